//
// Generated by NVIDIA NVVM Compiler
//
// Compiler Build ID: CL-36424714
// Cuda compilation tools, release 13.0, V13.0.88
// Based on NVVM 20.0.0
//

.version 9.0
.target sm_100
.address_size 64

	// .globl	_ZN3cub18CUB_300001_SM_10006detail11EmptyKernelIvEEvv
// _ZZN3cub18CUB_300001_SM_10006detail10radix_sort31DeviceRadixSortSingleTileKernelINS1_5radix10policy_hubIiNS0_8NullTypeEyE10Policy1000ELNS0_9SortOrderE0EiS6_yNS1_21identity_decomposer_tEEEvPKT1_PSB_PKT2_PSF_T3_iiT4_E12temp_storage has been demoted
// _ZZN3cub18CUB_300001_SM_10006detail10radix_sort30DeviceRadixSortHistogramKernelINS1_5radix10policy_hubIiNS0_8NullTypeEyE10Policy1000ELNS0_9SortOrderE0EiyNS1_21identity_decomposer_tEEEvPT2_PKT1_SB_iiT3_E12temp_storage has been demoted
// _ZZN3cub18CUB_300001_SM_10006detail10radix_sort33DeviceRadixSortExclusiveSumKernelINS1_5radix10policy_hubIiNS0_8NullTypeEyE10Policy1000EyEEvPT0_E12temp_storage has been demoted
// _ZZN3cub18CUB_300001_SM_10006detail10radix_sort29DeviceRadixSortOnesweepKernelINS1_5radix10policy_hubIiNS0_8NullTypeEyE10Policy1000ELNS0_9SortOrderE0EiS6_yiiNS1_21identity_decomposer_tEEEvPT5_SC_PT3_PKSD_PT1_PKSH_PT2_PKSL_T4_iiT6_E1s has been demoted
// _ZZN3cub18CUB_300001_SM_10006detail10radix_sort31DeviceRadixSortSingleTileKernelINS1_5radix10policy_hubIiNS0_8NullTypeEyE10Policy1000ELNS0_9SortOrderE1EiS6_yNS1_21identity_decomposer_tEEEvPKT1_PSB_PKT2_PSF_T3_iiT4_E12temp_storage has been demoted
// _ZZN3cub18CUB_300001_SM_10006detail10radix_sort30DeviceRadixSortHistogramKernelINS1_5radix10policy_hubIiNS0_8NullTypeEyE10Policy1000ELNS0_9SortOrderE1EiyNS1_21identity_decomposer_tEEEvPT2_PKT1_SB_iiT3_E12temp_storage has been demoted
// _ZZN3cub18CUB_300001_SM_10006detail10radix_sort29DeviceRadixSortOnesweepKernelINS1_5radix10policy_hubIiNS0_8NullTypeEyE10Policy1000ELNS0_9SortOrderE1EiS6_yiiNS1_21identity_decomposer_tEEEvPT5_SC_PT3_PKSD_PT1_PKSH_PT2_PKSL_T4_iiT6_E1s has been demoted
// _ZZN3cub18CUB_300001_SM_10006detail10merge_sort30DeviceMergeSortBlockSortKernelINS2_10policy_hubIN6thrust24THRUST_300001_SM_1000_NS6detail15normal_iteratorINS6_10device_ptrIiEEEEE9Policy600ESB_PNS0_8NullTypeESB_SF_j17evens_before_oddsiSE_EEvbT0_T1_T2_T3_T4_PT6_PT7_T5_NS1_7vsmem_tEE19static_temp_storage has been demoted
// _ZZN3cub18CUB_300001_SM_10006detail10merge_sort26DeviceMergeSortMergeKernelINS2_10policy_hubIN6thrust24THRUST_300001_SM_1000_NS6detail15normal_iteratorINS6_10device_ptrIiEEEEE9Policy600ESB_PNS0_8NullTypeESB_SF_j17evens_before_oddsiSE_EEvbT2_T3_T4_PT6_PT7_T5_PSJ_SJ_NS1_7vsmem_tEE19static_temp_storage has been demoted
// _ZZN3cub18CUB_300001_SM_10006detail10merge_sort30DeviceMergeSortBlockSortKernelINS2_10policy_hubIN6thrust24THRUST_300001_SM_1000_NS6detail15normal_iteratorINS6_10device_ptrIiEEEEE9Policy600ESB_PNS0_8NullTypeESB_SF_m17evens_before_oddsiSE_EEvbT0_T1_T2_T3_T4_PT6_PT7_T5_NS1_7vsmem_tEE19static_temp_storage has been demoted
// _ZZN3cub18CUB_300001_SM_10006detail10merge_sort26DeviceMergeSortMergeKernelINS2_10policy_hubIN6thrust24THRUST_300001_SM_1000_NS6detail15normal_iteratorINS6_10device_ptrIiEEEEE9Policy600ESB_PNS0_8NullTypeESB_SF_m17evens_before_oddsiSE_EEvbT2_T3_T4_PT6_PT7_T5_PSJ_SJ_NS1_7vsmem_tEE19static_temp_storage has been demoted
// _ZZN3cub18CUB_300001_SM_10006detail10radix_sort31DeviceRadixSortSingleTileKernelINS1_5radix10policy_hubIfNS0_8NullTypeEyE10Policy1000ELNS0_9SortOrderE0EfS6_yNS1_21identity_decomposer_tEEEvPKT1_PSB_PKT2_PSF_T3_iiT4_E12temp_storage has been demoted
// _ZZN3cub18CUB_300001_SM_10006detail10radix_sort30DeviceRadixSortHistogramKernelINS1_5radix10policy_hubIfNS0_8NullTypeEyE10Policy1000ELNS0_9SortOrderE0EfyNS1_21identity_decomposer_tEEEvPT2_PKT1_SB_iiT3_E12temp_storage has been demoted
// _ZZN3cub18CUB_300001_SM_10006detail10radix_sort33DeviceRadixSortExclusiveSumKernelINS1_5radix10policy_hubIfNS0_8NullTypeEyE10Policy1000EyEEvPT0_E12temp_storage has been demoted
// _ZZN3cub18CUB_300001_SM_10006detail10radix_sort29DeviceRadixSortOnesweepKernelINS1_5radix10policy_hubIfNS0_8NullTypeEyE10Policy1000ELNS0_9SortOrderE0EfS6_yiiNS1_21identity_decomposer_tEEEvPT5_SC_PT3_PKSD_PT1_PKSH_PT2_PKSL_T4_iiT6_E1s has been demoted
// _ZZN3cub18CUB_300001_SM_10006detail10merge_sort30DeviceMergeSortBlockSortKernelINS2_10policy_hubIN6thrust24THRUST_300001_SM_1000_NS6detail15normal_iteratorINS6_10device_ptrIN4cuda3std3__44pairIiiEEEEEEE9Policy600ESG_PNS0_8NullTypeESG_SK_jNSC_4lessISE_EESE_SJ_EEvbT0_T1_T2_T3_T4_PT6_PT7_T5_NS1_7vsmem_tEE19static_temp_storage has been demoted
// _ZZN3cub18CUB_300001_SM_10006detail10merge_sort26DeviceMergeSortMergeKernelINS2_10policy_hubIN6thrust24THRUST_300001_SM_1000_NS6detail15normal_iteratorINS6_10device_ptrIN4cuda3std3__44pairIiiEEEEEEE9Policy600ESG_PNS0_8NullTypeESG_SK_jNSC_4lessISE_EESE_SJ_EEvbT2_T3_T4_PT6_PT7_T5_PSP_SP_NS1_7vsmem_tEE19static_temp_storage has been demoted
// _ZZN3cub18CUB_300001_SM_10006detail10merge_sort30DeviceMergeSortBlockSortKernelINS2_10policy_hubIN6thrust24THRUST_300001_SM_1000_NS6detail15normal_iteratorINS6_10device_ptrIN4cuda3std3__44pairIiiEEEEEEE9Policy600ESG_PNS0_8NullTypeESG_SK_mNSC_4lessISE_EESE_SJ_EEvbT0_T1_T2_T3_T4_PT6_PT7_T5_NS1_7vsmem_tEE19static_temp_storage has been demoted
// _ZZN3cub18CUB_300001_SM_10006detail10merge_sort26DeviceMergeSortMergeKernelINS2_10policy_hubIN6thrust24THRUST_300001_SM_1000_NS6detail15normal_iteratorINS6_10device_ptrIN4cuda3std3__44pairIiiEEEEEEE9Policy600ESG_PNS0_8NullTypeESG_SK_mNSC_4lessISE_EESE_SJ_EEvbT2_T3_T4_PT6_PT7_T5_PSP_SP_NS1_7vsmem_tEE19static_temp_storage has been demoted
// _ZZN3cub18CUB_300001_SM_10006detail10radix_sort31DeviceRadixSortSingleTileKernelINS1_5radix10policy_hubIiiyE10Policy1000ELNS0_9SortOrderE0EiiyNS1_21identity_decomposer_tEEEvPKT1_PSA_PKT2_PSE_T3_iiT4_E12temp_storage has been demoted
// _ZZN3cub18CUB_300001_SM_10006detail10radix_sort30DeviceRadixSortHistogramKernelINS1_5radix10policy_hubIiiyE10Policy1000ELNS0_9SortOrderE0EiyNS1_21identity_decomposer_tEEEvPT2_PKT1_SA_iiT3_E12temp_storage has been demoted
// _ZZN3cub18CUB_300001_SM_10006detail10radix_sort33DeviceRadixSortExclusiveSumKernelINS1_5radix10policy_hubIiiyE10Policy1000EyEEvPT0_E12temp_storage has been demoted
// _ZZN3cub18CUB_300001_SM_10006detail10radix_sort29DeviceRadixSortOnesweepKernelINS1_5radix10policy_hubIiiyE10Policy1000ELNS0_9SortOrderE0EiiyiiNS1_21identity_decomposer_tEEEvPT5_SB_PT3_PKSC_PT1_PKSG_PT2_PKSK_T4_iiT6_E1s has been demoted
// _ZZN3cub18CUB_300001_SM_10006detail10radix_sort31DeviceRadixSortSingleTileKernelINS1_5radix10policy_hubIiiyE10Policy1000ELNS0_9SortOrderE1EiiyNS1_21identity_decomposer_tEEEvPKT1_PSA_PKT2_PSE_T3_iiT4_E12temp_storage has been demoted
// _ZZN3cub18CUB_300001_SM_10006detail10radix_sort30DeviceRadixSortHistogramKernelINS1_5radix10policy_hubIiiyE10Policy1000ELNS0_9SortOrderE1EiyNS1_21identity_decomposer_tEEEvPT2_PKT1_SA_iiT3_E12temp_storage has been demoted
// _ZZN3cub18CUB_300001_SM_10006detail10radix_sort29DeviceRadixSortOnesweepKernelINS1_5radix10policy_hubIiiyE10Policy1000ELNS0_9SortOrderE1EiiyiiNS1_21identity_decomposer_tEEEvPT5_SB_PT3_PKSC_PT1_PKSG_PT2_PKSK_T4_iiT6_E1s has been demoted
.global .align 1 .b8 _ZN34_INTERNAL_292826b5_4_k_cu_69eec3984cuda3std3__45__cpo5beginE[1];
.global .align 1 .b8 _ZN34_INTERNAL_292826b5_4_k_cu_69eec3984cuda3std3__45__cpo3endE[1];
.global .align 1 .b8 _ZN34_INTERNAL_292826b5_4_k_cu_69eec3984cuda3std3__45__cpo6cbeginE[1];
.global .align 1 .b8 _ZN34_INTERNAL_292826b5_4_k_cu_69eec3984cuda3std3__45__cpo4cendE[1];
.global .align 1 .b8 _ZN34_INTERNAL_292826b5_4_k_cu_69eec3984cuda3std3__45__cpo6rbeginE[1];
.global .align 1 .b8 _ZN34_INTERNAL_292826b5_4_k_cu_69eec3984cuda3std3__45__cpo4rendE[1];
.global .align 1 .b8 _ZN34_INTERNAL_292826b5_4_k_cu_69eec3984cuda3std3__45__cpo7crbeginE[1];
.global .align 1 .b8 _ZN34_INTERNAL_292826b5_4_k_cu_69eec3984cuda3std3__45__cpo5crendE[1];
.global .align 1 .b8 _ZN34_INTERNAL_292826b5_4_k_cu_69eec3984cuda3std3__436_GLOBAL__N__292826b5_4_k_cu_69eec3986ignoreE[1];
.global .align 1 .b8 _ZN34_INTERNAL_292826b5_4_k_cu_69eec3984cuda3std3__419piecewise_constructE[1];
.global .align 1 .b8 _ZN34_INTERNAL_292826b5_4_k_cu_69eec3984cuda3std3__48in_placeE[1];
.global .align 1 .b8 _ZN34_INTERNAL_292826b5_4_k_cu_69eec3984cuda3std3__420unreachable_sentinelE[1];
.global .align 1 .b8 _ZN34_INTERNAL_292826b5_4_k_cu_69eec3984cuda3std3__47nulloptE[1];
.global .align 1 .b8 _ZN34_INTERNAL_292826b5_4_k_cu_69eec3984cuda3std3__48unexpectE[1];
.global .align 1 .b8 _ZN34_INTERNAL_292826b5_4_k_cu_69eec3984cuda3std6ranges3__45__cpo4swapE[1];
.global .align 1 .b8 _ZN34_INTERNAL_292826b5_4_k_cu_69eec3984cuda3std6ranges3__45__cpo9iter_moveE[1];
.global .align 1 .b8 _ZN34_INTERNAL_292826b5_4_k_cu_69eec3984cuda3std6ranges3__45__cpo5beginE[1];
.global .align 1 .b8 _ZN34_INTERNAL_292826b5_4_k_cu_69eec3984cuda3std6ranges3__45__cpo3endE[1];
.global .align 1 .b8 _ZN34_INTERNAL_292826b5_4_k_cu_69eec3984cuda3std6ranges3__45__cpo6cbeginE[1];
.global .align 1 .b8 _ZN34_INTERNAL_292826b5_4_k_cu_69eec3984cuda3std6ranges3__45__cpo4cendE[1];
.global .align 1 .b8 _ZN34_INTERNAL_292826b5_4_k_cu_69eec3984cuda3std6ranges3__45__cpo7advanceE[1];
.global .align 1 .b8 _ZN34_INTERNAL_292826b5_4_k_cu_69eec3984cuda3std6ranges3__45__cpo9iter_swapE[1];
.global .align 1 .b8 _ZN34_INTERNAL_292826b5_4_k_cu_69eec3984cuda3std6ranges3__45__cpo4nextE[1];
.global .align 1 .b8 _ZN34_INTERNAL_292826b5_4_k_cu_69eec3984cuda3std6ranges3__45__cpo4prevE[1];
.global .align 1 .b8 _ZN34_INTERNAL_292826b5_4_k_cu_69eec3984cuda3std6ranges3__45__cpo4dataE[1];
.global .align 1 .b8 _ZN34_INTERNAL_292826b5_4_k_cu_69eec3984cuda3std6ranges3__45__cpo5cdataE[1];
.global .align 1 .b8 _ZN34_INTERNAL_292826b5_4_k_cu_69eec3984cuda3std6ranges3__45__cpo4sizeE[1];
.global .align 1 .b8 _ZN34_INTERNAL_292826b5_4_k_cu_69eec3984cuda3std6ranges3__45__cpo5ssizeE[1];
.global .align 1 .b8 _ZN34_INTERNAL_292826b5_4_k_cu_69eec3984cuda3std6ranges3__45__cpo8distanceE[1];
.global .align 1 .b8 _ZN34_INTERNAL_292826b5_4_k_cu_69eec3986thrust24THRUST_300001_SM_1000_NS8cuda_cub3parE[1];
.global .align 1 .b8 _ZN34_INTERNAL_292826b5_4_k_cu_69eec3986thrust24THRUST_300001_SM_1000_NS8cuda_cub10par_nosyncE[1];
.global .align 1 .b8 _ZN34_INTERNAL_292826b5_4_k_cu_69eec3986thrust24THRUST_300001_SM_1000_NS6system6detail10sequential3seqE[1];
.global .align 1 .b8 _ZN34_INTERNAL_292826b5_4_k_cu_69eec3986thrust24THRUST_300001_SM_1000_NS6system3cpp3parE[1];
.global .align 1 .b8 _ZN34_INTERNAL_292826b5_4_k_cu_69eec3986thrust24THRUST_300001_SM_1000_NS12placeholders2_1E[1];
.global .align 1 .b8 _ZN34_INTERNAL_292826b5_4_k_cu_69eec3986thrust24THRUST_300001_SM_1000_NS12placeholders2_2E[1];
.global .align 1 .b8 _ZN34_INTERNAL_292826b5_4_k_cu_69eec3986thrust24THRUST_300001_SM_1000_NS12placeholders2_3E[1];
.global .align 1 .b8 _ZN34_INTERNAL_292826b5_4_k_cu_69eec3986thrust24THRUST_300001_SM_1000_NS12placeholders2_4E[1];
.global .align 1 .b8 _ZN34_INTERNAL_292826b5_4_k_cu_69eec3986thrust24THRUST_300001_SM_1000_NS12placeholders2_5E[1];
.global .align 1 .b8 _ZN34_INTERNAL_292826b5_4_k_cu_69eec3986thrust24THRUST_300001_SM_1000_NS12placeholders2_6E[1];
.global .align 1 .b8 _ZN34_INTERNAL_292826b5_4_k_cu_69eec3986thrust24THRUST_300001_SM_1000_NS12placeholders2_7E[1];
.global .align 1 .b8 _ZN34_INTERNAL_292826b5_4_k_cu_69eec3986thrust24THRUST_300001_SM_1000_NS12placeholders2_8E[1];
.global .align 1 .b8 _ZN34_INTERNAL_292826b5_4_k_cu_69eec3986thrust24THRUST_300001_SM_1000_NS12placeholders2_9E[1];
.global .align 1 .b8 _ZN34_INTERNAL_292826b5_4_k_cu_69eec3986thrust24THRUST_300001_SM_1000_NS12placeholders3_10E[1];
.global .align 1 .b8 _ZN34_INTERNAL_292826b5_4_k_cu_69eec3986thrust24THRUST_300001_SM_1000_NS3seqE[1];
.global .align 1 .b8 _ZN34_INTERNAL_292826b5_4_k_cu_69eec3986thrust24THRUST_300001_SM_1000_NS6deviceE[1];

.visible .entry _ZN3cub18CUB_300001_SM_10006detail11EmptyKernelIvEEvv()
{


	ret;

}
	// .globl	_ZN3cub18CUB_300001_SM_10006detail8for_each13static_kernelINS2_12policy_hub_t12policy_500_tEmN6thrust24THRUST_300001_SM_1000_NS8cuda_cub20__uninitialized_fill7functorINS7_10device_ptrIiEEiEEEEvT0_T1_
.visible .entry _ZN3cub18CUB_300001_SM_10006detail8for_each13static_kernelINS2_12policy_hub_t12policy_500_tEmN6thrust24THRUST_300001_SM_1000_NS8cuda_cub20__uninitialized_fill7functorINS7_10device_ptrIiEEiEEEEvT0_T1_(
	.param .u64 _ZN3cub18CUB_300001_SM_10006detail8for_each13static_kernelINS2_12policy_hub_t12policy_500_tEmN6thrust24THRUST_300001_SM_1000_NS8cuda_cub20__uninitialized_fill7functorINS7_10device_ptrIiEEiEEEEvT0_T1__param_0,
	.param .align 8 .b8 _ZN3cub18CUB_300001_SM_10006detail8for_each13static_kernelINS2_12policy_hub_t12policy_500_tEmN6thrust24THRUST_300001_SM_1000_NS8cuda_cub20__uninitialized_fill7functorINS7_10device_ptrIiEEiEEEEvT0_T1__param_1[16]
)
.maxntid 256
{
	.reg .pred 	%p<4>;
	.reg .b16 	%rs<5>;
	.reg .b32 	%r<12>;
	.reg .b64 	%rd<16>;

	ld.param.u32 	%r3, [_ZN3cub18CUB_300001_SM_10006detail8for_each13static_kernelINS2_12policy_hub_t12policy_500_tEmN6thrust24THRUST_300001_SM_1000_NS8cuda_cub20__uninitialized_fill7functorINS7_10device_ptrIiEEiEEEEvT0_T1__param_1+8];
	ld.param.u64 	%rd4, [_ZN3cub18CUB_300001_SM_10006detail8for_each13static_kernelINS2_12policy_hub_t12policy_500_tEmN6thrust24THRUST_300001_SM_1000_NS8cuda_cub20__uninitialized_fill7functorINS7_10device_ptrIiEEiEEEEvT0_T1__param_1];
	ld.param.u64 	%rd5, [_ZN3cub18CUB_300001_SM_10006detail8for_each13static_kernelINS2_12policy_hub_t12policy_500_tEmN6thrust24THRUST_300001_SM_1000_NS8cuda_cub20__uninitialized_fill7functorINS7_10device_ptrIiEEiEEEEvT0_T1__param_0];
	mov.u32 	%r9, %ctaid.x;
	mul.wide.u32 	%rd1, %r9, 512;
	sub.s64 	%rd2, %rd5, %rd1;
	setp.lt.u64 	%p1, %rd2, 512;
	@%p1 bra 	$L__BB1_2;
	mov.u32 	%r11, %tid.x;
	cvta.to.global.u64 	%rd11, %rd4;
	cvt.u64.u32 	%rd12, %r11;
	add.s64 	%rd13, %rd1, %rd12;
	shl.b64 	%rd14, %rd13, 2;
	add.s64 	%rd15, %rd11, %rd14;
	st.global.u32 	[%rd15], %r3;
	st.global.u32 	[%rd15+1024], %r3;
	bra.uni 	$L__BB1_6;
$L__BB1_2:
	cvta.to.global.u64 	%rd6, %rd4;
	mov.u32 	%r2, %tid.x;
	cvt.u64.u32 	%rd7, %r2;
	setp.le.u64 	%p2, %rd2, %rd7;
	add.s64 	%rd8, %rd1, %rd7;
	shl.b64 	%rd9, %rd8, 2;
	add.s64 	%rd3, %rd6, %rd9;
	@%p2 bra 	$L__BB1_4;
	st.global.u32 	[%rd3], %r3;
$L__BB1_4:
	add.s32 	%r10, %r2, 256;
	cvt.u64.u32 	%rd10, %r10;
	setp.le.u64 	%p3, %rd2, %rd10;
	@%p3 bra 	$L__BB1_6;
	st.global.u32 	[%rd3+1024], %r3;
$L__BB1_6:
	ret;

}
	// .globl	_ZN3cub18CUB_300001_SM_10006detail8for_each13static_kernelINS2_12policy_hub_t12policy_500_tEmN6thrust24THRUST_300001_SM_1000_NS8cuda_cub20__uninitialized_fill7functorINS7_10device_ptrIfEEfEEEEvT0_T1_
.visible .entry _ZN3cub18CUB_300001_SM_10006detail8for_each13static_kernelINS2_12policy_hub_t12policy_500_tEmN6thrust24THRUST_300001_SM_1000_NS8cuda_cub20__uninitialized_fill7functorINS7_10device_ptrIfEEfEEEEvT0_T1_(
	.param .u64 _ZN3cub18CUB_300001_SM_10006detail8for_each13static_kernelINS2_12policy_hub_t12policy_500_tEmN6thrust24THRUST_300001_SM_1000_NS8cuda_cub20__uninitialized_fill7functorINS7_10device_ptrIfEEfEEEEvT0_T1__param_0,
	.param .align 8 .b8 _ZN3cub18CUB_300001_SM_10006detail8for_each13static_kernelINS2_12policy_hub_t12policy_500_tEmN6thrust24THRUST_300001_SM_1000_NS8cuda_cub20__uninitialized_fill7functorINS7_10device_ptrIfEEfEEEEvT0_T1__param_1[16]
)
.maxntid 256
{
	.reg .pred 	%p<4>;
	.reg .b16 	%rs<5>;
	.reg .b32 	%r<10>;
	.reg .b32 	%f<3>;
	.reg .b64 	%rd<16>;

	ld.param.f32 	%f2, [_ZN3cub18CUB_300001_SM_10006detail8for_each13static_kernelINS2_12policy_hub_t12policy_500_tEmN6thrust24THRUST_300001_SM_1000_NS8cuda_cub20__uninitialized_fill7functorINS7_10device_ptrIfEEfEEEEvT0_T1__param_1+8];
	ld.param.u64 	%rd4, [_ZN3cub18CUB_300001_SM_10006detail8for_each13static_kernelINS2_12policy_hub_t12policy_500_tEmN6thrust24THRUST_300001_SM_1000_NS8cuda_cub20__uninitialized_fill7functorINS7_10device_ptrIfEEfEEEEvT0_T1__param_1];
	ld.param.u64 	%rd5, [_ZN3cub18CUB_300001_SM_10006detail8for_each13static_kernelINS2_12policy_hub_t12policy_500_tEmN6thrust24THRUST_300001_SM_1000_NS8cuda_cub20__uninitialized_fill7functorINS7_10device_ptrIfEEfEEEEvT0_T1__param_0];
	mov.u32 	%r7, %ctaid.x;
	mul.wide.u32 	%rd1, %r7, 512;
	sub.s64 	%rd2, %rd5, %rd1;
	setp.lt.u64 	%p1, %rd2, 512;
	@%p1 bra 	$L__BB2_2;
	mov.u32 	%r9, %tid.x;
	cvta.to.global.u64 	%rd11, %rd4;
	cvt.u64.u32 	%rd12, %r9;
	add.s64 	%rd13, %rd1, %rd12;
	shl.b64 	%rd14, %rd13, 2;
	add.s64 	%rd15, %rd11, %rd14;
	st.global.f32 	[%rd15], %f2;
	st.global.f32 	[%rd15+1024], %f2;
	bra.uni 	$L__BB2_6;
$L__BB2_2:
	cvta.to.global.u64 	%rd6, %rd4;
	mov.u32 	%r1, %tid.x;
	cvt.u64.u32 	%rd7, %r1;
	setp.le.u64 	%p2, %rd2, %rd7;
	add.s64 	%rd8, %rd1, %rd7;
	shl.b64 	%rd9, %rd8, 2;
	add.s64 	%rd3, %rd6, %rd9;
	@%p2 bra 	$L__BB2_4;
	st.global.f32 	[%rd3], %f2;
$L__BB2_4:
	add.s32 	%r8, %r1, 256;
	cvt.u64.u32 	%rd10, %r8;
	setp.le.u64 	%p3, %rd2, %rd10;
	@%p3 bra 	$L__BB2_6;
	st.global.f32 	[%rd3+1024], %f2;
$L__BB2_6:
	ret;

}
	// .globl	_ZN3cub18CUB_300001_SM_10006detail8for_each13static_kernelINS2_12policy_hub_t12policy_500_tEmNS2_12op_wrapper_tImN6thrust24THRUST_300001_SM_1000_NS6detail23allocator_traits_detail24construct1_via_allocatorINS8_16device_allocatorIN4cuda3std3__44pairIiiEEEEEENS8_10device_ptrISH_EEEEEEvT0_T1_
.visible .entry _ZN3cub18CUB_300001_SM_10006detail8for_each13static_kernelINS2_12policy_hub_t12policy_500_tEmNS2_12op_wrapper_tImN6thrust24THRUST_300001_SM_1000_NS6detail23allocator_traits_detail24construct1_via_allocatorINS8_16device_allocatorIN4cuda3std3__44pairIiiEEEEEENS8_10device_ptrISH_EEEEEEvT0_T1_(
	.param .u64 _ZN3cub18CUB_300001_SM_10006detail8for_each13static_kernelINS2_12policy_hub_t12policy_500_tEmNS2_12op_wrapper_tImN6thrust24THRUST_300001_SM_1000_NS6detail23allocator_traits_detail24construct1_via_allocatorINS8_16device_allocatorIN4cuda3std3__44pairIiiEEEEEENS8_10device_ptrISH_EEEEEEvT0_T1__param_0,
	.param .align 8 .b8 _ZN3cub18CUB_300001_SM_10006detail8for_each13static_kernelINS2_12policy_hub_t12policy_500_tEmNS2_12op_wrapper_tImN6thrust24THRUST_300001_SM_1000_NS6detail23allocator_traits_detail24construct1_via_allocatorINS8_16device_allocatorIN4cuda3std3__44pairIiiEEEEEENS8_10device_ptrISH_EEEEEEvT0_T1__param_1[16]
)
.maxntid 256
{
	.reg .pred 	%p<4>;
	.reg .b32 	%r<8>;
	.reg .b64 	%rd<17>;

	ld.param.u64 	%rd4, [_ZN3cub18CUB_300001_SM_10006detail8for_each13static_kernelINS2_12policy_hub_t12policy_500_tEmNS2_12op_wrapper_tImN6thrust24THRUST_300001_SM_1000_NS6detail23allocator_traits_detail24construct1_via_allocatorINS8_16device_allocatorIN4cuda3std3__44pairIiiEEEEEENS8_10device_ptrISH_EEEEEEvT0_T1__param_1];
	ld.param.u64 	%rd6, [_ZN3cub18CUB_300001_SM_10006detail8for_each13static_kernelINS2_12policy_hub_t12policy_500_tEmNS2_12op_wrapper_tImN6thrust24THRUST_300001_SM_1000_NS6detail23allocator_traits_detail24construct1_via_allocatorINS8_16device_allocatorIN4cuda3std3__44pairIiiEEEEEENS8_10device_ptrISH_EEEEEEvT0_T1__param_0];
	mov.u32 	%r2, %ctaid.x;
	mul.wide.u32 	%rd1, %r2, 512;
	sub.s64 	%rd2, %rd6, %rd1;
	setp.lt.u64 	%p1, %rd2, 512;
	@%p1 bra 	$L__BB3_2;
	mov.u32 	%r6, %tid.x;
	cvta.to.global.u64 	%rd12, %rd4;
	cvt.u64.u32 	%rd13, %r6;
	add.s64 	%rd14, %rd1, %rd13;
	shl.b64 	%rd15, %rd14, 3;
	add.s64 	%rd16, %rd12, %rd15;
	mov.b32 	%r7, 0;
	st.global.u32 	[%rd16], %r7;
	st.global.u32 	[%rd16+4], %r7;
	st.global.u32 	[%rd16+2048], %r7;
	st.global.u32 	[%rd16+2052], %r7;
	bra.uni 	$L__BB3_6;
$L__BB3_2:
	cvta.to.global.u64 	%rd7, %rd4;
	mov.u32 	%r1, %tid.x;
	cvt.u64.u32 	%rd8, %r1;
	setp.le.u64 	%p2, %rd2, %rd8;
	add.s64 	%rd9, %rd1, %rd8;
	shl.b64 	%rd10, %rd9, 3;
	add.s64 	%rd3, %rd7, %rd10;
	@%p2 bra 	$L__BB3_4;
	mov.b32 	%r3, 0;
	st.global.u32 	[%rd3], %r3;
	st.global.u32 	[%rd3+4], %r3;
$L__BB3_4:
	add.s32 	%r4, %r1, 256;
	cvt.u64.u32 	%rd11, %r4;
	setp.le.u64 	%p3, %rd2, %rd11;
	@%p3 bra 	$L__BB3_6;
	mov.b32 	%r5, 0;
	st.global.u32 	[%rd3+2048], %r5;
	st.global.u32 	[%rd3+2052], %r5;
$L__BB3_6:
	ret;

}
	// .globl	_ZN3cub18CUB_300001_SM_10006detail8for_each13static_kernelINS2_12policy_hub_t12policy_500_tElN6thrust24THRUST_300001_SM_1000_NS8cuda_cub10__tabulate7functorINS7_6detail15normal_iteratorINS7_10device_ptrIiEEEENS7_6system6detail7generic6detail22compute_sequence_valueIivEElEEEEvT0_T1_
.visible .entry _ZN3cub18CUB_300001_SM_10006detail8for_each13static_kernelINS2_12policy_hub_t12policy_500_tElN6thrust24THRUST_300001_SM_1000_NS8cuda_cub10__tabulate7functorINS7_6detail15normal_iteratorINS7_10device_ptrIiEEEENS7_6system6detail7generic6detail22compute_sequence_valueIivEElEEEEvT0_T1_(
	.param .u64 _ZN3cub18CUB_300001_SM_10006detail8for_each13static_kernelINS2_12policy_hub_t12policy_500_tElN6thrust24THRUST_300001_SM_1000_NS8cuda_cub10__tabulate7functorINS7_6detail15normal_iteratorINS7_10device_ptrIiEEEENS7_6system6detail7generic6detail22compute_sequence_valueIivEElEEEEvT0_T1__param_0,
	.param .align 8 .b8 _ZN3cub18CUB_300001_SM_10006detail8for_each13static_kernelINS2_12policy_hub_t12policy_500_tElN6thrust24THRUST_300001_SM_1000_NS8cuda_cub10__tabulate7functorINS7_6detail15normal_iteratorINS7_10device_ptrIiEEEENS7_6system6detail7generic6detail22compute_sequence_valueIivEElEEEEvT0_T1__param_1[16]
)
.maxntid 256
{
	.reg .pred 	%p<4>;
	.reg .b32 	%r<18>;
	.reg .b64 	%rd<20>;

	ld.param.u64 	%rd7, [_ZN3cub18CUB_300001_SM_10006detail8for_each13static_kernelINS2_12policy_hub_t12policy_500_tElN6thrust24THRUST_300001_SM_1000_NS8cuda_cub10__tabulate7functorINS7_6detail15normal_iteratorINS7_10device_ptrIiEEEENS7_6system6detail7generic6detail22compute_sequence_valueIivEElEEEEvT0_T1__param_1];
	ld.param.u64 	%rd8, [_ZN3cub18CUB_300001_SM_10006detail8for_each13static_kernelINS2_12policy_hub_t12policy_500_tElN6thrust24THRUST_300001_SM_1000_NS8cuda_cub10__tabulate7functorINS7_6detail15normal_iteratorINS7_10device_ptrIiEEEENS7_6system6detail7generic6detail22compute_sequence_valueIivEElEEEEvT0_T1__param_0];
	ld.param.v2.u32 	{%r3, %r4}, [_ZN3cub18CUB_300001_SM_10006detail8for_each13static_kernelINS2_12policy_hub_t12policy_500_tElN6thrust24THRUST_300001_SM_1000_NS8cuda_cub10__tabulate7functorINS7_6detail15normal_iteratorINS7_10device_ptrIiEEEENS7_6system6detail7generic6detail22compute_sequence_valueIivEElEEEEvT0_T1__param_1+8];
	mov.u32 	%r5, %ctaid.x;
	mul.wide.u32 	%rd1, %r5, 512;
	sub.s64 	%rd2, %rd8, %rd1;
	setp.lt.s64 	%p1, %rd2, 512;
	@%p1 bra 	$L__BB4_2;
	mov.u32 	%r13, %tid.x;
	cvta.to.global.u64 	%rd15, %rd7;
	cvt.u64.u32 	%rd16, %r13;
	add.s64 	%rd17, %rd1, %rd16;
	cvt.u32.u64 	%r14, %rd17;
	mad.lo.s32 	%r15, %r4, %r14, %r3;
	shl.b64 	%rd18, %rd17, 2;
	add.s64 	%rd19, %rd15, %rd18;
	st.global.u32 	[%rd19], %r15;
	add.s32 	%r16, %r14, 256;
	mad.lo.s32 	%r17, %r4, %r16, %r3;
	st.global.u32 	[%rd19+1024], %r17;
	bra.uni 	$L__BB4_6;
$L__BB4_2:
	cvta.to.global.u64 	%rd3, %rd7;
	mov.u32 	%r6, %tid.x;
	cvt.s64.s32 	%rd4, %rd2;
	cvt.u64.u32 	%rd5, %r6;
	setp.le.s64 	%p2, %rd4, %rd5;
	@%p2 bra 	$L__BB4_4;
	add.s64 	%rd9, %rd1, %rd5;
	cvt.u32.u64 	%r7, %rd9;
	mad.lo.s32 	%r8, %r4, %r7, %r3;
	shl.b64 	%rd10, %rd9, 2;
	add.s64 	%rd11, %rd3, %rd10;
	st.global.u32 	[%rd11], %r8;
$L__BB4_4:
	cvt.u32.u64 	%r9, %rd5;
	add.s32 	%r10, %r9, 256;
	cvt.u64.u32 	%rd6, %r10;
	setp.le.s64 	%p3, %rd4, %rd6;
	@%p3 bra 	$L__BB4_6;
	add.s64 	%rd12, %rd1, %rd6;
	shl.b64 	%rd13, %rd12, 2;
	cvt.u32.u64 	%r11, %rd12;
	mad.lo.s32 	%r12, %r4, %r11, %r3;
	add.s64 	%rd14, %rd13, %rd3;
	st.global.u32 	[%rd14], %r12;
$L__BB4_6:
	ret;

}
	// .globl	_ZN3cub18CUB_300001_SM_10006detail10merge_sort30DeviceMergeSortBlockSortKernelINS2_10policy_hubIN6thrust24THRUST_300001_SM_1000_NS6detail15normal_iteratorINS6_10device_ptrIiEEEEE9Policy600ESB_PNS0_8NullTypeESB_SF_j17evens_before_oddsiSE_EEvbT0_T1_T2_T3_T4_PT6_PT7_T5_NS1_7vsmem_tE
.visible .entry _ZN3cub18CUB_300001_SM_10006detail10merge_sort30DeviceMergeSortBlockSortKernelINS2_10policy_hubIN6thrust24THRUST_300001_SM_1000_NS6detail15normal_iteratorINS6_10device_ptrIiEEEEE9Policy600ESB_PNS0_8NullTypeESB_SF_j17evens_before_oddsiSE_EEvbT0_T1_T2_T3_T4_PT6_PT7_T5_NS1_7vsmem_tE(
	.param .u8 _ZN3cub18CUB_300001_SM_10006detail10merge_sort30DeviceMergeSortBlockSortKernelINS2_10policy_hubIN6thrust24THRUST_300001_SM_1000_NS6detail15normal_iteratorINS6_10device_ptrIiEEEEE9Policy600ESB_PNS0_8NullTypeESB_SF_j17evens_before_oddsiSE_EEvbT0_T1_T2_T3_T4_PT6_PT7_T5_NS1_7vsmem_tE_param_0,
	.param .align 8 .b8 _ZN3cub18CUB_300001_SM_10006detail10merge_sort30DeviceMergeSortBlockSortKernelINS2_10policy_hubIN6thrust24THRUST_300001_SM_1000_NS6detail15normal_iteratorINS6_10device_ptrIiEEEEE9Policy600ESB_PNS0_8NullTypeESB_SF_j17evens_before_oddsiSE_EEvbT0_T1_T2_T3_T4_PT6_PT7_T5_NS1_7vsmem_tE_param_1[8],
	.param .u64 .ptr .align 1 _ZN3cub18CUB_300001_SM_10006detail10merge_sort30DeviceMergeSortBlockSortKernelINS2_10policy_hubIN6thrust24THRUST_300001_SM_1000_NS6detail15normal_iteratorINS6_10device_ptrIiEEEEE9Policy600ESB_PNS0_8NullTypeESB_SF_j17evens_before_oddsiSE_EEvbT0_T1_T2_T3_T4_PT6_PT7_T5_NS1_7vsmem_tE_param_2,
	.param .align 8 .b8 _ZN3cub18CUB_300001_SM_10006detail10merge_sort30DeviceMergeSortBlockSortKernelINS2_10policy_hubIN6thrust24THRUST_300001_SM_1000_NS6detail15normal_iteratorINS6_10device_ptrIiEEEEE9Policy600ESB_PNS0_8NullTypeESB_SF_j17evens_before_oddsiSE_EEvbT0_T1_T2_T3_T4_PT6_PT7_T5_NS1_7vsmem_tE_param_3[8],
	.param .u64 .ptr .align 1 _ZN3cub18CUB_300001_SM_10006detail10merge_sort30DeviceMergeSortBlockSortKernelINS2_10policy_hubIN6thrust24THRUST_300001_SM_1000_NS6detail15normal_iteratorINS6_10device_ptrIiEEEEE9Policy600ESB_PNS0_8NullTypeESB_SF_j17evens_before_oddsiSE_EEvbT0_T1_T2_T3_T4_PT6_PT7_T5_NS1_7vsmem_tE_param_4,
	.param .u32 _ZN3cub18CUB_300001_SM_10006detail10merge_sort30DeviceMergeSortBlockSortKernelINS2_10policy_hubIN6thrust24THRUST_300001_SM_1000_NS6detail15normal_iteratorINS6_10device_ptrIiEEEEE9Policy600ESB_PNS0_8NullTypeESB_SF_j17evens_before_oddsiSE_EEvbT0_T1_T2_T3_T4_PT6_PT7_T5_NS1_7vsmem_tE_param_5,
	.param .u64 .ptr .align 1 _ZN3cub18CUB_300001_SM_10006detail10merge_sort30DeviceMergeSortBlockSortKernelINS2_10policy_hubIN6thrust24THRUST_300001_SM_1000_NS6detail15normal_iteratorINS6_10device_ptrIiEEEEE9Policy600ESB_PNS0_8NullTypeESB_SF_j17evens_before_oddsiSE_EEvbT0_T1_T2_T3_T4_PT6_PT7_T5_NS1_7vsmem_tE_param_6,
	.param .u64 .ptr .align 1 _ZN3cub18CUB_300001_SM_10006detail10merge_sort30DeviceMergeSortBlockSortKernelINS2_10policy_hubIN6thrust24THRUST_300001_SM_1000_NS6detail15normal_iteratorINS6_10device_ptrIiEEEEE9Policy600ESB_PNS0_8NullTypeESB_SF_j17evens_before_oddsiSE_EEvbT0_T1_T2_T3_T4_PT6_PT7_T5_NS1_7vsmem_tE_param_7,
	.param .align 1 .b8 _ZN3cub18CUB_300001_SM_10006detail10merge_sort30DeviceMergeSortBlockSortKernelINS2_10policy_hubIN6thrust24THRUST_300001_SM_1000_NS6detail15normal_iteratorINS6_10device_ptrIiEEEEE9Policy600ESB_PNS0_8NullTypeESB_SF_j17evens_before_oddsiSE_EEvbT0_T1_T2_T3_T4_PT6_PT7_T5_NS1_7vsmem_tE_param_8[1],
	.param .align 8 .b8 _ZN3cub18CUB_300001_SM_10006detail10merge_sort30DeviceMergeSortBlockSortKernelINS2_10policy_hubIN6thrust24THRUST_300001_SM_1000_NS6detail15normal_iteratorINS6_10device_ptrIiEEEEE9Policy600ESB_PNS0_8NullTypeESB_SF_j17evens_before_oddsiSE_EEvbT0_T1_T2_T3_T4_PT6_PT7_T5_NS1_7vsmem_tE_param_9[8]
)
.maxntid 256
{
	.reg .pred 	%p<1347>;
	.reg .b16 	%rs<4>;
	.reg .b32 	%r<5251>;
	.reg .b64 	%rd<35>;
	// demoted variable
	.shared .align 16 .b8 _ZZN3cub18CUB_300001_SM_10006detail10merge_sort30DeviceMergeSortBlockSortKernelINS2_10policy_hubIN6thrust24THRUST_300001_SM_1000_NS6detail15normal_iteratorINS6_10device_ptrIiEEEEE9Policy600ESB_PNS0_8NullTypeESB_SF_j17evens_before_oddsiSE_EEvbT0_T1_T2_T3_T4_PT6_PT7_T5_NS1_7vsmem_tEE19static_temp_storage[17424];
	ld.param.u64 	%rd9, [_ZN3cub18CUB_300001_SM_10006detail10merge_sort30DeviceMergeSortBlockSortKernelINS2_10policy_hubIN6thrust24THRUST_300001_SM_1000_NS6detail15normal_iteratorINS6_10device_ptrIiEEEEE9Policy600ESB_PNS0_8NullTypeESB_SF_j17evens_before_oddsiSE_EEvbT0_T1_T2_T3_T4_PT6_PT7_T5_NS1_7vsmem_tE_param_3];
	ld.param.u64 	%rd10, [_ZN3cub18CUB_300001_SM_10006detail10merge_sort30DeviceMergeSortBlockSortKernelINS2_10policy_hubIN6thrust24THRUST_300001_SM_1000_NS6detail15normal_iteratorINS6_10device_ptrIiEEEEE9Policy600ESB_PNS0_8NullTypeESB_SF_j17evens_before_oddsiSE_EEvbT0_T1_T2_T3_T4_PT6_PT7_T5_NS1_7vsmem_tE_param_1];
	ld.param.u32 	%r517, [_ZN3cub18CUB_300001_SM_10006detail10merge_sort30DeviceMergeSortBlockSortKernelINS2_10policy_hubIN6thrust24THRUST_300001_SM_1000_NS6detail15normal_iteratorINS6_10device_ptrIiEEEEE9Policy600ESB_PNS0_8NullTypeESB_SF_j17evens_before_oddsiSE_EEvbT0_T1_T2_T3_T4_PT6_PT7_T5_NS1_7vsmem_tE_param_5];
	ld.param.u64 	%rd8, [_ZN3cub18CUB_300001_SM_10006detail10merge_sort30DeviceMergeSortBlockSortKernelINS2_10policy_hubIN6thrust24THRUST_300001_SM_1000_NS6detail15normal_iteratorINS6_10device_ptrIiEEEEE9Policy600ESB_PNS0_8NullTypeESB_SF_j17evens_before_oddsiSE_EEvbT0_T1_T2_T3_T4_PT6_PT7_T5_NS1_7vsmem_tE_param_6];
	cvta.to.global.u64 	%rd1, %rd8;
	cvta.to.global.u64 	%rd2, %rd10;
	cvta.to.global.u64 	%rd3, %rd9;
	mov.u32 	%r518, %ctaid.x;
	mov.u32 	%r519, %nctaid.x;
	mul.lo.s32 	%r1, %r518, 4352;
	add.s32 	%r520, %r519, -1;
	setp.ge.u32 	%p65, %r518, %r520;
	@%p65 bra 	$L__BB5_108;
	// begin inline asm
	griddepcontrol.wait;
	// end inline asm
	cvt.u64.u32 	%rd23, %r1;
	mov.u32 	%r2, %tid.x;
	and.b32  	%r3, %r2, 31;
	and.b32  	%r2865, %r2, 992;
	mul.lo.s32 	%r4, %r2865, 17;
	or.b32  	%r2866, %r4, %r3;
	cvt.u64.u32 	%rd24, %r2866;
	add.s64 	%rd4, %rd24, %rd23;
	shl.b64 	%rd25, %rd4, 2;
	add.s64 	%rd26, %rd2, %rd25;
	ld.global.u32 	%r2867, [%rd26];
	ld.global.u32 	%r2868, [%rd26+128];
	ld.global.u32 	%r2869, [%rd26+256];
	ld.global.u32 	%r2870, [%rd26+384];
	ld.global.u32 	%r2871, [%rd26+512];
	ld.global.u32 	%r2872, [%rd26+640];
	ld.global.u32 	%r2873, [%rd26+768];
	ld.global.u32 	%r2874, [%rd26+896];
	ld.global.u32 	%r2875, [%rd26+1024];
	ld.global.u32 	%r2876, [%rd26+1152];
	ld.global.u32 	%r2877, [%rd26+1280];
	ld.global.u32 	%r2878, [%rd26+1408];
	ld.global.u32 	%r2879, [%rd26+1536];
	ld.global.u32 	%r2880, [%rd26+1664];
	ld.global.u32 	%r2881, [%rd26+1792];
	ld.global.u32 	%r2882, [%rd26+1920];
	ld.global.u32 	%r2883, [%rd26+2048];
	// begin inline asm
	mov.u32 %r2863, %laneid;
	// end inline asm
	shr.u32 	%r2884, %r2, 5;
	mad.lo.s32 	%r2885, %r2884, 544, %r2863;
	shl.b32 	%r2886, %r2885, 2;
	mov.u32 	%r2887, _ZZN3cub18CUB_300001_SM_10006detail10merge_sort30DeviceMergeSortBlockSortKernelINS2_10policy_hubIN6thrust24THRUST_300001_SM_1000_NS6detail15normal_iteratorINS6_10device_ptrIiEEEEE9Policy600ESB_PNS0_8NullTypeESB_SF_j17evens_before_oddsiSE_EEvbT0_T1_T2_T3_T4_PT6_PT7_T5_NS1_7vsmem_tEE19static_temp_storage;
	add.s32 	%r5, %r2887, %r2886;
	st.shared.u32 	[%r5], %r2867;
	st.shared.u32 	[%r5+128], %r2868;
	st.shared.u32 	[%r5+256], %r2869;
	st.shared.u32 	[%r5+384], %r2870;
	st.shared.u32 	[%r5+512], %r2871;
	st.shared.u32 	[%r5+640], %r2872;
	st.shared.u32 	[%r5+768], %r2873;
	st.shared.u32 	[%r5+896], %r2874;
	st.shared.u32 	[%r5+1024], %r2875;
	st.shared.u32 	[%r5+1152], %r2876;
	st.shared.u32 	[%r5+1280], %r2877;
	st.shared.u32 	[%r5+1408], %r2878;
	st.shared.u32 	[%r5+1536], %r2879;
	st.shared.u32 	[%r5+1664], %r2880;
	st.shared.u32 	[%r5+1792], %r2881;
	st.shared.u32 	[%r5+1920], %r2882;
	st.shared.u32 	[%r5+2048], %r2883;
	bar.warp.sync 	-1;
	shl.b32 	%r2888, %r2863, 6;
	add.s32 	%r6, %r5, %r2888;
	ld.shared.u32 	%r2889, [%r6];
	ld.shared.u32 	%r2890, [%r6+4];
	ld.shared.u32 	%r2891, [%r6+8];
	ld.shared.u32 	%r2892, [%r6+12];
	ld.shared.u32 	%r2893, [%r6+16];
	ld.shared.u32 	%r2894, [%r6+20];
	ld.shared.u32 	%r2895, [%r6+24];
	ld.shared.u32 	%r2896, [%r6+28];
	ld.shared.u32 	%r2897, [%r6+32];
	ld.shared.u32 	%r2898, [%r6+36];
	ld.shared.u32 	%r2899, [%r6+40];
	ld.shared.u32 	%r2900, [%r6+44];
	ld.shared.u32 	%r2901, [%r6+48];
	ld.shared.u32 	%r2902, [%r6+52];
	ld.shared.u32 	%r2903, [%r6+56];
	ld.shared.u32 	%r2904, [%r6+60];
	ld.shared.u32 	%r2905, [%r6+64];
	bar.sync 	0;
	// begin inline asm
	griddepcontrol.launch_dependents;
	// end inline asm
	shr.u32 	%r2906, %r2890, 31;
	add.s32 	%r2907, %r2890, %r2906;
	and.b32  	%r2908, %r2907, -2;
	sub.s32 	%r2909, %r2890, %r2908;
	shr.u32 	%r2910, %r2889, 31;
	add.s32 	%r2911, %r2889, %r2910;
	and.b32  	%r2912, %r2911, -2;
	sub.s32 	%r2913, %r2889, %r2912;
	setp.eq.s32 	%p748, %r2909, %r2913;
	setp.ge.s32 	%p749, %r2890, %r2889;
	selp.u32 	%r2914, -1, 0, %p749;
	selp.b32 	%r2915, %r2914, %r2890, %p748;
	and.b32  	%r2916, %r2915, 1;
	setp.eq.b32 	%p750, %r2916, 1;
	selp.b32 	%r2917, %r2890, %r2889, %p750;
	selp.b32 	%r2918, %r2889, %r2890, %p750;
	shr.u32 	%r2919, %r2892, 31;
	add.s32 	%r2920, %r2892, %r2919;
	and.b32  	%r2921, %r2920, -2;
	sub.s32 	%r2922, %r2892, %r2921;
	shr.u32 	%r2923, %r2891, 31;
	add.s32 	%r2924, %r2891, %r2923;
	and.b32  	%r2925, %r2924, -2;
	sub.s32 	%r2926, %r2891, %r2925;
	setp.eq.s32 	%p751, %r2922, %r2926;
	setp.ge.s32 	%p752, %r2892, %r2891;
	selp.u32 	%r2927, -1, 0, %p752;
	selp.b32 	%r2928, %r2927, %r2892, %p751;
	and.b32  	%r2929, %r2928, 1;
	setp.eq.b32 	%p753, %r2929, 1;
	selp.b32 	%r2930, %r2892, %r2891, %p753;
	selp.b32 	%r2931, %r2891, %r2892, %p753;
	shr.u32 	%r2932, %r2894, 31;
	add.s32 	%r2933, %r2894, %r2932;
	and.b32  	%r2934, %r2933, -2;
	sub.s32 	%r2935, %r2894, %r2934;
	shr.u32 	%r2936, %r2893, 31;
	add.s32 	%r2937, %r2893, %r2936;
	and.b32  	%r2938, %r2937, -2;
	sub.s32 	%r2939, %r2893, %r2938;
	setp.eq.s32 	%p754, %r2935, %r2939;
	setp.ge.s32 	%p755, %r2894, %r2893;
	selp.u32 	%r2940, -1, 0, %p755;
	selp.b32 	%r2941, %r2940, %r2894, %p754;
	and.b32  	%r2942, %r2941, 1;
	setp.eq.b32 	%p756, %r2942, 1;
	selp.b32 	%r2943, %r2894, %r2893, %p756;
	selp.b32 	%r2944, %r2893, %r2894, %p756;
	shr.u32 	%r2945, %r2896, 31;
	add.s32 	%r2946, %r2896, %r2945;
	and.b32  	%r2947, %r2946, -2;
	sub.s32 	%r2948, %r2896, %r2947;
	shr.u32 	%r2949, %r2895, 31;
	add.s32 	%r2950, %r2895, %r2949;
	and.b32  	%r2951, %r2950, -2;
	sub.s32 	%r2952, %r2895, %r2951;
	setp.eq.s32 	%p757, %r2948, %r2952;
	setp.ge.s32 	%p758, %r2896, %r2895;
	selp.u32 	%r2953, -1, 0, %p758;
	selp.b32 	%r2954, %r2953, %r2896, %p757;
	and.b32  	%r2955, %r2954, 1;
	setp.eq.b32 	%p759, %r2955, 1;
	selp.b32 	%r2956, %r2896, %r2895, %p759;
	selp.b32 	%r2957, %r2895, %r2896, %p759;
	shr.u32 	%r2958, %r2898, 31;
	add.s32 	%r2959, %r2898, %r2958;
	and.b32  	%r2960, %r2959, -2;
	sub.s32 	%r2961, %r2898, %r2960;
	shr.u32 	%r2962, %r2897, 31;
	add.s32 	%r2963, %r2897, %r2962;
	and.b32  	%r2964, %r2963, -2;
	sub.s32 	%r2965, %r2897, %r2964;
	setp.eq.s32 	%p760, %r2961, %r2965;
	setp.ge.s32 	%p761, %r2898, %r2897;
	selp.u32 	%r2966, -1, 0, %p761;
	selp.b32 	%r2967, %r2966, %r2898, %p760;
	and.b32  	%r2968, %r2967, 1;
	setp.eq.b32 	%p762, %r2968, 1;
	selp.b32 	%r2969, %r2898, %r2897, %p762;
	selp.b32 	%r2970, %r2897, %r2898, %p762;
	shr.u32 	%r2971, %r2900, 31;
	add.s32 	%r2972, %r2900, %r2971;
	and.b32  	%r2973, %r2972, -2;
	sub.s32 	%r2974, %r2900, %r2973;
	shr.u32 	%r2975, %r2899, 31;
	add.s32 	%r2976, %r2899, %r2975;
	and.b32  	%r2977, %r2976, -2;
	sub.s32 	%r2978, %r2899, %r2977;
	setp.eq.s32 	%p763, %r2974, %r2978;
	setp.ge.s32 	%p764, %r2900, %r2899;
	selp.u32 	%r2979, -1, 0, %p764;
	selp.b32 	%r2980, %r2979, %r2900, %p763;
	and.b32  	%r2981, %r2980, 1;
	setp.eq.b32 	%p765, %r2981, 1;
	selp.b32 	%r2982, %r2900, %r2899, %p765;
	selp.b32 	%r2983, %r2899, %r2900, %p765;
	shr.u32 	%r2984, %r2902, 31;
	add.s32 	%r2985, %r2902, %r2984;
	and.b32  	%r2986, %r2985, -2;
	sub.s32 	%r2987, %r2902, %r2986;
	shr.u32 	%r2988, %r2901, 31;
	add.s32 	%r2989, %r2901, %r2988;
	and.b32  	%r2990, %r2989, -2;
	sub.s32 	%r2991, %r2901, %r2990;
	setp.eq.s32 	%p766, %r2987, %r2991;
	setp.ge.s32 	%p767, %r2902, %r2901;
	selp.u32 	%r2992, -1, 0, %p767;
	selp.b32 	%r2993, %r2992, %r2902, %p766;
	and.b32  	%r2994, %r2993, 1;
	setp.eq.b32 	%p768, %r2994, 1;
	selp.b32 	%r2995, %r2902, %r2901, %p768;
	selp.b32 	%r2996, %r2901, %r2902, %p768;
	shr.u32 	%r2997, %r2904, 31;
	add.s32 	%r2998, %r2904, %r2997;
	and.b32  	%r2999, %r2998, -2;
	sub.s32 	%r3000, %r2904, %r2999;
	shr.u32 	%r3001, %r2903, 31;
	add.s32 	%r3002, %r2903, %r3001;
	and.b32  	%r3003, %r3002, -2;
	sub.s32 	%r3004, %r2903, %r3003;
	setp.eq.s32 	%p769, %r3000, %r3004;
	setp.ge.s32 	%p770, %r2904, %r2903;
	selp.u32 	%r3005, -1, 0, %p770;
	selp.b32 	%r3006, %r3005, %r2904, %p769;
	and.b32  	%r3007, %r3006, 1;
	setp.eq.b32 	%p771, %r3007, 1;
	selp.b32 	%r3008, %r2904, %r2903, %p771;
	selp.b32 	%r3009, %r2903, %r2904, %p771;
	shr.u32 	%r3010, %r2931, 31;
	add.s32 	%r3011, %r2931, %r3010;
	and.b32  	%r3012, %r3011, -2;
	sub.s32 	%r3013, %r2931, %r3012;
	shr.u32 	%r3014, %r2917, 31;
	add.s32 	%r3015, %r2917, %r3014;
	and.b32  	%r3016, %r3015, -2;
	sub.s32 	%r3017, %r2917, %r3016;
	setp.eq.s32 	%p772, %r3013, %r3017;
	setp.ge.s32 	%p773, %r2931, %r2917;
	selp.u32 	%r3018, -1, 0, %p773;
	selp.b32 	%r3019, %r3018, %r2931, %p772;
	and.b32  	%r3020, %r3019, 1;
	setp.eq.b32 	%p774, %r3020, 1;
	selp.b32 	%r3021, %r2931, %r2917, %p774;
	selp.b32 	%r3022, %r2917, %r2931, %p774;
	shr.u32 	%r3023, %r2944, 31;
	add.s32 	%r3024, %r2944, %r3023;
	and.b32  	%r3025, %r3024, -2;
	sub.s32 	%r3026, %r2944, %r3025;
	shr.u32 	%r3027, %r2930, 31;
	add.s32 	%r3028, %r2930, %r3027;
	and.b32  	%r3029, %r3028, -2;
	sub.s32 	%r3030, %r2930, %r3029;
	setp.eq.s32 	%p775, %r3026, %r3030;
	setp.ge.s32 	%p776, %r2944, %r2930;
	selp.u32 	%r3031, -1, 0, %p776;
	selp.b32 	%r3032, %r3031, %r2944, %p775;
	and.b32  	%r3033, %r3032, 1;
	setp.eq.b32 	%p777, %r3033, 1;
	selp.b32 	%r3034, %r2944, %r2930, %p777;
	selp.b32 	%r3035, %r2930, %r2944, %p777;
	shr.u32 	%r3036, %r2957, 31;
	add.s32 	%r3037, %r2957, %r3036;
	and.b32  	%r3038, %r3037, -2;
	sub.s32 	%r3039, %r2957, %r3038;
	shr.u32 	%r3040, %r2943, 31;
	add.s32 	%r3041, %r2943, %r3040;
	and.b32  	%r3042, %r3041, -2;
	sub.s32 	%r3043, %r2943, %r3042;
	setp.eq.s32 	%p778, %r3039, %r3043;
	setp.ge.s32 	%p779, %r2957, %r2943;
	selp.u32 	%r3044, -1, 0, %p779;
	selp.b32 	%r3045, %r3044, %r2957, %p778;
	and.b32  	%r3046, %r3045, 1;
	setp.eq.b32 	%p780, %r3046, 1;
	selp.b32 	%r3047, %r2957, %r2943, %p780;
	selp.b32 	%r3048, %r2943, %r2957, %p780;
	shr.u32 	%r3049, %r2970, 31;
	add.s32 	%r3050, %r2970, %r3049;
	and.b32  	%r3051, %r3050, -2;
	sub.s32 	%r3052, %r2970, %r3051;
	shr.u32 	%r3053, %r2956, 31;
	add.s32 	%r3054, %r2956, %r3053;
	and.b32  	%r3055, %r3054, -2;
	sub.s32 	%r3056, %r2956, %r3055;
	setp.eq.s32 	%p781, %r3052, %r3056;
	setp.ge.s32 	%p782, %r2970, %r2956;
	selp.u32 	%r3057, -1, 0, %p782;
	selp.b32 	%r3058, %r3057, %r2970, %p781;
	and.b32  	%r3059, %r3058, 1;
	setp.eq.b32 	%p783, %r3059, 1;
	selp.b32 	%r3060, %r2970, %r2956, %p783;
	selp.b32 	%r3061, %r2956, %r2970, %p783;
	shr.u32 	%r3062, %r2983, 31;
	add.s32 	%r3063, %r2983, %r3062;
	and.b32  	%r3064, %r3063, -2;
	sub.s32 	%r3065, %r2983, %r3064;
	shr.u32 	%r3066, %r2969, 31;
	add.s32 	%r3067, %r2969, %r3066;
	and.b32  	%r3068, %r3067, -2;
	sub.s32 	%r3069, %r2969, %r3068;
	setp.eq.s32 	%p784, %r3065, %r3069;
	setp.ge.s32 	%p785, %r2983, %r2969;
	selp.u32 	%r3070, -1, 0, %p785;
	selp.b32 	%r3071, %r3070, %r2983, %p784;
	and.b32  	%r3072, %r3071, 1;
	setp.eq.b32 	%p786, %r3072, 1;
	selp.b32 	%r3073, %r2983, %r2969, %p786;
	selp.b32 	%r3074, %r2969, %r2983, %p786;
	shr.u32 	%r3075, %r2996, 31;
	add.s32 	%r3076, %r2996, %r3075;
	and.b32  	%r3077, %r3076, -2;
	sub.s32 	%r3078, %r2996, %r3077;
	shr.u32 	%r3079, %r2982, 31;
	add.s32 	%r3080, %r2982, %r3079;
	and.b32  	%r3081, %r3080, -2;
	sub.s32 	%r3082, %r2982, %r3081;
	setp.eq.s32 	%p787, %r3078, %r3082;
	setp.ge.s32 	%p788, %r2996, %r2982;
	selp.u32 	%r3083, -1, 0, %p788;
	selp.b32 	%r3084, %r3083, %r2996, %p787;
	and.b32  	%r3085, %r3084, 1;
	setp.eq.b32 	%p789, %r3085, 1;
	selp.b32 	%r3086, %r2996, %r2982, %p789;
	selp.b32 	%r3087, %r2982, %r2996, %p789;
	shr.u32 	%r3088, %r3009, 31;
	add.s32 	%r3089, %r3009, %r3088;
	and.b32  	%r3090, %r3089, -2;
	sub.s32 	%r3091, %r3009, %r3090;
	shr.u32 	%r3092, %r2995, 31;
	add.s32 	%r3093, %r2995, %r3092;
	and.b32  	%r3094, %r3093, -2;
	sub.s32 	%r3095, %r2995, %r3094;
	setp.eq.s32 	%p790, %r3091, %r3095;
	setp.ge.s32 	%p791, %r3009, %r2995;
	selp.u32 	%r3096, -1, 0, %p791;
	selp.b32 	%r3097, %r3096, %r3009, %p790;
	and.b32  	%r3098, %r3097, 1;
	setp.eq.b32 	%p792, %r3098, 1;
	selp.b32 	%r3099, %r3009, %r2995, %p792;
	selp.b32 	%r3100, %r2995, %r3009, %p792;
	shr.u32 	%r3101, %r2905, 31;
	add.s32 	%r3102, %r2905, %r3101;
	and.b32  	%r3103, %r3102, -2;
	sub.s32 	%r3104, %r2905, %r3103;
	shr.u32 	%r3105, %r3008, 31;
	add.s32 	%r3106, %r3008, %r3105;
	and.b32  	%r3107, %r3106, -2;
	sub.s32 	%r3108, %r3008, %r3107;
	setp.eq.s32 	%p793, %r3104, %r3108;
	setp.ge.s32 	%p794, %r2905, %r3008;
	selp.u32 	%r3109, -1, 0, %p794;
	selp.b32 	%r3110, %r3109, %r2905, %p793;
	and.b32  	%r3111, %r3110, 1;
	setp.eq.b32 	%p795, %r3111, 1;
	selp.b32 	%r3112, %r2905, %r3008, %p795;
	selp.b32 	%r3113, %r3008, %r2905, %p795;
	shr.u32 	%r3114, %r3022, 31;
	add.s32 	%r3115, %r3022, %r3114;
	and.b32  	%r3116, %r3115, -2;
	sub.s32 	%r3117, %r3022, %r3116;
	shr.u32 	%r3118, %r2918, 31;
	add.s32 	%r3119, %r2918, %r3118;
	and.b32  	%r3120, %r3119, -2;
	sub.s32 	%r3121, %r2918, %r3120;
	setp.eq.s32 	%p796, %r3117, %r3121;
	setp.ge.s32 	%p797, %r3022, %r2918;
	selp.u32 	%r3122, -1, 0, %p797;
	selp.b32 	%r3123, %r3122, %r3022, %p796;
	and.b32  	%r3124, %r3123, 1;
	setp.eq.b32 	%p798, %r3124, 1;
	selp.b32 	%r3125, %r3022, %r2918, %p798;
	selp.b32 	%r3126, %r2918, %r3022, %p798;
	shr.u32 	%r3127, %r3035, 31;
	add.s32 	%r3128, %r3035, %r3127;
	and.b32  	%r3129, %r3128, -2;
	sub.s32 	%r3130, %r3035, %r3129;
	shr.u32 	%r3131, %r3021, 31;
	add.s32 	%r3132, %r3021, %r3131;
	and.b32  	%r3133, %r3132, -2;
	sub.s32 	%r3134, %r3021, %r3133;
	setp.eq.s32 	%p799, %r3130, %r3134;
	setp.ge.s32 	%p800, %r3035, %r3021;
	selp.u32 	%r3135, -1, 0, %p800;
	selp.b32 	%r3136, %r3135, %r3035, %p799;
	and.b32  	%r3137, %r3136, 1;
	setp.eq.b32 	%p801, %r3137, 1;
	selp.b32 	%r3138, %r3035, %r3021, %p801;
	selp.b32 	%r3139, %r3021, %r3035, %p801;
	shr.u32 	%r3140, %r3048, 31;
	add.s32 	%r3141, %r3048, %r3140;
	and.b32  	%r3142, %r3141, -2;
	sub.s32 	%r3143, %r3048, %r3142;
	shr.u32 	%r3144, %r3034, 31;
	add.s32 	%r3145, %r3034, %r3144;
	and.b32  	%r3146, %r3145, -2;
	sub.s32 	%r3147, %r3034, %r3146;
	setp.eq.s32 	%p802, %r3143, %r3147;
	setp.ge.s32 	%p803, %r3048, %r3034;
	selp.u32 	%r3148, -1, 0, %p803;
	selp.b32 	%r3149, %r3148, %r3048, %p802;
	and.b32  	%r3150, %r3149, 1;
	setp.eq.b32 	%p804, %r3150, 1;
	selp.b32 	%r3151, %r3048, %r3034, %p804;
	selp.b32 	%r3152, %r3034, %r3048, %p804;
	shr.u32 	%r3153, %r3061, 31;
	add.s32 	%r3154, %r3061, %r3153;
	and.b32  	%r3155, %r3154, -2;
	sub.s32 	%r3156, %r3061, %r3155;
	shr.u32 	%r3157, %r3047, 31;
	add.s32 	%r3158, %r3047, %r3157;
	and.b32  	%r3159, %r3158, -2;
	sub.s32 	%r3160, %r3047, %r3159;
	setp.eq.s32 	%p805, %r3156, %r3160;
	setp.ge.s32 	%p806, %r3061, %r3047;
	selp.u32 	%r3161, -1, 0, %p806;
	selp.b32 	%r3162, %r3161, %r3061, %p805;
	and.b32  	%r3163, %r3162, 1;
	setp.eq.b32 	%p807, %r3163, 1;
	selp.b32 	%r3164, %r3061, %r3047, %p807;
	selp.b32 	%r3165, %r3047, %r3061, %p807;
	shr.u32 	%r3166, %r3074, 31;
	add.s32 	%r3167, %r3074, %r3166;
	and.b32  	%r3168, %r3167, -2;
	sub.s32 	%r3169, %r3074, %r3168;
	shr.u32 	%r3170, %r3060, 31;
	add.s32 	%r3171, %r3060, %r3170;
	and.b32  	%r3172, %r3171, -2;
	sub.s32 	%r3173, %r3060, %r3172;
	setp.eq.s32 	%p808, %r3169, %r3173;
	setp.ge.s32 	%p809, %r3074, %r3060;
	selp.u32 	%r3174, -1, 0, %p809;
	selp.b32 	%r3175, %r3174, %r3074, %p808;
	and.b32  	%r3176, %r3175, 1;
	setp.eq.b32 	%p810, %r3176, 1;
	selp.b32 	%r3177, %r3074, %r3060, %p810;
	selp.b32 	%r3178, %r3060, %r3074, %p810;
	shr.u32 	%r3179, %r3087, 31;
	add.s32 	%r3180, %r3087, %r3179;
	and.b32  	%r3181, %r3180, -2;
	sub.s32 	%r3182, %r3087, %r3181;
	shr.u32 	%r3183, %r3073, 31;
	add.s32 	%r3184, %r3073, %r3183;
	and.b32  	%r3185, %r3184, -2;
	sub.s32 	%r3186, %r3073, %r3185;
	setp.eq.s32 	%p811, %r3182, %r3186;
	setp.ge.s32 	%p812, %r3087, %r3073;
	selp.u32 	%r3187, -1, 0, %p812;
	selp.b32 	%r3188, %r3187, %r3087, %p811;
	and.b32  	%r3189, %r3188, 1;
	setp.eq.b32 	%p813, %r3189, 1;
	selp.b32 	%r3190, %r3087, %r3073, %p813;
	selp.b32 	%r3191, %r3073, %r3087, %p813;
	shr.u32 	%r3192, %r3100, 31;
	add.s32 	%r3193, %r3100, %r3192;
	and.b32  	%r3194, %r3193, -2;
	sub.s32 	%r3195, %r3100, %r3194;
	shr.u32 	%r3196, %r3086, 31;
	add.s32 	%r3197, %r3086, %r3196;
	and.b32  	%r3198, %r3197, -2;
	sub.s32 	%r3199, %r3086, %r3198;
	setp.eq.s32 	%p814, %r3195, %r3199;
	setp.ge.s32 	%p815, %r3100, %r3086;
	selp.u32 	%r3200, -1, 0, %p815;
	selp.b32 	%r3201, %r3200, %r3100, %p814;
	and.b32  	%r3202, %r3201, 1;
	setp.eq.b32 	%p816, %r3202, 1;
	selp.b32 	%r3203, %r3100, %r3086, %p816;
	selp.b32 	%r3204, %r3086, %r3100, %p816;
	shr.u32 	%r3205, %r3113, 31;
	add.s32 	%r3206, %r3113, %r3205;
	and.b32  	%r3207, %r3206, -2;
	sub.s32 	%r3208, %r3113, %r3207;
	shr.u32 	%r3209, %r3099, 31;
	add.s32 	%r3210, %r3099, %r3209;
	and.b32  	%r3211, %r3210, -2;
	sub.s32 	%r3212, %r3099, %r3211;
	setp.eq.s32 	%p817, %r3208, %r3212;
	setp.ge.s32 	%p818, %r3113, %r3099;
	selp.u32 	%r3213, -1, 0, %p818;
	selp.b32 	%r3214, %r3213, %r3113, %p817;
	and.b32  	%r3215, %r3214, 1;
	setp.eq.b32 	%p819, %r3215, 1;
	selp.b32 	%r3216, %r3113, %r3099, %p819;
	selp.b32 	%r3217, %r3099, %r3113, %p819;
	shr.u32 	%r3218, %r3139, 31;
	add.s32 	%r3219, %r3139, %r3218;
	and.b32  	%r3220, %r3219, -2;
	sub.s32 	%r3221, %r3139, %r3220;
	shr.u32 	%r3222, %r3125, 31;
	add.s32 	%r3223, %r3125, %r3222;
	and.b32  	%r3224, %r3223, -2;
	sub.s32 	%r3225, %r3125, %r3224;
	setp.eq.s32 	%p820, %r3221, %r3225;
	setp.ge.s32 	%p821, %r3139, %r3125;
	selp.u32 	%r3226, -1, 0, %p821;
	selp.b32 	%r3227, %r3226, %r3139, %p820;
	and.b32  	%r3228, %r3227, 1;
	setp.eq.b32 	%p822, %r3228, 1;
	selp.b32 	%r3229, %r3139, %r3125, %p822;
	selp.b32 	%r3230, %r3125, %r3139, %p822;
	shr.u32 	%r3231, %r3152, 31;
	add.s32 	%r3232, %r3152, %r3231;
	and.b32  	%r3233, %r3232, -2;
	sub.s32 	%r3234, %r3152, %r3233;
	shr.u32 	%r3235, %r3138, 31;
	add.s32 	%r3236, %r3138, %r3235;
	and.b32  	%r3237, %r3236, -2;
	sub.s32 	%r3238, %r3138, %r3237;
	setp.eq.s32 	%p823, %r3234, %r3238;
	setp.ge.s32 	%p824, %r3152, %r3138;
	selp.u32 	%r3239, -1, 0, %p824;
	selp.b32 	%r3240, %r3239, %r3152, %p823;
	and.b32  	%r3241, %r3240, 1;
	setp.eq.b32 	%p825, %r3241, 1;
	selp.b32 	%r3242, %r3152, %r3138, %p825;
	selp.b32 	%r3243, %r3138, %r3152, %p825;
	shr.u32 	%r3244, %r3165, 31;
	add.s32 	%r3245, %r3165, %r3244;
	and.b32  	%r3246, %r3245, -2;
	sub.s32 	%r3247, %r3165, %r3246;
	shr.u32 	%r3248, %r3151, 31;
	add.s32 	%r3249, %r3151, %r3248;
	and.b32  	%r3250, %r3249, -2;
	sub.s32 	%r3251, %r3151, %r3250;
	setp.eq.s32 	%p826, %r3247, %r3251;
	setp.ge.s32 	%p827, %r3165, %r3151;
	selp.u32 	%r3252, -1, 0, %p827;
	selp.b32 	%r3253, %r3252, %r3165, %p826;
	and.b32  	%r3254, %r3253, 1;
	setp.eq.b32 	%p828, %r3254, 1;
	selp.b32 	%r3255, %r3165, %r3151, %p828;
	selp.b32 	%r3256, %r3151, %r3165, %p828;
	shr.u32 	%r3257, %r3178, 31;
	add.s32 	%r3258, %r3178, %r3257;
	and.b32  	%r3259, %r3258, -2;
	sub.s32 	%r3260, %r3178, %r3259;
	shr.u32 	%r3261, %r3164, 31;
	add.s32 	%r3262, %r3164, %r3261;
	and.b32  	%r3263, %r3262, -2;
	sub.s32 	%r3264, %r3164, %r3263;
	setp.eq.s32 	%p829, %r3260, %r3264;
	setp.ge.s32 	%p830, %r3178, %r3164;
	selp.u32 	%r3265, -1, 0, %p830;
	selp.b32 	%r3266, %r3265, %r3178, %p829;
	and.b32  	%r3267, %r3266, 1;
	setp.eq.b32 	%p831, %r3267, 1;
	selp.b32 	%r3268, %r3178, %r3164, %p831;
	selp.b32 	%r3269, %r3164, %r3178, %p831;
	shr.u32 	%r3270, %r3191, 31;
	add.s32 	%r3271, %r3191, %r3270;
	and.b32  	%r3272, %r3271, -2;
	sub.s32 	%r3273, %r3191, %r3272;
	shr.u32 	%r3274, %r3177, 31;
	add.s32 	%r3275, %r3177, %r3274;
	and.b32  	%r3276, %r3275, -2;
	sub.s32 	%r3277, %r3177, %r3276;
	setp.eq.s32 	%p832, %r3273, %r3277;
	setp.ge.s32 	%p833, %r3191, %r3177;
	selp.u32 	%r3278, -1, 0, %p833;
	selp.b32 	%r3279, %r3278, %r3191, %p832;
	and.b32  	%r3280, %r3279, 1;
	setp.eq.b32 	%p834, %r3280, 1;
	selp.b32 	%r3281, %r3191, %r3177, %p834;
	selp.b32 	%r3282, %r3177, %r3191, %p834;
	shr.u32 	%r3283, %r3204, 31;
	add.s32 	%r3284, %r3204, %r3283;
	and.b32  	%r3285, %r3284, -2;
	sub.s32 	%r3286, %r3204, %r3285;
	shr.u32 	%r3287, %r3190, 31;
	add.s32 	%r3288, %r3190, %r3287;
	and.b32  	%r3289, %r3288, -2;
	sub.s32 	%r3290, %r3190, %r3289;
	setp.eq.s32 	%p835, %r3286, %r3290;
	setp.ge.s32 	%p836, %r3204, %r3190;
	selp.u32 	%r3291, -1, 0, %p836;
	selp.b32 	%r3292, %r3291, %r3204, %p835;
	and.b32  	%r3293, %r3292, 1;
	setp.eq.b32 	%p837, %r3293, 1;
	selp.b32 	%r3294, %r3204, %r3190, %p837;
	selp.b32 	%r3295, %r3190, %r3204, %p837;
	shr.u32 	%r3296, %r3217, 31;
	add.s32 	%r3297, %r3217, %r3296;
	and.b32  	%r3298, %r3297, -2;
	sub.s32 	%r3299, %r3217, %r3298;
	shr.u32 	%r3300, %r3203, 31;
	add.s32 	%r3301, %r3203, %r3300;
	and.b32  	%r3302, %r3301, -2;
	sub.s32 	%r3303, %r3203, %r3302;
	setp.eq.s32 	%p838, %r3299, %r3303;
	setp.ge.s32 	%p839, %r3217, %r3203;
	selp.u32 	%r3304, -1, 0, %p839;
	selp.b32 	%r3305, %r3304, %r3217, %p838;
	and.b32  	%r3306, %r3305, 1;
	setp.eq.b32 	%p840, %r3306, 1;
	selp.b32 	%r3307, %r3217, %r3203, %p840;
	selp.b32 	%r3308, %r3203, %r3217, %p840;
	shr.u32 	%r3309, %r3112, 31;
	add.s32 	%r3310, %r3112, %r3309;
	and.b32  	%r3311, %r3310, -2;
	sub.s32 	%r3312, %r3112, %r3311;
	shr.u32 	%r3313, %r3216, 31;
	add.s32 	%r3314, %r3216, %r3313;
	and.b32  	%r3315, %r3314, -2;
	sub.s32 	%r3316, %r3216, %r3315;
	setp.eq.s32 	%p841, %r3312, %r3316;
	setp.ge.s32 	%p842, %r3112, %r3216;
	selp.u32 	%r3317, -1, 0, %p842;
	selp.b32 	%r3318, %r3317, %r3112, %p841;
	and.b32  	%r3319, %r3318, 1;
	setp.eq.b32 	%p843, %r3319, 1;
	selp.b32 	%r3320, %r3112, %r3216, %p843;
	selp.b32 	%r3321, %r3216, %r3112, %p843;
	shr.u32 	%r3322, %r3230, 31;
	add.s32 	%r3323, %r3230, %r3322;
	and.b32  	%r3324, %r3323, -2;
	sub.s32 	%r3325, %r3230, %r3324;
	shr.u32 	%r3326, %r3126, 31;
	add.s32 	%r3327, %r3126, %r3326;
	and.b32  	%r3328, %r3327, -2;
	sub.s32 	%r3329, %r3126, %r3328;
	setp.eq.s32 	%p844, %r3325, %r3329;
	setp.ge.s32 	%p845, %r3230, %r3126;
	selp.u32 	%r3330, -1, 0, %p845;
	selp.b32 	%r3331, %r3330, %r3230, %p844;
	and.b32  	%r3332, %r3331, 1;
	setp.eq.b32 	%p846, %r3332, 1;
	selp.b32 	%r3333, %r3230, %r3126, %p846;
	selp.b32 	%r3334, %r3126, %r3230, %p846;
	shr.u32 	%r3335, %r3243, 31;
	add.s32 	%r3336, %r3243, %r3335;
	and.b32  	%r3337, %r3336, -2;
	sub.s32 	%r3338, %r3243, %r3337;
	shr.u32 	%r3339, %r3229, 31;
	add.s32 	%r3340, %r3229, %r3339;
	and.b32  	%r3341, %r3340, -2;
	sub.s32 	%r3342, %r3229, %r3341;
	setp.eq.s32 	%p847, %r3338, %r3342;
	setp.ge.s32 	%p848, %r3243, %r3229;
	selp.u32 	%r3343, -1, 0, %p848;
	selp.b32 	%r3344, %r3343, %r3243, %p847;
	and.b32  	%r3345, %r3344, 1;
	setp.eq.b32 	%p849, %r3345, 1;
	selp.b32 	%r3346, %r3243, %r3229, %p849;
	selp.b32 	%r3347, %r3229, %r3243, %p849;
	shr.u32 	%r3348, %r3256, 31;
	add.s32 	%r3349, %r3256, %r3348;
	and.b32  	%r3350, %r3349, -2;
	sub.s32 	%r3351, %r3256, %r3350;
	shr.u32 	%r3352, %r3242, 31;
	add.s32 	%r3353, %r3242, %r3352;
	and.b32  	%r3354, %r3353, -2;
	sub.s32 	%r3355, %r3242, %r3354;
	setp.eq.s32 	%p850, %r3351, %r3355;
	setp.ge.s32 	%p851, %r3256, %r3242;
	selp.u32 	%r3356, -1, 0, %p851;
	selp.b32 	%r3357, %r3356, %r3256, %p850;
	and.b32  	%r3358, %r3357, 1;
	setp.eq.b32 	%p852, %r3358, 1;
	selp.b32 	%r3359, %r3256, %r3242, %p852;
	selp.b32 	%r3360, %r3242, %r3256, %p852;
	shr.u32 	%r3361, %r3269, 31;
	add.s32 	%r3362, %r3269, %r3361;
	and.b32  	%r3363, %r3362, -2;
	sub.s32 	%r3364, %r3269, %r3363;
	shr.u32 	%r3365, %r3255, 31;
	add.s32 	%r3366, %r3255, %r3365;
	and.b32  	%r3367, %r3366, -2;
	sub.s32 	%r3368, %r3255, %r3367;
	setp.eq.s32 	%p853, %r3364, %r3368;
	setp.ge.s32 	%p854, %r3269, %r3255;
	selp.u32 	%r3369, -1, 0, %p854;
	selp.b32 	%r3370, %r3369, %r3269, %p853;
	and.b32  	%r3371, %r3370, 1;
	setp.eq.b32 	%p855, %r3371, 1;
	selp.b32 	%r3372, %r3269, %r3255, %p855;
	selp.b32 	%r3373, %r3255, %r3269, %p855;
	shr.u32 	%r3374, %r3282, 31;
	add.s32 	%r3375, %r3282, %r3374;
	and.b32  	%r3376, %r3375, -2;
	sub.s32 	%r3377, %r3282, %r3376;
	shr.u32 	%r3378, %r3268, 31;
	add.s32 	%r3379, %r3268, %r3378;
	and.b32  	%r3380, %r3379, -2;
	sub.s32 	%r3381, %r3268, %r3380;
	setp.eq.s32 	%p856, %r3377, %r3381;
	setp.ge.s32 	%p857, %r3282, %r3268;
	selp.u32 	%r3382, -1, 0, %p857;
	selp.b32 	%r3383, %r3382, %r3282, %p856;
	and.b32  	%r3384, %r3383, 1;
	setp.eq.b32 	%p858, %r3384, 1;
	selp.b32 	%r3385, %r3282, %r3268, %p858;
	selp.b32 	%r3386, %r3268, %r3282, %p858;
	shr.u32 	%r3387, %r3295, 31;
	add.s32 	%r3388, %r3295, %r3387;
	and.b32  	%r3389, %r3388, -2;
	sub.s32 	%r3390, %r3295, %r3389;
	shr.u32 	%r3391, %r3281, 31;
	add.s32 	%r3392, %r3281, %r3391;
	and.b32  	%r3393, %r3392, -2;
	sub.s32 	%r3394, %r3281, %r3393;
	setp.eq.s32 	%p859, %r3390, %r3394;
	setp.ge.s32 	%p860, %r3295, %r3281;
	selp.u32 	%r3395, -1, 0, %p860;
	selp.b32 	%r3396, %r3395, %r3295, %p859;
	and.b32  	%r3397, %r3396, 1;
	setp.eq.b32 	%p861, %r3397, 1;
	selp.b32 	%r3398, %r3295, %r3281, %p861;
	selp.b32 	%r3399, %r3281, %r3295, %p861;
	shr.u32 	%r3400, %r3308, 31;
	add.s32 	%r3401, %r3308, %r3400;
	and.b32  	%r3402, %r3401, -2;
	sub.s32 	%r3403, %r3308, %r3402;
	shr.u32 	%r3404, %r3294, 31;
	add.s32 	%r3405, %r3294, %r3404;
	and.b32  	%r3406, %r3405, -2;
	sub.s32 	%r3407, %r3294, %r3406;
	setp.eq.s32 	%p862, %r3403, %r3407;
	setp.ge.s32 	%p863, %r3308, %r3294;
	selp.u32 	%r3408, -1, 0, %p863;
	selp.b32 	%r3409, %r3408, %r3308, %p862;
	and.b32  	%r3410, %r3409, 1;
	setp.eq.b32 	%p864, %r3410, 1;
	selp.b32 	%r3411, %r3308, %r3294, %p864;
	selp.b32 	%r3412, %r3294, %r3308, %p864;
	shr.u32 	%r3413, %r3321, 31;
	add.s32 	%r3414, %r3321, %r3413;
	and.b32  	%r3415, %r3414, -2;
	sub.s32 	%r3416, %r3321, %r3415;
	shr.u32 	%r3417, %r3307, 31;
	add.s32 	%r3418, %r3307, %r3417;
	and.b32  	%r3419, %r3418, -2;
	sub.s32 	%r3420, %r3307, %r3419;
	setp.eq.s32 	%p865, %r3416, %r3420;
	setp.ge.s32 	%p866, %r3321, %r3307;
	selp.u32 	%r3421, -1, 0, %p866;
	selp.b32 	%r3422, %r3421, %r3321, %p865;
	and.b32  	%r3423, %r3422, 1;
	setp.eq.b32 	%p867, %r3423, 1;
	selp.b32 	%r3424, %r3321, %r3307, %p867;
	selp.b32 	%r3425, %r3307, %r3321, %p867;
	shr.u32 	%r3426, %r3347, 31;
	add.s32 	%r3427, %r3347, %r3426;
	and.b32  	%r3428, %r3427, -2;
	sub.s32 	%r3429, %r3347, %r3428;
	shr.u32 	%r3430, %r3333, 31;
	add.s32 	%r3431, %r3333, %r3430;
	and.b32  	%r3432, %r3431, -2;
	sub.s32 	%r3433, %r3333, %r3432;
	setp.eq.s32 	%p868, %r3429, %r3433;
	setp.ge.s32 	%p869, %r3347, %r3333;
	selp.u32 	%r3434, -1, 0, %p869;
	selp.b32 	%r3435, %r3434, %r3347, %p868;
	and.b32  	%r3436, %r3435, 1;
	setp.eq.b32 	%p870, %r3436, 1;
	selp.b32 	%r3437, %r3347, %r3333, %p870;
	selp.b32 	%r3438, %r3333, %r3347, %p870;
	shr.u32 	%r3439, %r3360, 31;
	add.s32 	%r3440, %r3360, %r3439;
	and.b32  	%r3441, %r3440, -2;
	sub.s32 	%r3442, %r3360, %r3441;
	shr.u32 	%r3443, %r3346, 31;
	add.s32 	%r3444, %r3346, %r3443;
	and.b32  	%r3445, %r3444, -2;
	sub.s32 	%r3446, %r3346, %r3445;
	setp.eq.s32 	%p871, %r3442, %r3446;
	setp.ge.s32 	%p872, %r3360, %r3346;
	selp.u32 	%r3447, -1, 0, %p872;
	selp.b32 	%r3448, %r3447, %r3360, %p871;
	and.b32  	%r3449, %r3448, 1;
	setp.eq.b32 	%p873, %r3449, 1;
	selp.b32 	%r3450, %r3360, %r3346, %p873;
	selp.b32 	%r3451, %r3346, %r3360, %p873;
	shr.u32 	%r3452, %r3373, 31;
	add.s32 	%r3453, %r3373, %r3452;
	and.b32  	%r3454, %r3453, -2;
	sub.s32 	%r3455, %r3373, %r3454;
	shr.u32 	%r3456, %r3359, 31;
	add.s32 	%r3457, %r3359, %r3456;
	and.b32  	%r3458, %r3457, -2;
	sub.s32 	%r3459, %r3359, %r3458;
	setp.eq.s32 	%p874, %r3455, %r3459;
	setp.ge.s32 	%p875, %r3373, %r3359;
	selp.u32 	%r3460, -1, 0, %p875;
	selp.b32 	%r3461, %r3460, %r3373, %p874;
	and.b32  	%r3462, %r3461, 1;
	setp.eq.b32 	%p876, %r3462, 1;
	selp.b32 	%r3463, %r3373, %r3359, %p876;
	selp.b32 	%r3464, %r3359, %r3373, %p876;
	shr.u32 	%r3465, %r3386, 31;
	add.s32 	%r3466, %r3386, %r3465;
	and.b32  	%r3467, %r3466, -2;
	sub.s32 	%r3468, %r3386, %r3467;
	shr.u32 	%r3469, %r3372, 31;
	add.s32 	%r3470, %r3372, %r3469;
	and.b32  	%r3471, %r3470, -2;
	sub.s32 	%r3472, %r3372, %r3471;
	setp.eq.s32 	%p877, %r3468, %r3472;
	setp.ge.s32 	%p878, %r3386, %r3372;
	selp.u32 	%r3473, -1, 0, %p878;
	selp.b32 	%r3474, %r3473, %r3386, %p877;
	and.b32  	%r3475, %r3474, 1;
	setp.eq.b32 	%p879, %r3475, 1;
	selp.b32 	%r3476, %r3386, %r3372, %p879;
	selp.b32 	%r3477, %r3372, %r3386, %p879;
	shr.u32 	%r3478, %r3399, 31;
	add.s32 	%r3479, %r3399, %r3478;
	and.b32  	%r3480, %r3479, -2;
	sub.s32 	%r3481, %r3399, %r3480;
	shr.u32 	%r3482, %r3385, 31;
	add.s32 	%r3483, %r3385, %r3482;
	and.b32  	%r3484, %r3483, -2;
	sub.s32 	%r3485, %r3385, %r3484;
	setp.eq.s32 	%p880, %r3481, %r3485;
	setp.ge.s32 	%p881, %r3399, %r3385;
	selp.u32 	%r3486, -1, 0, %p881;
	selp.b32 	%r3487, %r3486, %r3399, %p880;
	and.b32  	%r3488, %r3487, 1;
	setp.eq.b32 	%p882, %r3488, 1;
	selp.b32 	%r3489, %r3399, %r3385, %p882;
	selp.b32 	%r3490, %r3385, %r3399, %p882;
	shr.u32 	%r3491, %r3412, 31;
	add.s32 	%r3492, %r3412, %r3491;
	and.b32  	%r3493, %r3492, -2;
	sub.s32 	%r3494, %r3412, %r3493;
	shr.u32 	%r3495, %r3398, 31;
	add.s32 	%r3496, %r3398, %r3495;
	and.b32  	%r3497, %r3496, -2;
	sub.s32 	%r3498, %r3398, %r3497;
	setp.eq.s32 	%p883, %r3494, %r3498;
	setp.ge.s32 	%p884, %r3412, %r3398;
	selp.u32 	%r3499, -1, 0, %p884;
	selp.b32 	%r3500, %r3499, %r3412, %p883;
	and.b32  	%r3501, %r3500, 1;
	setp.eq.b32 	%p885, %r3501, 1;
	selp.b32 	%r3502, %r3412, %r3398, %p885;
	selp.b32 	%r3503, %r3398, %r3412, %p885;
	shr.u32 	%r3504, %r3425, 31;
	add.s32 	%r3505, %r3425, %r3504;
	and.b32  	%r3506, %r3505, -2;
	sub.s32 	%r3507, %r3425, %r3506;
	shr.u32 	%r3508, %r3411, 31;
	add.s32 	%r3509, %r3411, %r3508;
	and.b32  	%r3510, %r3509, -2;
	sub.s32 	%r3511, %r3411, %r3510;
	setp.eq.s32 	%p886, %r3507, %r3511;
	setp.ge.s32 	%p887, %r3425, %r3411;
	selp.u32 	%r3512, -1, 0, %p887;
	selp.b32 	%r3513, %r3512, %r3425, %p886;
	and.b32  	%r3514, %r3513, 1;
	setp.eq.b32 	%p888, %r3514, 1;
	selp.b32 	%r3515, %r3425, %r3411, %p888;
	selp.b32 	%r3516, %r3411, %r3425, %p888;
	shr.u32 	%r3517, %r3320, 31;
	add.s32 	%r3518, %r3320, %r3517;
	and.b32  	%r3519, %r3518, -2;
	sub.s32 	%r3520, %r3320, %r3519;
	shr.u32 	%r3521, %r3424, 31;
	add.s32 	%r3522, %r3424, %r3521;
	and.b32  	%r3523, %r3522, -2;
	sub.s32 	%r3524, %r3424, %r3523;
	setp.eq.s32 	%p889, %r3520, %r3524;
	setp.ge.s32 	%p890, %r3320, %r3424;
	selp.u32 	%r3525, -1, 0, %p890;
	selp.b32 	%r3526, %r3525, %r3320, %p889;
	and.b32  	%r3527, %r3526, 1;
	setp.eq.b32 	%p891, %r3527, 1;
	selp.b32 	%r3528, %r3320, %r3424, %p891;
	selp.b32 	%r3529, %r3424, %r3320, %p891;
	shr.u32 	%r3530, %r3438, 31;
	add.s32 	%r3531, %r3438, %r3530;
	and.b32  	%r3532, %r3531, -2;
	sub.s32 	%r3533, %r3438, %r3532;
	shr.u32 	%r3534, %r3334, 31;
	add.s32 	%r3535, %r3334, %r3534;
	and.b32  	%r3536, %r3535, -2;
	sub.s32 	%r3537, %r3334, %r3536;
	setp.eq.s32 	%p892, %r3533, %r3537;
	setp.ge.s32 	%p893, %r3438, %r3334;
	selp.u32 	%r3538, -1, 0, %p893;
	selp.b32 	%r3539, %r3538, %r3438, %p892;
	and.b32  	%r3540, %r3539, 1;
	setp.eq.b32 	%p894, %r3540, 1;
	selp.b32 	%r3541, %r3438, %r3334, %p894;
	selp.b32 	%r3542, %r3334, %r3438, %p894;
	shr.u32 	%r3543, %r3451, 31;
	add.s32 	%r3544, %r3451, %r3543;
	and.b32  	%r3545, %r3544, -2;
	sub.s32 	%r3546, %r3451, %r3545;
	shr.u32 	%r3547, %r3437, 31;
	add.s32 	%r3548, %r3437, %r3547;
	and.b32  	%r3549, %r3548, -2;
	sub.s32 	%r3550, %r3437, %r3549;
	setp.eq.s32 	%p895, %r3546, %r3550;
	setp.ge.s32 	%p896, %r3451, %r3437;
	selp.u32 	%r3551, -1, 0, %p896;
	selp.b32 	%r3552, %r3551, %r3451, %p895;
	and.b32  	%r3553, %r3552, 1;
	setp.eq.b32 	%p897, %r3553, 1;
	selp.b32 	%r3554, %r3451, %r3437, %p897;
	selp.b32 	%r3555, %r3437, %r3451, %p897;
	shr.u32 	%r3556, %r3464, 31;
	add.s32 	%r3557, %r3464, %r3556;
	and.b32  	%r3558, %r3557, -2;
	sub.s32 	%r3559, %r3464, %r3558;
	shr.u32 	%r3560, %r3450, 31;
	add.s32 	%r3561, %r3450, %r3560;
	and.b32  	%r3562, %r3561, -2;
	sub.s32 	%r3563, %r3450, %r3562;
	setp.eq.s32 	%p898, %r3559, %r3563;
	setp.ge.s32 	%p899, %r3464, %r3450;
	selp.u32 	%r3564, -1, 0, %p899;
	selp.b32 	%r3565, %r3564, %r3464, %p898;
	and.b32  	%r3566, %r3565, 1;
	setp.eq.b32 	%p900, %r3566, 1;
	selp.b32 	%r3567, %r3464, %r3450, %p900;
	selp.b32 	%r3568, %r3450, %r3464, %p900;
	shr.u32 	%r3569, %r3477, 31;
	add.s32 	%r3570, %r3477, %r3569;
	and.b32  	%r3571, %r3570, -2;
	sub.s32 	%r3572, %r3477, %r3571;
	shr.u32 	%r3573, %r3463, 31;
	add.s32 	%r3574, %r3463, %r3573;
	and.b32  	%r3575, %r3574, -2;
	sub.s32 	%r3576, %r3463, %r3575;
	setp.eq.s32 	%p901, %r3572, %r3576;
	setp.ge.s32 	%p902, %r3477, %r3463;
	selp.u32 	%r3577, -1, 0, %p902;
	selp.b32 	%r3578, %r3577, %r3477, %p901;
	and.b32  	%r3579, %r3578, 1;
	setp.eq.b32 	%p903, %r3579, 1;
	selp.b32 	%r3580, %r3477, %r3463, %p903;
	selp.b32 	%r3581, %r3463, %r3477, %p903;
	shr.u32 	%r3582, %r3490, 31;
	add.s32 	%r3583, %r3490, %r3582;
	and.b32  	%r3584, %r3583, -2;
	sub.s32 	%r3585, %r3490, %r3584;
	shr.u32 	%r3586, %r3476, 31;
	add.s32 	%r3587, %r3476, %r3586;
	and.b32  	%r3588, %r3587, -2;
	sub.s32 	%r3589, %r3476, %r3588;
	setp.eq.s32 	%p904, %r3585, %r3589;
	setp.ge.s32 	%p905, %r3490, %r3476;
	selp.u32 	%r3590, -1, 0, %p905;
	selp.b32 	%r3591, %r3590, %r3490, %p904;
	and.b32  	%r3592, %r3591, 1;
	setp.eq.b32 	%p906, %r3592, 1;
	selp.b32 	%r3593, %r3490, %r3476, %p906;
	selp.b32 	%r3594, %r3476, %r3490, %p906;
	shr.u32 	%r3595, %r3503, 31;
	add.s32 	%r3596, %r3503, %r3595;
	and.b32  	%r3597, %r3596, -2;
	sub.s32 	%r3598, %r3503, %r3597;
	shr.u32 	%r3599, %r3489, 31;
	add.s32 	%r3600, %r3489, %r3599;
	and.b32  	%r3601, %r3600, -2;
	sub.s32 	%r3602, %r3489, %r3601;
	setp.eq.s32 	%p907, %r3598, %r3602;
	setp.ge.s32 	%p908, %r3503, %r3489;
	selp.u32 	%r3603, -1, 0, %p908;
	selp.b32 	%r3604, %r3603, %r3503, %p907;
	and.b32  	%r3605, %r3604, 1;
	setp.eq.b32 	%p909, %r3605, 1;
	selp.b32 	%r3606, %r3503, %r3489, %p909;
	selp.b32 	%r3607, %r3489, %r3503, %p909;
	shr.u32 	%r3608, %r3516, 31;
	add.s32 	%r3609, %r3516, %r3608;
	and.b32  	%r3610, %r3609, -2;
	sub.s32 	%r3611, %r3516, %r3610;
	shr.u32 	%r3612, %r3502, 31;
	add.s32 	%r3613, %r3502, %r3612;
	and.b32  	%r3614, %r3613, -2;
	sub.s32 	%r3615, %r3502, %r3614;
	setp.eq.s32 	%p910, %r3611, %r3615;
	setp.ge.s32 	%p911, %r3516, %r3502;
	selp.u32 	%r3616, -1, 0, %p911;
	selp.b32 	%r3617, %r3616, %r3516, %p910;
	and.b32  	%r3618, %r3617, 1;
	setp.eq.b32 	%p912, %r3618, 1;
	selp.b32 	%r3619, %r3516, %r3502, %p912;
	selp.b32 	%r3620, %r3502, %r3516, %p912;
	shr.u32 	%r3621, %r3529, 31;
	add.s32 	%r3622, %r3529, %r3621;
	and.b32  	%r3623, %r3622, -2;
	sub.s32 	%r3624, %r3529, %r3623;
	shr.u32 	%r3625, %r3515, 31;
	add.s32 	%r3626, %r3515, %r3625;
	and.b32  	%r3627, %r3626, -2;
	sub.s32 	%r3628, %r3515, %r3627;
	setp.eq.s32 	%p913, %r3624, %r3628;
	setp.ge.s32 	%p914, %r3529, %r3515;
	selp.u32 	%r3629, -1, 0, %p914;
	selp.b32 	%r3630, %r3629, %r3529, %p913;
	and.b32  	%r3631, %r3630, 1;
	setp.eq.b32 	%p915, %r3631, 1;
	selp.b32 	%r3632, %r3529, %r3515, %p915;
	selp.b32 	%r3633, %r3515, %r3529, %p915;
	shr.u32 	%r3634, %r3555, 31;
	add.s32 	%r3635, %r3555, %r3634;
	and.b32  	%r3636, %r3635, -2;
	sub.s32 	%r3637, %r3555, %r3636;
	shr.u32 	%r3638, %r3541, 31;
	add.s32 	%r3639, %r3541, %r3638;
	and.b32  	%r3640, %r3639, -2;
	sub.s32 	%r3641, %r3541, %r3640;
	setp.eq.s32 	%p916, %r3637, %r3641;
	setp.ge.s32 	%p917, %r3555, %r3541;
	selp.u32 	%r3642, -1, 0, %p917;
	selp.b32 	%r3643, %r3642, %r3555, %p916;
	and.b32  	%r3644, %r3643, 1;
	setp.eq.b32 	%p918, %r3644, 1;
	selp.b32 	%r3645, %r3555, %r3541, %p918;
	selp.b32 	%r3646, %r3541, %r3555, %p918;
	shr.u32 	%r3647, %r3568, 31;
	add.s32 	%r3648, %r3568, %r3647;
	and.b32  	%r3649, %r3648, -2;
	sub.s32 	%r3650, %r3568, %r3649;
	shr.u32 	%r3651, %r3554, 31;
	add.s32 	%r3652, %r3554, %r3651;
	and.b32  	%r3653, %r3652, -2;
	sub.s32 	%r3654, %r3554, %r3653;
	setp.eq.s32 	%p919, %r3650, %r3654;
	setp.ge.s32 	%p920, %r3568, %r3554;
	selp.u32 	%r3655, -1, 0, %p920;
	selp.b32 	%r3656, %r3655, %r3568, %p919;
	and.b32  	%r3657, %r3656, 1;
	setp.eq.b32 	%p921, %r3657, 1;
	selp.b32 	%r3658, %r3568, %r3554, %p921;
	selp.b32 	%r3659, %r3554, %r3568, %p921;
	shr.u32 	%r3660, %r3581, 31;
	add.s32 	%r3661, %r3581, %r3660;
	and.b32  	%r3662, %r3661, -2;
	sub.s32 	%r3663, %r3581, %r3662;
	shr.u32 	%r3664, %r3567, 31;
	add.s32 	%r3665, %r3567, %r3664;
	and.b32  	%r3666, %r3665, -2;
	sub.s32 	%r3667, %r3567, %r3666;
	setp.eq.s32 	%p922, %r3663, %r3667;
	setp.ge.s32 	%p923, %r3581, %r3567;
	selp.u32 	%r3668, -1, 0, %p923;
	selp.b32 	%r3669, %r3668, %r3581, %p922;
	and.b32  	%r3670, %r3669, 1;
	setp.eq.b32 	%p924, %r3670, 1;
	selp.b32 	%r3671, %r3581, %r3567, %p924;
	selp.b32 	%r3672, %r3567, %r3581, %p924;
	shr.u32 	%r3673, %r3594, 31;
	add.s32 	%r3674, %r3594, %r3673;
	and.b32  	%r3675, %r3674, -2;
	sub.s32 	%r3676, %r3594, %r3675;
	shr.u32 	%r3677, %r3580, 31;
	add.s32 	%r3678, %r3580, %r3677;
	and.b32  	%r3679, %r3678, -2;
	sub.s32 	%r3680, %r3580, %r3679;
	setp.eq.s32 	%p925, %r3676, %r3680;
	setp.ge.s32 	%p926, %r3594, %r3580;
	selp.u32 	%r3681, -1, 0, %p926;
	selp.b32 	%r3682, %r3681, %r3594, %p925;
	and.b32  	%r3683, %r3682, 1;
	setp.eq.b32 	%p927, %r3683, 1;
	selp.b32 	%r3684, %r3594, %r3580, %p927;
	selp.b32 	%r3685, %r3580, %r3594, %p927;
	shr.u32 	%r3686, %r3607, 31;
	add.s32 	%r3687, %r3607, %r3686;
	and.b32  	%r3688, %r3687, -2;
	sub.s32 	%r3689, %r3607, %r3688;
	shr.u32 	%r3690, %r3593, 31;
	add.s32 	%r3691, %r3593, %r3690;
	and.b32  	%r3692, %r3691, -2;
	sub.s32 	%r3693, %r3593, %r3692;
	setp.eq.s32 	%p928, %r3689, %r3693;
	setp.ge.s32 	%p929, %r3607, %r3593;
	selp.u32 	%r3694, -1, 0, %p929;
	selp.b32 	%r3695, %r3694, %r3607, %p928;
	and.b32  	%r3696, %r3695, 1;
	setp.eq.b32 	%p930, %r3696, 1;
	selp.b32 	%r3697, %r3607, %r3593, %p930;
	selp.b32 	%r3698, %r3593, %r3607, %p930;
	shr.u32 	%r3699, %r3620, 31;
	add.s32 	%r3700, %r3620, %r3699;
	and.b32  	%r3701, %r3700, -2;
	sub.s32 	%r3702, %r3620, %r3701;
	shr.u32 	%r3703, %r3606, 31;
	add.s32 	%r3704, %r3606, %r3703;
	and.b32  	%r3705, %r3704, -2;
	sub.s32 	%r3706, %r3606, %r3705;
	setp.eq.s32 	%p931, %r3702, %r3706;
	setp.ge.s32 	%p932, %r3620, %r3606;
	selp.u32 	%r3707, -1, 0, %p932;
	selp.b32 	%r3708, %r3707, %r3620, %p931;
	and.b32  	%r3709, %r3708, 1;
	setp.eq.b32 	%p933, %r3709, 1;
	selp.b32 	%r3710, %r3620, %r3606, %p933;
	selp.b32 	%r3711, %r3606, %r3620, %p933;
	shr.u32 	%r3712, %r3633, 31;
	add.s32 	%r3713, %r3633, %r3712;
	and.b32  	%r3714, %r3713, -2;
	sub.s32 	%r3715, %r3633, %r3714;
	shr.u32 	%r3716, %r3619, 31;
	add.s32 	%r3717, %r3619, %r3716;
	and.b32  	%r3718, %r3717, -2;
	sub.s32 	%r3719, %r3619, %r3718;
	setp.eq.s32 	%p934, %r3715, %r3719;
	setp.ge.s32 	%p935, %r3633, %r3619;
	selp.u32 	%r3720, -1, 0, %p935;
	selp.b32 	%r3721, %r3720, %r3633, %p934;
	and.b32  	%r3722, %r3721, 1;
	setp.eq.b32 	%p936, %r3722, 1;
	selp.b32 	%r3723, %r3633, %r3619, %p936;
	selp.b32 	%r3724, %r3619, %r3633, %p936;
	shr.u32 	%r3725, %r3528, 31;
	add.s32 	%r3726, %r3528, %r3725;
	and.b32  	%r3727, %r3726, -2;
	sub.s32 	%r3728, %r3528, %r3727;
	shr.u32 	%r3729, %r3632, 31;
	add.s32 	%r3730, %r3632, %r3729;
	and.b32  	%r3731, %r3730, -2;
	sub.s32 	%r3732, %r3632, %r3731;
	setp.eq.s32 	%p937, %r3728, %r3732;
	setp.ge.s32 	%p938, %r3528, %r3632;
	selp.u32 	%r3733, -1, 0, %p938;
	selp.b32 	%r3734, %r3733, %r3528, %p937;
	and.b32  	%r3735, %r3734, 1;
	setp.eq.b32 	%p939, %r3735, 1;
	selp.b32 	%r3736, %r3528, %r3632, %p939;
	selp.b32 	%r3737, %r3632, %r3528, %p939;
	shr.u32 	%r3738, %r3646, 31;
	add.s32 	%r3739, %r3646, %r3738;
	and.b32  	%r3740, %r3739, -2;
	sub.s32 	%r3741, %r3646, %r3740;
	shr.u32 	%r3742, %r3542, 31;
	add.s32 	%r3743, %r3542, %r3742;
	and.b32  	%r3744, %r3743, -2;
	sub.s32 	%r3745, %r3542, %r3744;
	setp.eq.s32 	%p940, %r3741, %r3745;
	setp.ge.s32 	%p941, %r3646, %r3542;
	selp.u32 	%r3746, -1, 0, %p941;
	selp.b32 	%r3747, %r3746, %r3646, %p940;
	and.b32  	%r3748, %r3747, 1;
	setp.eq.b32 	%p942, %r3748, 1;
	selp.b32 	%r3749, %r3646, %r3542, %p942;
	selp.b32 	%r3750, %r3542, %r3646, %p942;
	shr.u32 	%r3751, %r3659, 31;
	add.s32 	%r3752, %r3659, %r3751;
	and.b32  	%r3753, %r3752, -2;
	sub.s32 	%r3754, %r3659, %r3753;
	shr.u32 	%r3755, %r3645, 31;
	add.s32 	%r3756, %r3645, %r3755;
	and.b32  	%r3757, %r3756, -2;
	sub.s32 	%r3758, %r3645, %r3757;
	setp.eq.s32 	%p943, %r3754, %r3758;
	setp.ge.s32 	%p944, %r3659, %r3645;
	selp.u32 	%r3759, -1, 0, %p944;
	selp.b32 	%r3760, %r3759, %r3659, %p943;
	and.b32  	%r3761, %r3760, 1;
	setp.eq.b32 	%p945, %r3761, 1;
	selp.b32 	%r3762, %r3659, %r3645, %p945;
	selp.b32 	%r3763, %r3645, %r3659, %p945;
	shr.u32 	%r3764, %r3672, 31;
	add.s32 	%r3765, %r3672, %r3764;
	and.b32  	%r3766, %r3765, -2;
	sub.s32 	%r3767, %r3672, %r3766;
	shr.u32 	%r3768, %r3658, 31;
	add.s32 	%r3769, %r3658, %r3768;
	and.b32  	%r3770, %r3769, -2;
	sub.s32 	%r3771, %r3658, %r3770;
	setp.eq.s32 	%p946, %r3767, %r3771;
	setp.ge.s32 	%p947, %r3672, %r3658;
	selp.u32 	%r3772, -1, 0, %p947;
	selp.b32 	%r3773, %r3772, %r3672, %p946;
	and.b32  	%r3774, %r3773, 1;
	setp.eq.b32 	%p948, %r3774, 1;
	selp.b32 	%r3775, %r3672, %r3658, %p948;
	selp.b32 	%r3776, %r3658, %r3672, %p948;
	shr.u32 	%r3777, %r3685, 31;
	add.s32 	%r3778, %r3685, %r3777;
	and.b32  	%r3779, %r3778, -2;
	sub.s32 	%r3780, %r3685, %r3779;
	shr.u32 	%r3781, %r3671, 31;
	add.s32 	%r3782, %r3671, %r3781;
	and.b32  	%r3783, %r3782, -2;
	sub.s32 	%r3784, %r3671, %r3783;
	setp.eq.s32 	%p949, %r3780, %r3784;
	setp.ge.s32 	%p950, %r3685, %r3671;
	selp.u32 	%r3785, -1, 0, %p950;
	selp.b32 	%r3786, %r3785, %r3685, %p949;
	and.b32  	%r3787, %r3786, 1;
	setp.eq.b32 	%p951, %r3787, 1;
	selp.b32 	%r3788, %r3685, %r3671, %p951;
	selp.b32 	%r3789, %r3671, %r3685, %p951;
	shr.u32 	%r3790, %r3698, 31;
	add.s32 	%r3791, %r3698, %r3790;
	and.b32  	%r3792, %r3791, -2;
	sub.s32 	%r3793, %r3698, %r3792;
	shr.u32 	%r3794, %r3684, 31;
	add.s32 	%r3795, %r3684, %r3794;
	and.b32  	%r3796, %r3795, -2;
	sub.s32 	%r3797, %r3684, %r3796;
	setp.eq.s32 	%p952, %r3793, %r3797;
	setp.ge.s32 	%p953, %r3698, %r3684;
	selp.u32 	%r3798, -1, 0, %p953;
	selp.b32 	%r3799, %r3798, %r3698, %p952;
	and.b32  	%r3800, %r3799, 1;
	setp.eq.b32 	%p954, %r3800, 1;
	selp.b32 	%r3801, %r3698, %r3684, %p954;
	selp.b32 	%r3802, %r3684, %r3698, %p954;
	shr.u32 	%r3803, %r3711, 31;
	add.s32 	%r3804, %r3711, %r3803;
	and.b32  	%r3805, %r3804, -2;
	sub.s32 	%r3806, %r3711, %r3805;
	shr.u32 	%r3807, %r3697, 31;
	add.s32 	%r3808, %r3697, %r3807;
	and.b32  	%r3809, %r3808, -2;
	sub.s32 	%r3810, %r3697, %r3809;
	setp.eq.s32 	%p955, %r3806, %r3810;
	setp.ge.s32 	%p956, %r3711, %r3697;
	selp.u32 	%r3811, -1, 0, %p956;
	selp.b32 	%r3812, %r3811, %r3711, %p955;
	and.b32  	%r3813, %r3812, 1;
	setp.eq.b32 	%p957, %r3813, 1;
	selp.b32 	%r3814, %r3711, %r3697, %p957;
	selp.b32 	%r3815, %r3697, %r3711, %p957;
	shr.u32 	%r3816, %r3724, 31;
	add.s32 	%r3817, %r3724, %r3816;
	and.b32  	%r3818, %r3817, -2;
	sub.s32 	%r3819, %r3724, %r3818;
	shr.u32 	%r3820, %r3710, 31;
	add.s32 	%r3821, %r3710, %r3820;
	and.b32  	%r3822, %r3821, -2;
	sub.s32 	%r3823, %r3710, %r3822;
	setp.eq.s32 	%p958, %r3819, %r3823;
	setp.ge.s32 	%p959, %r3724, %r3710;
	selp.u32 	%r3824, -1, 0, %p959;
	selp.b32 	%r3825, %r3824, %r3724, %p958;
	and.b32  	%r3826, %r3825, 1;
	setp.eq.b32 	%p960, %r3826, 1;
	selp.b32 	%r3827, %r3724, %r3710, %p960;
	selp.b32 	%r3828, %r3710, %r3724, %p960;
	shr.u32 	%r3829, %r3737, 31;
	add.s32 	%r3830, %r3737, %r3829;
	and.b32  	%r3831, %r3830, -2;
	sub.s32 	%r3832, %r3737, %r3831;
	shr.u32 	%r3833, %r3723, 31;
	add.s32 	%r3834, %r3723, %r3833;
	and.b32  	%r3835, %r3834, -2;
	sub.s32 	%r3836, %r3723, %r3835;
	setp.eq.s32 	%p961, %r3832, %r3836;
	setp.ge.s32 	%p962, %r3737, %r3723;
	selp.u32 	%r3837, -1, 0, %p962;
	selp.b32 	%r3838, %r3837, %r3737, %p961;
	and.b32  	%r3839, %r3838, 1;
	setp.eq.b32 	%p963, %r3839, 1;
	selp.b32 	%r3840, %r3737, %r3723, %p963;
	selp.b32 	%r3841, %r3723, %r3737, %p963;
	shr.u32 	%r3842, %r3763, 31;
	add.s32 	%r3843, %r3763, %r3842;
	and.b32  	%r3844, %r3843, -2;
	sub.s32 	%r3845, %r3763, %r3844;
	shr.u32 	%r3846, %r3749, 31;
	add.s32 	%r3847, %r3749, %r3846;
	and.b32  	%r3848, %r3847, -2;
	sub.s32 	%r3849, %r3749, %r3848;
	setp.eq.s32 	%p964, %r3845, %r3849;
	setp.ge.s32 	%p965, %r3763, %r3749;
	selp.u32 	%r3850, -1, 0, %p965;
	selp.b32 	%r3851, %r3850, %r3763, %p964;
	and.b32  	%r3852, %r3851, 1;
	setp.eq.b32 	%p966, %r3852, 1;
	selp.b32 	%r3853, %r3763, %r3749, %p966;
	selp.b32 	%r3854, %r3749, %r3763, %p966;
	shr.u32 	%r3855, %r3776, 31;
	add.s32 	%r3856, %r3776, %r3855;
	and.b32  	%r3857, %r3856, -2;
	sub.s32 	%r3858, %r3776, %r3857;
	shr.u32 	%r3859, %r3762, 31;
	add.s32 	%r3860, %r3762, %r3859;
	and.b32  	%r3861, %r3860, -2;
	sub.s32 	%r3862, %r3762, %r3861;
	setp.eq.s32 	%p967, %r3858, %r3862;
	setp.ge.s32 	%p968, %r3776, %r3762;
	selp.u32 	%r3863, -1, 0, %p968;
	selp.b32 	%r3864, %r3863, %r3776, %p967;
	and.b32  	%r3865, %r3864, 1;
	setp.eq.b32 	%p969, %r3865, 1;
	selp.b32 	%r3866, %r3776, %r3762, %p969;
	selp.b32 	%r3867, %r3762, %r3776, %p969;
	shr.u32 	%r3868, %r3789, 31;
	add.s32 	%r3869, %r3789, %r3868;
	and.b32  	%r3870, %r3869, -2;
	sub.s32 	%r3871, %r3789, %r3870;
	shr.u32 	%r3872, %r3775, 31;
	add.s32 	%r3873, %r3775, %r3872;
	and.b32  	%r3874, %r3873, -2;
	sub.s32 	%r3875, %r3775, %r3874;
	setp.eq.s32 	%p970, %r3871, %r3875;
	setp.ge.s32 	%p971, %r3789, %r3775;
	selp.u32 	%r3876, -1, 0, %p971;
	selp.b32 	%r3877, %r3876, %r3789, %p970;
	and.b32  	%r3878, %r3877, 1;
	setp.eq.b32 	%p972, %r3878, 1;
	selp.b32 	%r3879, %r3789, %r3775, %p972;
	selp.b32 	%r3880, %r3775, %r3789, %p972;
	shr.u32 	%r3881, %r3802, 31;
	add.s32 	%r3882, %r3802, %r3881;
	and.b32  	%r3883, %r3882, -2;
	sub.s32 	%r3884, %r3802, %r3883;
	shr.u32 	%r3885, %r3788, 31;
	add.s32 	%r3886, %r3788, %r3885;
	and.b32  	%r3887, %r3886, -2;
	sub.s32 	%r3888, %r3788, %r3887;
	setp.eq.s32 	%p973, %r3884, %r3888;
	setp.ge.s32 	%p974, %r3802, %r3788;
	selp.u32 	%r3889, -1, 0, %p974;
	selp.b32 	%r3890, %r3889, %r3802, %p973;
	and.b32  	%r3891, %r3890, 1;
	setp.eq.b32 	%p975, %r3891, 1;
	selp.b32 	%r3892, %r3802, %r3788, %p975;
	selp.b32 	%r3893, %r3788, %r3802, %p975;
	shr.u32 	%r3894, %r3815, 31;
	add.s32 	%r3895, %r3815, %r3894;
	and.b32  	%r3896, %r3895, -2;
	sub.s32 	%r3897, %r3815, %r3896;
	shr.u32 	%r3898, %r3801, 31;
	add.s32 	%r3899, %r3801, %r3898;
	and.b32  	%r3900, %r3899, -2;
	sub.s32 	%r3901, %r3801, %r3900;
	setp.eq.s32 	%p976, %r3897, %r3901;
	setp.ge.s32 	%p977, %r3815, %r3801;
	selp.u32 	%r3902, -1, 0, %p977;
	selp.b32 	%r3903, %r3902, %r3815, %p976;
	and.b32  	%r3904, %r3903, 1;
	setp.eq.b32 	%p978, %r3904, 1;
	selp.b32 	%r3905, %r3815, %r3801, %p978;
	selp.b32 	%r3906, %r3801, %r3815, %p978;
	shr.u32 	%r3907, %r3828, 31;
	add.s32 	%r3908, %r3828, %r3907;
	and.b32  	%r3909, %r3908, -2;
	sub.s32 	%r3910, %r3828, %r3909;
	shr.u32 	%r3911, %r3814, 31;
	add.s32 	%r3912, %r3814, %r3911;
	and.b32  	%r3913, %r3912, -2;
	sub.s32 	%r3914, %r3814, %r3913;
	setp.eq.s32 	%p979, %r3910, %r3914;
	setp.ge.s32 	%p980, %r3828, %r3814;
	selp.u32 	%r3915, -1, 0, %p980;
	selp.b32 	%r3916, %r3915, %r3828, %p979;
	and.b32  	%r3917, %r3916, 1;
	setp.eq.b32 	%p981, %r3917, 1;
	selp.b32 	%r3918, %r3828, %r3814, %p981;
	selp.b32 	%r3919, %r3814, %r3828, %p981;
	shr.u32 	%r3920, %r3841, 31;
	add.s32 	%r3921, %r3841, %r3920;
	and.b32  	%r3922, %r3921, -2;
	sub.s32 	%r3923, %r3841, %r3922;
	shr.u32 	%r3924, %r3827, 31;
	add.s32 	%r3925, %r3827, %r3924;
	and.b32  	%r3926, %r3925, -2;
	sub.s32 	%r3927, %r3827, %r3926;
	setp.eq.s32 	%p982, %r3923, %r3927;
	setp.ge.s32 	%p983, %r3841, %r3827;
	selp.u32 	%r3928, -1, 0, %p983;
	selp.b32 	%r3929, %r3928, %r3841, %p982;
	and.b32  	%r3930, %r3929, 1;
	setp.eq.b32 	%p984, %r3930, 1;
	selp.b32 	%r3931, %r3841, %r3827, %p984;
	selp.b32 	%r3932, %r3827, %r3841, %p984;
	shr.u32 	%r3933, %r3736, 31;
	add.s32 	%r3934, %r3736, %r3933;
	and.b32  	%r3935, %r3934, -2;
	sub.s32 	%r3936, %r3736, %r3935;
	shr.u32 	%r3937, %r3840, 31;
	add.s32 	%r3938, %r3840, %r3937;
	and.b32  	%r3939, %r3938, -2;
	sub.s32 	%r3940, %r3840, %r3939;
	setp.eq.s32 	%p985, %r3936, %r3940;
	setp.ge.s32 	%p986, %r3736, %r3840;
	selp.u32 	%r3941, -1, 0, %p986;
	selp.b32 	%r3942, %r3941, %r3736, %p985;
	and.b32  	%r3943, %r3942, 1;
	setp.eq.b32 	%p987, %r3943, 1;
	selp.b32 	%r3944, %r3736, %r3840, %p987;
	selp.b32 	%r3945, %r3840, %r3736, %p987;
	shr.u32 	%r3946, %r3854, 31;
	add.s32 	%r3947, %r3854, %r3946;
	and.b32  	%r3948, %r3947, -2;
	sub.s32 	%r3949, %r3854, %r3948;
	shr.u32 	%r3950, %r3750, 31;
	add.s32 	%r3951, %r3750, %r3950;
	and.b32  	%r3952, %r3951, -2;
	sub.s32 	%r3953, %r3750, %r3952;
	setp.eq.s32 	%p988, %r3949, %r3953;
	setp.ge.s32 	%p989, %r3854, %r3750;
	selp.u32 	%r3954, -1, 0, %p989;
	selp.b32 	%r3955, %r3954, %r3854, %p988;
	and.b32  	%r3956, %r3955, 1;
	setp.eq.b32 	%p990, %r3956, 1;
	selp.b32 	%r3957, %r3854, %r3750, %p990;
	selp.b32 	%r3958, %r3750, %r3854, %p990;
	shr.u32 	%r3959, %r3867, 31;
	add.s32 	%r3960, %r3867, %r3959;
	and.b32  	%r3961, %r3960, -2;
	sub.s32 	%r3962, %r3867, %r3961;
	shr.u32 	%r3963, %r3853, 31;
	add.s32 	%r3964, %r3853, %r3963;
	and.b32  	%r3965, %r3964, -2;
	sub.s32 	%r3966, %r3853, %r3965;
	setp.eq.s32 	%p991, %r3962, %r3966;
	setp.ge.s32 	%p992, %r3867, %r3853;
	selp.u32 	%r3967, -1, 0, %p992;
	selp.b32 	%r3968, %r3967, %r3867, %p991;
	and.b32  	%r3969, %r3968, 1;
	setp.eq.b32 	%p993, %r3969, 1;
	selp.b32 	%r3970, %r3867, %r3853, %p993;
	selp.b32 	%r3971, %r3853, %r3867, %p993;
	shr.u32 	%r3972, %r3880, 31;
	add.s32 	%r3973, %r3880, %r3972;
	and.b32  	%r3974, %r3973, -2;
	sub.s32 	%r3975, %r3880, %r3974;
	shr.u32 	%r3976, %r3866, 31;
	add.s32 	%r3977, %r3866, %r3976;
	and.b32  	%r3978, %r3977, -2;
	sub.s32 	%r3979, %r3866, %r3978;
	setp.eq.s32 	%p994, %r3975, %r3979;
	setp.ge.s32 	%p995, %r3880, %r3866;
	selp.u32 	%r3980, -1, 0, %p995;
	selp.b32 	%r3981, %r3980, %r3880, %p994;
	and.b32  	%r3982, %r3981, 1;
	setp.eq.b32 	%p996, %r3982, 1;
	selp.b32 	%r3983, %r3880, %r3866, %p996;
	selp.b32 	%r3984, %r3866, %r3880, %p996;
	shr.u32 	%r3985, %r3893, 31;
	add.s32 	%r3986, %r3893, %r3985;
	and.b32  	%r3987, %r3986, -2;
	sub.s32 	%r3988, %r3893, %r3987;
	shr.u32 	%r3989, %r3879, 31;
	add.s32 	%r3990, %r3879, %r3989;
	and.b32  	%r3991, %r3990, -2;
	sub.s32 	%r3992, %r3879, %r3991;
	setp.eq.s32 	%p997, %r3988, %r3992;
	setp.ge.s32 	%p998, %r3893, %r3879;
	selp.u32 	%r3993, -1, 0, %p998;
	selp.b32 	%r3994, %r3993, %r3893, %p997;
	and.b32  	%r3995, %r3994, 1;
	setp.eq.b32 	%p999, %r3995, 1;
	selp.b32 	%r3996, %r3893, %r3879, %p999;
	selp.b32 	%r3997, %r3879, %r3893, %p999;
	shr.u32 	%r3998, %r3906, 31;
	add.s32 	%r3999, %r3906, %r3998;
	and.b32  	%r4000, %r3999, -2;
	sub.s32 	%r4001, %r3906, %r4000;
	shr.u32 	%r4002, %r3892, 31;
	add.s32 	%r4003, %r3892, %r4002;
	and.b32  	%r4004, %r4003, -2;
	sub.s32 	%r4005, %r3892, %r4004;
	setp.eq.s32 	%p1000, %r4001, %r4005;
	setp.ge.s32 	%p1001, %r3906, %r3892;
	selp.u32 	%r4006, -1, 0, %p1001;
	selp.b32 	%r4007, %r4006, %r3906, %p1000;
	and.b32  	%r4008, %r4007, 1;
	setp.eq.b32 	%p1002, %r4008, 1;
	selp.b32 	%r4009, %r3906, %r3892, %p1002;
	selp.b32 	%r4010, %r3892, %r3906, %p1002;
	shr.u32 	%r4011, %r3919, 31;
	add.s32 	%r4012, %r3919, %r4011;
	and.b32  	%r4013, %r4012, -2;
	sub.s32 	%r4014, %r3919, %r4013;
	shr.u32 	%r4015, %r3905, 31;
	add.s32 	%r4016, %r3905, %r4015;
	and.b32  	%r4017, %r4016, -2;
	sub.s32 	%r4018, %r3905, %r4017;
	setp.eq.s32 	%p1003, %r4014, %r4018;
	setp.ge.s32 	%p1004, %r3919, %r3905;
	selp.u32 	%r4019, -1, 0, %p1004;
	selp.b32 	%r4020, %r4019, %r3919, %p1003;
	and.b32  	%r4021, %r4020, 1;
	setp.eq.b32 	%p1005, %r4021, 1;
	selp.b32 	%r4022, %r3919, %r3905, %p1005;
	selp.b32 	%r4023, %r3905, %r3919, %p1005;
	shr.u32 	%r4024, %r3932, 31;
	add.s32 	%r4025, %r3932, %r4024;
	and.b32  	%r4026, %r4025, -2;
	sub.s32 	%r4027, %r3932, %r4026;
	shr.u32 	%r4028, %r3918, 31;
	add.s32 	%r4029, %r3918, %r4028;
	and.b32  	%r4030, %r4029, -2;
	sub.s32 	%r4031, %r3918, %r4030;
	setp.eq.s32 	%p1006, %r4027, %r4031;
	setp.ge.s32 	%p1007, %r3932, %r3918;
	selp.u32 	%r4032, -1, 0, %p1007;
	selp.b32 	%r4033, %r4032, %r3932, %p1006;
	and.b32  	%r4034, %r4033, 1;
	setp.eq.b32 	%p1008, %r4034, 1;
	selp.b32 	%r4035, %r3932, %r3918, %p1008;
	selp.b32 	%r4036, %r3918, %r3932, %p1008;
	shr.u32 	%r4037, %r3945, 31;
	add.s32 	%r4038, %r3945, %r4037;
	and.b32  	%r4039, %r4038, -2;
	sub.s32 	%r4040, %r3945, %r4039;
	shr.u32 	%r4041, %r3931, 31;
	add.s32 	%r4042, %r3931, %r4041;
	and.b32  	%r4043, %r4042, -2;
	sub.s32 	%r4044, %r3931, %r4043;
	setp.eq.s32 	%p1009, %r4040, %r4044;
	setp.ge.s32 	%p1010, %r3945, %r3931;
	selp.u32 	%r4045, -1, 0, %p1010;
	selp.b32 	%r4046, %r4045, %r3945, %p1009;
	and.b32  	%r4047, %r4046, 1;
	setp.eq.b32 	%p1011, %r4047, 1;
	selp.b32 	%r4048, %r3945, %r3931, %p1011;
	selp.b32 	%r4049, %r3931, %r3945, %p1011;
	shr.u32 	%r4050, %r3971, 31;
	add.s32 	%r4051, %r3971, %r4050;
	and.b32  	%r4052, %r4051, -2;
	sub.s32 	%r4053, %r3971, %r4052;
	shr.u32 	%r4054, %r3957, 31;
	add.s32 	%r4055, %r3957, %r4054;
	and.b32  	%r4056, %r4055, -2;
	sub.s32 	%r4057, %r3957, %r4056;
	setp.eq.s32 	%p1012, %r4053, %r4057;
	setp.ge.s32 	%p1013, %r3971, %r3957;
	selp.u32 	%r4058, -1, 0, %p1013;
	selp.b32 	%r4059, %r4058, %r3971, %p1012;
	and.b32  	%r4060, %r4059, 1;
	setp.eq.b32 	%p1014, %r4060, 1;
	selp.b32 	%r4061, %r3971, %r3957, %p1014;
	selp.b32 	%r4062, %r3957, %r3971, %p1014;
	shr.u32 	%r4063, %r3984, 31;
	add.s32 	%r4064, %r3984, %r4063;
	and.b32  	%r4065, %r4064, -2;
	sub.s32 	%r4066, %r3984, %r4065;
	shr.u32 	%r4067, %r3970, 31;
	add.s32 	%r4068, %r3970, %r4067;
	and.b32  	%r4069, %r4068, -2;
	sub.s32 	%r4070, %r3970, %r4069;
	setp.eq.s32 	%p1015, %r4066, %r4070;
	setp.ge.s32 	%p1016, %r3984, %r3970;
	selp.u32 	%r4071, -1, 0, %p1016;
	selp.b32 	%r4072, %r4071, %r3984, %p1015;
	and.b32  	%r4073, %r4072, 1;
	setp.eq.b32 	%p1017, %r4073, 1;
	selp.b32 	%r4074, %r3984, %r3970, %p1017;
	selp.b32 	%r4075, %r3970, %r3984, %p1017;
	shr.u32 	%r4076, %r3997, 31;
	add.s32 	%r4077, %r3997, %r4076;
	and.b32  	%r4078, %r4077, -2;
	sub.s32 	%r4079, %r3997, %r4078;
	shr.u32 	%r4080, %r3983, 31;
	add.s32 	%r4081, %r3983, %r4080;
	and.b32  	%r4082, %r4081, -2;
	sub.s32 	%r4083, %r3983, %r4082;
	setp.eq.s32 	%p1018, %r4079, %r4083;
	setp.ge.s32 	%p1019, %r3997, %r3983;
	selp.u32 	%r4084, -1, 0, %p1019;
	selp.b32 	%r4085, %r4084, %r3997, %p1018;
	and.b32  	%r4086, %r4085, 1;
	setp.eq.b32 	%p1020, %r4086, 1;
	selp.b32 	%r4087, %r3997, %r3983, %p1020;
	selp.b32 	%r4088, %r3983, %r3997, %p1020;
	shr.u32 	%r4089, %r4010, 31;
	add.s32 	%r4090, %r4010, %r4089;
	and.b32  	%r4091, %r4090, -2;
	sub.s32 	%r4092, %r4010, %r4091;
	shr.u32 	%r4093, %r3996, 31;
	add.s32 	%r4094, %r3996, %r4093;
	and.b32  	%r4095, %r4094, -2;
	sub.s32 	%r4096, %r3996, %r4095;
	setp.eq.s32 	%p1021, %r4092, %r4096;
	setp.ge.s32 	%p1022, %r4010, %r3996;
	selp.u32 	%r4097, -1, 0, %p1022;
	selp.b32 	%r4098, %r4097, %r4010, %p1021;
	and.b32  	%r4099, %r4098, 1;
	setp.eq.b32 	%p1023, %r4099, 1;
	selp.b32 	%r4100, %r4010, %r3996, %p1023;
	selp.b32 	%r4101, %r3996, %r4010, %p1023;
	shr.u32 	%r4102, %r4023, 31;
	add.s32 	%r4103, %r4023, %r4102;
	and.b32  	%r4104, %r4103, -2;
	sub.s32 	%r4105, %r4023, %r4104;
	shr.u32 	%r4106, %r4009, 31;
	add.s32 	%r4107, %r4009, %r4106;
	and.b32  	%r4108, %r4107, -2;
	sub.s32 	%r4109, %r4009, %r4108;
	setp.eq.s32 	%p1024, %r4105, %r4109;
	setp.ge.s32 	%p1025, %r4023, %r4009;
	selp.u32 	%r4110, -1, 0, %p1025;
	selp.b32 	%r4111, %r4110, %r4023, %p1024;
	and.b32  	%r4112, %r4111, 1;
	setp.eq.b32 	%p1026, %r4112, 1;
	selp.b32 	%r4113, %r4023, %r4009, %p1026;
	selp.b32 	%r4114, %r4009, %r4023, %p1026;
	shr.u32 	%r4115, %r4036, 31;
	add.s32 	%r4116, %r4036, %r4115;
	and.b32  	%r4117, %r4116, -2;
	sub.s32 	%r4118, %r4036, %r4117;
	shr.u32 	%r4119, %r4022, 31;
	add.s32 	%r4120, %r4022, %r4119;
	and.b32  	%r4121, %r4120, -2;
	sub.s32 	%r4122, %r4022, %r4121;
	setp.eq.s32 	%p1027, %r4118, %r4122;
	setp.ge.s32 	%p1028, %r4036, %r4022;
	selp.u32 	%r4123, -1, 0, %p1028;
	selp.b32 	%r4124, %r4123, %r4036, %p1027;
	and.b32  	%r4125, %r4124, 1;
	setp.eq.b32 	%p1029, %r4125, 1;
	selp.b32 	%r4126, %r4036, %r4022, %p1029;
	selp.b32 	%r4127, %r4022, %r4036, %p1029;
	shr.u32 	%r4128, %r4049, 31;
	add.s32 	%r4129, %r4049, %r4128;
	and.b32  	%r4130, %r4129, -2;
	sub.s32 	%r4131, %r4049, %r4130;
	shr.u32 	%r4132, %r4035, 31;
	add.s32 	%r4133, %r4035, %r4132;
	and.b32  	%r4134, %r4133, -2;
	sub.s32 	%r4135, %r4035, %r4134;
	setp.eq.s32 	%p1030, %r4131, %r4135;
	setp.ge.s32 	%p1031, %r4049, %r4035;
	selp.u32 	%r4136, -1, 0, %p1031;
	selp.b32 	%r4137, %r4136, %r4049, %p1030;
	and.b32  	%r4138, %r4137, 1;
	setp.eq.b32 	%p1032, %r4138, 1;
	selp.b32 	%r4139, %r4049, %r4035, %p1032;
	selp.b32 	%r4140, %r4035, %r4049, %p1032;
	shr.u32 	%r4141, %r3944, 31;
	add.s32 	%r4142, %r3944, %r4141;
	and.b32  	%r4143, %r4142, -2;
	sub.s32 	%r4144, %r3944, %r4143;
	shr.u32 	%r4145, %r4048, 31;
	add.s32 	%r4146, %r4048, %r4145;
	and.b32  	%r4147, %r4146, -2;
	sub.s32 	%r4148, %r4048, %r4147;
	setp.eq.s32 	%p1033, %r4144, %r4148;
	setp.ge.s32 	%p1034, %r3944, %r4048;
	selp.u32 	%r4149, -1, 0, %p1034;
	selp.b32 	%r4150, %r4149, %r3944, %p1033;
	and.b32  	%r4151, %r4150, 1;
	setp.eq.b32 	%p1035, %r4151, 1;
	selp.b32 	%r4152, %r3944, %r4048, %p1035;
	selp.b32 	%r4153, %r4048, %r3944, %p1035;
	shr.u32 	%r4154, %r4062, 31;
	add.s32 	%r4155, %r4062, %r4154;
	and.b32  	%r4156, %r4155, -2;
	sub.s32 	%r4157, %r4062, %r4156;
	shr.u32 	%r4158, %r3958, 31;
	add.s32 	%r4159, %r3958, %r4158;
	and.b32  	%r4160, %r4159, -2;
	sub.s32 	%r4161, %r3958, %r4160;
	setp.eq.s32 	%p1036, %r4157, %r4161;
	setp.ge.s32 	%p1037, %r4062, %r3958;
	selp.u32 	%r4162, -1, 0, %p1037;
	selp.b32 	%r4163, %r4162, %r4062, %p1036;
	and.b32  	%r4164, %r4163, 1;
	setp.eq.b32 	%p1038, %r4164, 1;
	selp.b32 	%r4165, %r4062, %r3958, %p1038;
	selp.b32 	%r4166, %r3958, %r4062, %p1038;
	shr.u32 	%r4167, %r4075, 31;
	add.s32 	%r4168, %r4075, %r4167;
	and.b32  	%r4169, %r4168, -2;
	sub.s32 	%r4170, %r4075, %r4169;
	shr.u32 	%r4171, %r4061, 31;
	add.s32 	%r4172, %r4061, %r4171;
	and.b32  	%r4173, %r4172, -2;
	sub.s32 	%r4174, %r4061, %r4173;
	setp.eq.s32 	%p1039, %r4170, %r4174;
	setp.ge.s32 	%p1040, %r4075, %r4061;
	selp.u32 	%r4175, -1, 0, %p1040;
	selp.b32 	%r4176, %r4175, %r4075, %p1039;
	and.b32  	%r4177, %r4176, 1;
	setp.eq.b32 	%p1041, %r4177, 1;
	selp.b32 	%r4178, %r4075, %r4061, %p1041;
	selp.b32 	%r4179, %r4061, %r4075, %p1041;
	shr.u32 	%r4180, %r4088, 31;
	add.s32 	%r4181, %r4088, %r4180;
	and.b32  	%r4182, %r4181, -2;
	sub.s32 	%r4183, %r4088, %r4182;
	shr.u32 	%r4184, %r4074, 31;
	add.s32 	%r4185, %r4074, %r4184;
	and.b32  	%r4186, %r4185, -2;
	sub.s32 	%r4187, %r4074, %r4186;
	setp.eq.s32 	%p1042, %r4183, %r4187;
	setp.ge.s32 	%p1043, %r4088, %r4074;
	selp.u32 	%r4188, -1, 0, %p1043;
	selp.b32 	%r4189, %r4188, %r4088, %p1042;
	and.b32  	%r4190, %r4189, 1;
	setp.eq.b32 	%p1044, %r4190, 1;
	selp.b32 	%r4191, %r4088, %r4074, %p1044;
	selp.b32 	%r4192, %r4074, %r4088, %p1044;
	shr.u32 	%r4193, %r4101, 31;
	add.s32 	%r4194, %r4101, %r4193;
	and.b32  	%r4195, %r4194, -2;
	sub.s32 	%r4196, %r4101, %r4195;
	shr.u32 	%r4197, %r4087, 31;
	add.s32 	%r4198, %r4087, %r4197;
	and.b32  	%r4199, %r4198, -2;
	sub.s32 	%r4200, %r4087, %r4199;
	setp.eq.s32 	%p1045, %r4196, %r4200;
	setp.ge.s32 	%p1046, %r4101, %r4087;
	selp.u32 	%r4201, -1, 0, %p1046;
	selp.b32 	%r4202, %r4201, %r4101, %p1045;
	and.b32  	%r4203, %r4202, 1;
	setp.eq.b32 	%p1047, %r4203, 1;
	selp.b32 	%r4204, %r4101, %r4087, %p1047;
	selp.b32 	%r4205, %r4087, %r4101, %p1047;
	shr.u32 	%r4206, %r4114, 31;
	add.s32 	%r4207, %r4114, %r4206;
	and.b32  	%r4208, %r4207, -2;
	sub.s32 	%r4209, %r4114, %r4208;
	shr.u32 	%r4210, %r4100, 31;
	add.s32 	%r4211, %r4100, %r4210;
	and.b32  	%r4212, %r4211, -2;
	sub.s32 	%r4213, %r4100, %r4212;
	setp.eq.s32 	%p1048, %r4209, %r4213;
	setp.ge.s32 	%p1049, %r4114, %r4100;
	selp.u32 	%r4214, -1, 0, %p1049;
	selp.b32 	%r4215, %r4214, %r4114, %p1048;
	and.b32  	%r4216, %r4215, 1;
	setp.eq.b32 	%p1050, %r4216, 1;
	selp.b32 	%r4217, %r4114, %r4100, %p1050;
	selp.b32 	%r4218, %r4100, %r4114, %p1050;
	shr.u32 	%r4219, %r4127, 31;
	add.s32 	%r4220, %r4127, %r4219;
	and.b32  	%r4221, %r4220, -2;
	sub.s32 	%r4222, %r4127, %r4221;
	shr.u32 	%r4223, %r4113, 31;
	add.s32 	%r4224, %r4113, %r4223;
	and.b32  	%r4225, %r4224, -2;
	sub.s32 	%r4226, %r4113, %r4225;
	setp.eq.s32 	%p1051, %r4222, %r4226;
	setp.ge.s32 	%p1052, %r4127, %r4113;
	selp.u32 	%r4227, -1, 0, %p1052;
	selp.b32 	%r4228, %r4227, %r4127, %p1051;
	and.b32  	%r4229, %r4228, 1;
	setp.eq.b32 	%p1053, %r4229, 1;
	selp.b32 	%r4230, %r4127, %r4113, %p1053;
	selp.b32 	%r4231, %r4113, %r4127, %p1053;
	shr.u32 	%r4232, %r4140, 31;
	add.s32 	%r4233, %r4140, %r4232;
	and.b32  	%r4234, %r4233, -2;
	sub.s32 	%r4235, %r4140, %r4234;
	shr.u32 	%r4236, %r4126, 31;
	add.s32 	%r4237, %r4126, %r4236;
	and.b32  	%r4238, %r4237, -2;
	sub.s32 	%r4239, %r4126, %r4238;
	setp.eq.s32 	%p1054, %r4235, %r4239;
	setp.ge.s32 	%p1055, %r4140, %r4126;
	selp.u32 	%r4240, -1, 0, %p1055;
	selp.b32 	%r4241, %r4240, %r4140, %p1054;
	and.b32  	%r4242, %r4241, 1;
	setp.eq.b32 	%p1056, %r4242, 1;
	selp.b32 	%r4243, %r4140, %r4126, %p1056;
	selp.b32 	%r4244, %r4126, %r4140, %p1056;
	shr.u32 	%r4245, %r4153, 31;
	add.s32 	%r4246, %r4153, %r4245;
	and.b32  	%r4247, %r4246, -2;
	sub.s32 	%r4248, %r4153, %r4247;
	shr.u32 	%r4249, %r4139, 31;
	add.s32 	%r4250, %r4139, %r4249;
	and.b32  	%r4251, %r4250, -2;
	sub.s32 	%r4252, %r4139, %r4251;
	setp.eq.s32 	%p1057, %r4248, %r4252;
	setp.ge.s32 	%p1058, %r4153, %r4139;
	selp.u32 	%r4253, -1, 0, %p1058;
	selp.b32 	%r4254, %r4253, %r4153, %p1057;
	and.b32  	%r4255, %r4254, 1;
	setp.eq.b32 	%p1059, %r4255, 1;
	selp.b32 	%r4256, %r4153, %r4139, %p1059;
	selp.b32 	%r4257, %r4139, %r4153, %p1059;
	shr.u32 	%r4258, %r4179, 31;
	add.s32 	%r4259, %r4179, %r4258;
	and.b32  	%r4260, %r4259, -2;
	sub.s32 	%r4261, %r4179, %r4260;
	shr.u32 	%r4262, %r4165, 31;
	add.s32 	%r4263, %r4165, %r4262;
	and.b32  	%r4264, %r4263, -2;
	sub.s32 	%r4265, %r4165, %r4264;
	setp.eq.s32 	%p1060, %r4261, %r4265;
	setp.ge.s32 	%p1061, %r4179, %r4165;
	selp.u32 	%r4266, -1, 0, %p1061;
	selp.b32 	%r4267, %r4266, %r4179, %p1060;
	and.b32  	%r4268, %r4267, 1;
	setp.eq.b32 	%p1062, %r4268, 1;
	selp.b32 	%r4269, %r4179, %r4165, %p1062;
	selp.b32 	%r4270, %r4165, %r4179, %p1062;
	shr.u32 	%r4271, %r4192, 31;
	add.s32 	%r4272, %r4192, %r4271;
	and.b32  	%r4273, %r4272, -2;
	sub.s32 	%r4274, %r4192, %r4273;
	shr.u32 	%r4275, %r4178, 31;
	add.s32 	%r4276, %r4178, %r4275;
	and.b32  	%r4277, %r4276, -2;
	sub.s32 	%r4278, %r4178, %r4277;
	setp.eq.s32 	%p1063, %r4274, %r4278;
	setp.ge.s32 	%p1064, %r4192, %r4178;
	selp.u32 	%r4279, -1, 0, %p1064;
	selp.b32 	%r4280, %r4279, %r4192, %p1063;
	and.b32  	%r4281, %r4280, 1;
	setp.eq.b32 	%p1065, %r4281, 1;
	selp.b32 	%r4282, %r4192, %r4178, %p1065;
	selp.b32 	%r4283, %r4178, %r4192, %p1065;
	shr.u32 	%r4284, %r4205, 31;
	add.s32 	%r4285, %r4205, %r4284;
	and.b32  	%r4286, %r4285, -2;
	sub.s32 	%r4287, %r4205, %r4286;
	shr.u32 	%r4288, %r4191, 31;
	add.s32 	%r4289, %r4191, %r4288;
	and.b32  	%r4290, %r4289, -2;
	sub.s32 	%r4291, %r4191, %r4290;
	setp.eq.s32 	%p1066, %r4287, %r4291;
	setp.ge.s32 	%p1067, %r4205, %r4191;
	selp.u32 	%r4292, -1, 0, %p1067;
	selp.b32 	%r4293, %r4292, %r4205, %p1066;
	and.b32  	%r4294, %r4293, 1;
	setp.eq.b32 	%p1068, %r4294, 1;
	selp.b32 	%r4295, %r4205, %r4191, %p1068;
	selp.b32 	%r4296, %r4191, %r4205, %p1068;
	shr.u32 	%r4297, %r4218, 31;
	add.s32 	%r4298, %r4218, %r4297;
	and.b32  	%r4299, %r4298, -2;
	sub.s32 	%r4300, %r4218, %r4299;
	shr.u32 	%r4301, %r4204, 31;
	add.s32 	%r4302, %r4204, %r4301;
	and.b32  	%r4303, %r4302, -2;
	sub.s32 	%r4304, %r4204, %r4303;
	setp.eq.s32 	%p1069, %r4300, %r4304;
	setp.ge.s32 	%p1070, %r4218, %r4204;
	selp.u32 	%r4305, -1, 0, %p1070;
	selp.b32 	%r4306, %r4305, %r4218, %p1069;
	and.b32  	%r4307, %r4306, 1;
	setp.eq.b32 	%p1071, %r4307, 1;
	selp.b32 	%r4308, %r4218, %r4204, %p1071;
	selp.b32 	%r4309, %r4204, %r4218, %p1071;
	shr.u32 	%r4310, %r4231, 31;
	add.s32 	%r4311, %r4231, %r4310;
	and.b32  	%r4312, %r4311, -2;
	sub.s32 	%r4313, %r4231, %r4312;
	shr.u32 	%r4314, %r4217, 31;
	add.s32 	%r4315, %r4217, %r4314;
	and.b32  	%r4316, %r4315, -2;
	sub.s32 	%r4317, %r4217, %r4316;
	setp.eq.s32 	%p1072, %r4313, %r4317;
	setp.ge.s32 	%p1073, %r4231, %r4217;
	selp.u32 	%r4318, -1, 0, %p1073;
	selp.b32 	%r4319, %r4318, %r4231, %p1072;
	and.b32  	%r4320, %r4319, 1;
	setp.eq.b32 	%p1074, %r4320, 1;
	selp.b32 	%r4321, %r4231, %r4217, %p1074;
	selp.b32 	%r4322, %r4217, %r4231, %p1074;
	shr.u32 	%r4323, %r4244, 31;
	add.s32 	%r4324, %r4244, %r4323;
	and.b32  	%r4325, %r4324, -2;
	sub.s32 	%r4326, %r4244, %r4325;
	shr.u32 	%r4327, %r4230, 31;
	add.s32 	%r4328, %r4230, %r4327;
	and.b32  	%r4329, %r4328, -2;
	sub.s32 	%r4330, %r4230, %r4329;
	setp.eq.s32 	%p1075, %r4326, %r4330;
	setp.ge.s32 	%p1076, %r4244, %r4230;
	selp.u32 	%r4331, -1, 0, %p1076;
	selp.b32 	%r4332, %r4331, %r4244, %p1075;
	and.b32  	%r4333, %r4332, 1;
	setp.eq.b32 	%p1077, %r4333, 1;
	selp.b32 	%r4334, %r4244, %r4230, %p1077;
	selp.b32 	%r4335, %r4230, %r4244, %p1077;
	shr.u32 	%r4336, %r4257, 31;
	add.s32 	%r4337, %r4257, %r4336;
	and.b32  	%r4338, %r4337, -2;
	sub.s32 	%r4339, %r4257, %r4338;
	shr.u32 	%r4340, %r4243, 31;
	add.s32 	%r4341, %r4243, %r4340;
	and.b32  	%r4342, %r4341, -2;
	sub.s32 	%r4343, %r4243, %r4342;
	setp.eq.s32 	%p1078, %r4339, %r4343;
	setp.ge.s32 	%p1079, %r4257, %r4243;
	selp.u32 	%r4344, -1, 0, %p1079;
	selp.b32 	%r4345, %r4344, %r4257, %p1078;
	and.b32  	%r4346, %r4345, 1;
	setp.eq.b32 	%p1080, %r4346, 1;
	selp.b32 	%r4347, %r4257, %r4243, %p1080;
	selp.b32 	%r4348, %r4243, %r4257, %p1080;
	shr.u32 	%r4349, %r4152, 31;
	add.s32 	%r4350, %r4152, %r4349;
	and.b32  	%r4351, %r4350, -2;
	sub.s32 	%r4352, %r4152, %r4351;
	shr.u32 	%r4353, %r4256, 31;
	add.s32 	%r4354, %r4256, %r4353;
	and.b32  	%r4355, %r4354, -2;
	sub.s32 	%r4356, %r4256, %r4355;
	setp.eq.s32 	%p1081, %r4352, %r4356;
	setp.ge.s32 	%p1082, %r4152, %r4256;
	selp.u32 	%r4357, -1, 0, %p1082;
	selp.b32 	%r4358, %r4357, %r4152, %p1081;
	and.b32  	%r4359, %r4358, 1;
	setp.eq.b32 	%p1083, %r4359, 1;
	selp.b32 	%r4360, %r4152, %r4256, %p1083;
	selp.b32 	%r4361, %r4256, %r4152, %p1083;
	shr.u32 	%r4362, %r4270, 31;
	add.s32 	%r4363, %r4270, %r4362;
	and.b32  	%r4364, %r4363, -2;
	sub.s32 	%r4365, %r4270, %r4364;
	shr.u32 	%r4366, %r4166, 31;
	add.s32 	%r4367, %r4166, %r4366;
	and.b32  	%r4368, %r4367, -2;
	sub.s32 	%r4369, %r4166, %r4368;
	setp.eq.s32 	%p1084, %r4365, %r4369;
	setp.ge.s32 	%p1085, %r4270, %r4166;
	selp.u32 	%r4370, -1, 0, %p1085;
	selp.b32 	%r4371, %r4370, %r4270, %p1084;
	and.b32  	%r4372, %r4371, 1;
	setp.eq.b32 	%p1086, %r4372, 1;
	selp.b32 	%r4373, %r4270, %r4166, %p1086;
	selp.b32 	%r4374, %r4166, %r4270, %p1086;
	shr.u32 	%r4375, %r4283, 31;
	add.s32 	%r4376, %r4283, %r4375;
	and.b32  	%r4377, %r4376, -2;
	sub.s32 	%r4378, %r4283, %r4377;
	shr.u32 	%r4379, %r4269, 31;
	add.s32 	%r4380, %r4269, %r4379;
	and.b32  	%r4381, %r4380, -2;
	sub.s32 	%r4382, %r4269, %r4381;
	setp.eq.s32 	%p1087, %r4378, %r4382;
	setp.ge.s32 	%p1088, %r4283, %r4269;
	selp.u32 	%r4383, -1, 0, %p1088;
	selp.b32 	%r4384, %r4383, %r4283, %p1087;
	and.b32  	%r4385, %r4384, 1;
	setp.eq.b32 	%p1089, %r4385, 1;
	selp.b32 	%r4386, %r4283, %r4269, %p1089;
	selp.b32 	%r4387, %r4269, %r4283, %p1089;
	shr.u32 	%r4388, %r4296, 31;
	add.s32 	%r4389, %r4296, %r4388;
	and.b32  	%r4390, %r4389, -2;
	sub.s32 	%r4391, %r4296, %r4390;
	shr.u32 	%r4392, %r4282, 31;
	add.s32 	%r4393, %r4282, %r4392;
	and.b32  	%r4394, %r4393, -2;
	sub.s32 	%r4395, %r4282, %r4394;
	setp.eq.s32 	%p1090, %r4391, %r4395;
	setp.ge.s32 	%p1091, %r4296, %r4282;
	selp.u32 	%r4396, -1, 0, %p1091;
	selp.b32 	%r4397, %r4396, %r4296, %p1090;
	and.b32  	%r4398, %r4397, 1;
	setp.eq.b32 	%p1092, %r4398, 1;
	selp.b32 	%r4399, %r4296, %r4282, %p1092;
	selp.b32 	%r4400, %r4282, %r4296, %p1092;
	shr.u32 	%r4401, %r4309, 31;
	add.s32 	%r4402, %r4309, %r4401;
	and.b32  	%r4403, %r4402, -2;
	sub.s32 	%r4404, %r4309, %r4403;
	shr.u32 	%r4405, %r4295, 31;
	add.s32 	%r4406, %r4295, %r4405;
	and.b32  	%r4407, %r4406, -2;
	sub.s32 	%r4408, %r4295, %r4407;
	setp.eq.s32 	%p1093, %r4404, %r4408;
	setp.ge.s32 	%p1094, %r4309, %r4295;
	selp.u32 	%r4409, -1, 0, %p1094;
	selp.b32 	%r4410, %r4409, %r4309, %p1093;
	and.b32  	%r4411, %r4410, 1;
	setp.eq.b32 	%p1095, %r4411, 1;
	selp.b32 	%r4412, %r4309, %r4295, %p1095;
	selp.b32 	%r4413, %r4295, %r4309, %p1095;
	shr.u32 	%r4414, %r4322, 31;
	add.s32 	%r4415, %r4322, %r4414;
	and.b32  	%r4416, %r4415, -2;
	sub.s32 	%r4417, %r4322, %r4416;
	shr.u32 	%r4418, %r4308, 31;
	add.s32 	%r4419, %r4308, %r4418;
	and.b32  	%r4420, %r4419, -2;
	sub.s32 	%r4421, %r4308, %r4420;
	setp.eq.s32 	%p1096, %r4417, %r4421;
	setp.ge.s32 	%p1097, %r4322, %r4308;
	selp.u32 	%r4422, -1, 0, %p1097;
	selp.b32 	%r4423, %r4422, %r4322, %p1096;
	and.b32  	%r4424, %r4423, 1;
	setp.eq.b32 	%p1098, %r4424, 1;
	selp.b32 	%r4425, %r4322, %r4308, %p1098;
	selp.b32 	%r4426, %r4308, %r4322, %p1098;
	shr.u32 	%r4427, %r4335, 31;
	add.s32 	%r4428, %r4335, %r4427;
	and.b32  	%r4429, %r4428, -2;
	sub.s32 	%r4430, %r4335, %r4429;
	shr.u32 	%r4431, %r4321, 31;
	add.s32 	%r4432, %r4321, %r4431;
	and.b32  	%r4433, %r4432, -2;
	sub.s32 	%r4434, %r4321, %r4433;
	setp.eq.s32 	%p1099, %r4430, %r4434;
	setp.ge.s32 	%p1100, %r4335, %r4321;
	selp.u32 	%r4435, -1, 0, %p1100;
	selp.b32 	%r4436, %r4435, %r4335, %p1099;
	and.b32  	%r4437, %r4436, 1;
	setp.eq.b32 	%p1101, %r4437, 1;
	selp.b32 	%r4438, %r4335, %r4321, %p1101;
	selp.b32 	%r4439, %r4321, %r4335, %p1101;
	shr.u32 	%r4440, %r4348, 31;
	add.s32 	%r4441, %r4348, %r4440;
	and.b32  	%r4442, %r4441, -2;
	sub.s32 	%r4443, %r4348, %r4442;
	shr.u32 	%r4444, %r4334, 31;
	add.s32 	%r4445, %r4334, %r4444;
	and.b32  	%r4446, %r4445, -2;
	sub.s32 	%r4447, %r4334, %r4446;
	setp.eq.s32 	%p1102, %r4443, %r4447;
	setp.ge.s32 	%p1103, %r4348, %r4334;
	selp.u32 	%r4448, -1, 0, %p1103;
	selp.b32 	%r4449, %r4448, %r4348, %p1102;
	and.b32  	%r4450, %r4449, 1;
	setp.eq.b32 	%p1104, %r4450, 1;
	selp.b32 	%r4451, %r4348, %r4334, %p1104;
	selp.b32 	%r4452, %r4334, %r4348, %p1104;
	shr.u32 	%r4453, %r4361, 31;
	add.s32 	%r4454, %r4361, %r4453;
	and.b32  	%r4455, %r4454, -2;
	sub.s32 	%r4456, %r4361, %r4455;
	shr.u32 	%r4457, %r4347, 31;
	add.s32 	%r4458, %r4347, %r4457;
	and.b32  	%r4459, %r4458, -2;
	sub.s32 	%r4460, %r4347, %r4459;
	setp.eq.s32 	%p1105, %r4456, %r4460;
	setp.ge.s32 	%p1106, %r4361, %r4347;
	selp.u32 	%r4461, -1, 0, %p1106;
	selp.b32 	%r4462, %r4461, %r4361, %p1105;
	and.b32  	%r4463, %r4462, 1;
	setp.eq.b32 	%p1107, %r4463, 1;
	selp.b32 	%r4464, %r4361, %r4347, %p1107;
	selp.b32 	%r4465, %r4347, %r4361, %p1107;
	shr.u32 	%r4466, %r4387, 31;
	add.s32 	%r4467, %r4387, %r4466;
	and.b32  	%r4468, %r4467, -2;
	sub.s32 	%r4469, %r4387, %r4468;
	shr.u32 	%r4470, %r4373, 31;
	add.s32 	%r4471, %r4373, %r4470;
	and.b32  	%r4472, %r4471, -2;
	sub.s32 	%r4473, %r4373, %r4472;
	setp.eq.s32 	%p1108, %r4469, %r4473;
	setp.ge.s32 	%p1109, %r4387, %r4373;
	selp.u32 	%r4474, -1, 0, %p1109;
	selp.b32 	%r4475, %r4474, %r4387, %p1108;
	and.b32  	%r4476, %r4475, 1;
	setp.eq.b32 	%p1110, %r4476, 1;
	selp.b32 	%r4477, %r4387, %r4373, %p1110;
	selp.b32 	%r4478, %r4373, %r4387, %p1110;
	shr.u32 	%r4479, %r4400, 31;
	add.s32 	%r4480, %r4400, %r4479;
	and.b32  	%r4481, %r4480, -2;
	sub.s32 	%r4482, %r4400, %r4481;
	shr.u32 	%r4483, %r4386, 31;
	add.s32 	%r4484, %r4386, %r4483;
	and.b32  	%r4485, %r4484, -2;
	sub.s32 	%r4486, %r4386, %r4485;
	setp.eq.s32 	%p1111, %r4482, %r4486;
	setp.ge.s32 	%p1112, %r4400, %r4386;
	selp.u32 	%r4487, -1, 0, %p1112;
	selp.b32 	%r4488, %r4487, %r4400, %p1111;
	and.b32  	%r4489, %r4488, 1;
	setp.eq.b32 	%p1113, %r4489, 1;
	selp.b32 	%r4490, %r4400, %r4386, %p1113;
	selp.b32 	%r4491, %r4386, %r4400, %p1113;
	shr.u32 	%r4492, %r4413, 31;
	add.s32 	%r4493, %r4413, %r4492;
	and.b32  	%r4494, %r4493, -2;
	sub.s32 	%r4495, %r4413, %r4494;
	shr.u32 	%r4496, %r4399, 31;
	add.s32 	%r4497, %r4399, %r4496;
	and.b32  	%r4498, %r4497, -2;
	sub.s32 	%r4499, %r4399, %r4498;
	setp.eq.s32 	%p1114, %r4495, %r4499;
	setp.ge.s32 	%p1115, %r4413, %r4399;
	selp.u32 	%r4500, -1, 0, %p1115;
	selp.b32 	%r4501, %r4500, %r4413, %p1114;
	and.b32  	%r4502, %r4501, 1;
	setp.eq.b32 	%p1116, %r4502, 1;
	selp.b32 	%r4503, %r4413, %r4399, %p1116;
	selp.b32 	%r4504, %r4399, %r4413, %p1116;
	shr.u32 	%r4505, %r4426, 31;
	add.s32 	%r4506, %r4426, %r4505;
	and.b32  	%r4507, %r4506, -2;
	sub.s32 	%r4508, %r4426, %r4507;
	shr.u32 	%r4509, %r4412, 31;
	add.s32 	%r4510, %r4412, %r4509;
	and.b32  	%r4511, %r4510, -2;
	sub.s32 	%r4512, %r4412, %r4511;
	setp.eq.s32 	%p1117, %r4508, %r4512;
	setp.ge.s32 	%p1118, %r4426, %r4412;
	selp.u32 	%r4513, -1, 0, %p1118;
	selp.b32 	%r4514, %r4513, %r4426, %p1117;
	and.b32  	%r4515, %r4514, 1;
	setp.eq.b32 	%p1119, %r4515, 1;
	selp.b32 	%r4516, %r4426, %r4412, %p1119;
	selp.b32 	%r4517, %r4412, %r4426, %p1119;
	shr.u32 	%r4518, %r4439, 31;
	add.s32 	%r4519, %r4439, %r4518;
	and.b32  	%r4520, %r4519, -2;
	sub.s32 	%r4521, %r4439, %r4520;
	shr.u32 	%r4522, %r4425, 31;
	add.s32 	%r4523, %r4425, %r4522;
	and.b32  	%r4524, %r4523, -2;
	sub.s32 	%r4525, %r4425, %r4524;
	setp.eq.s32 	%p1120, %r4521, %r4525;
	setp.ge.s32 	%p1121, %r4439, %r4425;
	selp.u32 	%r4526, -1, 0, %p1121;
	selp.b32 	%r4527, %r4526, %r4439, %p1120;
	and.b32  	%r4528, %r4527, 1;
	setp.eq.b32 	%p1122, %r4528, 1;
	selp.b32 	%r4529, %r4439, %r4425, %p1122;
	selp.b32 	%r4530, %r4425, %r4439, %p1122;
	shr.u32 	%r4531, %r4452, 31;
	add.s32 	%r4532, %r4452, %r4531;
	and.b32  	%r4533, %r4532, -2;
	sub.s32 	%r4534, %r4452, %r4533;
	shr.u32 	%r4535, %r4438, 31;
	add.s32 	%r4536, %r4438, %r4535;
	and.b32  	%r4537, %r4536, -2;
	sub.s32 	%r4538, %r4438, %r4537;
	setp.eq.s32 	%p1123, %r4534, %r4538;
	setp.ge.s32 	%p1124, %r4452, %r4438;
	selp.u32 	%r4539, -1, 0, %p1124;
	selp.b32 	%r4540, %r4539, %r4452, %p1123;
	and.b32  	%r4541, %r4540, 1;
	setp.eq.b32 	%p1125, %r4541, 1;
	selp.b32 	%r4542, %r4452, %r4438, %p1125;
	selp.b32 	%r4543, %r4438, %r4452, %p1125;
	shr.u32 	%r4544, %r4465, 31;
	add.s32 	%r4545, %r4465, %r4544;
	and.b32  	%r4546, %r4545, -2;
	sub.s32 	%r4547, %r4465, %r4546;
	shr.u32 	%r4548, %r4451, 31;
	add.s32 	%r4549, %r4451, %r4548;
	and.b32  	%r4550, %r4549, -2;
	sub.s32 	%r4551, %r4451, %r4550;
	setp.eq.s32 	%p1126, %r4547, %r4551;
	setp.ge.s32 	%p1127, %r4465, %r4451;
	selp.u32 	%r4552, -1, 0, %p1127;
	selp.b32 	%r4553, %r4552, %r4465, %p1126;
	and.b32  	%r4554, %r4553, 1;
	setp.eq.b32 	%p1128, %r4554, 1;
	selp.b32 	%r4555, %r4465, %r4451, %p1128;
	selp.b32 	%r4556, %r4451, %r4465, %p1128;
	shr.u32 	%r4557, %r4360, 31;
	add.s32 	%r4558, %r4360, %r4557;
	and.b32  	%r4559, %r4558, -2;
	sub.s32 	%r4560, %r4360, %r4559;
	shr.u32 	%r4561, %r4464, 31;
	add.s32 	%r4562, %r4464, %r4561;
	and.b32  	%r4563, %r4562, -2;
	sub.s32 	%r4564, %r4464, %r4563;
	setp.eq.s32 	%p1129, %r4560, %r4564;
	setp.ge.s32 	%p1130, %r4360, %r4464;
	selp.u32 	%r4565, -1, 0, %p1130;
	selp.b32 	%r4566, %r4565, %r4360, %p1129;
	and.b32  	%r4567, %r4566, 1;
	setp.eq.b32 	%p1131, %r4567, 1;
	selp.b32 	%r5132, %r4360, %r4464, %p1131;
	selp.b32 	%r4568, %r4464, %r4360, %p1131;
	shr.u32 	%r4569, %r4478, 31;
	add.s32 	%r4570, %r4478, %r4569;
	and.b32  	%r4571, %r4570, -2;
	sub.s32 	%r4572, %r4478, %r4571;
	shr.u32 	%r4573, %r4374, 31;
	add.s32 	%r4574, %r4374, %r4573;
	and.b32  	%r4575, %r4574, -2;
	sub.s32 	%r4576, %r4374, %r4575;
	setp.eq.s32 	%p1132, %r4572, %r4576;
	setp.ge.s32 	%p1133, %r4478, %r4374;
	selp.u32 	%r4577, -1, 0, %p1133;
	selp.b32 	%r4578, %r4577, %r4478, %p1132;
	and.b32  	%r4579, %r4578, 1;
	setp.eq.b32 	%p1134, %r4579, 1;
	selp.b32 	%r5094, %r4478, %r4374, %p1134;
	selp.b32 	%r5095, %r4374, %r4478, %p1134;
	shr.u32 	%r4580, %r4491, 31;
	add.s32 	%r4581, %r4491, %r4580;
	and.b32  	%r4582, %r4581, -2;
	sub.s32 	%r4583, %r4491, %r4582;
	shr.u32 	%r4584, %r4477, 31;
	add.s32 	%r4585, %r4477, %r4584;
	and.b32  	%r4586, %r4585, -2;
	sub.s32 	%r4587, %r4477, %r4586;
	setp.eq.s32 	%p1135, %r4583, %r4587;
	setp.ge.s32 	%p1136, %r4491, %r4477;
	selp.u32 	%r4588, -1, 0, %p1136;
	selp.b32 	%r4589, %r4588, %r4491, %p1135;
	and.b32  	%r4590, %r4589, 1;
	setp.eq.b32 	%p1137, %r4590, 1;
	selp.b32 	%r5092, %r4491, %r4477, %p1137;
	selp.b32 	%r5093, %r4477, %r4491, %p1137;
	shr.u32 	%r4591, %r4504, 31;
	add.s32 	%r4592, %r4504, %r4591;
	and.b32  	%r4593, %r4592, -2;
	sub.s32 	%r4594, %r4504, %r4593;
	shr.u32 	%r4595, %r4490, 31;
	add.s32 	%r4596, %r4490, %r4595;
	and.b32  	%r4597, %r4596, -2;
	sub.s32 	%r4598, %r4490, %r4597;
	setp.eq.s32 	%p1138, %r4594, %r4598;
	setp.ge.s32 	%p1139, %r4504, %r4490;
	selp.u32 	%r4599, -1, 0, %p1139;
	selp.b32 	%r4600, %r4599, %r4504, %p1138;
	and.b32  	%r4601, %r4600, 1;
	setp.eq.b32 	%p1140, %r4601, 1;
	selp.b32 	%r5090, %r4504, %r4490, %p1140;
	selp.b32 	%r5091, %r4490, %r4504, %p1140;
	shr.u32 	%r4602, %r4517, 31;
	add.s32 	%r4603, %r4517, %r4602;
	and.b32  	%r4604, %r4603, -2;
	sub.s32 	%r4605, %r4517, %r4604;
	shr.u32 	%r4606, %r4503, 31;
	add.s32 	%r4607, %r4503, %r4606;
	and.b32  	%r4608, %r4607, -2;
	sub.s32 	%r4609, %r4503, %r4608;
	setp.eq.s32 	%p1141, %r4605, %r4609;
	setp.ge.s32 	%p1142, %r4517, %r4503;
	selp.u32 	%r4610, -1, 0, %p1142;
	selp.b32 	%r4611, %r4610, %r4517, %p1141;
	and.b32  	%r4612, %r4611, 1;
	setp.eq.b32 	%p1143, %r4612, 1;
	selp.b32 	%r5088, %r4517, %r4503, %p1143;
	selp.b32 	%r5089, %r4503, %r4517, %p1143;
	shr.u32 	%r4613, %r4530, 31;
	add.s32 	%r4614, %r4530, %r4613;
	and.b32  	%r4615, %r4614, -2;
	sub.s32 	%r4616, %r4530, %r4615;
	shr.u32 	%r4617, %r4516, 31;
	add.s32 	%r4618, %r4516, %r4617;
	and.b32  	%r4619, %r4618, -2;
	sub.s32 	%r4620, %r4516, %r4619;
	setp.eq.s32 	%p1144, %r4616, %r4620;
	setp.ge.s32 	%p1145, %r4530, %r4516;
	selp.u32 	%r4621, -1, 0, %p1145;
	selp.b32 	%r4622, %r4621, %r4530, %p1144;
	and.b32  	%r4623, %r4622, 1;
	setp.eq.b32 	%p1146, %r4623, 1;
	selp.b32 	%r5086, %r4530, %r4516, %p1146;
	selp.b32 	%r5087, %r4516, %r4530, %p1146;
	shr.u32 	%r4624, %r4543, 31;
	add.s32 	%r4625, %r4543, %r4624;
	and.b32  	%r4626, %r4625, -2;
	sub.s32 	%r4627, %r4543, %r4626;
	shr.u32 	%r4628, %r4529, 31;
	add.s32 	%r4629, %r4529, %r4628;
	and.b32  	%r4630, %r4629, -2;
	sub.s32 	%r4631, %r4529, %r4630;
	setp.eq.s32 	%p1147, %r4627, %r4631;
	setp.ge.s32 	%p1148, %r4543, %r4529;
	selp.u32 	%r4632, -1, 0, %p1148;
	selp.b32 	%r4633, %r4632, %r4543, %p1147;
	and.b32  	%r4634, %r4633, 1;
	setp.eq.b32 	%p1149, %r4634, 1;
	selp.b32 	%r5084, %r4543, %r4529, %p1149;
	selp.b32 	%r5085, %r4529, %r4543, %p1149;
	shr.u32 	%r4635, %r4556, 31;
	add.s32 	%r4636, %r4556, %r4635;
	and.b32  	%r4637, %r4636, -2;
	sub.s32 	%r4638, %r4556, %r4637;
	shr.u32 	%r4639, %r4542, 31;
	add.s32 	%r4640, %r4542, %r4639;
	and.b32  	%r4641, %r4640, -2;
	sub.s32 	%r4642, %r4542, %r4641;
	setp.eq.s32 	%p1150, %r4638, %r4642;
	setp.ge.s32 	%p1151, %r4556, %r4542;
	selp.u32 	%r4643, -1, 0, %p1151;
	selp.b32 	%r4644, %r4643, %r4556, %p1150;
	and.b32  	%r4645, %r4644, 1;
	setp.eq.b32 	%p1152, %r4645, 1;
	selp.b32 	%r5082, %r4556, %r4542, %p1152;
	selp.b32 	%r5083, %r4542, %r4556, %p1152;
	shr.u32 	%r4646, %r4568, 31;
	add.s32 	%r4647, %r4568, %r4646;
	and.b32  	%r4648, %r4647, -2;
	sub.s32 	%r4649, %r4568, %r4648;
	shr.u32 	%r4650, %r4555, 31;
	add.s32 	%r4651, %r4555, %r4650;
	and.b32  	%r4652, %r4651, -2;
	sub.s32 	%r4653, %r4555, %r4652;
	setp.eq.s32 	%p1153, %r4649, %r4653;
	setp.ge.s32 	%p1154, %r4568, %r4555;
	selp.u32 	%r4654, -1, 0, %p1154;
	selp.b32 	%r4655, %r4654, %r4568, %p1153;
	and.b32  	%r4656, %r4655, 1;
	setp.eq.b32 	%p1155, %r4656, 1;
	selp.b32 	%r5080, %r4568, %r4555, %p1155;
	selp.b32 	%r5081, %r4555, %r4568, %p1155;
	mad.lo.s32 	%r24, %r2, 68, %r2887;
	mov.b32 	%r5096, 2;
$L__BB5_2:
	mov.u32 	%r42, %r5096;
	bar.sync 	0;
	add.s32 	%r4657, %r42, -1;
	shr.u32 	%r4658, %r42, 1;
	st.shared.u32 	[%r24], %r5095;
	st.shared.u32 	[%r24+4], %r5094;
	st.shared.u32 	[%r24+8], %r5093;
	st.shared.u32 	[%r24+12], %r5092;
	st.shared.u32 	[%r24+16], %r5091;
	st.shared.u32 	[%r24+20], %r5090;
	st.shared.u32 	[%r24+24], %r5089;
	st.shared.u32 	[%r24+28], %r5088;
	st.shared.u32 	[%r24+32], %r5087;
	st.shared.u32 	[%r24+36], %r5086;
	st.shared.u32 	[%r24+40], %r5085;
	st.shared.u32 	[%r24+44], %r5084;
	st.shared.u32 	[%r24+48], %r5083;
	st.shared.u32 	[%r24+52], %r5082;
	st.shared.u32 	[%r24+56], %r5081;
	st.shared.u32 	[%r24+60], %r5080;
	st.shared.u32 	[%r24+64], %r5132;
	bar.sync 	0;
	neg.s32 	%r4659, %r42;
	and.b32  	%r4660, %r2, %r4659;
	mul.lo.s32 	%r4661, %r4660, 17;
	mul.lo.s32 	%r4662, %r4658, 17;
	and.b32  	%r4663, %r4657, %r2;
	mul.lo.s32 	%r4664, %r4663, 17;
	min.u32 	%r43, %r4664, 4352;
	min.u32 	%r44, %r4661, 4352;
	add.s32 	%r4665, %r44, %r4662;
	min.u32 	%r45, %r4665, 4352;
	add.s32 	%r4666, %r45, %r4662;
	min.u32 	%r46, %r4666, 4352;
	sub.s32 	%r4667, %r45, %r44;
	sub.s32 	%r4668, %r46, %r45;
	setp.lt.s32 	%p1156, %r43, %r4668;
	sub.s32 	%r4669, %r43, %r4668;
	selp.b32 	%r5099, 0, %r4669, %p1156;
	min.s32 	%r5097, %r4667, %r43;
	setp.ge.s32 	%p1157, %r5099, %r5097;
	@%p1157 bra 	$L__BB5_5;
	add.s32 	%r49, %r45, %r43;
$L__BB5_4:
	sub.s32 	%r4670, %r5097, %r5099;
	shr.u32 	%r4671, %r4670, 31;
	add.s32 	%r4672, %r4670, %r4671;
	shr.s32 	%r4673, %r4672, 1;
	add.s32 	%r4674, %r4673, %r5099;
	add.s32 	%r4675, %r4674, %r44;
	shl.b32 	%r4676, %r4675, 2;
	add.s32 	%r4678, %r2887, %r4676;
	ld.shared.u32 	%r4679, [%r4678];
	not.b32 	%r4680, %r4674;
	add.s32 	%r4681, %r49, %r4680;
	shl.b32 	%r4682, %r4681, 2;
	add.s32 	%r4683, %r2887, %r4682;
	ld.shared.u32 	%r4684, [%r4683];
	shr.u32 	%r4685, %r4684, 31;
	add.s32 	%r4686, %r4684, %r4685;
	and.b32  	%r4687, %r4686, -2;
	sub.s32 	%r4688, %r4684, %r4687;
	shr.u32 	%r4689, %r4679, 31;
	add.s32 	%r4690, %r4679, %r4689;
	and.b32  	%r4691, %r4690, -2;
	sub.s32 	%r4692, %r4679, %r4691;
	setp.eq.s32 	%p1158, %r4688, %r4692;
	setp.ge.s32 	%p1159, %r4684, %r4679;
	selp.u32 	%r4693, -1, 0, %p1159;
	selp.b32 	%r4694, %r4693, %r4684, %p1158;
	and.b32  	%r4695, %r4694, 1;
	setp.eq.b32 	%p1160, %r4695, 1;
	add.s32 	%r4696, %r4674, 1;
	selp.b32 	%r5099, %r4696, %r5099, %p1160;
	selp.b32 	%r5097, %r5097, %r4674, %p1160;
	setp.lt.s32 	%p1161, %r5099, %r5097;
	@%p1161 bra 	$L__BB5_4;
$L__BB5_5:
	add.s32 	%r55, %r5099, %r44;
	add.s32 	%r4697, %r45, %r43;
	sub.s32 	%r56, %r4697, %r5099;
	shl.b32 	%r4698, %r55, 2;
	add.s32 	%r57, %r2887, %r4698;
	ld.shared.u32 	%r5102, [%r57];
	shl.b32 	%r4700, %r56, 2;
	add.s32 	%r59, %r2887, %r4700;
	ld.shared.u32 	%r5101, [%r59];
	setp.ge.s32 	%p1163, %r56, %r46;
	mov.pred 	%p1315, 0;
	@%p1163 bra 	$L__BB5_8;
	setp.ge.s32 	%p1165, %r55, %r45;
	mov.pred 	%p1315, -1;
	@%p1165 bra 	$L__BB5_8;
	shr.u32 	%r4701, %r5101, 31;
	add.s32 	%r4702, %r5101, %r4701;
	and.b32  	%r4703, %r4702, -2;
	sub.s32 	%r4704, %r5101, %r4703;
	shr.u32 	%r4705, %r5102, 31;
	add.s32 	%r4706, %r5102, %r4705;
	and.b32  	%r4707, %r4706, -2;
	sub.s32 	%r4708, %r5102, %r4707;
	setp.eq.s32 	%p1166, %r4704, %r4708;
	setp.lt.s32 	%p1167, %r5101, %r5102;
	and.b32  	%r4709, %r5101, 1;
	setp.eq.b32 	%p1168, %r4709, 1;
	not.pred 	%p1169, %p1168;
	selp.u32 	%r4710, -1, 0, %p1167;
	selp.u32 	%r4711, -1, 0, %p1169;
	selp.b32 	%r4712, %r4710, %r4711, %p1166;
	and.b32  	%r4713, %r4712, 1;
	setp.eq.b32 	%p1315, %r4713, 1;
$L__BB5_8:
	selp.b32 	%r5095, %r5101, %r5102, %p1315;
	selp.u32 	%r4714, 1, 0, %p1315;
	add.s32 	%r62, %r56, %r4714;
	not.pred 	%p1170, %p1315;
	selp.u32 	%r4715, 1, 0, %p1170;
	add.s32 	%r63, %r55, %r4715;
	@%p1170 bra 	$L__BB5_10;
	ld.shared.u32 	%r5101, [%r59+4];
	bra.uni 	$L__BB5_11;
$L__BB5_10:
	ld.shared.u32 	%r5102, [%r57+4];
$L__BB5_11:
	setp.ge.s32 	%p1172, %r62, %r46;
	mov.pred 	%p1316, 0;
	@%p1172 bra 	$L__BB5_14;
	setp.ge.s32 	%p1174, %r63, %r45;
	mov.pred 	%p1316, -1;
	@%p1174 bra 	$L__BB5_14;
	shr.u32 	%r4716, %r5101, 31;
	add.s32 	%r4717, %r5101, %r4716;
	and.b32  	%r4718, %r4717, -2;
	sub.s32 	%r4719, %r5101, %r4718;
	shr.u32 	%r4720, %r5102, 31;
	add.s32 	%r4721, %r5102, %r4720;
	and.b32  	%r4722, %r4721, -2;
	sub.s32 	%r4723, %r5102, %r4722;
	setp.eq.s32 	%p1175, %r4719, %r4723;
	setp.lt.s32 	%p1176, %r5101, %r5102;
	and.b32  	%r4724, %r5101, 1;
	setp.eq.b32 	%p1177, %r4724, 1;
	not.pred 	%p1178, %p1177;
	selp.u32 	%r4725, -1, 0, %p1176;
	selp.u32 	%r4726, -1, 0, %p1178;
	selp.b32 	%r4727, %r4725, %r4726, %p1175;
	and.b32  	%r4728, %r4727, 1;
	setp.eq.b32 	%p1316, %r4728, 1;
$L__BB5_14:
	selp.b32 	%r5094, %r5101, %r5102, %p1316;
	selp.u32 	%r4729, 1, 0, %p1316;
	add.s32 	%r69, %r62, %r4729;
	not.pred 	%p1179, %p1316;
	selp.u32 	%r4730, 1, 0, %p1179;
	add.s32 	%r70, %r63, %r4730;
	@%p1316 bra 	$L__BB5_16;
	shl.b32 	%r4731, %r70, 2;
	add.s32 	%r4733, %r2887, %r4731;
	ld.shared.u32 	%r5102, [%r4733];
	bra.uni 	$L__BB5_17;
$L__BB5_16:
	shl.b32 	%r4734, %r69, 2;
	add.s32 	%r4736, %r2887, %r4734;
	ld.shared.u32 	%r5101, [%r4736];
$L__BB5_17:
	setp.ge.s32 	%p1181, %r69, %r46;
	mov.pred 	%p1317, 0;
	@%p1181 bra 	$L__BB5_20;
	setp.ge.s32 	%p1183, %r70, %r45;
	mov.pred 	%p1317, -1;
	@%p1183 bra 	$L__BB5_20;
	shr.u32 	%r4737, %r5101, 31;
	add.s32 	%r4738, %r5101, %r4737;
	and.b32  	%r4739, %r4738, -2;
	sub.s32 	%r4740, %r5101, %r4739;
	shr.u32 	%r4741, %r5102, 31;
	add.s32 	%r4742, %r5102, %r4741;
	and.b32  	%r4743, %r4742, -2;
	sub.s32 	%r4744, %r5102, %r4743;
	setp.eq.s32 	%p1184, %r4740, %r4744;
	setp.lt.s32 	%p1185, %r5101, %r5102;
	and.b32  	%r4745, %r5101, 1;
	setp.eq.b32 	%p1186, %r4745, 1;
	not.pred 	%p1187, %p1186;
	selp.u32 	%r4746, -1, 0, %p1185;
	selp.u32 	%r4747, -1, 0, %p1187;
	selp.b32 	%r4748, %r4746, %r4747, %p1184;
	and.b32  	%r4749, %r4748, 1;
	setp.eq.b32 	%p1317, %r4749, 1;
$L__BB5_20:
	selp.b32 	%r5093, %r5101, %r5102, %p1317;
	selp.u32 	%r4750, 1, 0, %p1317;
	add.s32 	%r76, %r69, %r4750;
	not.pred 	%p1188, %p1317;
	selp.u32 	%r4751, 1, 0, %p1188;
	add.s32 	%r77, %r70, %r4751;
	@%p1317 bra 	$L__BB5_22;
	shl.b32 	%r4752, %r77, 2;
	add.s32 	%r4754, %r2887, %r4752;
	ld.shared.u32 	%r5102, [%r4754];
	bra.uni 	$L__BB5_23;
$L__BB5_22:
	shl.b32 	%r4755, %r76, 2;
	add.s32 	%r4757, %r2887, %r4755;
	ld.shared.u32 	%r5101, [%r4757];
$L__BB5_23:
	setp.ge.s32 	%p1190, %r76, %r46;
	mov.pred 	%p1318, 0;
	@%p1190 bra 	$L__BB5_26;
	setp.ge.s32 	%p1192, %r77, %r45;
	mov.pred 	%p1318, -1;
	@%p1192 bra 	$L__BB5_26;
	shr.u32 	%r4758, %r5101, 31;
	add.s32 	%r4759, %r5101, %r4758;
	and.b32  	%r4760, %r4759, -2;
	sub.s32 	%r4761, %r5101, %r4760;
	shr.u32 	%r4762, %r5102, 31;
	add.s32 	%r4763, %r5102, %r4762;
	and.b32  	%r4764, %r4763, -2;
	sub.s32 	%r4765, %r5102, %r4764;
	setp.eq.s32 	%p1193, %r4761, %r4765;
	setp.lt.s32 	%p1194, %r5101, %r5102;
	and.b32  	%r4766, %r5101, 1;
	setp.eq.b32 	%p1195, %r4766, 1;
	not.pred 	%p1196, %p1195;
	selp.u32 	%r4767, -1, 0, %p1194;
	selp.u32 	%r4768, -1, 0, %p1196;
	selp.b32 	%r4769, %r4767, %r4768, %p1193;
	and.b32  	%r4770, %r4769, 1;
	setp.eq.b32 	%p1318, %r4770, 1;
$L__BB5_26:
	selp.b32 	%r5092, %r5101, %r5102, %p1318;
	selp.u32 	%r4771, 1, 0, %p1318;
	add.s32 	%r83, %r76, %r4771;
	not.pred 	%p1197, %p1318;
	selp.u32 	%r4772, 1, 0, %p1197;
	add.s32 	%r84, %r77, %r4772;
	@%p1318 bra 	$L__BB5_28;
	shl.b32 	%r4773, %r84, 2;
	add.s32 	%r4775, %r2887, %r4773;
	ld.shared.u32 	%r5102, [%r4775];
	bra.uni 	$L__BB5_29;
$L__BB5_28:
	shl.b32 	%r4776, %r83, 2;
	add.s32 	%r4778, %r2887, %r4776;
	ld.shared.u32 	%r5101, [%r4778];
$L__BB5_29:
	setp.ge.s32 	%p1199, %r83, %r46;
	mov.pred 	%p1319, 0;
	@%p1199 bra 	$L__BB5_32;
	setp.ge.s32 	%p1201, %r84, %r45;
	mov.pred 	%p1319, -1;
	@%p1201 bra 	$L__BB5_32;
	shr.u32 	%r4779, %r5101, 31;
	add.s32 	%r4780, %r5101, %r4779;
	and.b32  	%r4781, %r4780, -2;
	sub.s32 	%r4782, %r5101, %r4781;
	shr.u32 	%r4783, %r5102, 31;
	add.s32 	%r4784, %r5102, %r4783;
	and.b32  	%r4785, %r4784, -2;
	sub.s32 	%r4786, %r5102, %r4785;
	setp.eq.s32 	%p1202, %r4782, %r4786;
	setp.lt.s32 	%p1203, %r5101, %r5102;
	and.b32  	%r4787, %r5101, 1;
	setp.eq.b32 	%p1204, %r4787, 1;
	not.pred 	%p1205, %p1204;
	selp.u32 	%r4788, -1, 0, %p1203;
	selp.u32 	%r4789, -1, 0, %p1205;
	selp.b32 	%r4790, %r4788, %r4789, %p1202;
	and.b32  	%r4791, %r4790, 1;
	setp.eq.b32 	%p1319, %r4791, 1;
$L__BB5_32:
	selp.b32 	%r5091, %r5101, %r5102, %p1319;
	selp.u32 	%r4792, 1, 0, %p1319;
	add.s32 	%r90, %r83, %r4792;
	not.pred 	%p1206, %p1319;
	selp.u32 	%r4793, 1, 0, %p1206;
	add.s32 	%r91, %r84, %r4793;
	@%p1319 bra 	$L__BB5_34;
	shl.b32 	%r4794, %r91, 2;
	add.s32 	%r4796, %r2887, %r4794;
	ld.shared.u32 	%r5102, [%r4796];
	bra.uni 	$L__BB5_35;
$L__BB5_34:
	shl.b32 	%r4797, %r90, 2;
	add.s32 	%r4799, %r2887, %r4797;
	ld.shared.u32 	%r5101, [%r4799];
$L__BB5_35:
	setp.ge.s32 	%p1208, %r90, %r46;
	mov.pred 	%p1320, 0;
	@%p1208 bra 	$L__BB5_38;
	setp.ge.s32 	%p1210, %r91, %r45;
	mov.pred 	%p1320, -1;
	@%p1210 bra 	$L__BB5_38;
	shr.u32 	%r4800, %r5101, 31;
	add.s32 	%r4801, %r5101, %r4800;
	and.b32  	%r4802, %r4801, -2;
	sub.s32 	%r4803, %r5101, %r4802;
	shr.u32 	%r4804, %r5102, 31;
	add.s32 	%r4805, %r5102, %r4804;
	and.b32  	%r4806, %r4805, -2;
	sub.s32 	%r4807, %r5102, %r4806;
	setp.eq.s32 	%p1211, %r4803, %r4807;
	setp.lt.s32 	%p1212, %r5101, %r5102;
	and.b32  	%r4808, %r5101, 1;
	setp.eq.b32 	%p1213, %r4808, 1;
	not.pred 	%p1214, %p1213;
	selp.u32 	%r4809, -1, 0, %p1212;
	selp.u32 	%r4810, -1, 0, %p1214;
	selp.b32 	%r4811, %r4809, %r4810, %p1211;
	and.b32  	%r4812, %r4811, 1;
	setp.eq.b32 	%p1320, %r4812, 1;
$L__BB5_38:
	selp.b32 	%r5090, %r5101, %r5102, %p1320;
	selp.u32 	%r4813, 1, 0, %p1320;
	add.s32 	%r97, %r90, %r4813;
	not.pred 	%p1215, %p1320;
	selp.u32 	%r4814, 1, 0, %p1215;
	add.s32 	%r98, %r91, %r4814;
	@%p1320 bra 	$L__BB5_40;
	shl.b32 	%r4815, %r98, 2;
	add.s32 	%r4817, %r2887, %r4815;
	ld.shared.u32 	%r5102, [%r4817];
	bra.uni 	$L__BB5_41;
$L__BB5_40:
	shl.b32 	%r4818, %r97, 2;
	add.s32 	%r4820, %r2887, %r4818;
	ld.shared.u32 	%r5101, [%r4820];
$L__BB5_41:
	setp.ge.s32 	%p1217, %r97, %r46;
	mov.pred 	%p1321, 0;
	@%p1217 bra 	$L__BB5_44;
	setp.ge.s32 	%p1219, %r98, %r45;
	mov.pred 	%p1321, -1;
	@%p1219 bra 	$L__BB5_44;
	shr.u32 	%r4821, %r5101, 31;
	add.s32 	%r4822, %r5101, %r4821;
	and.b32  	%r4823, %r4822, -2;
	sub.s32 	%r4824, %r5101, %r4823;
	shr.u32 	%r4825, %r5102, 31;
	add.s32 	%r4826, %r5102, %r4825;
	and.b32  	%r4827, %r4826, -2;
	sub.s32 	%r4828, %r5102, %r4827;
	setp.eq.s32 	%p1220, %r4824, %r4828;
	setp.lt.s32 	%p1221, %r5101, %r5102;
	and.b32  	%r4829, %r5101, 1;
	setp.eq.b32 	%p1222, %r4829, 1;
	not.pred 	%p1223, %p1222;
	selp.u32 	%r4830, -1, 0, %p1221;
	selp.u32 	%r4831, -1, 0, %p1223;
	selp.b32 	%r4832, %r4830, %r4831, %p1220;
	and.b32  	%r4833, %r4832, 1;
	setp.eq.b32 	%p1321, %r4833, 1;
$L__BB5_44:
	selp.b32 	%r5089, %r5101, %r5102, %p1321;
	selp.u32 	%r4834, 1, 0, %p1321;
	add.s32 	%r104, %r97, %r4834;
	not.pred 	%p1224, %p1321;
	selp.u32 	%r4835, 1, 0, %p1224;
	add.s32 	%r105, %r98, %r4835;
	@%p1321 bra 	$L__BB5_46;
	shl.b32 	%r4836, %r105, 2;
	add.s32 	%r4838, %r2887, %r4836;
	ld.shared.u32 	%r5102, [%r4838];
	bra.uni 	$L__BB5_47;
$L__BB5_46:
	shl.b32 	%r4839, %r104, 2;
	add.s32 	%r4841, %r2887, %r4839;
	ld.shared.u32 	%r5101, [%r4841];
$L__BB5_47:
	setp.ge.s32 	%p1226, %r104, %r46;
	mov.pred 	%p1322, 0;
	@%p1226 bra 	$L__BB5_50;
	setp.ge.s32 	%p1228, %r105, %r45;
	mov.pred 	%p1322, -1;
	@%p1228 bra 	$L__BB5_50;
	shr.u32 	%r4842, %r5101, 31;
	add.s32 	%r4843, %r5101, %r4842;
	and.b32  	%r4844, %r4843, -2;
	sub.s32 	%r4845, %r5101, %r4844;
	shr.u32 	%r4846, %r5102, 31;
	add.s32 	%r4847, %r5102, %r4846;
	and.b32  	%r4848, %r4847, -2;
	sub.s32 	%r4849, %r5102, %r4848;
	setp.eq.s32 	%p1229, %r4845, %r4849;
	setp.lt.s32 	%p1230, %r5101, %r5102;
	and.b32  	%r4850, %r5101, 1;
	setp.eq.b32 	%p1231, %r4850, 1;
	not.pred 	%p1232, %p1231;
	selp.u32 	%r4851, -1, 0, %p1230;
	selp.u32 	%r4852, -1, 0, %p1232;
	selp.b32 	%r4853, %r4851, %r4852, %p1229;
	and.b32  	%r4854, %r4853, 1;
	setp.eq.b32 	%p1322, %r4854, 1;
$L__BB5_50:
	selp.b32 	%r5088, %r5101, %r5102, %p1322;
	selp.u32 	%r4855, 1, 0, %p1322;
	add.s32 	%r111, %r104, %r4855;
	not.pred 	%p1233, %p1322;
	selp.u32 	%r4856, 1, 0, %p1233;
	add.s32 	%r112, %r105, %r4856;
	@%p1322 bra 	$L__BB5_52;
	shl.b32 	%r4857, %r112, 2;
	add.s32 	%r4859, %r2887, %r4857;
	ld.shared.u32 	%r5102, [%r4859];
	bra.uni 	$L__BB5_53;
$L__BB5_52:
	shl.b32 	%r4860, %r111, 2;
	add.s32 	%r4862, %r2887, %r4860;
	ld.shared.u32 	%r5101, [%r4862];
$L__BB5_53:
	setp.ge.s32 	%p1235, %r111, %r46;
	mov.pred 	%p1323, 0;
	@%p1235 bra 	$L__BB5_56;
	setp.ge.s32 	%p1237, %r112, %r45;
	mov.pred 	%p1323, -1;
	@%p1237 bra 	$L__BB5_56;
	shr.u32 	%r4863, %r5101, 31;
	add.s32 	%r4864, %r5101, %r4863;
	and.b32  	%r4865, %r4864, -2;
	sub.s32 	%r4866, %r5101, %r4865;
	shr.u32 	%r4867, %r5102, 31;
	add.s32 	%r4868, %r5102, %r4867;
	and.b32  	%r4869, %r4868, -2;
	sub.s32 	%r4870, %r5102, %r4869;
	setp.eq.s32 	%p1238, %r4866, %r4870;
	setp.lt.s32 	%p1239, %r5101, %r5102;
	and.b32  	%r4871, %r5101, 1;
	setp.eq.b32 	%p1240, %r4871, 1;
	not.pred 	%p1241, %p1240;
	selp.u32 	%r4872, -1, 0, %p1239;
	selp.u32 	%r4873, -1, 0, %p1241;
	selp.b32 	%r4874, %r4872, %r4873, %p1238;
	and.b32  	%r4875, %r4874, 1;
	setp.eq.b32 	%p1323, %r4875, 1;
$L__BB5_56:
	selp.b32 	%r5087, %r5101, %r5102, %p1323;
	selp.u32 	%r4876, 1, 0, %p1323;
	add.s32 	%r118, %r111, %r4876;
	not.pred 	%p1242, %p1323;
	selp.u32 	%r4877, 1, 0, %p1242;
	add.s32 	%r119, %r112, %r4877;
	@%p1323 bra 	$L__BB5_58;
	shl.b32 	%r4878, %r119, 2;
	add.s32 	%r4880, %r2887, %r4878;
	ld.shared.u32 	%r5102, [%r4880];
	bra.uni 	$L__BB5_59;
$L__BB5_58:
	shl.b32 	%r4881, %r118, 2;
	add.s32 	%r4883, %r2887, %r4881;
	ld.shared.u32 	%r5101, [%r4883];
$L__BB5_59:
	setp.ge.s32 	%p1244, %r118, %r46;
	mov.pred 	%p1324, 0;
	@%p1244 bra 	$L__BB5_62;
	setp.ge.s32 	%p1246, %r119, %r45;
	mov.pred 	%p1324, -1;
	@%p1246 bra 	$L__BB5_62;
	shr.u32 	%r4884, %r5101, 31;
	add.s32 	%r4885, %r5101, %r4884;
	and.b32  	%r4886, %r4885, -2;
	sub.s32 	%r4887, %r5101, %r4886;
	shr.u32 	%r4888, %r5102, 31;
	add.s32 	%r4889, %r5102, %r4888;
	and.b32  	%r4890, %r4889, -2;
	sub.s32 	%r4891, %r5102, %r4890;
	setp.eq.s32 	%p1247, %r4887, %r4891;
	setp.lt.s32 	%p1248, %r5101, %r5102;
	and.b32  	%r4892, %r5101, 1;
	setp.eq.b32 	%p1249, %r4892, 1;
	not.pred 	%p1250, %p1249;
	selp.u32 	%r4893, -1, 0, %p1248;
	selp.u32 	%r4894, -1, 0, %p1250;
	selp.b32 	%r4895, %r4893, %r4894, %p1247;
	and.b32  	%r4896, %r4895, 1;
	setp.eq.b32 	%p1324, %r4896, 1;
$L__BB5_62:
	selp.b32 	%r5086, %r5101, %r5102, %p1324;
	selp.u32 	%r4897, 1, 0, %p1324;
	add.s32 	%r125, %r118, %r4897;
	not.pred 	%p1251, %p1324;
	selp.u32 	%r4898, 1, 0, %p1251;
	add.s32 	%r126, %r119, %r4898;
	@%p1324 bra 	$L__BB5_64;
	shl.b32 	%r4899, %r126, 2;
	add.s32 	%r4901, %r2887, %r4899;
	ld.shared.u32 	%r5102, [%r4901];
	bra.uni 	$L__BB5_65;
$L__BB5_64:
	shl.b32 	%r4902, %r125, 2;
	add.s32 	%r4904, %r2887, %r4902;
	ld.shared.u32 	%r5101, [%r4904];
$L__BB5_65:
	setp.ge.s32 	%p1253, %r125, %r46;
	mov.pred 	%p1325, 0;
	@%p1253 bra 	$L__BB5_68;
	setp.ge.s32 	%p1255, %r126, %r45;
	mov.pred 	%p1325, -1;
	@%p1255 bra 	$L__BB5_68;
	shr.u32 	%r4905, %r5101, 31;
	add.s32 	%r4906, %r5101, %r4905;
	and.b32  	%r4907, %r4906, -2;
	sub.s32 	%r4908, %r5101, %r4907;
	shr.u32 	%r4909, %r5102, 31;
	add.s32 	%r4910, %r5102, %r4909;
	and.b32  	%r4911, %r4910, -2;
	sub.s32 	%r4912, %r5102, %r4911;
	setp.eq.s32 	%p1256, %r4908, %r4912;
	setp.lt.s32 	%p1257, %r5101, %r5102;
	and.b32  	%r4913, %r5101, 1;
	setp.eq.b32 	%p1258, %r4913, 1;
	not.pred 	%p1259, %p1258;
	selp.u32 	%r4914, -1, 0, %p1257;
	selp.u32 	%r4915, -1, 0, %p1259;
	selp.b32 	%r4916, %r4914, %r4915, %p1256;
	and.b32  	%r4917, %r4916, 1;
	setp.eq.b32 	%p1325, %r4917, 1;
$L__BB5_68:
	selp.b32 	%r5085, %r5101, %r5102, %p1325;
	selp.u32 	%r4918, 1, 0, %p1325;
	add.s32 	%r132, %r125, %r4918;
	not.pred 	%p1260, %p1325;
	selp.u32 	%r4919, 1, 0, %p1260;
	add.s32 	%r133, %r126, %r4919;
	@%p1325 bra 	$L__BB5_70;
	shl.b32 	%r4920, %r133, 2;
	add.s32 	%r4922, %r2887, %r4920;
	ld.shared.u32 	%r5102, [%r4922];
	bra.uni 	$L__BB5_71;
$L__BB5_70:
	shl.b32 	%r4923, %r132, 2;
	add.s32 	%r4925, %r2887, %r4923;
	ld.shared.u32 	%r5101, [%r4925];
$L__BB5_71:
	setp.ge.s32 	%p1262, %r132, %r46;
	mov.pred 	%p1326, 0;
	@%p1262 bra 	$L__BB5_74;
	setp.ge.s32 	%p1264, %r133, %r45;
	mov.pred 	%p1326, -1;
	@%p1264 bra 	$L__BB5_74;
	shr.u32 	%r4926, %r5101, 31;
	add.s32 	%r4927, %r5101, %r4926;
	and.b32  	%r4928, %r4927, -2;
	sub.s32 	%r4929, %r5101, %r4928;
	shr.u32 	%r4930, %r5102, 31;
	add.s32 	%r4931, %r5102, %r4930;
	and.b32  	%r4932, %r4931, -2;
	sub.s32 	%r4933, %r5102, %r4932;
	setp.eq.s32 	%p1265, %r4929, %r4933;
	setp.lt.s32 	%p1266, %r5101, %r5102;
	and.b32  	%r4934, %r5101, 1;
	setp.eq.b32 	%p1267, %r4934, 1;
	not.pred 	%p1268, %p1267;
	selp.u32 	%r4935, -1, 0, %p1266;
	selp.u32 	%r4936, -1, 0, %p1268;
	selp.b32 	%r4937, %r4935, %r4936, %p1265;
	and.b32  	%r4938, %r4937, 1;
	setp.eq.b32 	%p1326, %r4938, 1;
$L__BB5_74:
	selp.b32 	%r5084, %r5101, %r5102, %p1326;
	selp.u32 	%r4939, 1, 0, %p1326;
	add.s32 	%r139, %r132, %r4939;
	not.pred 	%p1269, %p1326;
	selp.u32 	%r4940, 1, 0, %p1269;
	add.s32 	%r140, %r133, %r4940;
	@%p1326 bra 	$L__BB5_76;
	shl.b32 	%r4941, %r140, 2;
	add.s32 	%r4943, %r2887, %r4941;
	ld.shared.u32 	%r5102, [%r4943];
	bra.uni 	$L__BB5_77;
$L__BB5_76:
	shl.b32 	%r4944, %r139, 2;
	add.s32 	%r4946, %r2887, %r4944;
	ld.shared.u32 	%r5101, [%r4946];
$L__BB5_77:
	setp.ge.s32 	%p1271, %r139, %r46;
	mov.pred 	%p1327, 0;
	@%p1271 bra 	$L__BB5_80;
	setp.ge.s32 	%p1273, %r140, %r45;
	mov.pred 	%p1327, -1;
	@%p1273 bra 	$L__BB5_80;
	shr.u32 	%r4947, %r5101, 31;
	add.s32 	%r4948, %r5101, %r4947;
	and.b32  	%r4949, %r4948, -2;
	sub.s32 	%r4950, %r5101, %r4949;
	shr.u32 	%r4951, %r5102, 31;
	add.s32 	%r4952, %r5102, %r4951;
	and.b32  	%r4953, %r4952, -2;
	sub.s32 	%r4954, %r5102, %r4953;
	setp.eq.s32 	%p1274, %r4950, %r4954;
	setp.lt.s32 	%p1275, %r5101, %r5102;
	and.b32  	%r4955, %r5101, 1;
	setp.eq.b32 	%p1276, %r4955, 1;
	not.pred 	%p1277, %p1276;
	selp.u32 	%r4956, -1, 0, %p1275;
	selp.u32 	%r4957, -1, 0, %p1277;
	selp.b32 	%r4958, %r4956, %r4957, %p1274;
	and.b32  	%r4959, %r4958, 1;
	setp.eq.b32 	%p1327, %r4959, 1;
$L__BB5_80:
	selp.b32 	%r5083, %r5101, %r5102, %p1327;
	selp.u32 	%r4960, 1, 0, %p1327;
	add.s32 	%r146, %r139, %r4960;
	not.pred 	%p1278, %p1327;
	selp.u32 	%r4961, 1, 0, %p1278;
	add.s32 	%r147, %r140, %r4961;
	@%p1327 bra 	$L__BB5_82;
	shl.b32 	%r4962, %r147, 2;
	add.s32 	%r4964, %r2887, %r4962;
	ld.shared.u32 	%r5102, [%r4964];
	bra.uni 	$L__BB5_83;
$L__BB5_82:
	shl.b32 	%r4965, %r146, 2;
	add.s32 	%r4967, %r2887, %r4965;
	ld.shared.u32 	%r5101, [%r4967];
$L__BB5_83:
	setp.ge.s32 	%p1280, %r146, %r46;
	mov.pred 	%p1328, 0;
	@%p1280 bra 	$L__BB5_86;
	setp.ge.s32 	%p1282, %r147, %r45;
	mov.pred 	%p1328, -1;
	@%p1282 bra 	$L__BB5_86;
	shr.u32 	%r4968, %r5101, 31;
	add.s32 	%r4969, %r5101, %r4968;
	and.b32  	%r4970, %r4969, -2;
	sub.s32 	%r4971, %r5101, %r4970;
	shr.u32 	%r4972, %r5102, 31;
	add.s32 	%r4973, %r5102, %r4972;
	and.b32  	%r4974, %r4973, -2;
	sub.s32 	%r4975, %r5102, %r4974;
	setp.eq.s32 	%p1283, %r4971, %r4975;
	setp.lt.s32 	%p1284, %r5101, %r5102;
	and.b32  	%r4976, %r5101, 1;
	setp.eq.b32 	%p1285, %r4976, 1;
	not.pred 	%p1286, %p1285;
	selp.u32 	%r4977, -1, 0, %p1284;
	selp.u32 	%r4978, -1, 0, %p1286;
	selp.b32 	%r4979, %r4977, %r4978, %p1283;
	and.b32  	%r4980, %r4979, 1;
	setp.eq.b32 	%p1328, %r4980, 1;
$L__BB5_86:
	selp.b32 	%r5082, %r5101, %r5102, %p1328;
	selp.u32 	%r4981, 1, 0, %p1328;
	add.s32 	%r153, %r146, %r4981;
	not.pred 	%p1287, %p1328;
	selp.u32 	%r4982, 1, 0, %p1287;
	add.s32 	%r154, %r147, %r4982;
	@%p1328 bra 	$L__BB5_88;
	shl.b32 	%r4983, %r154, 2;
	add.s32 	%r4985, %r2887, %r4983;
	ld.shared.u32 	%r5102, [%r4985];
	bra.uni 	$L__BB5_89;
$L__BB5_88:
	shl.b32 	%r4986, %r153, 2;
	add.s32 	%r4988, %r2887, %r4986;
	ld.shared.u32 	%r5101, [%r4988];
$L__BB5_89:
	setp.ge.s32 	%p1289, %r153, %r46;
	mov.pred 	%p1329, 0;
	@%p1289 bra 	$L__BB5_92;
	setp.ge.s32 	%p1291, %r154, %r45;
	mov.pred 	%p1329, -1;
	@%p1291 bra 	$L__BB5_92;
	shr.u32 	%r4989, %r5101, 31;
	add.s32 	%r4990, %r5101, %r4989;
	and.b32  	%r4991, %r4990, -2;
	sub.s32 	%r4992, %r5101, %r4991;
	shr.u32 	%r4993, %r5102, 31;
	add.s32 	%r4994, %r5102, %r4993;
	and.b32  	%r4995, %r4994, -2;
	sub.s32 	%r4996, %r5102, %r4995;
	setp.eq.s32 	%p1292, %r4992, %r4996;
	setp.lt.s32 	%p1293, %r5101, %r5102;
	and.b32  	%r4997, %r5101, 1;
	setp.eq.b32 	%p1294, %r4997, 1;
	not.pred 	%p1295, %p1294;
	selp.u32 	%r4998, -1, 0, %p1293;
	selp.u32 	%r4999, -1, 0, %p1295;
	selp.b32 	%r5000, %r4998, %r4999, %p1292;
	and.b32  	%r5001, %r5000, 1;
	setp.eq.b32 	%p1329, %r5001, 1;
$L__BB5_92:
	selp.b32 	%r5081, %r5101, %r5102, %p1329;
	selp.u32 	%r5002, 1, 0, %p1329;
	add.s32 	%r160, %r153, %r5002;
	not.pred 	%p1296, %p1329;
	selp.u32 	%r5003, 1, 0, %p1296;
	add.s32 	%r161, %r154, %r5003;
	@%p1329 bra 	$L__BB5_94;
	shl.b32 	%r5004, %r161, 2;
	add.s32 	%r5006, %r2887, %r5004;
	ld.shared.u32 	%r5102, [%r5006];
	bra.uni 	$L__BB5_95;
$L__BB5_94:
	shl.b32 	%r5007, %r160, 2;
	add.s32 	%r5009, %r2887, %r5007;
	ld.shared.u32 	%r5101, [%r5009];
$L__BB5_95:
	setp.ge.s32 	%p1298, %r160, %r46;
	mov.pred 	%p1330, 0;
	@%p1298 bra 	$L__BB5_98;
	setp.ge.s32 	%p1300, %r161, %r45;
	mov.pred 	%p1330, -1;
	@%p1300 bra 	$L__BB5_98;
	shr.u32 	%r5010, %r5101, 31;
	add.s32 	%r5011, %r5101, %r5010;
	and.b32  	%r5012, %r5011, -2;
	sub.s32 	%r5013, %r5101, %r5012;
	shr.u32 	%r5014, %r5102, 31;
	add.s32 	%r5015, %r5102, %r5014;
	and.b32  	%r5016, %r5015, -2;
	sub.s32 	%r5017, %r5102, %r5016;
	setp.eq.s32 	%p1301, %r5013, %r5017;
	setp.lt.s32 	%p1302, %r5101, %r5102;
	and.b32  	%r5018, %r5101, 1;
	setp.eq.b32 	%p1303, %r5018, 1;
	not.pred 	%p1304, %p1303;
	selp.u32 	%r5019, -1, 0, %p1302;
	selp.u32 	%r5020, -1, 0, %p1304;
	selp.b32 	%r5021, %r5019, %r5020, %p1301;
	and.b32  	%r5022, %r5021, 1;
	setp.eq.b32 	%p1330, %r5022, 1;
$L__BB5_98:
	selp.b32 	%r5080, %r5101, %r5102, %p1330;
	selp.u32 	%r5023, 1, 0, %p1330;
	add.s32 	%r167, %r160, %r5023;
	not.pred 	%p1305, %p1330;
	selp.u32 	%r5024, 1, 0, %p1305;
	add.s32 	%r168, %r161, %r5024;
	@%p1330 bra 	$L__BB5_100;
	shl.b32 	%r5025, %r168, 2;
	add.s32 	%r5027, %r2887, %r5025;
	ld.shared.u32 	%r5102, [%r5027];
	bra.uni 	$L__BB5_101;
$L__BB5_100:
	shl.b32 	%r5028, %r167, 2;
	add.s32 	%r5030, %r2887, %r5028;
	ld.shared.u32 	%r5101, [%r5030];
$L__BB5_101:
	setp.ge.s32 	%p1306, %r167, %r46;
	mov.u32 	%r5132, %r5102;
	@%p1306 bra 	$L__BB5_104;
	setp.ge.s32 	%p1307, %r168, %r45;
	mov.u32 	%r5132, %r5101;
	@%p1307 bra 	$L__BB5_104;
	shr.u32 	%r5031, %r5101, 31;
	add.s32 	%r5032, %r5101, %r5031;
	and.b32  	%r5033, %r5032, -2;
	sub.s32 	%r5034, %r5101, %r5033;
	shr.u32 	%r5035, %r5102, 31;
	add.s32 	%r5036, %r5102, %r5035;
	and.b32  	%r5037, %r5036, -2;
	sub.s32 	%r5038, %r5102, %r5037;
	setp.eq.s32 	%p1308, %r5034, %r5038;
	setp.lt.s32 	%p1309, %r5101, %r5102;
	and.b32  	%r5039, %r5101, 1;
	setp.eq.b32 	%p1310, %r5039, 1;
	not.pred 	%p1311, %p1310;
	selp.u32 	%r5040, -1, 0, %p1309;
	selp.u32 	%r5041, -1, 0, %p1311;
	selp.b32 	%r5042, %r5040, %r5041, %p1308;
	and.b32  	%r5043, %r5042, 1;
	setp.eq.b32 	%p1312, %r5043, 1;
	selp.b32 	%r5132, %r5101, %r5102, %p1312;
$L__BB5_104:
	shl.b32 	%r5096, %r42, 1;
	setp.lt.u32 	%p1313, %r42, 129;
	@%p1313 bra 	$L__BB5_2;
	ld.param.s8 	%rs3, [_ZN3cub18CUB_300001_SM_10006detail10merge_sort30DeviceMergeSortBlockSortKernelINS2_10policy_hubIN6thrust24THRUST_300001_SM_1000_NS6detail15normal_iteratorINS6_10device_ptrIiEEEEE9Policy600ESB_PNS0_8NullTypeESB_SF_j17evens_before_oddsiSE_EEvbT0_T1_T2_T3_T4_PT6_PT7_T5_NS1_7vsmem_tE_param_0];
	bar.sync 	0;
	setp.eq.s16 	%p1314, %rs3, 0;
	@%p1314 bra 	$L__BB5_107;
	st.shared.u32 	[%r6], %r5095;
	st.shared.u32 	[%r6+4], %r5094;
	st.shared.u32 	[%r6+8], %r5093;
	st.shared.u32 	[%r6+12], %r5092;
	st.shared.u32 	[%r6+16], %r5091;
	st.shared.u32 	[%r6+20], %r5090;
	st.shared.u32 	[%r6+24], %r5089;
	st.shared.u32 	[%r6+28], %r5088;
	st.shared.u32 	[%r6+32], %r5087;
	st.shared.u32 	[%r6+36], %r5086;
	st.shared.u32 	[%r6+40], %r5085;
	st.shared.u32 	[%r6+44], %r5084;
	st.shared.u32 	[%r6+48], %r5083;
	st.shared.u32 	[%r6+52], %r5082;
	st.shared.u32 	[%r6+56], %r5081;
	st.shared.u32 	[%r6+60], %r5080;
	st.shared.u32 	[%r6+64], %r5132;
	bar.warp.sync 	-1;
	ld.shared.u32 	%r5044, [%r5];
	ld.shared.u32 	%r5045, [%r5+128];
	ld.shared.u32 	%r5046, [%r5+256];
	ld.shared.u32 	%r5047, [%r5+384];
	ld.shared.u32 	%r5048, [%r5+512];
	ld.shared.u32 	%r5049, [%r5+640];
	ld.shared.u32 	%r5050, [%r5+768];
	ld.shared.u32 	%r5051, [%r5+896];
	ld.shared.u32 	%r5052, [%r5+1024];
	ld.shared.u32 	%r5053, [%r5+1152];
	ld.shared.u32 	%r5054, [%r5+1280];
	ld.shared.u32 	%r5055, [%r5+1408];
	ld.shared.u32 	%r5056, [%r5+1536];
	ld.shared.u32 	%r5057, [%r5+1664];
	ld.shared.u32 	%r5058, [%r5+1792];
	ld.shared.u32 	%r5059, [%r5+1920];
	ld.shared.u32 	%r5060, [%r5+2048];
	cvt.u64.u32 	%rd27, %r4;
	add.s32 	%r5061, %r3, %r1;
	cvt.u64.u32 	%rd28, %r5061;
	add.s64 	%rd29, %rd28, %rd27;
	shl.b64 	%rd30, %rd29, 2;
	add.s64 	%rd31, %rd3, %rd30;
	st.global.u32 	[%rd31], %r5044;
	st.global.u32 	[%rd31+128], %r5045;
	st.global.u32 	[%rd31+256], %r5046;
	st.global.u32 	[%rd31+384], %r5047;
	st.global.u32 	[%rd31+512], %r5048;
	st.global.u32 	[%rd31+640], %r5049;
	st.global.u32 	[%rd31+768], %r5050;
	st.global.u32 	[%rd31+896], %r5051;
	st.global.u32 	[%rd31+1024], %r5052;
	st.global.u32 	[%rd31+1152], %r5053;
	st.global.u32 	[%rd31+1280], %r5054;
	st.global.u32 	[%rd31+1408], %r5055;
	st.global.u32 	[%rd31+1536], %r5056;
	st.global.u32 	[%rd31+1664], %r5057;
	st.global.u32 	[%rd31+1792], %r5058;
	st.global.u32 	[%rd31+1920], %r5059;
	st.global.u32 	[%rd31+2048], %r5060;
	bra.uni 	$L__BB5_351;
$L__BB5_107:
	st.shared.u32 	[%r6], %r5095;
	st.shared.u32 	[%r6+4], %r5094;
	st.shared.u32 	[%r6+8], %r5093;
	st.shared.u32 	[%r6+12], %r5092;
	st.shared.u32 	[%r6+16], %r5091;
	st.shared.u32 	[%r6+20], %r5090;
	st.shared.u32 	[%r6+24], %r5089;
	st.shared.u32 	[%r6+28], %r5088;
	st.shared.u32 	[%r6+32], %r5087;
	st.shared.u32 	[%r6+36], %r5086;
	st.shared.u32 	[%r6+40], %r5085;
	st.shared.u32 	[%r6+44], %r5084;
	st.shared.u32 	[%r6+48], %r5083;
	st.shared.u32 	[%r6+52], %r5082;
	st.shared.u32 	[%r6+56], %r5081;
	st.shared.u32 	[%r6+60], %r5080;
	st.shared.u32 	[%r6+64], %r5132;
	bar.warp.sync 	-1;
	ld.shared.u32 	%r5062, [%r5];
	ld.shared.u32 	%r5063, [%r5+128];
	ld.shared.u32 	%r5064, [%r5+256];
	ld.shared.u32 	%r5065, [%r5+384];
	ld.shared.u32 	%r5066, [%r5+512];
	ld.shared.u32 	%r5067, [%r5+640];
	ld.shared.u32 	%r5068, [%r5+768];
	ld.shared.u32 	%r5069, [%r5+896];
	ld.shared.u32 	%r5070, [%r5+1024];
	ld.shared.u32 	%r5071, [%r5+1152];
	ld.shared.u32 	%r5072, [%r5+1280];
	ld.shared.u32 	%r5073, [%r5+1408];
	ld.shared.u32 	%r5074, [%r5+1536];
	ld.shared.u32 	%r5075, [%r5+1664];
	ld.shared.u32 	%r5076, [%r5+1792];
	ld.shared.u32 	%r5077, [%r5+1920];
	ld.shared.u32 	%r5078, [%r5+2048];
	add.s64 	%rd33, %rd1, %rd25;
	st.global.u32 	[%rd33], %r5062;
	st.global.u32 	[%rd33+128], %r5063;
	st.global.u32 	[%rd33+256], %r5064;
	st.global.u32 	[%rd33+384], %r5065;
	st.global.u32 	[%rd33+512], %r5066;
	st.global.u32 	[%rd33+640], %r5067;
	st.global.u32 	[%rd33+768], %r5068;
	st.global.u32 	[%rd33+896], %r5069;
	st.global.u32 	[%rd33+1024], %r5070;
	st.global.u32 	[%rd33+1152], %r5071;
	st.global.u32 	[%rd33+1280], %r5072;
	st.global.u32 	[%rd33+1408], %r5073;
	st.global.u32 	[%rd33+1536], %r5074;
	st.global.u32 	[%rd33+1664], %r5075;
	st.global.u32 	[%rd33+1792], %r5076;
	st.global.u32 	[%rd33+1920], %r5077;
	st.global.u32 	[%rd33+2048], %r5078;
	bra.uni 	$L__BB5_351;
$L__BB5_108:
	sub.s32 	%r521, %r517, %r1;
	min.s32 	%r176, %r521, 4352;
	// begin inline asm
	griddepcontrol.wait;
	// end inline asm
	mul.wide.u32 	%rd11, %r1, 4;
	add.s64 	%rd12, %rd2, %rd11;
	mov.u32 	%r177, %tid.x;
	ld.global.u32 	%r5149, [%rd12];
	and.b32  	%r522, %r177, 31;
	and.b32  	%r523, %r177, 992;
	mul.lo.s32 	%r524, %r523, 17;
	or.b32  	%r179, %r524, %r522;
	setp.ge.s32 	%p66, %r179, %r176;
	shl.b32 	%r525, %r179, 2;
	cvt.u64.u32 	%rd13, %r525;
	add.s64 	%rd5, %rd12, %rd13;
	mov.u32 	%r5133, %r5149;
	@%p66 bra 	$L__BB5_110;
	ld.global.u32 	%r5133, [%rd5];
$L__BB5_110:
	add.s32 	%r182, %r179, 32;
	setp.ge.s32 	%p67, %r182, %r176;
	mov.u32 	%r5134, %r5149;
	@%p67 bra 	$L__BB5_112;
	ld.global.u32 	%r5134, [%rd5+128];
$L__BB5_112:
	add.s32 	%r185, %r179, 64;
	setp.ge.s32 	%p68, %r185, %r176;
	mov.u32 	%r5135, %r5149;
	@%p68 bra 	$L__BB5_114;
	ld.global.u32 	%r5135, [%rd5+256];
$L__BB5_114:
	add.s32 	%r188, %r179, 96;
	setp.ge.s32 	%p69, %r188, %r176;
	mov.u32 	%r5136, %r5149;
	@%p69 bra 	$L__BB5_116;
	ld.global.u32 	%r5136, [%rd5+384];
$L__BB5_116:
	add.s32 	%r191, %r179, 128;
	setp.ge.s32 	%p70, %r191, %r176;
	mov.u32 	%r5137, %r5149;
	@%p70 bra 	$L__BB5_118;
	ld.global.u32 	%r5137, [%rd5+512];
$L__BB5_118:
	add.s32 	%r194, %r179, 160;
	setp.ge.s32 	%p71, %r194, %r176;
	mov.u32 	%r5138, %r5149;
	@%p71 bra 	$L__BB5_120;
	ld.global.u32 	%r5138, [%rd5+640];
$L__BB5_120:
	add.s32 	%r197, %r179, 192;
	setp.ge.s32 	%p72, %r197, %r176;
	mov.u32 	%r5139, %r5149;
	@%p72 bra 	$L__BB5_122;
	ld.global.u32 	%r5139, [%rd5+768];
$L__BB5_122:
	add.s32 	%r200, %r179, 224;
	setp.ge.s32 	%p73, %r200, %r176;
	mov.u32 	%r5140, %r5149;
	@%p73 bra 	$L__BB5_124;
	ld.global.u32 	%r5140, [%rd5+896];
$L__BB5_124:
	add.s32 	%r203, %r179, 256;
	setp.ge.s32 	%p74, %r203, %r176;
	mov.u32 	%r5141, %r5149;
	@%p74 bra 	$L__BB5_126;
	ld.global.u32 	%r5141, [%rd5+1024];
$L__BB5_126:
	add.s32 	%r206, %r179, 288;
	setp.ge.s32 	%p75, %r206, %r176;
	mov.u32 	%r5142, %r5149;
	@%p75 bra 	$L__BB5_128;
	ld.global.u32 	%r5142, [%rd5+1152];
$L__BB5_128:
	add.s32 	%r209, %r179, 320;
	setp.ge.s32 	%p76, %r209, %r176;
	mov.u32 	%r5143, %r5149;
	@%p76 bra 	$L__BB5_130;
	ld.global.u32 	%r5143, [%rd5+1280];
$L__BB5_130:
	add.s32 	%r212, %r179, 352;
	setp.ge.s32 	%p77, %r212, %r176;
	mov.u32 	%r5144, %r5149;
	@%p77 bra 	$L__BB5_132;
	ld.global.u32 	%r5144, [%rd5+1408];
$L__BB5_132:
	add.s32 	%r215, %r179, 384;
	setp.ge.s32 	%p78, %r215, %r176;
	mov.u32 	%r5145, %r5149;
	@%p78 bra 	$L__BB5_134;
	ld.global.u32 	%r5145, [%rd5+1536];
$L__BB5_134:
	add.s32 	%r218, %r179, 416;
	setp.ge.s32 	%p79, %r218, %r176;
	mov.u32 	%r5146, %r5149;
	@%p79 bra 	$L__BB5_136;
	ld.global.u32 	%r5146, [%rd5+1664];
$L__BB5_136:
	add.s32 	%r221, %r179, 448;
	setp.ge.s32 	%p80, %r221, %r176;
	mov.u32 	%r5147, %r5149;
	@%p80 bra 	$L__BB5_138;
	ld.global.u32 	%r5147, [%rd5+1792];
$L__BB5_138:
	add.s32 	%r224, %r179, 480;
	setp.ge.s32 	%p81, %r224, %r176;
	mov.u32 	%r5148, %r5149;
	@%p81 bra 	$L__BB5_140;
	ld.global.u32 	%r5148, [%rd5+1920];
$L__BB5_140:
	add.s32 	%r227, %r179, 512;
	setp.ge.s32 	%p82, %r227, %r176;
	@%p82 bra 	$L__BB5_142;
	ld.global.u32 	%r5149, [%rd5+2048];
$L__BB5_142:
	// begin inline asm
	mov.u32 %r526, %laneid;
	// end inline asm
	shr.u32 	%r527, %r177, 5;
	mad.lo.s32 	%r528, %r527, 544, %r526;
	shl.b32 	%r529, %r528, 2;
	mov.u32 	%r530, _ZZN3cub18CUB_300001_SM_10006detail10merge_sort30DeviceMergeSortBlockSortKernelINS2_10policy_hubIN6thrust24THRUST_300001_SM_1000_NS6detail15normal_iteratorINS6_10device_ptrIiEEEEE9Policy600ESB_PNS0_8NullTypeESB_SF_j17evens_before_oddsiSE_EEvbT0_T1_T2_T3_T4_PT6_PT7_T5_NS1_7vsmem_tEE19static_temp_storage;
	add.s32 	%r230, %r530, %r529;
	st.shared.u32 	[%r230], %r5133;
	st.shared.u32 	[%r230+128], %r5134;
	st.shared.u32 	[%r230+256], %r5135;
	st.shared.u32 	[%r230+384], %r5136;
	st.shared.u32 	[%r230+512], %r5137;
	st.shared.u32 	[%r230+640], %r5138;
	st.shared.u32 	[%r230+768], %r5139;
	st.shared.u32 	[%r230+896], %r5140;
	st.shared.u32 	[%r230+1024], %r5141;
	st.shared.u32 	[%r230+1152], %r5142;
	st.shared.u32 	[%r230+1280], %r5143;
	st.shared.u32 	[%r230+1408], %r5144;
	st.shared.u32 	[%r230+1536], %r5145;
	st.shared.u32 	[%r230+1664], %r5146;
	st.shared.u32 	[%r230+1792], %r5147;
	st.shared.u32 	[%r230+1920], %r5148;
	st.shared.u32 	[%r230+2048], %r5149;
	bar.warp.sync 	-1;
	shl.b32 	%r531, %r526, 6;
	add.s32 	%r231, %r230, %r531;
	ld.shared.u32 	%r5213, [%r231];
	ld.shared.u32 	%r233, [%r231+4];
	ld.shared.u32 	%r234, [%r231+8];
	ld.shared.u32 	%r235, [%r231+12];
	ld.shared.u32 	%r236, [%r231+16];
	ld.shared.u32 	%r237, [%r231+20];
	ld.shared.u32 	%r238, [%r231+24];
	ld.shared.u32 	%r239, [%r231+28];
	ld.shared.u32 	%r240, [%r231+32];
	ld.shared.u32 	%r241, [%r231+36];
	ld.shared.u32 	%r242, [%r231+40];
	ld.shared.u32 	%r243, [%r231+44];
	ld.shared.u32 	%r244, [%r231+48];
	ld.shared.u32 	%r245, [%r231+52];
	ld.shared.u32 	%r246, [%r231+56];
	ld.shared.u32 	%r247, [%r231+60];
	ld.shared.u32 	%r248, [%r231+64];
	bar.sync 	0;
	// begin inline asm
	griddepcontrol.launch_dependents;
	// end inline asm
	mul.lo.s32 	%r249, %r177, 17;
	add.s32 	%r532, %r249, 1;
	setp.ge.u32 	%p83, %r532, %r176;
	mov.u32 	%r5195, %r5213;
	mov.u32 	%r5152, %r5213;
	@%p83 bra 	$L__BB5_144;
	shr.u32 	%r533, %r5213, 31;
	add.s32 	%r534, %r5213, %r533;
	and.b32  	%r535, %r534, -2;
	sub.s32 	%r536, %r5213, %r535;
	shr.u32 	%r537, %r233, 31;
	add.s32 	%r538, %r233, %r537;
	and.b32  	%r539, %r538, -2;
	sub.s32 	%r540, %r233, %r539;
	setp.eq.s32 	%p84, %r536, %r540;
	setp.ge.s32 	%p85, %r5213, %r233;
	selp.u32 	%r541, -1, 0, %p85;
	selp.b32 	%r542, %r541, %r5213, %p84;
	and.b32  	%r543, %r542, 1;
	setp.eq.b32 	%p86, %r543, 1;
	selp.b32 	%r5152, %r5213, %r233, %p86;
	mov.u32 	%r5195, %r233;
$L__BB5_144:
	add.s32 	%r544, %r249, 2;
	setp.ge.u32 	%p87, %r544, %r176;
	mov.u32 	%r5154, %r5152;
	@%p87 bra 	$L__BB5_146;
	shr.u32 	%r545, %r5152, 31;
	add.s32 	%r546, %r5152, %r545;
	and.b32  	%r547, %r546, -2;
	sub.s32 	%r548, %r5152, %r547;
	shr.u32 	%r549, %r234, 31;
	add.s32 	%r550, %r234, %r549;
	and.b32  	%r551, %r550, -2;
	sub.s32 	%r552, %r234, %r551;
	setp.eq.s32 	%p88, %r548, %r552;
	setp.ge.s32 	%p89, %r5152, %r234;
	selp.u32 	%r553, -1, 0, %p89;
	selp.b32 	%r554, %r553, %r5152, %p88;
	and.b32  	%r555, %r554, 1;
	setp.eq.b32 	%p90, %r555, 1;
	selp.b32 	%r5154, %r5152, %r234, %p90;
	mov.u32 	%r5152, %r234;
$L__BB5_146:
	add.s32 	%r556, %r249, 3;
	setp.ge.u32 	%p91, %r556, %r176;
	mov.u32 	%r5156, %r5154;
	@%p91 bra 	$L__BB5_148;
	shr.u32 	%r557, %r5154, 31;
	add.s32 	%r558, %r5154, %r557;
	and.b32  	%r559, %r558, -2;
	sub.s32 	%r560, %r5154, %r559;
	shr.u32 	%r561, %r235, 31;
	add.s32 	%r562, %r235, %r561;
	and.b32  	%r563, %r562, -2;
	sub.s32 	%r564, %r235, %r563;
	setp.eq.s32 	%p92, %r560, %r564;
	setp.ge.s32 	%p93, %r5154, %r235;
	selp.u32 	%r565, -1, 0, %p93;
	selp.b32 	%r566, %r565, %r5154, %p92;
	and.b32  	%r567, %r566, 1;
	setp.eq.b32 	%p94, %r567, 1;
	selp.b32 	%r5156, %r5154, %r235, %p94;
	mov.u32 	%r5154, %r235;
$L__BB5_148:
	add.s32 	%r568, %r249, 4;
	setp.ge.u32 	%p95, %r568, %r176;
	mov.u32 	%r5158, %r5156;
	@%p95 bra 	$L__BB5_150;
	shr.u32 	%r569, %r5156, 31;
	add.s32 	%r570, %r5156, %r569;
	and.b32  	%r571, %r570, -2;
	sub.s32 	%r572, %r5156, %r571;
	shr.u32 	%r573, %r236, 31;
	add.s32 	%r574, %r236, %r573;
	and.b32  	%r575, %r574, -2;
	sub.s32 	%r576, %r236, %r575;
	setp.eq.s32 	%p96, %r572, %r576;
	setp.ge.s32 	%p97, %r5156, %r236;
	selp.u32 	%r577, -1, 0, %p97;
	selp.b32 	%r578, %r577, %r5156, %p96;
	and.b32  	%r579, %r578, 1;
	setp.eq.b32 	%p98, %r579, 1;
	selp.b32 	%r5158, %r5156, %r236, %p98;
	mov.u32 	%r5156, %r236;
$L__BB5_150:
	add.s32 	%r580, %r249, 5;
	setp.ge.u32 	%p99, %r580, %r176;
	mov.u32 	%r5160, %r5158;
	@%p99 bra 	$L__BB5_152;
	shr.u32 	%r581, %r5158, 31;
	add.s32 	%r582, %r5158, %r581;
	and.b32  	%r583, %r582, -2;
	sub.s32 	%r584, %r5158, %r583;
	shr.u32 	%r585, %r237, 31;
	add.s32 	%r586, %r237, %r585;
	and.b32  	%r587, %r586, -2;
	sub.s32 	%r588, %r237, %r587;
	setp.eq.s32 	%p100, %r584, %r588;
	setp.ge.s32 	%p101, %r5158, %r237;
	selp.u32 	%r589, -1, 0, %p101;
	selp.b32 	%r590, %r589, %r5158, %p100;
	and.b32  	%r591, %r590, 1;
	setp.eq.b32 	%p102, %r591, 1;
	selp.b32 	%r5160, %r5158, %r237, %p102;
	mov.u32 	%r5158, %r237;
$L__BB5_152:
	add.s32 	%r592, %r249, 6;
	setp.ge.u32 	%p103, %r592, %r176;
	mov.u32 	%r5162, %r5160;
	@%p103 bra 	$L__BB5_154;
	shr.u32 	%r593, %r5160, 31;
	add.s32 	%r594, %r5160, %r593;
	and.b32  	%r595, %r594, -2;
	sub.s32 	%r596, %r5160, %r595;
	shr.u32 	%r597, %r238, 31;
	add.s32 	%r598, %r238, %r597;
	and.b32  	%r599, %r598, -2;
	sub.s32 	%r600, %r238, %r599;
	setp.eq.s32 	%p104, %r596, %r600;
	setp.ge.s32 	%p105, %r5160, %r238;
	selp.u32 	%r601, -1, 0, %p105;
	selp.b32 	%r602, %r601, %r5160, %p104;
	and.b32  	%r603, %r602, 1;
	setp.eq.b32 	%p106, %r603, 1;
	selp.b32 	%r5162, %r5160, %r238, %p106;
	mov.u32 	%r5160, %r238;
$L__BB5_154:
	add.s32 	%r604, %r249, 7;
	setp.ge.u32 	%p107, %r604, %r176;
	mov.u32 	%r5164, %r5162;
	@%p107 bra 	$L__BB5_156;
	shr.u32 	%r605, %r5162, 31;
	add.s32 	%r606, %r5162, %r605;
	and.b32  	%r607, %r606, -2;
	sub.s32 	%r608, %r5162, %r607;
	shr.u32 	%r609, %r239, 31;
	add.s32 	%r610, %r239, %r609;
	and.b32  	%r611, %r610, -2;
	sub.s32 	%r612, %r239, %r611;
	setp.eq.s32 	%p108, %r608, %r612;
	setp.ge.s32 	%p109, %r5162, %r239;
	selp.u32 	%r613, -1, 0, %p109;
	selp.b32 	%r614, %r613, %r5162, %p108;
	and.b32  	%r615, %r614, 1;
	setp.eq.b32 	%p110, %r615, 1;
	selp.b32 	%r5164, %r5162, %r239, %p110;
	mov.u32 	%r5162, %r239;
$L__BB5_156:
	add.s32 	%r616, %r249, 8;
	setp.ge.u32 	%p111, %r616, %r176;
	mov.u32 	%r5166, %r5164;
	@%p111 bra 	$L__BB5_158;
	shr.u32 	%r617, %r5164, 31;
	add.s32 	%r618, %r5164, %r617;
	and.b32  	%r619, %r618, -2;
	sub.s32 	%r620, %r5164, %r619;
	shr.u32 	%r621, %r240, 31;
	add.s32 	%r622, %r240, %r621;
	and.b32  	%r623, %r622, -2;
	sub.s32 	%r624, %r240, %r623;
	setp.eq.s32 	%p112, %r620, %r624;
	setp.ge.s32 	%p113, %r5164, %r240;
	selp.u32 	%r625, -1, 0, %p113;
	selp.b32 	%r626, %r625, %r5164, %p112;
	and.b32  	%r627, %r626, 1;
	setp.eq.b32 	%p114, %r627, 1;
	selp.b32 	%r5166, %r5164, %r240, %p114;
	mov.u32 	%r5164, %r240;
$L__BB5_158:
	add.s32 	%r628, %r249, 9;
	setp.ge.u32 	%p115, %r628, %r176;
	mov.u32 	%r5168, %r5166;
	@%p115 bra 	$L__BB5_160;
	shr.u32 	%r629, %r5166, 31;
	add.s32 	%r630, %r5166, %r629;
	and.b32  	%r631, %r630, -2;
	sub.s32 	%r632, %r5166, %r631;
	shr.u32 	%r633, %r241, 31;
	add.s32 	%r634, %r241, %r633;
	and.b32  	%r635, %r634, -2;
	sub.s32 	%r636, %r241, %r635;
	setp.eq.s32 	%p116, %r632, %r636;
	setp.ge.s32 	%p117, %r5166, %r241;
	selp.u32 	%r637, -1, 0, %p117;
	selp.b32 	%r638, %r637, %r5166, %p116;
	and.b32  	%r639, %r638, 1;
	setp.eq.b32 	%p118, %r639, 1;
	selp.b32 	%r5168, %r5166, %r241, %p118;
	mov.u32 	%r5166, %r241;
$L__BB5_160:
	add.s32 	%r640, %r249, 10;
	setp.ge.u32 	%p119, %r640, %r176;
	mov.u32 	%r5170, %r5168;
	@%p119 bra 	$L__BB5_162;
	shr.u32 	%r641, %r5168, 31;
	add.s32 	%r642, %r5168, %r641;
	and.b32  	%r643, %r642, -2;
	sub.s32 	%r644, %r5168, %r643;
	shr.u32 	%r645, %r242, 31;
	add.s32 	%r646, %r242, %r645;
	and.b32  	%r647, %r646, -2;
	sub.s32 	%r648, %r242, %r647;
	setp.eq.s32 	%p120, %r644, %r648;
	setp.ge.s32 	%p121, %r5168, %r242;
	selp.u32 	%r649, -1, 0, %p121;
	selp.b32 	%r650, %r649, %r5168, %p120;
	and.b32  	%r651, %r650, 1;
	setp.eq.b32 	%p122, %r651, 1;
	selp.b32 	%r5170, %r5168, %r242, %p122;
	mov.u32 	%r5168, %r242;
$L__BB5_162:
	add.s32 	%r652, %r249, 11;
	setp.ge.u32 	%p123, %r652, %r176;
	mov.u32 	%r5172, %r5170;
	@%p123 bra 	$L__BB5_164;
	shr.u32 	%r653, %r5170, 31;
	add.s32 	%r654, %r5170, %r653;
	and.b32  	%r655, %r654, -2;
	sub.s32 	%r656, %r5170, %r655;
	shr.u32 	%r657, %r243, 31;
	add.s32 	%r658, %r243, %r657;
	and.b32  	%r659, %r658, -2;
	sub.s32 	%r660, %r243, %r659;
	setp.eq.s32 	%p124, %r656, %r660;
	setp.ge.s32 	%p125, %r5170, %r243;
	selp.u32 	%r661, -1, 0, %p125;
	selp.b32 	%r662, %r661, %r5170, %p124;
	and.b32  	%r663, %r662, 1;
	setp.eq.b32 	%p126, %r663, 1;
	selp.b32 	%r5172, %r5170, %r243, %p126;
	mov.u32 	%r5170, %r243;
$L__BB5_164:
	add.s32 	%r664, %r249, 12;
	setp.ge.u32 	%p127, %r664, %r176;
	mov.u32 	%r5174, %r5172;
	@%p127 bra 	$L__BB5_166;
	shr.u32 	%r665, %r5172, 31;
	add.s32 	%r666, %r5172, %r665;
	and.b32  	%r667, %r666, -2;
	sub.s32 	%r668, %r5172, %r667;
	shr.u32 	%r669, %r244, 31;
	add.s32 	%r670, %r244, %r669;
	and.b32  	%r671, %r670, -2;
	sub.s32 	%r672, %r244, %r671;
	setp.eq.s32 	%p128, %r668, %r672;
	setp.ge.s32 	%p129, %r5172, %r244;
	selp.u32 	%r673, -1, 0, %p129;
	selp.b32 	%r674, %r673, %r5172, %p128;
	and.b32  	%r675, %r674, 1;
	setp.eq.b32 	%p130, %r675, 1;
	selp.b32 	%r5174, %r5172, %r244, %p130;
	mov.u32 	%r5172, %r244;
$L__BB5_166:
	add.s32 	%r676, %r249, 13;
	setp.ge.u32 	%p131, %r676, %r176;
	mov.u32 	%r5176, %r5174;
	@%p131 bra 	$L__BB5_168;
	shr.u32 	%r677, %r5174, 31;
	add.s32 	%r678, %r5174, %r677;
	and.b32  	%r679, %r678, -2;
	sub.s32 	%r680, %r5174, %r679;
	shr.u32 	%r681, %r245, 31;
	add.s32 	%r682, %r245, %r681;
	and.b32  	%r683, %r682, -2;
	sub.s32 	%r684, %r245, %r683;
	setp.eq.s32 	%p132, %r680, %r684;
	setp.ge.s32 	%p133, %r5174, %r245;
	selp.u32 	%r685, -1, 0, %p133;
	selp.b32 	%r686, %r685, %r5174, %p132;
	and.b32  	%r687, %r686, 1;
	setp.eq.b32 	%p134, %r687, 1;
	selp.b32 	%r5176, %r5174, %r245, %p134;
	mov.u32 	%r5174, %r245;
$L__BB5_168:
	add.s32 	%r688, %r249, 14;
	setp.ge.u32 	%p135, %r688, %r176;
	mov.u32 	%r5178, %r5176;
	@%p135 bra 	$L__BB5_170;
	shr.u32 	%r689, %r5176, 31;
	add.s32 	%r690, %r5176, %r689;
	and.b32  	%r691, %r690, -2;
	sub.s32 	%r692, %r5176, %r691;
	shr.u32 	%r693, %r246, 31;
	add.s32 	%r694, %r246, %r693;
	and.b32  	%r695, %r694, -2;
	sub.s32 	%r696, %r246, %r695;
	setp.eq.s32 	%p136, %r692, %r696;
	setp.ge.s32 	%p137, %r5176, %r246;
	selp.u32 	%r697, -1, 0, %p137;
	selp.b32 	%r698, %r697, %r5176, %p136;
	and.b32  	%r699, %r698, 1;
	setp.eq.b32 	%p138, %r699, 1;
	selp.b32 	%r5178, %r5176, %r246, %p138;
	mov.u32 	%r5176, %r246;
$L__BB5_170:
	add.s32 	%r700, %r249, 15;
	setp.ge.u32 	%p139, %r700, %r176;
	mov.u32 	%r5179, %r5178;
	@%p139 bra 	$L__BB5_172;
	shr.u32 	%r701, %r5178, 31;
	add.s32 	%r702, %r5178, %r701;
	and.b32  	%r703, %r702, -2;
	sub.s32 	%r704, %r5178, %r703;
	shr.u32 	%r705, %r247, 31;
	add.s32 	%r706, %r247, %r705;
	and.b32  	%r707, %r706, -2;
	sub.s32 	%r708, %r247, %r707;
	setp.eq.s32 	%p140, %r704, %r708;
	setp.ge.s32 	%p141, %r5178, %r247;
	selp.u32 	%r709, -1, 0, %p141;
	selp.b32 	%r710, %r709, %r5178, %p140;
	and.b32  	%r711, %r710, 1;
	setp.eq.b32 	%p142, %r711, 1;
	selp.b32 	%r5179, %r5178, %r247, %p142;
	mov.u32 	%r5178, %r247;
$L__BB5_172:
	add.s32 	%r712, %r249, 16;
	setp.lt.u32 	%p143, %r712, %r176;
	selp.b32 	%r5250, %r248, %r5179, %p143;
	setp.ge.u32 	%p144, %r249, %r176;
	@%p144 bra 	$L__BB5_174;
	shr.u32 	%r713, %r5195, 31;
	add.s32 	%r714, %r5195, %r713;
	and.b32  	%r715, %r714, -2;
	sub.s32 	%r716, %r5195, %r715;
	shr.u32 	%r717, %r5213, 31;
	add.s32 	%r718, %r5213, %r717;
	and.b32  	%r719, %r718, -2;
	sub.s32 	%r720, %r5213, %r719;
	setp.eq.s32 	%p145, %r716, %r720;
	setp.ge.s32 	%p146, %r5195, %r5213;
	selp.u32 	%r721, -1, 0, %p146;
	selp.b32 	%r722, %r721, %r5195, %p145;
	and.b32  	%r723, %r722, 1;
	setp.eq.b32 	%p147, %r723, 1;
	selp.b32 	%r724, %r5195, %r5213, %p147;
	selp.b32 	%r725, %r5213, %r5195, %p147;
	shr.u32 	%r726, %r5154, 31;
	add.s32 	%r727, %r5154, %r726;
	and.b32  	%r728, %r727, -2;
	sub.s32 	%r729, %r5154, %r728;
	shr.u32 	%r730, %r5152, 31;
	add.s32 	%r731, %r5152, %r730;
	and.b32  	%r732, %r731, -2;
	sub.s32 	%r733, %r5152, %r732;
	setp.eq.s32 	%p148, %r729, %r733;
	setp.ge.s32 	%p149, %r5154, %r5152;
	selp.u32 	%r734, -1, 0, %p149;
	selp.b32 	%r735, %r734, %r5154, %p148;
	and.b32  	%r736, %r735, 1;
	setp.eq.b32 	%p150, %r736, 1;
	selp.b32 	%r737, %r5154, %r5152, %p150;
	selp.b32 	%r738, %r5152, %r5154, %p150;
	shr.u32 	%r739, %r5158, 31;
	add.s32 	%r740, %r5158, %r739;
	and.b32  	%r741, %r740, -2;
	sub.s32 	%r742, %r5158, %r741;
	shr.u32 	%r743, %r5156, 31;
	add.s32 	%r744, %r5156, %r743;
	and.b32  	%r745, %r744, -2;
	sub.s32 	%r746, %r5156, %r745;
	setp.eq.s32 	%p151, %r742, %r746;
	setp.ge.s32 	%p152, %r5158, %r5156;
	selp.u32 	%r747, -1, 0, %p152;
	selp.b32 	%r748, %r747, %r5158, %p151;
	and.b32  	%r749, %r748, 1;
	setp.eq.b32 	%p153, %r749, 1;
	selp.b32 	%r750, %r5158, %r5156, %p153;
	selp.b32 	%r751, %r5156, %r5158, %p153;
	shr.u32 	%r752, %r5162, 31;
	add.s32 	%r753, %r5162, %r752;
	and.b32  	%r754, %r753, -2;
	sub.s32 	%r755, %r5162, %r754;
	shr.u32 	%r756, %r5160, 31;
	add.s32 	%r757, %r5160, %r756;
	and.b32  	%r758, %r757, -2;
	sub.s32 	%r759, %r5160, %r758;
	setp.eq.s32 	%p154, %r755, %r759;
	setp.ge.s32 	%p155, %r5162, %r5160;
	selp.u32 	%r760, -1, 0, %p155;
	selp.b32 	%r761, %r760, %r5162, %p154;
	and.b32  	%r762, %r761, 1;
	setp.eq.b32 	%p156, %r762, 1;
	selp.b32 	%r763, %r5162, %r5160, %p156;
	selp.b32 	%r764, %r5160, %r5162, %p156;
	shr.u32 	%r765, %r5166, 31;
	add.s32 	%r766, %r5166, %r765;
	and.b32  	%r767, %r766, -2;
	sub.s32 	%r768, %r5166, %r767;
	shr.u32 	%r769, %r5164, 31;
	add.s32 	%r770, %r5164, %r769;
	and.b32  	%r771, %r770, -2;
	sub.s32 	%r772, %r5164, %r771;
	setp.eq.s32 	%p157, %r768, %r772;
	setp.ge.s32 	%p158, %r5166, %r5164;
	selp.u32 	%r773, -1, 0, %p158;
	selp.b32 	%r774, %r773, %r5166, %p157;
	and.b32  	%r775, %r774, 1;
	setp.eq.b32 	%p159, %r775, 1;
	selp.b32 	%r776, %r5166, %r5164, %p159;
	selp.b32 	%r777, %r5164, %r5166, %p159;
	shr.u32 	%r778, %r5170, 31;
	add.s32 	%r779, %r5170, %r778;
	and.b32  	%r780, %r779, -2;
	sub.s32 	%r781, %r5170, %r780;
	shr.u32 	%r782, %r5168, 31;
	add.s32 	%r783, %r5168, %r782;
	and.b32  	%r784, %r783, -2;
	sub.s32 	%r785, %r5168, %r784;
	setp.eq.s32 	%p160, %r781, %r785;
	setp.ge.s32 	%p161, %r5170, %r5168;
	selp.u32 	%r786, -1, 0, %p161;
	selp.b32 	%r787, %r786, %r5170, %p160;
	and.b32  	%r788, %r787, 1;
	setp.eq.b32 	%p162, %r788, 1;
	selp.b32 	%r789, %r5170, %r5168, %p162;
	selp.b32 	%r790, %r5168, %r5170, %p162;
	shr.u32 	%r791, %r5174, 31;
	add.s32 	%r792, %r5174, %r791;
	and.b32  	%r793, %r792, -2;
	sub.s32 	%r794, %r5174, %r793;
	shr.u32 	%r795, %r5172, 31;
	add.s32 	%r796, %r5172, %r795;
	and.b32  	%r797, %r796, -2;
	sub.s32 	%r798, %r5172, %r797;
	setp.eq.s32 	%p163, %r794, %r798;
	setp.ge.s32 	%p164, %r5174, %r5172;
	selp.u32 	%r799, -1, 0, %p164;
	selp.b32 	%r800, %r799, %r5174, %p163;
	and.b32  	%r801, %r800, 1;
	setp.eq.b32 	%p165, %r801, 1;
	selp.b32 	%r802, %r5174, %r5172, %p165;
	selp.b32 	%r803, %r5172, %r5174, %p165;
	shr.u32 	%r804, %r5178, 31;
	add.s32 	%r805, %r5178, %r804;
	and.b32  	%r806, %r805, -2;
	sub.s32 	%r807, %r5178, %r806;
	shr.u32 	%r808, %r5176, 31;
	add.s32 	%r809, %r5176, %r808;
	and.b32  	%r810, %r809, -2;
	sub.s32 	%r811, %r5176, %r810;
	setp.eq.s32 	%p166, %r807, %r811;
	setp.ge.s32 	%p167, %r5178, %r5176;
	selp.u32 	%r812, -1, 0, %p167;
	selp.b32 	%r813, %r812, %r5178, %p166;
	and.b32  	%r814, %r813, 1;
	setp.eq.b32 	%p168, %r814, 1;
	selp.b32 	%r815, %r5178, %r5176, %p168;
	selp.b32 	%r816, %r5176, %r5178, %p168;
	shr.u32 	%r817, %r738, 31;
	add.s32 	%r818, %r738, %r817;
	and.b32  	%r819, %r818, -2;
	sub.s32 	%r820, %r738, %r819;
	shr.u32 	%r821, %r724, 31;
	add.s32 	%r822, %r724, %r821;
	and.b32  	%r823, %r822, -2;
	sub.s32 	%r824, %r724, %r823;
	setp.eq.s32 	%p169, %r820, %r824;
	setp.ge.s32 	%p170, %r738, %r724;
	selp.u32 	%r825, -1, 0, %p170;
	selp.b32 	%r826, %r825, %r738, %p169;
	and.b32  	%r827, %r826, 1;
	setp.eq.b32 	%p171, %r827, 1;
	selp.b32 	%r828, %r738, %r724, %p171;
	selp.b32 	%r829, %r724, %r738, %p171;
	shr.u32 	%r830, %r751, 31;
	add.s32 	%r831, %r751, %r830;
	and.b32  	%r832, %r831, -2;
	sub.s32 	%r833, %r751, %r832;
	shr.u32 	%r834, %r737, 31;
	add.s32 	%r835, %r737, %r834;
	and.b32  	%r836, %r835, -2;
	sub.s32 	%r837, %r737, %r836;
	setp.eq.s32 	%p172, %r833, %r837;
	setp.ge.s32 	%p173, %r751, %r737;
	selp.u32 	%r838, -1, 0, %p173;
	selp.b32 	%r839, %r838, %r751, %p172;
	and.b32  	%r840, %r839, 1;
	setp.eq.b32 	%p174, %r840, 1;
	selp.b32 	%r841, %r751, %r737, %p174;
	selp.b32 	%r842, %r737, %r751, %p174;
	shr.u32 	%r843, %r764, 31;
	add.s32 	%r844, %r764, %r843;
	and.b32  	%r845, %r844, -2;
	sub.s32 	%r846, %r764, %r845;
	shr.u32 	%r847, %r750, 31;
	add.s32 	%r848, %r750, %r847;
	and.b32  	%r849, %r848, -2;
	sub.s32 	%r850, %r750, %r849;
	setp.eq.s32 	%p175, %r846, %r850;
	setp.ge.s32 	%p176, %r764, %r750;
	selp.u32 	%r851, -1, 0, %p176;
	selp.b32 	%r852, %r851, %r764, %p175;
	and.b32  	%r853, %r852, 1;
	setp.eq.b32 	%p177, %r853, 1;
	selp.b32 	%r854, %r764, %r750, %p177;
	selp.b32 	%r855, %r750, %r764, %p177;
	shr.u32 	%r856, %r777, 31;
	add.s32 	%r857, %r777, %r856;
	and.b32  	%r858, %r857, -2;
	sub.s32 	%r859, %r777, %r858;
	shr.u32 	%r860, %r763, 31;
	add.s32 	%r861, %r763, %r860;
	and.b32  	%r862, %r861, -2;
	sub.s32 	%r863, %r763, %r862;
	setp.eq.s32 	%p178, %r859, %r863;
	setp.ge.s32 	%p179, %r777, %r763;
	selp.u32 	%r864, -1, 0, %p179;
	selp.b32 	%r865, %r864, %r777, %p178;
	and.b32  	%r866, %r865, 1;
	setp.eq.b32 	%p180, %r866, 1;
	selp.b32 	%r867, %r777, %r763, %p180;
	selp.b32 	%r868, %r763, %r777, %p180;
	shr.u32 	%r869, %r790, 31;
	add.s32 	%r870, %r790, %r869;
	and.b32  	%r871, %r870, -2;
	sub.s32 	%r872, %r790, %r871;
	shr.u32 	%r873, %r776, 31;
	add.s32 	%r874, %r776, %r873;
	and.b32  	%r875, %r874, -2;
	sub.s32 	%r876, %r776, %r875;
	setp.eq.s32 	%p181, %r872, %r876;
	setp.ge.s32 	%p182, %r790, %r776;
	selp.u32 	%r877, -1, 0, %p182;
	selp.b32 	%r878, %r877, %r790, %p181;
	and.b32  	%r879, %r878, 1;
	setp.eq.b32 	%p183, %r879, 1;
	selp.b32 	%r880, %r790, %r776, %p183;
	selp.b32 	%r881, %r776, %r790, %p183;
	shr.u32 	%r882, %r803, 31;
	add.s32 	%r883, %r803, %r882;
	and.b32  	%r884, %r883, -2;
	sub.s32 	%r885, %r803, %r884;
	shr.u32 	%r886, %r789, 31;
	add.s32 	%r887, %r789, %r886;
	and.b32  	%r888, %r887, -2;
	sub.s32 	%r889, %r789, %r888;
	setp.eq.s32 	%p184, %r885, %r889;
	setp.ge.s32 	%p185, %r803, %r789;
	selp.u32 	%r890, -1, 0, %p185;
	selp.b32 	%r891, %r890, %r803, %p184;
	and.b32  	%r892, %r891, 1;
	setp.eq.b32 	%p186, %r892, 1;
	selp.b32 	%r893, %r803, %r789, %p186;
	selp.b32 	%r894, %r789, %r803, %p186;
	shr.u32 	%r895, %r816, 31;
	add.s32 	%r896, %r816, %r895;
	and.b32  	%r897, %r896, -2;
	sub.s32 	%r898, %r816, %r897;
	shr.u32 	%r899, %r802, 31;
	add.s32 	%r900, %r802, %r899;
	and.b32  	%r901, %r900, -2;
	sub.s32 	%r902, %r802, %r901;
	setp.eq.s32 	%p187, %r898, %r902;
	setp.ge.s32 	%p188, %r816, %r802;
	selp.u32 	%r903, -1, 0, %p188;
	selp.b32 	%r904, %r903, %r816, %p187;
	and.b32  	%r905, %r904, 1;
	setp.eq.b32 	%p189, %r905, 1;
	selp.b32 	%r906, %r816, %r802, %p189;
	selp.b32 	%r907, %r802, %r816, %p189;
	shr.u32 	%r908, %r5250, 31;
	add.s32 	%r909, %r5250, %r908;
	and.b32  	%r910, %r909, -2;
	sub.s32 	%r911, %r5250, %r910;
	shr.u32 	%r912, %r815, 31;
	add.s32 	%r913, %r815, %r912;
	and.b32  	%r914, %r913, -2;
	sub.s32 	%r915, %r815, %r914;
	setp.eq.s32 	%p190, %r911, %r915;
	setp.ge.s32 	%p191, %r5250, %r815;
	selp.u32 	%r916, -1, 0, %p191;
	selp.b32 	%r917, %r916, %r5250, %p190;
	and.b32  	%r918, %r917, 1;
	setp.eq.b32 	%p192, %r918, 1;
	selp.b32 	%r919, %r5250, %r815, %p192;
	selp.b32 	%r920, %r815, %r5250, %p192;
	shr.u32 	%r921, %r829, 31;
	add.s32 	%r922, %r829, %r921;
	and.b32  	%r923, %r922, -2;
	sub.s32 	%r924, %r829, %r923;
	shr.u32 	%r925, %r725, 31;
	add.s32 	%r926, %r725, %r925;
	and.b32  	%r927, %r926, -2;
	sub.s32 	%r928, %r725, %r927;
	setp.eq.s32 	%p193, %r924, %r928;
	setp.ge.s32 	%p194, %r829, %r725;
	selp.u32 	%r929, -1, 0, %p194;
	selp.b32 	%r930, %r929, %r829, %p193;
	and.b32  	%r931, %r930, 1;
	setp.eq.b32 	%p195, %r931, 1;
	selp.b32 	%r932, %r829, %r725, %p195;
	selp.b32 	%r933, %r725, %r829, %p195;
	shr.u32 	%r934, %r842, 31;
	add.s32 	%r935, %r842, %r934;
	and.b32  	%r936, %r935, -2;
	sub.s32 	%r937, %r842, %r936;
	shr.u32 	%r938, %r828, 31;
	add.s32 	%r939, %r828, %r938;
	and.b32  	%r940, %r939, -2;
	sub.s32 	%r941, %r828, %r940;
	setp.eq.s32 	%p196, %r937, %r941;
	setp.ge.s32 	%p197, %r842, %r828;
	selp.u32 	%r942, -1, 0, %p197;
	selp.b32 	%r943, %r942, %r842, %p196;
	and.b32  	%r944, %r943, 1;
	setp.eq.b32 	%p198, %r944, 1;
	selp.b32 	%r945, %r842, %r828, %p198;
	selp.b32 	%r946, %r828, %r842, %p198;
	shr.u32 	%r947, %r855, 31;
	add.s32 	%r948, %r855, %r947;
	and.b32  	%r949, %r948, -2;
	sub.s32 	%r950, %r855, %r949;
	shr.u32 	%r951, %r841, 31;
	add.s32 	%r952, %r841, %r951;
	and.b32  	%r953, %r952, -2;
	sub.s32 	%r954, %r841, %r953;
	setp.eq.s32 	%p199, %r950, %r954;
	setp.ge.s32 	%p200, %r855, %r841;
	selp.u32 	%r955, -1, 0, %p200;
	selp.b32 	%r956, %r955, %r855, %p199;
	and.b32  	%r957, %r956, 1;
	setp.eq.b32 	%p201, %r957, 1;
	selp.b32 	%r958, %r855, %r841, %p201;
	selp.b32 	%r959, %r841, %r855, %p201;
	shr.u32 	%r960, %r868, 31;
	add.s32 	%r961, %r868, %r960;
	and.b32  	%r962, %r961, -2;
	sub.s32 	%r963, %r868, %r962;
	shr.u32 	%r964, %r854, 31;
	add.s32 	%r965, %r854, %r964;
	and.b32  	%r966, %r965, -2;
	sub.s32 	%r967, %r854, %r966;
	setp.eq.s32 	%p202, %r963, %r967;
	setp.ge.s32 	%p203, %r868, %r854;
	selp.u32 	%r968, -1, 0, %p203;
	selp.b32 	%r969, %r968, %r868, %p202;
	and.b32  	%r970, %r969, 1;
	setp.eq.b32 	%p204, %r970, 1;
	selp.b32 	%r971, %r868, %r854, %p204;
	selp.b32 	%r972, %r854, %r868, %p204;
	shr.u32 	%r973, %r881, 31;
	add.s32 	%r974, %r881, %r973;
	and.b32  	%r975, %r974, -2;
	sub.s32 	%r976, %r881, %r975;
	shr.u32 	%r977, %r867, 31;
	add.s32 	%r978, %r867, %r977;
	and.b32  	%r979, %r978, -2;
	sub.s32 	%r980, %r867, %r979;
	setp.eq.s32 	%p205, %r976, %r980;
	setp.ge.s32 	%p206, %r881, %r867;
	selp.u32 	%r981, -1, 0, %p206;
	selp.b32 	%r982, %r981, %r881, %p205;
	and.b32  	%r983, %r982, 1;
	setp.eq.b32 	%p207, %r983, 1;
	selp.b32 	%r984, %r881, %r867, %p207;
	selp.b32 	%r985, %r867, %r881, %p207;
	shr.u32 	%r986, %r894, 31;
	add.s32 	%r987, %r894, %r986;
	and.b32  	%r988, %r987, -2;
	sub.s32 	%r989, %r894, %r988;
	shr.u32 	%r990, %r880, 31;
	add.s32 	%r991, %r880, %r990;
	and.b32  	%r992, %r991, -2;
	sub.s32 	%r993, %r880, %r992;
	setp.eq.s32 	%p208, %r989, %r993;
	setp.ge.s32 	%p209, %r894, %r880;
	selp.u32 	%r994, -1, 0, %p209;
	selp.b32 	%r995, %r994, %r894, %p208;
	and.b32  	%r996, %r995, 1;
	setp.eq.b32 	%p210, %r996, 1;
	selp.b32 	%r997, %r894, %r880, %p210;
	selp.b32 	%r998, %r880, %r894, %p210;
	shr.u32 	%r999, %r907, 31;
	add.s32 	%r1000, %r907, %r999;
	and.b32  	%r1001, %r1000, -2;
	sub.s32 	%r1002, %r907, %r1001;
	shr.u32 	%r1003, %r893, 31;
	add.s32 	%r1004, %r893, %r1003;
	and.b32  	%r1005, %r1004, -2;
	sub.s32 	%r1006, %r893, %r1005;
	setp.eq.s32 	%p211, %r1002, %r1006;
	setp.ge.s32 	%p212, %r907, %r893;
	selp.u32 	%r1007, -1, 0, %p212;
	selp.b32 	%r1008, %r1007, %r907, %p211;
	and.b32  	%r1009, %r1008, 1;
	setp.eq.b32 	%p213, %r1009, 1;
	selp.b32 	%r1010, %r907, %r893, %p213;
	selp.b32 	%r1011, %r893, %r907, %p213;
	shr.u32 	%r1012, %r920, 31;
	add.s32 	%r1013, %r920, %r1012;
	and.b32  	%r1014, %r1013, -2;
	sub.s32 	%r1015, %r920, %r1014;
	shr.u32 	%r1016, %r906, 31;
	add.s32 	%r1017, %r906, %r1016;
	and.b32  	%r1018, %r1017, -2;
	sub.s32 	%r1019, %r906, %r1018;
	setp.eq.s32 	%p214, %r1015, %r1019;
	setp.ge.s32 	%p215, %r920, %r906;
	selp.u32 	%r1020, -1, 0, %p215;
	selp.b32 	%r1021, %r1020, %r920, %p214;
	and.b32  	%r1022, %r1021, 1;
	setp.eq.b32 	%p216, %r1022, 1;
	selp.b32 	%r1023, %r920, %r906, %p216;
	selp.b32 	%r1024, %r906, %r920, %p216;
	shr.u32 	%r1025, %r946, 31;
	add.s32 	%r1026, %r946, %r1025;
	and.b32  	%r1027, %r1026, -2;
	sub.s32 	%r1028, %r946, %r1027;
	shr.u32 	%r1029, %r932, 31;
	add.s32 	%r1030, %r932, %r1029;
	and.b32  	%r1031, %r1030, -2;
	sub.s32 	%r1032, %r932, %r1031;
	setp.eq.s32 	%p217, %r1028, %r1032;
	setp.ge.s32 	%p218, %r946, %r932;
	selp.u32 	%r1033, -1, 0, %p218;
	selp.b32 	%r1034, %r1033, %r946, %p217;
	and.b32  	%r1035, %r1034, 1;
	setp.eq.b32 	%p219, %r1035, 1;
	selp.b32 	%r1036, %r946, %r932, %p219;
	selp.b32 	%r1037, %r932, %r946, %p219;
	shr.u32 	%r1038, %r959, 31;
	add.s32 	%r1039, %r959, %r1038;
	and.b32  	%r1040, %r1039, -2;
	sub.s32 	%r1041, %r959, %r1040;
	shr.u32 	%r1042, %r945, 31;
	add.s32 	%r1043, %r945, %r1042;
	and.b32  	%r1044, %r1043, -2;
	sub.s32 	%r1045, %r945, %r1044;
	setp.eq.s32 	%p220, %r1041, %r1045;
	setp.ge.s32 	%p221, %r959, %r945;
	selp.u32 	%r1046, -1, 0, %p221;
	selp.b32 	%r1047, %r1046, %r959, %p220;
	and.b32  	%r1048, %r1047, 1;
	setp.eq.b32 	%p222, %r1048, 1;
	selp.b32 	%r1049, %r959, %r945, %p222;
	selp.b32 	%r1050, %r945, %r959, %p222;
	shr.u32 	%r1051, %r972, 31;
	add.s32 	%r1052, %r972, %r1051;
	and.b32  	%r1053, %r1052, -2;
	sub.s32 	%r1054, %r972, %r1053;
	shr.u32 	%r1055, %r958, 31;
	add.s32 	%r1056, %r958, %r1055;
	and.b32  	%r1057, %r1056, -2;
	sub.s32 	%r1058, %r958, %r1057;
	setp.eq.s32 	%p223, %r1054, %r1058;
	setp.ge.s32 	%p224, %r972, %r958;
	selp.u32 	%r1059, -1, 0, %p224;
	selp.b32 	%r1060, %r1059, %r972, %p223;
	and.b32  	%r1061, %r1060, 1;
	setp.eq.b32 	%p225, %r1061, 1;
	selp.b32 	%r1062, %r972, %r958, %p225;
	selp.b32 	%r1063, %r958, %r972, %p225;
	shr.u32 	%r1064, %r985, 31;
	add.s32 	%r1065, %r985, %r1064;
	and.b32  	%r1066, %r1065, -2;
	sub.s32 	%r1067, %r985, %r1066;
	shr.u32 	%r1068, %r971, 31;
	add.s32 	%r1069, %r971, %r1068;
	and.b32  	%r1070, %r1069, -2;
	sub.s32 	%r1071, %r971, %r1070;
	setp.eq.s32 	%p226, %r1067, %r1071;
	setp.ge.s32 	%p227, %r985, %r971;
	selp.u32 	%r1072, -1, 0, %p227;
	selp.b32 	%r1073, %r1072, %r985, %p226;
	and.b32  	%r1074, %r1073, 1;
	setp.eq.b32 	%p228, %r1074, 1;
	selp.b32 	%r1075, %r985, %r971, %p228;
	selp.b32 	%r1076, %r971, %r985, %p228;
	shr.u32 	%r1077, %r998, 31;
	add.s32 	%r1078, %r998, %r1077;
	and.b32  	%r1079, %r1078, -2;
	sub.s32 	%r1080, %r998, %r1079;
	shr.u32 	%r1081, %r984, 31;
	add.s32 	%r1082, %r984, %r1081;
	and.b32  	%r1083, %r1082, -2;
	sub.s32 	%r1084, %r984, %r1083;
	setp.eq.s32 	%p229, %r1080, %r1084;
	setp.ge.s32 	%p230, %r998, %r984;
	selp.u32 	%r1085, -1, 0, %p230;
	selp.b32 	%r1086, %r1085, %r998, %p229;
	and.b32  	%r1087, %r1086, 1;
	setp.eq.b32 	%p231, %r1087, 1;
	selp.b32 	%r1088, %r998, %r984, %p231;
	selp.b32 	%r1089, %r984, %r998, %p231;
	shr.u32 	%r1090, %r1011, 31;
	add.s32 	%r1091, %r1011, %r1090;
	and.b32  	%r1092, %r1091, -2;
	sub.s32 	%r1093, %r1011, %r1092;
	shr.u32 	%r1094, %r997, 31;
	add.s32 	%r1095, %r997, %r1094;
	and.b32  	%r1096, %r1095, -2;
	sub.s32 	%r1097, %r997, %r1096;
	setp.eq.s32 	%p232, %r1093, %r1097;
	setp.ge.s32 	%p233, %r1011, %r997;
	selp.u32 	%r1098, -1, 0, %p233;
	selp.b32 	%r1099, %r1098, %r1011, %p232;
	and.b32  	%r1100, %r1099, 1;
	setp.eq.b32 	%p234, %r1100, 1;
	selp.b32 	%r1101, %r1011, %r997, %p234;
	selp.b32 	%r1102, %r997, %r1011, %p234;
	shr.u32 	%r1103, %r1024, 31;
	add.s32 	%r1104, %r1024, %r1103;
	and.b32  	%r1105, %r1104, -2;
	sub.s32 	%r1106, %r1024, %r1105;
	shr.u32 	%r1107, %r1010, 31;
	add.s32 	%r1108, %r1010, %r1107;
	and.b32  	%r1109, %r1108, -2;
	sub.s32 	%r1110, %r1010, %r1109;
	setp.eq.s32 	%p235, %r1106, %r1110;
	setp.ge.s32 	%p236, %r1024, %r1010;
	selp.u32 	%r1111, -1, 0, %p236;
	selp.b32 	%r1112, %r1111, %r1024, %p235;
	and.b32  	%r1113, %r1112, 1;
	setp.eq.b32 	%p237, %r1113, 1;
	selp.b32 	%r1114, %r1024, %r1010, %p237;
	selp.b32 	%r1115, %r1010, %r1024, %p237;
	shr.u32 	%r1116, %r919, 31;
	add.s32 	%r1117, %r919, %r1116;
	and.b32  	%r1118, %r1117, -2;
	sub.s32 	%r1119, %r919, %r1118;
	shr.u32 	%r1120, %r1023, 31;
	add.s32 	%r1121, %r1023, %r1120;
	and.b32  	%r1122, %r1121, -2;
	sub.s32 	%r1123, %r1023, %r1122;
	setp.eq.s32 	%p238, %r1119, %r1123;
	setp.ge.s32 	%p239, %r919, %r1023;
	selp.u32 	%r1124, -1, 0, %p239;
	selp.b32 	%r1125, %r1124, %r919, %p238;
	and.b32  	%r1126, %r1125, 1;
	setp.eq.b32 	%p240, %r1126, 1;
	selp.b32 	%r1127, %r919, %r1023, %p240;
	selp.b32 	%r1128, %r1023, %r919, %p240;
	shr.u32 	%r1129, %r1037, 31;
	add.s32 	%r1130, %r1037, %r1129;
	and.b32  	%r1131, %r1130, -2;
	sub.s32 	%r1132, %r1037, %r1131;
	shr.u32 	%r1133, %r933, 31;
	add.s32 	%r1134, %r933, %r1133;
	and.b32  	%r1135, %r1134, -2;
	sub.s32 	%r1136, %r933, %r1135;
	setp.eq.s32 	%p241, %r1132, %r1136;
	setp.ge.s32 	%p242, %r1037, %r933;
	selp.u32 	%r1137, -1, 0, %p242;
	selp.b32 	%r1138, %r1137, %r1037, %p241;
	and.b32  	%r1139, %r1138, 1;
	setp.eq.b32 	%p243, %r1139, 1;
	selp.b32 	%r1140, %r1037, %r933, %p243;
	selp.b32 	%r1141, %r933, %r1037, %p243;
	shr.u32 	%r1142, %r1050, 31;
	add.s32 	%r1143, %r1050, %r1142;
	and.b32  	%r1144, %r1143, -2;
	sub.s32 	%r1145, %r1050, %r1144;
	shr.u32 	%r1146, %r1036, 31;
	add.s32 	%r1147, %r1036, %r1146;
	and.b32  	%r1148, %r1147, -2;
	sub.s32 	%r1149, %r1036, %r1148;
	setp.eq.s32 	%p244, %r1145, %r1149;
	setp.ge.s32 	%p245, %r1050, %r1036;
	selp.u32 	%r1150, -1, 0, %p245;
	selp.b32 	%r1151, %r1150, %r1050, %p244;
	and.b32  	%r1152, %r1151, 1;
	setp.eq.b32 	%p246, %r1152, 1;
	selp.b32 	%r1153, %r1050, %r1036, %p246;
	selp.b32 	%r1154, %r1036, %r1050, %p246;
	shr.u32 	%r1155, %r1063, 31;
	add.s32 	%r1156, %r1063, %r1155;
	and.b32  	%r1157, %r1156, -2;
	sub.s32 	%r1158, %r1063, %r1157;
	shr.u32 	%r1159, %r1049, 31;
	add.s32 	%r1160, %r1049, %r1159;
	and.b32  	%r1161, %r1160, -2;
	sub.s32 	%r1162, %r1049, %r1161;
	setp.eq.s32 	%p247, %r1158, %r1162;
	setp.ge.s32 	%p248, %r1063, %r1049;
	selp.u32 	%r1163, -1, 0, %p248;
	selp.b32 	%r1164, %r1163, %r1063, %p247;
	and.b32  	%r1165, %r1164, 1;
	setp.eq.b32 	%p249, %r1165, 1;
	selp.b32 	%r1166, %r1063, %r1049, %p249;
	selp.b32 	%r1167, %r1049, %r1063, %p249;
	shr.u32 	%r1168, %r1076, 31;
	add.s32 	%r1169, %r1076, %r1168;
	and.b32  	%r1170, %r1169, -2;
	sub.s32 	%r1171, %r1076, %r1170;
	shr.u32 	%r1172, %r1062, 31;
	add.s32 	%r1173, %r1062, %r1172;
	and.b32  	%r1174, %r1173, -2;
	sub.s32 	%r1175, %r1062, %r1174;
	setp.eq.s32 	%p250, %r1171, %r1175;
	setp.ge.s32 	%p251, %r1076, %r1062;
	selp.u32 	%r1176, -1, 0, %p251;
	selp.b32 	%r1177, %r1176, %r1076, %p250;
	and.b32  	%r1178, %r1177, 1;
	setp.eq.b32 	%p252, %r1178, 1;
	selp.b32 	%r1179, %r1076, %r1062, %p252;
	selp.b32 	%r1180, %r1062, %r1076, %p252;
	shr.u32 	%r1181, %r1089, 31;
	add.s32 	%r1182, %r1089, %r1181;
	and.b32  	%r1183, %r1182, -2;
	sub.s32 	%r1184, %r1089, %r1183;
	shr.u32 	%r1185, %r1075, 31;
	add.s32 	%r1186, %r1075, %r1185;
	and.b32  	%r1187, %r1186, -2;
	sub.s32 	%r1188, %r1075, %r1187;
	setp.eq.s32 	%p253, %r1184, %r1188;
	setp.ge.s32 	%p254, %r1089, %r1075;
	selp.u32 	%r1189, -1, 0, %p254;
	selp.b32 	%r1190, %r1189, %r1089, %p253;
	and.b32  	%r1191, %r1190, 1;
	setp.eq.b32 	%p255, %r1191, 1;
	selp.b32 	%r1192, %r1089, %r1075, %p255;
	selp.b32 	%r1193, %r1075, %r1089, %p255;
	shr.u32 	%r1194, %r1102, 31;
	add.s32 	%r1195, %r1102, %r1194;
	and.b32  	%r1196, %r1195, -2;
	sub.s32 	%r1197, %r1102, %r1196;
	shr.u32 	%r1198, %r1088, 31;
	add.s32 	%r1199, %r1088, %r1198;
	and.b32  	%r1200, %r1199, -2;
	sub.s32 	%r1201, %r1088, %r1200;
	setp.eq.s32 	%p256, %r1197, %r1201;
	setp.ge.s32 	%p257, %r1102, %r1088;
	selp.u32 	%r1202, -1, 0, %p257;
	selp.b32 	%r1203, %r1202, %r1102, %p256;
	and.b32  	%r1204, %r1203, 1;
	setp.eq.b32 	%p258, %r1204, 1;
	selp.b32 	%r1205, %r1102, %r1088, %p258;
	selp.b32 	%r1206, %r1088, %r1102, %p258;
	shr.u32 	%r1207, %r1115, 31;
	add.s32 	%r1208, %r1115, %r1207;
	and.b32  	%r1209, %r1208, -2;
	sub.s32 	%r1210, %r1115, %r1209;
	shr.u32 	%r1211, %r1101, 31;
	add.s32 	%r1212, %r1101, %r1211;
	and.b32  	%r1213, %r1212, -2;
	sub.s32 	%r1214, %r1101, %r1213;
	setp.eq.s32 	%p259, %r1210, %r1214;
	setp.ge.s32 	%p260, %r1115, %r1101;
	selp.u32 	%r1215, -1, 0, %p260;
	selp.b32 	%r1216, %r1215, %r1115, %p259;
	and.b32  	%r1217, %r1216, 1;
	setp.eq.b32 	%p261, %r1217, 1;
	selp.b32 	%r1218, %r1115, %r1101, %p261;
	selp.b32 	%r1219, %r1101, %r1115, %p261;
	shr.u32 	%r1220, %r1128, 31;
	add.s32 	%r1221, %r1128, %r1220;
	and.b32  	%r1222, %r1221, -2;
	sub.s32 	%r1223, %r1128, %r1222;
	shr.u32 	%r1224, %r1114, 31;
	add.s32 	%r1225, %r1114, %r1224;
	and.b32  	%r1226, %r1225, -2;
	sub.s32 	%r1227, %r1114, %r1226;
	setp.eq.s32 	%p262, %r1223, %r1227;
	setp.ge.s32 	%p263, %r1128, %r1114;
	selp.u32 	%r1228, -1, 0, %p263;
	selp.b32 	%r1229, %r1228, %r1128, %p262;
	and.b32  	%r1230, %r1229, 1;
	setp.eq.b32 	%p264, %r1230, 1;
	selp.b32 	%r1231, %r1128, %r1114, %p264;
	selp.b32 	%r1232, %r1114, %r1128, %p264;
	shr.u32 	%r1233, %r1154, 31;
	add.s32 	%r1234, %r1154, %r1233;
	and.b32  	%r1235, %r1234, -2;
	sub.s32 	%r1236, %r1154, %r1235;
	shr.u32 	%r1237, %r1140, 31;
	add.s32 	%r1238, %r1140, %r1237;
	and.b32  	%r1239, %r1238, -2;
	sub.s32 	%r1240, %r1140, %r1239;
	setp.eq.s32 	%p265, %r1236, %r1240;
	setp.ge.s32 	%p266, %r1154, %r1140;
	selp.u32 	%r1241, -1, 0, %p266;
	selp.b32 	%r1242, %r1241, %r1154, %p265;
	and.b32  	%r1243, %r1242, 1;
	setp.eq.b32 	%p267, %r1243, 1;
	selp.b32 	%r1244, %r1154, %r1140, %p267;
	selp.b32 	%r1245, %r1140, %r1154, %p267;
	shr.u32 	%r1246, %r1167, 31;
	add.s32 	%r1247, %r1167, %r1246;
	and.b32  	%r1248, %r1247, -2;
	sub.s32 	%r1249, %r1167, %r1248;
	shr.u32 	%r1250, %r1153, 31;
	add.s32 	%r1251, %r1153, %r1250;
	and.b32  	%r1252, %r1251, -2;
	sub.s32 	%r1253, %r1153, %r1252;
	setp.eq.s32 	%p268, %r1249, %r1253;
	setp.ge.s32 	%p269, %r1167, %r1153;
	selp.u32 	%r1254, -1, 0, %p269;
	selp.b32 	%r1255, %r1254, %r1167, %p268;
	and.b32  	%r1256, %r1255, 1;
	setp.eq.b32 	%p270, %r1256, 1;
	selp.b32 	%r1257, %r1167, %r1153, %p270;
	selp.b32 	%r1258, %r1153, %r1167, %p270;
	shr.u32 	%r1259, %r1180, 31;
	add.s32 	%r1260, %r1180, %r1259;
	and.b32  	%r1261, %r1260, -2;
	sub.s32 	%r1262, %r1180, %r1261;
	shr.u32 	%r1263, %r1166, 31;
	add.s32 	%r1264, %r1166, %r1263;
	and.b32  	%r1265, %r1264, -2;
	sub.s32 	%r1266, %r1166, %r1265;
	setp.eq.s32 	%p271, %r1262, %r1266;
	setp.ge.s32 	%p272, %r1180, %r1166;
	selp.u32 	%r1267, -1, 0, %p272;
	selp.b32 	%r1268, %r1267, %r1180, %p271;
	and.b32  	%r1269, %r1268, 1;
	setp.eq.b32 	%p273, %r1269, 1;
	selp.b32 	%r1270, %r1180, %r1166, %p273;
	selp.b32 	%r1271, %r1166, %r1180, %p273;
	shr.u32 	%r1272, %r1193, 31;
	add.s32 	%r1273, %r1193, %r1272;
	and.b32  	%r1274, %r1273, -2;
	sub.s32 	%r1275, %r1193, %r1274;
	shr.u32 	%r1276, %r1179, 31;
	add.s32 	%r1277, %r1179, %r1276;
	and.b32  	%r1278, %r1277, -2;
	sub.s32 	%r1279, %r1179, %r1278;
	setp.eq.s32 	%p274, %r1275, %r1279;
	setp.ge.s32 	%p275, %r1193, %r1179;
	selp.u32 	%r1280, -1, 0, %p275;
	selp.b32 	%r1281, %r1280, %r1193, %p274;
	and.b32  	%r1282, %r1281, 1;
	setp.eq.b32 	%p276, %r1282, 1;
	selp.b32 	%r1283, %r1193, %r1179, %p276;
	selp.b32 	%r1284, %r1179, %r1193, %p276;
	shr.u32 	%r1285, %r1206, 31;
	add.s32 	%r1286, %r1206, %r1285;
	and.b32  	%r1287, %r1286, -2;
	sub.s32 	%r1288, %r1206, %r1287;
	shr.u32 	%r1289, %r1192, 31;
	add.s32 	%r1290, %r1192, %r1289;
	and.b32  	%r1291, %r1290, -2;
	sub.s32 	%r1292, %r1192, %r1291;
	setp.eq.s32 	%p277, %r1288, %r1292;
	setp.ge.s32 	%p278, %r1206, %r1192;
	selp.u32 	%r1293, -1, 0, %p278;
	selp.b32 	%r1294, %r1293, %r1206, %p277;
	and.b32  	%r1295, %r1294, 1;
	setp.eq.b32 	%p279, %r1295, 1;
	selp.b32 	%r1296, %r1206, %r1192, %p279;
	selp.b32 	%r1297, %r1192, %r1206, %p279;
	shr.u32 	%r1298, %r1219, 31;
	add.s32 	%r1299, %r1219, %r1298;
	and.b32  	%r1300, %r1299, -2;
	sub.s32 	%r1301, %r1219, %r1300;
	shr.u32 	%r1302, %r1205, 31;
	add.s32 	%r1303, %r1205, %r1302;
	and.b32  	%r1304, %r1303, -2;
	sub.s32 	%r1305, %r1205, %r1304;
	setp.eq.s32 	%p280, %r1301, %r1305;
	setp.ge.s32 	%p281, %r1219, %r1205;
	selp.u32 	%r1306, -1, 0, %p281;
	selp.b32 	%r1307, %r1306, %r1219, %p280;
	and.b32  	%r1308, %r1307, 1;
	setp.eq.b32 	%p282, %r1308, 1;
	selp.b32 	%r1309, %r1219, %r1205, %p282;
	selp.b32 	%r1310, %r1205, %r1219, %p282;
	shr.u32 	%r1311, %r1232, 31;
	add.s32 	%r1312, %r1232, %r1311;
	and.b32  	%r1313, %r1312, -2;
	sub.s32 	%r1314, %r1232, %r1313;
	shr.u32 	%r1315, %r1218, 31;
	add.s32 	%r1316, %r1218, %r1315;
	and.b32  	%r1317, %r1316, -2;
	sub.s32 	%r1318, %r1218, %r1317;
	setp.eq.s32 	%p283, %r1314, %r1318;
	setp.ge.s32 	%p284, %r1232, %r1218;
	selp.u32 	%r1319, -1, 0, %p284;
	selp.b32 	%r1320, %r1319, %r1232, %p283;
	and.b32  	%r1321, %r1320, 1;
	setp.eq.b32 	%p285, %r1321, 1;
	selp.b32 	%r1322, %r1232, %r1218, %p285;
	selp.b32 	%r1323, %r1218, %r1232, %p285;
	shr.u32 	%r1324, %r1127, 31;
	add.s32 	%r1325, %r1127, %r1324;
	and.b32  	%r1326, %r1325, -2;
	sub.s32 	%r1327, %r1127, %r1326;
	shr.u32 	%r1328, %r1231, 31;
	add.s32 	%r1329, %r1231, %r1328;
	and.b32  	%r1330, %r1329, -2;
	sub.s32 	%r1331, %r1231, %r1330;
	setp.eq.s32 	%p286, %r1327, %r1331;
	setp.ge.s32 	%p287, %r1127, %r1231;
	selp.u32 	%r1332, -1, 0, %p287;
	selp.b32 	%r1333, %r1332, %r1127, %p286;
	and.b32  	%r1334, %r1333, 1;
	setp.eq.b32 	%p288, %r1334, 1;
	selp.b32 	%r1335, %r1127, %r1231, %p288;
	selp.b32 	%r1336, %r1231, %r1127, %p288;
	shr.u32 	%r1337, %r1245, 31;
	add.s32 	%r1338, %r1245, %r1337;
	and.b32  	%r1339, %r1338, -2;
	sub.s32 	%r1340, %r1245, %r1339;
	shr.u32 	%r1341, %r1141, 31;
	add.s32 	%r1342, %r1141, %r1341;
	and.b32  	%r1343, %r1342, -2;
	sub.s32 	%r1344, %r1141, %r1343;
	setp.eq.s32 	%p289, %r1340, %r1344;
	setp.ge.s32 	%p290, %r1245, %r1141;
	selp.u32 	%r1345, -1, 0, %p290;
	selp.b32 	%r1346, %r1345, %r1245, %p289;
	and.b32  	%r1347, %r1346, 1;
	setp.eq.b32 	%p291, %r1347, 1;
	selp.b32 	%r1348, %r1245, %r1141, %p291;
	selp.b32 	%r1349, %r1141, %r1245, %p291;
	shr.u32 	%r1350, %r1258, 31;
	add.s32 	%r1351, %r1258, %r1350;
	and.b32  	%r1352, %r1351, -2;
	sub.s32 	%r1353, %r1258, %r1352;
	shr.u32 	%r1354, %r1244, 31;
	add.s32 	%r1355, %r1244, %r1354;
	and.b32  	%r1356, %r1355, -2;
	sub.s32 	%r1357, %r1244, %r1356;
	setp.eq.s32 	%p292, %r1353, %r1357;
	setp.ge.s32 	%p293, %r1258, %r1244;
	selp.u32 	%r1358, -1, 0, %p293;
	selp.b32 	%r1359, %r1358, %r1258, %p292;
	and.b32  	%r1360, %r1359, 1;
	setp.eq.b32 	%p294, %r1360, 1;
	selp.b32 	%r1361, %r1258, %r1244, %p294;
	selp.b32 	%r1362, %r1244, %r1258, %p294;
	shr.u32 	%r1363, %r1271, 31;
	add.s32 	%r1364, %r1271, %r1363;
	and.b32  	%r1365, %r1364, -2;
	sub.s32 	%r1366, %r1271, %r1365;
	shr.u32 	%r1367, %r1257, 31;
	add.s32 	%r1368, %r1257, %r1367;
	and.b32  	%r1369, %r1368, -2;
	sub.s32 	%r1370, %r1257, %r1369;
	setp.eq.s32 	%p295, %r1366, %r1370;
	setp.ge.s32 	%p296, %r1271, %r1257;
	selp.u32 	%r1371, -1, 0, %p296;
	selp.b32 	%r1372, %r1371, %r1271, %p295;
	and.b32  	%r1373, %r1372, 1;
	setp.eq.b32 	%p297, %r1373, 1;
	selp.b32 	%r1374, %r1271, %r1257, %p297;
	selp.b32 	%r1375, %r1257, %r1271, %p297;
	shr.u32 	%r1376, %r1284, 31;
	add.s32 	%r1377, %r1284, %r1376;
	and.b32  	%r1378, %r1377, -2;
	sub.s32 	%r1379, %r1284, %r1378;
	shr.u32 	%r1380, %r1270, 31;
	add.s32 	%r1381, %r1270, %r1380;
	and.b32  	%r1382, %r1381, -2;
	sub.s32 	%r1383, %r1270, %r1382;
	setp.eq.s32 	%p298, %r1379, %r1383;
	setp.ge.s32 	%p299, %r1284, %r1270;
	selp.u32 	%r1384, -1, 0, %p299;
	selp.b32 	%r1385, %r1384, %r1284, %p298;
	and.b32  	%r1386, %r1385, 1;
	setp.eq.b32 	%p300, %r1386, 1;
	selp.b32 	%r1387, %r1284, %r1270, %p300;
	selp.b32 	%r1388, %r1270, %r1284, %p300;
	shr.u32 	%r1389, %r1297, 31;
	add.s32 	%r1390, %r1297, %r1389;
	and.b32  	%r1391, %r1390, -2;
	sub.s32 	%r1392, %r1297, %r1391;
	shr.u32 	%r1393, %r1283, 31;
	add.s32 	%r1394, %r1283, %r1393;
	and.b32  	%r1395, %r1394, -2;
	sub.s32 	%r1396, %r1283, %r1395;
	setp.eq.s32 	%p301, %r1392, %r1396;
	setp.ge.s32 	%p302, %r1297, %r1283;
	selp.u32 	%r1397, -1, 0, %p302;
	selp.b32 	%r1398, %r1397, %r1297, %p301;
	and.b32  	%r1399, %r1398, 1;
	setp.eq.b32 	%p303, %r1399, 1;
	selp.b32 	%r1400, %r1297, %r1283, %p303;
	selp.b32 	%r1401, %r1283, %r1297, %p303;
	shr.u32 	%r1402, %r1310, 31;
	add.s32 	%r1403, %r1310, %r1402;
	and.b32  	%r1404, %r1403, -2;
	sub.s32 	%r1405, %r1310, %r1404;
	shr.u32 	%r1406, %r1296, 31;
	add.s32 	%r1407, %r1296, %r1406;
	and.b32  	%r1408, %r1407, -2;
	sub.s32 	%r1409, %r1296, %r1408;
	setp.eq.s32 	%p304, %r1405, %r1409;
	setp.ge.s32 	%p305, %r1310, %r1296;
	selp.u32 	%r1410, -1, 0, %p305;
	selp.b32 	%r1411, %r1410, %r1310, %p304;
	and.b32  	%r1412, %r1411, 1;
	setp.eq.b32 	%p306, %r1412, 1;
	selp.b32 	%r1413, %r1310, %r1296, %p306;
	selp.b32 	%r1414, %r1296, %r1310, %p306;
	shr.u32 	%r1415, %r1323, 31;
	add.s32 	%r1416, %r1323, %r1415;
	and.b32  	%r1417, %r1416, -2;
	sub.s32 	%r1418, %r1323, %r1417;
	shr.u32 	%r1419, %r1309, 31;
	add.s32 	%r1420, %r1309, %r1419;
	and.b32  	%r1421, %r1420, -2;
	sub.s32 	%r1422, %r1309, %r1421;
	setp.eq.s32 	%p307, %r1418, %r1422;
	setp.ge.s32 	%p308, %r1323, %r1309;
	selp.u32 	%r1423, -1, 0, %p308;
	selp.b32 	%r1424, %r1423, %r1323, %p307;
	and.b32  	%r1425, %r1424, 1;
	setp.eq.b32 	%p309, %r1425, 1;
	selp.b32 	%r1426, %r1323, %r1309, %p309;
	selp.b32 	%r1427, %r1309, %r1323, %p309;
	shr.u32 	%r1428, %r1336, 31;
	add.s32 	%r1429, %r1336, %r1428;
	and.b32  	%r1430, %r1429, -2;
	sub.s32 	%r1431, %r1336, %r1430;
	shr.u32 	%r1432, %r1322, 31;
	add.s32 	%r1433, %r1322, %r1432;
	and.b32  	%r1434, %r1433, -2;
	sub.s32 	%r1435, %r1322, %r1434;
	setp.eq.s32 	%p310, %r1431, %r1435;
	setp.ge.s32 	%p311, %r1336, %r1322;
	selp.u32 	%r1436, -1, 0, %p311;
	selp.b32 	%r1437, %r1436, %r1336, %p310;
	and.b32  	%r1438, %r1437, 1;
	setp.eq.b32 	%p312, %r1438, 1;
	selp.b32 	%r1439, %r1336, %r1322, %p312;
	selp.b32 	%r1440, %r1322, %r1336, %p312;
	shr.u32 	%r1441, %r1362, 31;
	add.s32 	%r1442, %r1362, %r1441;
	and.b32  	%r1443, %r1442, -2;
	sub.s32 	%r1444, %r1362, %r1443;
	shr.u32 	%r1445, %r1348, 31;
	add.s32 	%r1446, %r1348, %r1445;
	and.b32  	%r1447, %r1446, -2;
	sub.s32 	%r1448, %r1348, %r1447;
	setp.eq.s32 	%p313, %r1444, %r1448;
	setp.ge.s32 	%p314, %r1362, %r1348;
	selp.u32 	%r1449, -1, 0, %p314;
	selp.b32 	%r1450, %r1449, %r1362, %p313;
	and.b32  	%r1451, %r1450, 1;
	setp.eq.b32 	%p315, %r1451, 1;
	selp.b32 	%r1452, %r1362, %r1348, %p315;
	selp.b32 	%r1453, %r1348, %r1362, %p315;
	shr.u32 	%r1454, %r1375, 31;
	add.s32 	%r1455, %r1375, %r1454;
	and.b32  	%r1456, %r1455, -2;
	sub.s32 	%r1457, %r1375, %r1456;
	shr.u32 	%r1458, %r1361, 31;
	add.s32 	%r1459, %r1361, %r1458;
	and.b32  	%r1460, %r1459, -2;
	sub.s32 	%r1461, %r1361, %r1460;
	setp.eq.s32 	%p316, %r1457, %r1461;
	setp.ge.s32 	%p317, %r1375, %r1361;
	selp.u32 	%r1462, -1, 0, %p317;
	selp.b32 	%r1463, %r1462, %r1375, %p316;
	and.b32  	%r1464, %r1463, 1;
	setp.eq.b32 	%p318, %r1464, 1;
	selp.b32 	%r1465, %r1375, %r1361, %p318;
	selp.b32 	%r1466, %r1361, %r1375, %p318;
	shr.u32 	%r1467, %r1388, 31;
	add.s32 	%r1468, %r1388, %r1467;
	and.b32  	%r1469, %r1468, -2;
	sub.s32 	%r1470, %r1388, %r1469;
	shr.u32 	%r1471, %r1374, 31;
	add.s32 	%r1472, %r1374, %r1471;
	and.b32  	%r1473, %r1472, -2;
	sub.s32 	%r1474, %r1374, %r1473;
	setp.eq.s32 	%p319, %r1470, %r1474;
	setp.ge.s32 	%p320, %r1388, %r1374;
	selp.u32 	%r1475, -1, 0, %p320;
	selp.b32 	%r1476, %r1475, %r1388, %p319;
	and.b32  	%r1477, %r1476, 1;
	setp.eq.b32 	%p321, %r1477, 1;
	selp.b32 	%r1478, %r1388, %r1374, %p321;
	selp.b32 	%r1479, %r1374, %r1388, %p321;
	shr.u32 	%r1480, %r1401, 31;
	add.s32 	%r1481, %r1401, %r1480;
	and.b32  	%r1482, %r1481, -2;
	sub.s32 	%r1483, %r1401, %r1482;
	shr.u32 	%r1484, %r1387, 31;
	add.s32 	%r1485, %r1387, %r1484;
	and.b32  	%r1486, %r1485, -2;
	sub.s32 	%r1487, %r1387, %r1486;
	setp.eq.s32 	%p322, %r1483, %r1487;
	setp.ge.s32 	%p323, %r1401, %r1387;
	selp.u32 	%r1488, -1, 0, %p323;
	selp.b32 	%r1489, %r1488, %r1401, %p322;
	and.b32  	%r1490, %r1489, 1;
	setp.eq.b32 	%p324, %r1490, 1;
	selp.b32 	%r1491, %r1401, %r1387, %p324;
	selp.b32 	%r1492, %r1387, %r1401, %p324;
	shr.u32 	%r1493, %r1414, 31;
	add.s32 	%r1494, %r1414, %r1493;
	and.b32  	%r1495, %r1494, -2;
	sub.s32 	%r1496, %r1414, %r1495;
	shr.u32 	%r1497, %r1400, 31;
	add.s32 	%r1498, %r1400, %r1497;
	and.b32  	%r1499, %r1498, -2;
	sub.s32 	%r1500, %r1400, %r1499;
	setp.eq.s32 	%p325, %r1496, %r1500;
	setp.ge.s32 	%p326, %r1414, %r1400;
	selp.u32 	%r1501, -1, 0, %p326;
	selp.b32 	%r1502, %r1501, %r1414, %p325;
	and.b32  	%r1503, %r1502, 1;
	setp.eq.b32 	%p327, %r1503, 1;
	selp.b32 	%r1504, %r1414, %r1400, %p327;
	selp.b32 	%r1505, %r1400, %r1414, %p327;
	shr.u32 	%r1506, %r1427, 31;
	add.s32 	%r1507, %r1427, %r1506;
	and.b32  	%r1508, %r1507, -2;
	sub.s32 	%r1509, %r1427, %r1508;
	shr.u32 	%r1510, %r1413, 31;
	add.s32 	%r1511, %r1413, %r1510;
	and.b32  	%r1512, %r1511, -2;
	sub.s32 	%r1513, %r1413, %r1512;
	setp.eq.s32 	%p328, %r1509, %r1513;
	setp.ge.s32 	%p329, %r1427, %r1413;
	selp.u32 	%r1514, -1, 0, %p329;
	selp.b32 	%r1515, %r1514, %r1427, %p328;
	and.b32  	%r1516, %r1515, 1;
	setp.eq.b32 	%p330, %r1516, 1;
	selp.b32 	%r1517, %r1427, %r1413, %p330;
	selp.b32 	%r1518, %r1413, %r1427, %p330;
	shr.u32 	%r1519, %r1440, 31;
	add.s32 	%r1520, %r1440, %r1519;
	and.b32  	%r1521, %r1520, -2;
	sub.s32 	%r1522, %r1440, %r1521;
	shr.u32 	%r1523, %r1426, 31;
	add.s32 	%r1524, %r1426, %r1523;
	and.b32  	%r1525, %r1524, -2;
	sub.s32 	%r1526, %r1426, %r1525;
	setp.eq.s32 	%p331, %r1522, %r1526;
	setp.ge.s32 	%p332, %r1440, %r1426;
	selp.u32 	%r1527, -1, 0, %p332;
	selp.b32 	%r1528, %r1527, %r1440, %p331;
	and.b32  	%r1529, %r1528, 1;
	setp.eq.b32 	%p333, %r1529, 1;
	selp.b32 	%r1530, %r1440, %r1426, %p333;
	selp.b32 	%r1531, %r1426, %r1440, %p333;
	shr.u32 	%r1532, %r1335, 31;
	add.s32 	%r1533, %r1335, %r1532;
	and.b32  	%r1534, %r1533, -2;
	sub.s32 	%r1535, %r1335, %r1534;
	shr.u32 	%r1536, %r1439, 31;
	add.s32 	%r1537, %r1439, %r1536;
	and.b32  	%r1538, %r1537, -2;
	sub.s32 	%r1539, %r1439, %r1538;
	setp.eq.s32 	%p334, %r1535, %r1539;
	setp.ge.s32 	%p335, %r1335, %r1439;
	selp.u32 	%r1540, -1, 0, %p335;
	selp.b32 	%r1541, %r1540, %r1335, %p334;
	and.b32  	%r1542, %r1541, 1;
	setp.eq.b32 	%p336, %r1542, 1;
	selp.b32 	%r1543, %r1335, %r1439, %p336;
	selp.b32 	%r1544, %r1439, %r1335, %p336;
	shr.u32 	%r1545, %r1453, 31;
	add.s32 	%r1546, %r1453, %r1545;
	and.b32  	%r1547, %r1546, -2;
	sub.s32 	%r1548, %r1453, %r1547;
	shr.u32 	%r1549, %r1349, 31;
	add.s32 	%r1550, %r1349, %r1549;
	and.b32  	%r1551, %r1550, -2;
	sub.s32 	%r1552, %r1349, %r1551;
	setp.eq.s32 	%p337, %r1548, %r1552;
	setp.ge.s32 	%p338, %r1453, %r1349;
	selp.u32 	%r1553, -1, 0, %p338;
	selp.b32 	%r1554, %r1553, %r1453, %p337;
	and.b32  	%r1555, %r1554, 1;
	setp.eq.b32 	%p339, %r1555, 1;
	selp.b32 	%r1556, %r1453, %r1349, %p339;
	selp.b32 	%r1557, %r1349, %r1453, %p339;
	shr.u32 	%r1558, %r1466, 31;
	add.s32 	%r1559, %r1466, %r1558;
	and.b32  	%r1560, %r1559, -2;
	sub.s32 	%r1561, %r1466, %r1560;
	shr.u32 	%r1562, %r1452, 31;
	add.s32 	%r1563, %r1452, %r1562;
	and.b32  	%r1564, %r1563, -2;
	sub.s32 	%r1565, %r1452, %r1564;
	setp.eq.s32 	%p340, %r1561, %r1565;
	setp.ge.s32 	%p341, %r1466, %r1452;
	selp.u32 	%r1566, -1, 0, %p341;
	selp.b32 	%r1567, %r1566, %r1466, %p340;
	and.b32  	%r1568, %r1567, 1;
	setp.eq.b32 	%p342, %r1568, 1;
	selp.b32 	%r1569, %r1466, %r1452, %p342;
	selp.b32 	%r1570, %r1452, %r1466, %p342;
	shr.u32 	%r1571, %r1479, 31;
	add.s32 	%r1572, %r1479, %r1571;
	and.b32  	%r1573, %r1572, -2;
	sub.s32 	%r1574, %r1479, %r1573;
	shr.u32 	%r1575, %r1465, 31;
	add.s32 	%r1576, %r1465, %r1575;
	and.b32  	%r1577, %r1576, -2;
	sub.s32 	%r1578, %r1465, %r1577;
	setp.eq.s32 	%p343, %r1574, %r1578;
	setp.ge.s32 	%p344, %r1479, %r1465;
	selp.u32 	%r1579, -1, 0, %p344;
	selp.b32 	%r1580, %r1579, %r1479, %p343;
	and.b32  	%r1581, %r1580, 1;
	setp.eq.b32 	%p345, %r1581, 1;
	selp.b32 	%r1582, %r1479, %r1465, %p345;
	selp.b32 	%r1583, %r1465, %r1479, %p345;
	shr.u32 	%r1584, %r1492, 31;
	add.s32 	%r1585, %r1492, %r1584;
	and.b32  	%r1586, %r1585, -2;
	sub.s32 	%r1587, %r1492, %r1586;
	shr.u32 	%r1588, %r1478, 31;
	add.s32 	%r1589, %r1478, %r1588;
	and.b32  	%r1590, %r1589, -2;
	sub.s32 	%r1591, %r1478, %r1590;
	setp.eq.s32 	%p346, %r1587, %r1591;
	setp.ge.s32 	%p347, %r1492, %r1478;
	selp.u32 	%r1592, -1, 0, %p347;
	selp.b32 	%r1593, %r1592, %r1492, %p346;
	and.b32  	%r1594, %r1593, 1;
	setp.eq.b32 	%p348, %r1594, 1;
	selp.b32 	%r1595, %r1492, %r1478, %p348;
	selp.b32 	%r1596, %r1478, %r1492, %p348;
	shr.u32 	%r1597, %r1505, 31;
	add.s32 	%r1598, %r1505, %r1597;
	and.b32  	%r1599, %r1598, -2;
	sub.s32 	%r1600, %r1505, %r1599;
	shr.u32 	%r1601, %r1491, 31;
	add.s32 	%r1602, %r1491, %r1601;
	and.b32  	%r1603, %r1602, -2;
	sub.s32 	%r1604, %r1491, %r1603;
	setp.eq.s32 	%p349, %r1600, %r1604;
	setp.ge.s32 	%p350, %r1505, %r1491;
	selp.u32 	%r1605, -1, 0, %p350;
	selp.b32 	%r1606, %r1605, %r1505, %p349;
	and.b32  	%r1607, %r1606, 1;
	setp.eq.b32 	%p351, %r1607, 1;
	selp.b32 	%r1608, %r1505, %r1491, %p351;
	selp.b32 	%r1609, %r1491, %r1505, %p351;
	shr.u32 	%r1610, %r1518, 31;
	add.s32 	%r1611, %r1518, %r1610;
	and.b32  	%r1612, %r1611, -2;
	sub.s32 	%r1613, %r1518, %r1612;
	shr.u32 	%r1614, %r1504, 31;
	add.s32 	%r1615, %r1504, %r1614;
	and.b32  	%r1616, %r1615, -2;
	sub.s32 	%r1617, %r1504, %r1616;
	setp.eq.s32 	%p352, %r1613, %r1617;
	setp.ge.s32 	%p353, %r1518, %r1504;
	selp.u32 	%r1618, -1, 0, %p353;
	selp.b32 	%r1619, %r1618, %r1518, %p352;
	and.b32  	%r1620, %r1619, 1;
	setp.eq.b32 	%p354, %r1620, 1;
	selp.b32 	%r1621, %r1518, %r1504, %p354;
	selp.b32 	%r1622, %r1504, %r1518, %p354;
	shr.u32 	%r1623, %r1531, 31;
	add.s32 	%r1624, %r1531, %r1623;
	and.b32  	%r1625, %r1624, -2;
	sub.s32 	%r1626, %r1531, %r1625;
	shr.u32 	%r1627, %r1517, 31;
	add.s32 	%r1628, %r1517, %r1627;
	and.b32  	%r1629, %r1628, -2;
	sub.s32 	%r1630, %r1517, %r1629;
	setp.eq.s32 	%p355, %r1626, %r1630;
	setp.ge.s32 	%p356, %r1531, %r1517;
	selp.u32 	%r1631, -1, 0, %p356;
	selp.b32 	%r1632, %r1631, %r1531, %p355;
	and.b32  	%r1633, %r1632, 1;
	setp.eq.b32 	%p357, %r1633, 1;
	selp.b32 	%r1634, %r1531, %r1517, %p357;
	selp.b32 	%r1635, %r1517, %r1531, %p357;
	shr.u32 	%r1636, %r1544, 31;
	add.s32 	%r1637, %r1544, %r1636;
	and.b32  	%r1638, %r1637, -2;
	sub.s32 	%r1639, %r1544, %r1638;
	shr.u32 	%r1640, %r1530, 31;
	add.s32 	%r1641, %r1530, %r1640;
	and.b32  	%r1642, %r1641, -2;
	sub.s32 	%r1643, %r1530, %r1642;
	setp.eq.s32 	%p358, %r1639, %r1643;
	setp.ge.s32 	%p359, %r1544, %r1530;
	selp.u32 	%r1644, -1, 0, %p359;
	selp.b32 	%r1645, %r1644, %r1544, %p358;
	and.b32  	%r1646, %r1645, 1;
	setp.eq.b32 	%p360, %r1646, 1;
	selp.b32 	%r1647, %r1544, %r1530, %p360;
	selp.b32 	%r1648, %r1530, %r1544, %p360;
	shr.u32 	%r1649, %r1570, 31;
	add.s32 	%r1650, %r1570, %r1649;
	and.b32  	%r1651, %r1650, -2;
	sub.s32 	%r1652, %r1570, %r1651;
	shr.u32 	%r1653, %r1556, 31;
	add.s32 	%r1654, %r1556, %r1653;
	and.b32  	%r1655, %r1654, -2;
	sub.s32 	%r1656, %r1556, %r1655;
	setp.eq.s32 	%p361, %r1652, %r1656;
	setp.ge.s32 	%p362, %r1570, %r1556;
	selp.u32 	%r1657, -1, 0, %p362;
	selp.b32 	%r1658, %r1657, %r1570, %p361;
	and.b32  	%r1659, %r1658, 1;
	setp.eq.b32 	%p363, %r1659, 1;
	selp.b32 	%r1660, %r1570, %r1556, %p363;
	selp.b32 	%r1661, %r1556, %r1570, %p363;
	shr.u32 	%r1662, %r1583, 31;
	add.s32 	%r1663, %r1583, %r1662;
	and.b32  	%r1664, %r1663, -2;
	sub.s32 	%r1665, %r1583, %r1664;
	shr.u32 	%r1666, %r1569, 31;
	add.s32 	%r1667, %r1569, %r1666;
	and.b32  	%r1668, %r1667, -2;
	sub.s32 	%r1669, %r1569, %r1668;
	setp.eq.s32 	%p364, %r1665, %r1669;
	setp.ge.s32 	%p365, %r1583, %r1569;
	selp.u32 	%r1670, -1, 0, %p365;
	selp.b32 	%r1671, %r1670, %r1583, %p364;
	and.b32  	%r1672, %r1671, 1;
	setp.eq.b32 	%p366, %r1672, 1;
	selp.b32 	%r1673, %r1583, %r1569, %p366;
	selp.b32 	%r1674, %r1569, %r1583, %p366;
	shr.u32 	%r1675, %r1596, 31;
	add.s32 	%r1676, %r1596, %r1675;
	and.b32  	%r1677, %r1676, -2;
	sub.s32 	%r1678, %r1596, %r1677;
	shr.u32 	%r1679, %r1582, 31;
	add.s32 	%r1680, %r1582, %r1679;
	and.b32  	%r1681, %r1680, -2;
	sub.s32 	%r1682, %r1582, %r1681;
	setp.eq.s32 	%p367, %r1678, %r1682;
	setp.ge.s32 	%p368, %r1596, %r1582;
	selp.u32 	%r1683, -1, 0, %p368;
	selp.b32 	%r1684, %r1683, %r1596, %p367;
	and.b32  	%r1685, %r1684, 1;
	setp.eq.b32 	%p369, %r1685, 1;
	selp.b32 	%r1686, %r1596, %r1582, %p369;
	selp.b32 	%r1687, %r1582, %r1596, %p369;
	shr.u32 	%r1688, %r1609, 31;
	add.s32 	%r1689, %r1609, %r1688;
	and.b32  	%r1690, %r1689, -2;
	sub.s32 	%r1691, %r1609, %r1690;
	shr.u32 	%r1692, %r1595, 31;
	add.s32 	%r1693, %r1595, %r1692;
	and.b32  	%r1694, %r1693, -2;
	sub.s32 	%r1695, %r1595, %r1694;
	setp.eq.s32 	%p370, %r1691, %r1695;
	setp.ge.s32 	%p371, %r1609, %r1595;
	selp.u32 	%r1696, -1, 0, %p371;
	selp.b32 	%r1697, %r1696, %r1609, %p370;
	and.b32  	%r1698, %r1697, 1;
	setp.eq.b32 	%p372, %r1698, 1;
	selp.b32 	%r1699, %r1609, %r1595, %p372;
	selp.b32 	%r1700, %r1595, %r1609, %p372;
	shr.u32 	%r1701, %r1622, 31;
	add.s32 	%r1702, %r1622, %r1701;
	and.b32  	%r1703, %r1702, -2;
	sub.s32 	%r1704, %r1622, %r1703;
	shr.u32 	%r1705, %r1608, 31;
	add.s32 	%r1706, %r1608, %r1705;
	and.b32  	%r1707, %r1706, -2;
	sub.s32 	%r1708, %r1608, %r1707;
	setp.eq.s32 	%p373, %r1704, %r1708;
	setp.ge.s32 	%p374, %r1622, %r1608;
	selp.u32 	%r1709, -1, 0, %p374;
	selp.b32 	%r1710, %r1709, %r1622, %p373;
	and.b32  	%r1711, %r1710, 1;
	setp.eq.b32 	%p375, %r1711, 1;
	selp.b32 	%r1712, %r1622, %r1608, %p375;
	selp.b32 	%r1713, %r1608, %r1622, %p375;
	shr.u32 	%r1714, %r1635, 31;
	add.s32 	%r1715, %r1635, %r1714;
	and.b32  	%r1716, %r1715, -2;
	sub.s32 	%r1717, %r1635, %r1716;
	shr.u32 	%r1718, %r1621, 31;
	add.s32 	%r1719, %r1621, %r1718;
	and.b32  	%r1720, %r1719, -2;
	sub.s32 	%r1721, %r1621, %r1720;
	setp.eq.s32 	%p376, %r1717, %r1721;
	setp.ge.s32 	%p377, %r1635, %r1621;
	selp.u32 	%r1722, -1, 0, %p377;
	selp.b32 	%r1723, %r1722, %r1635, %p376;
	and.b32  	%r1724, %r1723, 1;
	setp.eq.b32 	%p378, %r1724, 1;
	selp.b32 	%r1725, %r1635, %r1621, %p378;
	selp.b32 	%r1726, %r1621, %r1635, %p378;
	shr.u32 	%r1727, %r1648, 31;
	add.s32 	%r1728, %r1648, %r1727;
	and.b32  	%r1729, %r1728, -2;
	sub.s32 	%r1730, %r1648, %r1729;
	shr.u32 	%r1731, %r1634, 31;
	add.s32 	%r1732, %r1634, %r1731;
	and.b32  	%r1733, %r1732, -2;
	sub.s32 	%r1734, %r1634, %r1733;
	setp.eq.s32 	%p379, %r1730, %r1734;
	setp.ge.s32 	%p380, %r1648, %r1634;
	selp.u32 	%r1735, -1, 0, %p380;
	selp.b32 	%r1736, %r1735, %r1648, %p379;
	and.b32  	%r1737, %r1736, 1;
	setp.eq.b32 	%p381, %r1737, 1;
	selp.b32 	%r1738, %r1648, %r1634, %p381;
	selp.b32 	%r1739, %r1634, %r1648, %p381;
	shr.u32 	%r1740, %r1543, 31;
	add.s32 	%r1741, %r1543, %r1740;
	and.b32  	%r1742, %r1741, -2;
	sub.s32 	%r1743, %r1543, %r1742;
	shr.u32 	%r1744, %r1647, 31;
	add.s32 	%r1745, %r1647, %r1744;
	and.b32  	%r1746, %r1745, -2;
	sub.s32 	%r1747, %r1647, %r1746;
	setp.eq.s32 	%p382, %r1743, %r1747;
	setp.ge.s32 	%p383, %r1543, %r1647;
	selp.u32 	%r1748, -1, 0, %p383;
	selp.b32 	%r1749, %r1748, %r1543, %p382;
	and.b32  	%r1750, %r1749, 1;
	setp.eq.b32 	%p384, %r1750, 1;
	selp.b32 	%r1751, %r1543, %r1647, %p384;
	selp.b32 	%r1752, %r1647, %r1543, %p384;
	shr.u32 	%r1753, %r1661, 31;
	add.s32 	%r1754, %r1661, %r1753;
	and.b32  	%r1755, %r1754, -2;
	sub.s32 	%r1756, %r1661, %r1755;
	shr.u32 	%r1757, %r1557, 31;
	add.s32 	%r1758, %r1557, %r1757;
	and.b32  	%r1759, %r1758, -2;
	sub.s32 	%r1760, %r1557, %r1759;
	setp.eq.s32 	%p385, %r1756, %r1760;
	setp.ge.s32 	%p386, %r1661, %r1557;
	selp.u32 	%r1761, -1, 0, %p386;
	selp.b32 	%r1762, %r1761, %r1661, %p385;
	and.b32  	%r1763, %r1762, 1;
	setp.eq.b32 	%p387, %r1763, 1;
	selp.b32 	%r1764, %r1661, %r1557, %p387;
	selp.b32 	%r1765, %r1557, %r1661, %p387;
	shr.u32 	%r1766, %r1674, 31;
	add.s32 	%r1767, %r1674, %r1766;
	and.b32  	%r1768, %r1767, -2;
	sub.s32 	%r1769, %r1674, %r1768;
	shr.u32 	%r1770, %r1660, 31;
	add.s32 	%r1771, %r1660, %r1770;
	and.b32  	%r1772, %r1771, -2;
	sub.s32 	%r1773, %r1660, %r1772;
	setp.eq.s32 	%p388, %r1769, %r1773;
	setp.ge.s32 	%p389, %r1674, %r1660;
	selp.u32 	%r1774, -1, 0, %p389;
	selp.b32 	%r1775, %r1774, %r1674, %p388;
	and.b32  	%r1776, %r1775, 1;
	setp.eq.b32 	%p390, %r1776, 1;
	selp.b32 	%r1777, %r1674, %r1660, %p390;
	selp.b32 	%r1778, %r1660, %r1674, %p390;
	shr.u32 	%r1779, %r1687, 31;
	add.s32 	%r1780, %r1687, %r1779;
	and.b32  	%r1781, %r1780, -2;
	sub.s32 	%r1782, %r1687, %r1781;
	shr.u32 	%r1783, %r1673, 31;
	add.s32 	%r1784, %r1673, %r1783;
	and.b32  	%r1785, %r1784, -2;
	sub.s32 	%r1786, %r1673, %r1785;
	setp.eq.s32 	%p391, %r1782, %r1786;
	setp.ge.s32 	%p392, %r1687, %r1673;
	selp.u32 	%r1787, -1, 0, %p392;
	selp.b32 	%r1788, %r1787, %r1687, %p391;
	and.b32  	%r1789, %r1788, 1;
	setp.eq.b32 	%p393, %r1789, 1;
	selp.b32 	%r1790, %r1687, %r1673, %p393;
	selp.b32 	%r1791, %r1673, %r1687, %p393;
	shr.u32 	%r1792, %r1700, 31;
	add.s32 	%r1793, %r1700, %r1792;
	and.b32  	%r1794, %r1793, -2;
	sub.s32 	%r1795, %r1700, %r1794;
	shr.u32 	%r1796, %r1686, 31;
	add.s32 	%r1797, %r1686, %r1796;
	and.b32  	%r1798, %r1797, -2;
	sub.s32 	%r1799, %r1686, %r1798;
	setp.eq.s32 	%p394, %r1795, %r1799;
	setp.ge.s32 	%p395, %r1700, %r1686;
	selp.u32 	%r1800, -1, 0, %p395;
	selp.b32 	%r1801, %r1800, %r1700, %p394;
	and.b32  	%r1802, %r1801, 1;
	setp.eq.b32 	%p396, %r1802, 1;
	selp.b32 	%r1803, %r1700, %r1686, %p396;
	selp.b32 	%r1804, %r1686, %r1700, %p396;
	shr.u32 	%r1805, %r1713, 31;
	add.s32 	%r1806, %r1713, %r1805;
	and.b32  	%r1807, %r1806, -2;
	sub.s32 	%r1808, %r1713, %r1807;
	shr.u32 	%r1809, %r1699, 31;
	add.s32 	%r1810, %r1699, %r1809;
	and.b32  	%r1811, %r1810, -2;
	sub.s32 	%r1812, %r1699, %r1811;
	setp.eq.s32 	%p397, %r1808, %r1812;
	setp.ge.s32 	%p398, %r1713, %r1699;
	selp.u32 	%r1813, -1, 0, %p398;
	selp.b32 	%r1814, %r1813, %r1713, %p397;
	and.b32  	%r1815, %r1814, 1;
	setp.eq.b32 	%p399, %r1815, 1;
	selp.b32 	%r1816, %r1713, %r1699, %p399;
	selp.b32 	%r1817, %r1699, %r1713, %p399;
	shr.u32 	%r1818, %r1726, 31;
	add.s32 	%r1819, %r1726, %r1818;
	and.b32  	%r1820, %r1819, -2;
	sub.s32 	%r1821, %r1726, %r1820;
	shr.u32 	%r1822, %r1712, 31;
	add.s32 	%r1823, %r1712, %r1822;
	and.b32  	%r1824, %r1823, -2;
	sub.s32 	%r1825, %r1712, %r1824;
	setp.eq.s32 	%p400, %r1821, %r1825;
	setp.ge.s32 	%p401, %r1726, %r1712;
	selp.u32 	%r1826, -1, 0, %p401;
	selp.b32 	%r1827, %r1826, %r1726, %p400;
	and.b32  	%r1828, %r1827, 1;
	setp.eq.b32 	%p402, %r1828, 1;
	selp.b32 	%r1829, %r1726, %r1712, %p402;
	selp.b32 	%r1830, %r1712, %r1726, %p402;
	shr.u32 	%r1831, %r1739, 31;
	add.s32 	%r1832, %r1739, %r1831;
	and.b32  	%r1833, %r1832, -2;
	sub.s32 	%r1834, %r1739, %r1833;
	shr.u32 	%r1835, %r1725, 31;
	add.s32 	%r1836, %r1725, %r1835;
	and.b32  	%r1837, %r1836, -2;
	sub.s32 	%r1838, %r1725, %r1837;
	setp.eq.s32 	%p403, %r1834, %r1838;
	setp.ge.s32 	%p404, %r1739, %r1725;
	selp.u32 	%r1839, -1, 0, %p404;
	selp.b32 	%r1840, %r1839, %r1739, %p403;
	and.b32  	%r1841, %r1840, 1;
	setp.eq.b32 	%p405, %r1841, 1;
	selp.b32 	%r1842, %r1739, %r1725, %p405;
	selp.b32 	%r1843, %r1725, %r1739, %p405;
	shr.u32 	%r1844, %r1752, 31;
	add.s32 	%r1845, %r1752, %r1844;
	and.b32  	%r1846, %r1845, -2;
	sub.s32 	%r1847, %r1752, %r1846;
	shr.u32 	%r1848, %r1738, 31;
	add.s32 	%r1849, %r1738, %r1848;
	and.b32  	%r1850, %r1849, -2;
	sub.s32 	%r1851, %r1738, %r1850;
	setp.eq.s32 	%p406, %r1847, %r1851;
	setp.ge.s32 	%p407, %r1752, %r1738;
	selp.u32 	%r1852, -1, 0, %p407;
	selp.b32 	%r1853, %r1852, %r1752, %p406;
	and.b32  	%r1854, %r1853, 1;
	setp.eq.b32 	%p408, %r1854, 1;
	selp.b32 	%r1855, %r1752, %r1738, %p408;
	selp.b32 	%r1856, %r1738, %r1752, %p408;
	shr.u32 	%r1857, %r1778, 31;
	add.s32 	%r1858, %r1778, %r1857;
	and.b32  	%r1859, %r1858, -2;
	sub.s32 	%r1860, %r1778, %r1859;
	shr.u32 	%r1861, %r1764, 31;
	add.s32 	%r1862, %r1764, %r1861;
	and.b32  	%r1863, %r1862, -2;
	sub.s32 	%r1864, %r1764, %r1863;
	setp.eq.s32 	%p409, %r1860, %r1864;
	setp.ge.s32 	%p410, %r1778, %r1764;
	selp.u32 	%r1865, -1, 0, %p410;
	selp.b32 	%r1866, %r1865, %r1778, %p409;
	and.b32  	%r1867, %r1866, 1;
	setp.eq.b32 	%p411, %r1867, 1;
	selp.b32 	%r1868, %r1778, %r1764, %p411;
	selp.b32 	%r1869, %r1764, %r1778, %p411;
	shr.u32 	%r1870, %r1791, 31;
	add.s32 	%r1871, %r1791, %r1870;
	and.b32  	%r1872, %r1871, -2;
	sub.s32 	%r1873, %r1791, %r1872;
	shr.u32 	%r1874, %r1777, 31;
	add.s32 	%r1875, %r1777, %r1874;
	and.b32  	%r1876, %r1875, -2;
	sub.s32 	%r1877, %r1777, %r1876;
	setp.eq.s32 	%p412, %r1873, %r1877;
	setp.ge.s32 	%p413, %r1791, %r1777;
	selp.u32 	%r1878, -1, 0, %p413;
	selp.b32 	%r1879, %r1878, %r1791, %p412;
	and.b32  	%r1880, %r1879, 1;
	setp.eq.b32 	%p414, %r1880, 1;
	selp.b32 	%r1881, %r1791, %r1777, %p414;
	selp.b32 	%r1882, %r1777, %r1791, %p414;
	shr.u32 	%r1883, %r1804, 31;
	add.s32 	%r1884, %r1804, %r1883;
	and.b32  	%r1885, %r1884, -2;
	sub.s32 	%r1886, %r1804, %r1885;
	shr.u32 	%r1887, %r1790, 31;
	add.s32 	%r1888, %r1790, %r1887;
	and.b32  	%r1889, %r1888, -2;
	sub.s32 	%r1890, %r1790, %r1889;
	setp.eq.s32 	%p415, %r1886, %r1890;
	setp.ge.s32 	%p416, %r1804, %r1790;
	selp.u32 	%r1891, -1, 0, %p416;
	selp.b32 	%r1892, %r1891, %r1804, %p415;
	and.b32  	%r1893, %r1892, 1;
	setp.eq.b32 	%p417, %r1893, 1;
	selp.b32 	%r1894, %r1804, %r1790, %p417;
	selp.b32 	%r1895, %r1790, %r1804, %p417;
	shr.u32 	%r1896, %r1817, 31;
	add.s32 	%r1897, %r1817, %r1896;
	and.b32  	%r1898, %r1897, -2;
	sub.s32 	%r1899, %r1817, %r1898;
	shr.u32 	%r1900, %r1803, 31;
	add.s32 	%r1901, %r1803, %r1900;
	and.b32  	%r1902, %r1901, -2;
	sub.s32 	%r1903, %r1803, %r1902;
	setp.eq.s32 	%p418, %r1899, %r1903;
	setp.ge.s32 	%p419, %r1817, %r1803;
	selp.u32 	%r1904, -1, 0, %p419;
	selp.b32 	%r1905, %r1904, %r1817, %p418;
	and.b32  	%r1906, %r1905, 1;
	setp.eq.b32 	%p420, %r1906, 1;
	selp.b32 	%r1907, %r1817, %r1803, %p420;
	selp.b32 	%r1908, %r1803, %r1817, %p420;
	shr.u32 	%r1909, %r1830, 31;
	add.s32 	%r1910, %r1830, %r1909;
	and.b32  	%r1911, %r1910, -2;
	sub.s32 	%r1912, %r1830, %r1911;
	shr.u32 	%r1913, %r1816, 31;
	add.s32 	%r1914, %r1816, %r1913;
	and.b32  	%r1915, %r1914, -2;
	sub.s32 	%r1916, %r1816, %r1915;
	setp.eq.s32 	%p421, %r1912, %r1916;
	setp.ge.s32 	%p422, %r1830, %r1816;
	selp.u32 	%r1917, -1, 0, %p422;
	selp.b32 	%r1918, %r1917, %r1830, %p421;
	and.b32  	%r1919, %r1918, 1;
	setp.eq.b32 	%p423, %r1919, 1;
	selp.b32 	%r1920, %r1830, %r1816, %p423;
	selp.b32 	%r1921, %r1816, %r1830, %p423;
	shr.u32 	%r1922, %r1843, 31;
	add.s32 	%r1923, %r1843, %r1922;
	and.b32  	%r1924, %r1923, -2;
	sub.s32 	%r1925, %r1843, %r1924;
	shr.u32 	%r1926, %r1829, 31;
	add.s32 	%r1927, %r1829, %r1926;
	and.b32  	%r1928, %r1927, -2;
	sub.s32 	%r1929, %r1829, %r1928;
	setp.eq.s32 	%p424, %r1925, %r1929;
	setp.ge.s32 	%p425, %r1843, %r1829;
	selp.u32 	%r1930, -1, 0, %p425;
	selp.b32 	%r1931, %r1930, %r1843, %p424;
	and.b32  	%r1932, %r1931, 1;
	setp.eq.b32 	%p426, %r1932, 1;
	selp.b32 	%r1933, %r1843, %r1829, %p426;
	selp.b32 	%r1934, %r1829, %r1843, %p426;
	shr.u32 	%r1935, %r1856, 31;
	add.s32 	%r1936, %r1856, %r1935;
	and.b32  	%r1937, %r1936, -2;
	sub.s32 	%r1938, %r1856, %r1937;
	shr.u32 	%r1939, %r1842, 31;
	add.s32 	%r1940, %r1842, %r1939;
	and.b32  	%r1941, %r1940, -2;
	sub.s32 	%r1942, %r1842, %r1941;
	setp.eq.s32 	%p427, %r1938, %r1942;
	setp.ge.s32 	%p428, %r1856, %r1842;
	selp.u32 	%r1943, -1, 0, %p428;
	selp.b32 	%r1944, %r1943, %r1856, %p427;
	and.b32  	%r1945, %r1944, 1;
	setp.eq.b32 	%p429, %r1945, 1;
	selp.b32 	%r1946, %r1856, %r1842, %p429;
	selp.b32 	%r1947, %r1842, %r1856, %p429;
	shr.u32 	%r1948, %r1751, 31;
	add.s32 	%r1949, %r1751, %r1948;
	and.b32  	%r1950, %r1949, -2;
	sub.s32 	%r1951, %r1751, %r1950;
	shr.u32 	%r1952, %r1855, 31;
	add.s32 	%r1953, %r1855, %r1952;
	and.b32  	%r1954, %r1953, -2;
	sub.s32 	%r1955, %r1855, %r1954;
	setp.eq.s32 	%p430, %r1951, %r1955;
	setp.ge.s32 	%p431, %r1751, %r1855;
	selp.u32 	%r1956, -1, 0, %p431;
	selp.b32 	%r1957, %r1956, %r1751, %p430;
	and.b32  	%r1958, %r1957, 1;
	setp.eq.b32 	%p432, %r1958, 1;
	selp.b32 	%r1959, %r1751, %r1855, %p432;
	selp.b32 	%r1960, %r1855, %r1751, %p432;
	shr.u32 	%r1961, %r1869, 31;
	add.s32 	%r1962, %r1869, %r1961;
	and.b32  	%r1963, %r1962, -2;
	sub.s32 	%r1964, %r1869, %r1963;
	shr.u32 	%r1965, %r1765, 31;
	add.s32 	%r1966, %r1765, %r1965;
	and.b32  	%r1967, %r1966, -2;
	sub.s32 	%r1968, %r1765, %r1967;
	setp.eq.s32 	%p433, %r1964, %r1968;
	setp.ge.s32 	%p434, %r1869, %r1765;
	selp.u32 	%r1969, -1, 0, %p434;
	selp.b32 	%r1970, %r1969, %r1869, %p433;
	and.b32  	%r1971, %r1970, 1;
	setp.eq.b32 	%p435, %r1971, 1;
	selp.b32 	%r1972, %r1869, %r1765, %p435;
	selp.b32 	%r1973, %r1765, %r1869, %p435;
	shr.u32 	%r1974, %r1882, 31;
	add.s32 	%r1975, %r1882, %r1974;
	and.b32  	%r1976, %r1975, -2;
	sub.s32 	%r1977, %r1882, %r1976;
	shr.u32 	%r1978, %r1868, 31;
	add.s32 	%r1979, %r1868, %r1978;
	and.b32  	%r1980, %r1979, -2;
	sub.s32 	%r1981, %r1868, %r1980;
	setp.eq.s32 	%p436, %r1977, %r1981;
	setp.ge.s32 	%p437, %r1882, %r1868;
	selp.u32 	%r1982, -1, 0, %p437;
	selp.b32 	%r1983, %r1982, %r1882, %p436;
	and.b32  	%r1984, %r1983, 1;
	setp.eq.b32 	%p438, %r1984, 1;
	selp.b32 	%r1985, %r1882, %r1868, %p438;
	selp.b32 	%r1986, %r1868, %r1882, %p438;
	shr.u32 	%r1987, %r1895, 31;
	add.s32 	%r1988, %r1895, %r1987;
	and.b32  	%r1989, %r1988, -2;
	sub.s32 	%r1990, %r1895, %r1989;
	shr.u32 	%r1991, %r1881, 31;
	add.s32 	%r1992, %r1881, %r1991;
	and.b32  	%r1993, %r1992, -2;
	sub.s32 	%r1994, %r1881, %r1993;
	setp.eq.s32 	%p439, %r1990, %r1994;
	setp.ge.s32 	%p440, %r1895, %r1881;
	selp.u32 	%r1995, -1, 0, %p440;
	selp.b32 	%r1996, %r1995, %r1895, %p439;
	and.b32  	%r1997, %r1996, 1;
	setp.eq.b32 	%p441, %r1997, 1;
	selp.b32 	%r1998, %r1895, %r1881, %p441;
	selp.b32 	%r1999, %r1881, %r1895, %p441;
	shr.u32 	%r2000, %r1908, 31;
	add.s32 	%r2001, %r1908, %r2000;
	and.b32  	%r2002, %r2001, -2;
	sub.s32 	%r2003, %r1908, %r2002;
	shr.u32 	%r2004, %r1894, 31;
	add.s32 	%r2005, %r1894, %r2004;
	and.b32  	%r2006, %r2005, -2;
	sub.s32 	%r2007, %r1894, %r2006;
	setp.eq.s32 	%p442, %r2003, %r2007;
	setp.ge.s32 	%p443, %r1908, %r1894;
	selp.u32 	%r2008, -1, 0, %p443;
	selp.b32 	%r2009, %r2008, %r1908, %p442;
	and.b32  	%r2010, %r2009, 1;
	setp.eq.b32 	%p444, %r2010, 1;
	selp.b32 	%r2011, %r1908, %r1894, %p444;
	selp.b32 	%r2012, %r1894, %r1908, %p444;
	shr.u32 	%r2013, %r1921, 31;
	add.s32 	%r2014, %r1921, %r2013;
	and.b32  	%r2015, %r2014, -2;
	sub.s32 	%r2016, %r1921, %r2015;
	shr.u32 	%r2017, %r1907, 31;
	add.s32 	%r2018, %r1907, %r2017;
	and.b32  	%r2019, %r2018, -2;
	sub.s32 	%r2020, %r1907, %r2019;
	setp.eq.s32 	%p445, %r2016, %r2020;
	setp.ge.s32 	%p446, %r1921, %r1907;
	selp.u32 	%r2021, -1, 0, %p446;
	selp.b32 	%r2022, %r2021, %r1921, %p445;
	and.b32  	%r2023, %r2022, 1;
	setp.eq.b32 	%p447, %r2023, 1;
	selp.b32 	%r2024, %r1921, %r1907, %p447;
	selp.b32 	%r2025, %r1907, %r1921, %p447;
	shr.u32 	%r2026, %r1934, 31;
	add.s32 	%r2027, %r1934, %r2026;
	and.b32  	%r2028, %r2027, -2;
	sub.s32 	%r2029, %r1934, %r2028;
	shr.u32 	%r2030, %r1920, 31;
	add.s32 	%r2031, %r1920, %r2030;
	and.b32  	%r2032, %r2031, -2;
	sub.s32 	%r2033, %r1920, %r2032;
	setp.eq.s32 	%p448, %r2029, %r2033;
	setp.ge.s32 	%p449, %r1934, %r1920;
	selp.u32 	%r2034, -1, 0, %p449;
	selp.b32 	%r2035, %r2034, %r1934, %p448;
	and.b32  	%r2036, %r2035, 1;
	setp.eq.b32 	%p450, %r2036, 1;
	selp.b32 	%r2037, %r1934, %r1920, %p450;
	selp.b32 	%r2038, %r1920, %r1934, %p450;
	shr.u32 	%r2039, %r1947, 31;
	add.s32 	%r2040, %r1947, %r2039;
	and.b32  	%r2041, %r2040, -2;
	sub.s32 	%r2042, %r1947, %r2041;
	shr.u32 	%r2043, %r1933, 31;
	add.s32 	%r2044, %r1933, %r2043;
	and.b32  	%r2045, %r2044, -2;
	sub.s32 	%r2046, %r1933, %r2045;
	setp.eq.s32 	%p451, %r2042, %r2046;
	setp.ge.s32 	%p452, %r1947, %r1933;
	selp.u32 	%r2047, -1, 0, %p452;
	selp.b32 	%r2048, %r2047, %r1947, %p451;
	and.b32  	%r2049, %r2048, 1;
	setp.eq.b32 	%p453, %r2049, 1;
	selp.b32 	%r2050, %r1947, %r1933, %p453;
	selp.b32 	%r2051, %r1933, %r1947, %p453;
	shr.u32 	%r2052, %r1960, 31;
	add.s32 	%r2053, %r1960, %r2052;
	and.b32  	%r2054, %r2053, -2;
	sub.s32 	%r2055, %r1960, %r2054;
	shr.u32 	%r2056, %r1946, 31;
	add.s32 	%r2057, %r1946, %r2056;
	and.b32  	%r2058, %r2057, -2;
	sub.s32 	%r2059, %r1946, %r2058;
	setp.eq.s32 	%p454, %r2055, %r2059;
	setp.ge.s32 	%p455, %r1960, %r1946;
	selp.u32 	%r2060, -1, 0, %p455;
	selp.b32 	%r2061, %r2060, %r1960, %p454;
	and.b32  	%r2062, %r2061, 1;
	setp.eq.b32 	%p456, %r2062, 1;
	selp.b32 	%r2063, %r1960, %r1946, %p456;
	selp.b32 	%r2064, %r1946, %r1960, %p456;
	shr.u32 	%r2065, %r1986, 31;
	add.s32 	%r2066, %r1986, %r2065;
	and.b32  	%r2067, %r2066, -2;
	sub.s32 	%r2068, %r1986, %r2067;
	shr.u32 	%r2069, %r1972, 31;
	add.s32 	%r2070, %r1972, %r2069;
	and.b32  	%r2071, %r2070, -2;
	sub.s32 	%r2072, %r1972, %r2071;
	setp.eq.s32 	%p457, %r2068, %r2072;
	setp.ge.s32 	%p458, %r1986, %r1972;
	selp.u32 	%r2073, -1, 0, %p458;
	selp.b32 	%r2074, %r2073, %r1986, %p457;
	and.b32  	%r2075, %r2074, 1;
	setp.eq.b32 	%p459, %r2075, 1;
	selp.b32 	%r2076, %r1986, %r1972, %p459;
	selp.b32 	%r2077, %r1972, %r1986, %p459;
	shr.u32 	%r2078, %r1999, 31;
	add.s32 	%r2079, %r1999, %r2078;
	and.b32  	%r2080, %r2079, -2;
	sub.s32 	%r2081, %r1999, %r2080;
	shr.u32 	%r2082, %r1985, 31;
	add.s32 	%r2083, %r1985, %r2082;
	and.b32  	%r2084, %r2083, -2;
	sub.s32 	%r2085, %r1985, %r2084;
	setp.eq.s32 	%p460, %r2081, %r2085;
	setp.ge.s32 	%p461, %r1999, %r1985;
	selp.u32 	%r2086, -1, 0, %p461;
	selp.b32 	%r2087, %r2086, %r1999, %p460;
	and.b32  	%r2088, %r2087, 1;
	setp.eq.b32 	%p462, %r2088, 1;
	selp.b32 	%r2089, %r1999, %r1985, %p462;
	selp.b32 	%r2090, %r1985, %r1999, %p462;
	shr.u32 	%r2091, %r2012, 31;
	add.s32 	%r2092, %r2012, %r2091;
	and.b32  	%r2093, %r2092, -2;
	sub.s32 	%r2094, %r2012, %r2093;
	shr.u32 	%r2095, %r1998, 31;
	add.s32 	%r2096, %r1998, %r2095;
	and.b32  	%r2097, %r2096, -2;
	sub.s32 	%r2098, %r1998, %r2097;
	setp.eq.s32 	%p463, %r2094, %r2098;
	setp.ge.s32 	%p464, %r2012, %r1998;
	selp.u32 	%r2099, -1, 0, %p464;
	selp.b32 	%r2100, %r2099, %r2012, %p463;
	and.b32  	%r2101, %r2100, 1;
	setp.eq.b32 	%p465, %r2101, 1;
	selp.b32 	%r2102, %r2012, %r1998, %p465;
	selp.b32 	%r2103, %r1998, %r2012, %p465;
	shr.u32 	%r2104, %r2025, 31;
	add.s32 	%r2105, %r2025, %r2104;
	and.b32  	%r2106, %r2105, -2;
	sub.s32 	%r2107, %r2025, %r2106;
	shr.u32 	%r2108, %r2011, 31;
	add.s32 	%r2109, %r2011, %r2108;
	and.b32  	%r2110, %r2109, -2;
	sub.s32 	%r2111, %r2011, %r2110;
	setp.eq.s32 	%p466, %r2107, %r2111;
	setp.ge.s32 	%p467, %r2025, %r2011;
	selp.u32 	%r2112, -1, 0, %p467;
	selp.b32 	%r2113, %r2112, %r2025, %p466;
	and.b32  	%r2114, %r2113, 1;
	setp.eq.b32 	%p468, %r2114, 1;
	selp.b32 	%r2115, %r2025, %r2011, %p468;
	selp.b32 	%r2116, %r2011, %r2025, %p468;
	shr.u32 	%r2117, %r2038, 31;
	add.s32 	%r2118, %r2038, %r2117;
	and.b32  	%r2119, %r2118, -2;
	sub.s32 	%r2120, %r2038, %r2119;
	shr.u32 	%r2121, %r2024, 31;
	add.s32 	%r2122, %r2024, %r2121;
	and.b32  	%r2123, %r2122, -2;
	sub.s32 	%r2124, %r2024, %r2123;
	setp.eq.s32 	%p469, %r2120, %r2124;
	setp.ge.s32 	%p470, %r2038, %r2024;
	selp.u32 	%r2125, -1, 0, %p470;
	selp.b32 	%r2126, %r2125, %r2038, %p469;
	and.b32  	%r2127, %r2126, 1;
	setp.eq.b32 	%p471, %r2127, 1;
	selp.b32 	%r2128, %r2038, %r2024, %p471;
	selp.b32 	%r2129, %r2024, %r2038, %p471;
	shr.u32 	%r2130, %r2051, 31;
	add.s32 	%r2131, %r2051, %r2130;
	and.b32  	%r2132, %r2131, -2;
	sub.s32 	%r2133, %r2051, %r2132;
	shr.u32 	%r2134, %r2037, 31;
	add.s32 	%r2135, %r2037, %r2134;
	and.b32  	%r2136, %r2135, -2;
	sub.s32 	%r2137, %r2037, %r2136;
	setp.eq.s32 	%p472, %r2133, %r2137;
	setp.ge.s32 	%p473, %r2051, %r2037;
	selp.u32 	%r2138, -1, 0, %p473;
	selp.b32 	%r2139, %r2138, %r2051, %p472;
	and.b32  	%r2140, %r2139, 1;
	setp.eq.b32 	%p474, %r2140, 1;
	selp.b32 	%r2141, %r2051, %r2037, %p474;
	selp.b32 	%r2142, %r2037, %r2051, %p474;
	shr.u32 	%r2143, %r2064, 31;
	add.s32 	%r2144, %r2064, %r2143;
	and.b32  	%r2145, %r2144, -2;
	sub.s32 	%r2146, %r2064, %r2145;
	shr.u32 	%r2147, %r2050, 31;
	add.s32 	%r2148, %r2050, %r2147;
	and.b32  	%r2149, %r2148, -2;
	sub.s32 	%r2150, %r2050, %r2149;
	setp.eq.s32 	%p475, %r2146, %r2150;
	setp.ge.s32 	%p476, %r2064, %r2050;
	selp.u32 	%r2151, -1, 0, %p476;
	selp.b32 	%r2152, %r2151, %r2064, %p475;
	and.b32  	%r2153, %r2152, 1;
	setp.eq.b32 	%p477, %r2153, 1;
	selp.b32 	%r2154, %r2064, %r2050, %p477;
	selp.b32 	%r2155, %r2050, %r2064, %p477;
	shr.u32 	%r2156, %r1959, 31;
	add.s32 	%r2157, %r1959, %r2156;
	and.b32  	%r2158, %r2157, -2;
	sub.s32 	%r2159, %r1959, %r2158;
	shr.u32 	%r2160, %r2063, 31;
	add.s32 	%r2161, %r2063, %r2160;
	and.b32  	%r2162, %r2161, -2;
	sub.s32 	%r2163, %r2063, %r2162;
	setp.eq.s32 	%p478, %r2159, %r2163;
	setp.ge.s32 	%p479, %r1959, %r2063;
	selp.u32 	%r2164, -1, 0, %p479;
	selp.b32 	%r2165, %r2164, %r1959, %p478;
	and.b32  	%r2166, %r2165, 1;
	setp.eq.b32 	%p480, %r2166, 1;
	selp.b32 	%r2167, %r1959, %r2063, %p480;
	selp.b32 	%r2168, %r2063, %r1959, %p480;
	shr.u32 	%r2169, %r2077, 31;
	add.s32 	%r2170, %r2077, %r2169;
	and.b32  	%r2171, %r2170, -2;
	sub.s32 	%r2172, %r2077, %r2171;
	shr.u32 	%r2173, %r1973, 31;
	add.s32 	%r2174, %r1973, %r2173;
	and.b32  	%r2175, %r2174, -2;
	sub.s32 	%r2176, %r1973, %r2175;
	setp.eq.s32 	%p481, %r2172, %r2176;
	setp.ge.s32 	%p482, %r2077, %r1973;
	selp.u32 	%r2177, -1, 0, %p482;
	selp.b32 	%r2178, %r2177, %r2077, %p481;
	and.b32  	%r2179, %r2178, 1;
	setp.eq.b32 	%p483, %r2179, 1;
	selp.b32 	%r2180, %r2077, %r1973, %p483;
	selp.b32 	%r2181, %r1973, %r2077, %p483;
	shr.u32 	%r2182, %r2090, 31;
	add.s32 	%r2183, %r2090, %r2182;
	and.b32  	%r2184, %r2183, -2;
	sub.s32 	%r2185, %r2090, %r2184;
	shr.u32 	%r2186, %r2076, 31;
	add.s32 	%r2187, %r2076, %r2186;
	and.b32  	%r2188, %r2187, -2;
	sub.s32 	%r2189, %r2076, %r2188;
	setp.eq.s32 	%p484, %r2185, %r2189;
	setp.ge.s32 	%p485, %r2090, %r2076;
	selp.u32 	%r2190, -1, 0, %p485;
	selp.b32 	%r2191, %r2190, %r2090, %p484;
	and.b32  	%r2192, %r2191, 1;
	setp.eq.b32 	%p486, %r2192, 1;
	selp.b32 	%r2193, %r2090, %r2076, %p486;
	selp.b32 	%r2194, %r2076, %r2090, %p486;
	shr.u32 	%r2195, %r2103, 31;
	add.s32 	%r2196, %r2103, %r2195;
	and.b32  	%r2197, %r2196, -2;
	sub.s32 	%r2198, %r2103, %r2197;
	shr.u32 	%r2199, %r2089, 31;
	add.s32 	%r2200, %r2089, %r2199;
	and.b32  	%r2201, %r2200, -2;
	sub.s32 	%r2202, %r2089, %r2201;
	setp.eq.s32 	%p487, %r2198, %r2202;
	setp.ge.s32 	%p488, %r2103, %r2089;
	selp.u32 	%r2203, -1, 0, %p488;
	selp.b32 	%r2204, %r2203, %r2103, %p487;
	and.b32  	%r2205, %r2204, 1;
	setp.eq.b32 	%p489, %r2205, 1;
	selp.b32 	%r2206, %r2103, %r2089, %p489;
	selp.b32 	%r2207, %r2089, %r2103, %p489;
	shr.u32 	%r2208, %r2116, 31;
	add.s32 	%r2209, %r2116, %r2208;
	and.b32  	%r2210, %r2209, -2;
	sub.s32 	%r2211, %r2116, %r2210;
	shr.u32 	%r2212, %r2102, 31;
	add.s32 	%r2213, %r2102, %r2212;
	and.b32  	%r2214, %r2213, -2;
	sub.s32 	%r2215, %r2102, %r2214;
	setp.eq.s32 	%p490, %r2211, %r2215;
	setp.ge.s32 	%p491, %r2116, %r2102;
	selp.u32 	%r2216, -1, 0, %p491;
	selp.b32 	%r2217, %r2216, %r2116, %p490;
	and.b32  	%r2218, %r2217, 1;
	setp.eq.b32 	%p492, %r2218, 1;
	selp.b32 	%r2219, %r2116, %r2102, %p492;
	selp.b32 	%r2220, %r2102, %r2116, %p492;
	shr.u32 	%r2221, %r2129, 31;
	add.s32 	%r2222, %r2129, %r2221;
	and.b32  	%r2223, %r2222, -2;
	sub.s32 	%r2224, %r2129, %r2223;
	shr.u32 	%r2225, %r2115, 31;
	add.s32 	%r2226, %r2115, %r2225;
	and.b32  	%r2227, %r2226, -2;
	sub.s32 	%r2228, %r2115, %r2227;
	setp.eq.s32 	%p493, %r2224, %r2228;
	setp.ge.s32 	%p494, %r2129, %r2115;
	selp.u32 	%r2229, -1, 0, %p494;
	selp.b32 	%r2230, %r2229, %r2129, %p493;
	and.b32  	%r2231, %r2230, 1;
	setp.eq.b32 	%p495, %r2231, 1;
	selp.b32 	%r2232, %r2129, %r2115, %p495;
	selp.b32 	%r2233, %r2115, %r2129, %p495;
	shr.u32 	%r2234, %r2142, 31;
	add.s32 	%r2235, %r2142, %r2234;
	and.b32  	%r2236, %r2235, -2;
	sub.s32 	%r2237, %r2142, %r2236;
	shr.u32 	%r2238, %r2128, 31;
	add.s32 	%r2239, %r2128, %r2238;
	and.b32  	%r2240, %r2239, -2;
	sub.s32 	%r2241, %r2128, %r2240;
	setp.eq.s32 	%p496, %r2237, %r2241;
	setp.ge.s32 	%p497, %r2142, %r2128;
	selp.u32 	%r2242, -1, 0, %p497;
	selp.b32 	%r2243, %r2242, %r2142, %p496;
	and.b32  	%r2244, %r2243, 1;
	setp.eq.b32 	%p498, %r2244, 1;
	selp.b32 	%r2245, %r2142, %r2128, %p498;
	selp.b32 	%r2246, %r2128, %r2142, %p498;
	shr.u32 	%r2247, %r2155, 31;
	add.s32 	%r2248, %r2155, %r2247;
	and.b32  	%r2249, %r2248, -2;
	sub.s32 	%r2250, %r2155, %r2249;
	shr.u32 	%r2251, %r2141, 31;
	add.s32 	%r2252, %r2141, %r2251;
	and.b32  	%r2253, %r2252, -2;
	sub.s32 	%r2254, %r2141, %r2253;
	setp.eq.s32 	%p499, %r2250, %r2254;
	setp.ge.s32 	%p500, %r2155, %r2141;
	selp.u32 	%r2255, -1, 0, %p500;
	selp.b32 	%r2256, %r2255, %r2155, %p499;
	and.b32  	%r2257, %r2256, 1;
	setp.eq.b32 	%p501, %r2257, 1;
	selp.b32 	%r2258, %r2155, %r2141, %p501;
	selp.b32 	%r2259, %r2141, %r2155, %p501;
	shr.u32 	%r2260, %r2168, 31;
	add.s32 	%r2261, %r2168, %r2260;
	and.b32  	%r2262, %r2261, -2;
	sub.s32 	%r2263, %r2168, %r2262;
	shr.u32 	%r2264, %r2154, 31;
	add.s32 	%r2265, %r2154, %r2264;
	and.b32  	%r2266, %r2265, -2;
	sub.s32 	%r2267, %r2154, %r2266;
	setp.eq.s32 	%p502, %r2263, %r2267;
	setp.ge.s32 	%p503, %r2168, %r2154;
	selp.u32 	%r2268, -1, 0, %p503;
	selp.b32 	%r2269, %r2268, %r2168, %p502;
	and.b32  	%r2270, %r2269, 1;
	setp.eq.b32 	%p504, %r2270, 1;
	selp.b32 	%r2271, %r2168, %r2154, %p504;
	selp.b32 	%r2272, %r2154, %r2168, %p504;
	shr.u32 	%r2273, %r2194, 31;
	add.s32 	%r2274, %r2194, %r2273;
	and.b32  	%r2275, %r2274, -2;
	sub.s32 	%r2276, %r2194, %r2275;
	shr.u32 	%r2277, %r2180, 31;
	add.s32 	%r2278, %r2180, %r2277;
	and.b32  	%r2279, %r2278, -2;
	sub.s32 	%r2280, %r2180, %r2279;
	setp.eq.s32 	%p505, %r2276, %r2280;
	setp.ge.s32 	%p506, %r2194, %r2180;
	selp.u32 	%r2281, -1, 0, %p506;
	selp.b32 	%r2282, %r2281, %r2194, %p505;
	and.b32  	%r2283, %r2282, 1;
	setp.eq.b32 	%p507, %r2283, 1;
	selp.b32 	%r2284, %r2194, %r2180, %p507;
	selp.b32 	%r2285, %r2180, %r2194, %p507;
	shr.u32 	%r2286, %r2207, 31;
	add.s32 	%r2287, %r2207, %r2286;
	and.b32  	%r2288, %r2287, -2;
	sub.s32 	%r2289, %r2207, %r2288;
	shr.u32 	%r2290, %r2193, 31;
	add.s32 	%r2291, %r2193, %r2290;
	and.b32  	%r2292, %r2291, -2;
	sub.s32 	%r2293, %r2193, %r2292;
	setp.eq.s32 	%p508, %r2289, %r2293;
	setp.ge.s32 	%p509, %r2207, %r2193;
	selp.u32 	%r2294, -1, 0, %p509;
	selp.b32 	%r2295, %r2294, %r2207, %p508;
	and.b32  	%r2296, %r2295, 1;
	setp.eq.b32 	%p510, %r2296, 1;
	selp.b32 	%r2297, %r2207, %r2193, %p510;
	selp.b32 	%r2298, %r2193, %r2207, %p510;
	shr.u32 	%r2299, %r2220, 31;
	add.s32 	%r2300, %r2220, %r2299;
	and.b32  	%r2301, %r2300, -2;
	sub.s32 	%r2302, %r2220, %r2301;
	shr.u32 	%r2303, %r2206, 31;
	add.s32 	%r2304, %r2206, %r2303;
	and.b32  	%r2305, %r2304, -2;
	sub.s32 	%r2306, %r2206, %r2305;
	setp.eq.s32 	%p511, %r2302, %r2306;
	setp.ge.s32 	%p512, %r2220, %r2206;
	selp.u32 	%r2307, -1, 0, %p512;
	selp.b32 	%r2308, %r2307, %r2220, %p511;
	and.b32  	%r2309, %r2308, 1;
	setp.eq.b32 	%p513, %r2309, 1;
	selp.b32 	%r2310, %r2220, %r2206, %p513;
	selp.b32 	%r2311, %r2206, %r2220, %p513;
	shr.u32 	%r2312, %r2233, 31;
	add.s32 	%r2313, %r2233, %r2312;
	and.b32  	%r2314, %r2313, -2;
	sub.s32 	%r2315, %r2233, %r2314;
	shr.u32 	%r2316, %r2219, 31;
	add.s32 	%r2317, %r2219, %r2316;
	and.b32  	%r2318, %r2317, -2;
	sub.s32 	%r2319, %r2219, %r2318;
	setp.eq.s32 	%p514, %r2315, %r2319;
	setp.ge.s32 	%p515, %r2233, %r2219;
	selp.u32 	%r2320, -1, 0, %p515;
	selp.b32 	%r2321, %r2320, %r2233, %p514;
	and.b32  	%r2322, %r2321, 1;
	setp.eq.b32 	%p516, %r2322, 1;
	selp.b32 	%r2323, %r2233, %r2219, %p516;
	selp.b32 	%r2324, %r2219, %r2233, %p516;
	shr.u32 	%r2325, %r2246, 31;
	add.s32 	%r2326, %r2246, %r2325;
	and.b32  	%r2327, %r2326, -2;
	sub.s32 	%r2328, %r2246, %r2327;
	shr.u32 	%r2329, %r2232, 31;
	add.s32 	%r2330, %r2232, %r2329;
	and.b32  	%r2331, %r2330, -2;
	sub.s32 	%r2332, %r2232, %r2331;
	setp.eq.s32 	%p517, %r2328, %r2332;
	setp.ge.s32 	%p518, %r2246, %r2232;
	selp.u32 	%r2333, -1, 0, %p518;
	selp.b32 	%r2334, %r2333, %r2246, %p517;
	and.b32  	%r2335, %r2334, 1;
	setp.eq.b32 	%p519, %r2335, 1;
	selp.b32 	%r2336, %r2246, %r2232, %p519;
	selp.b32 	%r2337, %r2232, %r2246, %p519;
	shr.u32 	%r2338, %r2259, 31;
	add.s32 	%r2339, %r2259, %r2338;
	and.b32  	%r2340, %r2339, -2;
	sub.s32 	%r2341, %r2259, %r2340;
	shr.u32 	%r2342, %r2245, 31;
	add.s32 	%r2343, %r2245, %r2342;
	and.b32  	%r2344, %r2343, -2;
	sub.s32 	%r2345, %r2245, %r2344;
	setp.eq.s32 	%p520, %r2341, %r2345;
	setp.ge.s32 	%p521, %r2259, %r2245;
	selp.u32 	%r2346, -1, 0, %p521;
	selp.b32 	%r2347, %r2346, %r2259, %p520;
	and.b32  	%r2348, %r2347, 1;
	setp.eq.b32 	%p522, %r2348, 1;
	selp.b32 	%r2349, %r2259, %r2245, %p522;
	selp.b32 	%r2350, %r2245, %r2259, %p522;
	shr.u32 	%r2351, %r2272, 31;
	add.s32 	%r2352, %r2272, %r2351;
	and.b32  	%r2353, %r2352, -2;
	sub.s32 	%r2354, %r2272, %r2353;
	shr.u32 	%r2355, %r2258, 31;
	add.s32 	%r2356, %r2258, %r2355;
	and.b32  	%r2357, %r2356, -2;
	sub.s32 	%r2358, %r2258, %r2357;
	setp.eq.s32 	%p523, %r2354, %r2358;
	setp.ge.s32 	%p524, %r2272, %r2258;
	selp.u32 	%r2359, -1, 0, %p524;
	selp.b32 	%r2360, %r2359, %r2272, %p523;
	and.b32  	%r2361, %r2360, 1;
	setp.eq.b32 	%p525, %r2361, 1;
	selp.b32 	%r2362, %r2272, %r2258, %p525;
	selp.b32 	%r2363, %r2258, %r2272, %p525;
	shr.u32 	%r2364, %r2167, 31;
	add.s32 	%r2365, %r2167, %r2364;
	and.b32  	%r2366, %r2365, -2;
	sub.s32 	%r2367, %r2167, %r2366;
	shr.u32 	%r2368, %r2271, 31;
	add.s32 	%r2369, %r2271, %r2368;
	and.b32  	%r2370, %r2369, -2;
	sub.s32 	%r2371, %r2271, %r2370;
	setp.eq.s32 	%p526, %r2367, %r2371;
	setp.ge.s32 	%p527, %r2167, %r2271;
	selp.u32 	%r2372, -1, 0, %p527;
	selp.b32 	%r2373, %r2372, %r2167, %p526;
	and.b32  	%r2374, %r2373, 1;
	setp.eq.b32 	%p528, %r2374, 1;
	selp.b32 	%r5250, %r2167, %r2271, %p528;
	selp.b32 	%r2375, %r2271, %r2167, %p528;
	shr.u32 	%r2376, %r2285, 31;
	add.s32 	%r2377, %r2285, %r2376;
	and.b32  	%r2378, %r2377, -2;
	sub.s32 	%r2379, %r2285, %r2378;
	shr.u32 	%r2380, %r2181, 31;
	add.s32 	%r2381, %r2181, %r2380;
	and.b32  	%r2382, %r2381, -2;
	sub.s32 	%r2383, %r2181, %r2382;
	setp.eq.s32 	%p529, %r2379, %r2383;
	setp.ge.s32 	%p530, %r2285, %r2181;
	selp.u32 	%r2384, -1, 0, %p530;
	selp.b32 	%r2385, %r2384, %r2285, %p529;
	and.b32  	%r2386, %r2385, 1;
	setp.eq.b32 	%p531, %r2386, 1;
	selp.b32 	%r5195, %r2285, %r2181, %p531;
	selp.b32 	%r5213, %r2181, %r2285, %p531;
	shr.u32 	%r2387, %r2298, 31;
	add.s32 	%r2388, %r2298, %r2387;
	and.b32  	%r2389, %r2388, -2;
	sub.s32 	%r2390, %r2298, %r2389;
	shr.u32 	%r2391, %r2284, 31;
	add.s32 	%r2392, %r2284, %r2391;
	and.b32  	%r2393, %r2392, -2;
	sub.s32 	%r2394, %r2284, %r2393;
	setp.eq.s32 	%p532, %r2390, %r2394;
	setp.ge.s32 	%p533, %r2298, %r2284;
	selp.u32 	%r2395, -1, 0, %p533;
	selp.b32 	%r2396, %r2395, %r2298, %p532;
	and.b32  	%r2397, %r2396, 1;
	setp.eq.b32 	%p534, %r2397, 1;
	selp.b32 	%r5154, %r2298, %r2284, %p534;
	selp.b32 	%r5152, %r2284, %r2298, %p534;
	shr.u32 	%r2398, %r2311, 31;
	add.s32 	%r2399, %r2311, %r2398;
	and.b32  	%r2400, %r2399, -2;
	sub.s32 	%r2401, %r2311, %r2400;
	shr.u32 	%r2402, %r2297, 31;
	add.s32 	%r2403, %r2297, %r2402;
	and.b32  	%r2404, %r2403, -2;
	sub.s32 	%r2405, %r2297, %r2404;
	setp.eq.s32 	%p535, %r2401, %r2405;
	setp.ge.s32 	%p536, %r2311, %r2297;
	selp.u32 	%r2406, -1, 0, %p536;
	selp.b32 	%r2407, %r2406, %r2311, %p535;
	and.b32  	%r2408, %r2407, 1;
	setp.eq.b32 	%p537, %r2408, 1;
	selp.b32 	%r5158, %r2311, %r2297, %p537;
	selp.b32 	%r5156, %r2297, %r2311, %p537;
	shr.u32 	%r2409, %r2324, 31;
	add.s32 	%r2410, %r2324, %r2409;
	and.b32  	%r2411, %r2410, -2;
	sub.s32 	%r2412, %r2324, %r2411;
	shr.u32 	%r2413, %r2310, 31;
	add.s32 	%r2414, %r2310, %r2413;
	and.b32  	%r2415, %r2414, -2;
	sub.s32 	%r2416, %r2310, %r2415;
	setp.eq.s32 	%p538, %r2412, %r2416;
	setp.ge.s32 	%p539, %r2324, %r2310;
	selp.u32 	%r2417, -1, 0, %p539;
	selp.b32 	%r2418, %r2417, %r2324, %p538;
	and.b32  	%r2419, %r2418, 1;
	setp.eq.b32 	%p540, %r2419, 1;
	selp.b32 	%r5162, %r2324, %r2310, %p540;
	selp.b32 	%r5160, %r2310, %r2324, %p540;
	shr.u32 	%r2420, %r2337, 31;
	add.s32 	%r2421, %r2337, %r2420;
	and.b32  	%r2422, %r2421, -2;
	sub.s32 	%r2423, %r2337, %r2422;
	shr.u32 	%r2424, %r2323, 31;
	add.s32 	%r2425, %r2323, %r2424;
	and.b32  	%r2426, %r2425, -2;
	sub.s32 	%r2427, %r2323, %r2426;
	setp.eq.s32 	%p541, %r2423, %r2427;
	setp.ge.s32 	%p542, %r2337, %r2323;
	selp.u32 	%r2428, -1, 0, %p542;
	selp.b32 	%r2429, %r2428, %r2337, %p541;
	and.b32  	%r2430, %r2429, 1;
	setp.eq.b32 	%p543, %r2430, 1;
	selp.b32 	%r5166, %r2337, %r2323, %p543;
	selp.b32 	%r5164, %r2323, %r2337, %p543;
	shr.u32 	%r2431, %r2350, 31;
	add.s32 	%r2432, %r2350, %r2431;
	and.b32  	%r2433, %r2432, -2;
	sub.s32 	%r2434, %r2350, %r2433;
	shr.u32 	%r2435, %r2336, 31;
	add.s32 	%r2436, %r2336, %r2435;
	and.b32  	%r2437, %r2436, -2;
	sub.s32 	%r2438, %r2336, %r2437;
	setp.eq.s32 	%p544, %r2434, %r2438;
	setp.ge.s32 	%p545, %r2350, %r2336;
	selp.u32 	%r2439, -1, 0, %p545;
	selp.b32 	%r2440, %r2439, %r2350, %p544;
	and.b32  	%r2441, %r2440, 1;
	setp.eq.b32 	%p546, %r2441, 1;
	selp.b32 	%r5170, %r2350, %r2336, %p546;
	selp.b32 	%r5168, %r2336, %r2350, %p546;
	shr.u32 	%r2442, %r2363, 31;
	add.s32 	%r2443, %r2363, %r2442;
	and.b32  	%r2444, %r2443, -2;
	sub.s32 	%r2445, %r2363, %r2444;
	shr.u32 	%r2446, %r2349, 31;
	add.s32 	%r2447, %r2349, %r2446;
	and.b32  	%r2448, %r2447, -2;
	sub.s32 	%r2449, %r2349, %r2448;
	setp.eq.s32 	%p547, %r2445, %r2449;
	setp.ge.s32 	%p548, %r2363, %r2349;
	selp.u32 	%r2450, -1, 0, %p548;
	selp.b32 	%r2451, %r2450, %r2363, %p547;
	and.b32  	%r2452, %r2451, 1;
	setp.eq.b32 	%p549, %r2452, 1;
	selp.b32 	%r5174, %r2363, %r2349, %p549;
	selp.b32 	%r5172, %r2349, %r2363, %p549;
	shr.u32 	%r2453, %r2375, 31;
	add.s32 	%r2454, %r2375, %r2453;
	and.b32  	%r2455, %r2454, -2;
	sub.s32 	%r2456, %r2375, %r2455;
	shr.u32 	%r2457, %r2362, 31;
	add.s32 	%r2458, %r2362, %r2457;
	and.b32  	%r2459, %r2458, -2;
	sub.s32 	%r2460, %r2362, %r2459;
	setp.eq.s32 	%p550, %r2456, %r2460;
	setp.ge.s32 	%p551, %r2375, %r2362;
	selp.u32 	%r2461, -1, 0, %p551;
	selp.b32 	%r2462, %r2461, %r2375, %p550;
	and.b32  	%r2463, %r2462, 1;
	setp.eq.b32 	%p552, %r2463, 1;
	selp.b32 	%r5178, %r2375, %r2362, %p552;
	selp.b32 	%r5176, %r2362, %r2375, %p552;
$L__BB5_174:
	mov.b32 	%r5214, 2;
$L__BB5_175:
	mov.u32 	%r347, %r5214;
	bar.sync 	0;
	add.s32 	%r2465, %r347, -1;
	shr.u32 	%r2466, %r347, 1;
	mov.u32 	%r2467, _ZZN3cub18CUB_300001_SM_10006detail10merge_sort30DeviceMergeSortBlockSortKernelINS2_10policy_hubIN6thrust24THRUST_300001_SM_1000_NS6detail15normal_iteratorINS6_10device_ptrIiEEEEE9Policy600ESB_PNS0_8NullTypeESB_SF_j17evens_before_oddsiSE_EEvbT0_T1_T2_T3_T4_PT6_PT7_T5_NS1_7vsmem_tEE19static_temp_storage;
	mad.lo.s32 	%r2468, %r177, 68, %r2467;
	st.shared.u32 	[%r2468], %r5213;
	st.shared.u32 	[%r2468+4], %r5195;
	st.shared.u32 	[%r2468+8], %r5152;
	st.shared.u32 	[%r2468+12], %r5154;
	st.shared.u32 	[%r2468+16], %r5156;
	st.shared.u32 	[%r2468+20], %r5158;
	st.shared.u32 	[%r2468+24], %r5160;
	st.shared.u32 	[%r2468+28], %r5162;
	st.shared.u32 	[%r2468+32], %r5164;
	st.shared.u32 	[%r2468+36], %r5166;
	st.shared.u32 	[%r2468+40], %r5168;
	st.shared.u32 	[%r2468+44], %r5170;
	st.shared.u32 	[%r2468+48], %r5172;
	st.shared.u32 	[%r2468+52], %r5174;
	st.shared.u32 	[%r2468+56], %r5176;
	st.shared.u32 	[%r2468+60], %r5178;
	st.shared.u32 	[%r2468+64], %r5250;
	bar.sync 	0;
	neg.s32 	%r2469, %r347;
	and.b32  	%r2470, %r177, %r2469;
	mul.lo.s32 	%r2471, %r2470, 17;
	mul.lo.s32 	%r2472, %r2466, 17;
	and.b32  	%r2473, %r2465, %r177;
	mul.lo.s32 	%r2474, %r2473, 17;
	min.s32 	%r348, %r2474, %r176;
	min.s32 	%r349, %r2471, %r176;
	add.s32 	%r2475, %r349, %r2472;
	min.s32 	%r350, %r2475, %r176;
	add.s32 	%r2476, %r350, %r2472;
	min.s32 	%r351, %r2476, %r176;
	sub.s32 	%r2477, %r350, %r349;
	sub.s32 	%r2478, %r351, %r350;
	setp.lt.s32 	%p553, %r348, %r2478;
	sub.s32 	%r2479, %r348, %r2478;
	selp.b32 	%r5217, 0, %r2479, %p553;
	min.s32 	%r5215, %r2477, %r348;
	setp.ge.s32 	%p554, %r5217, %r5215;
	@%p554 bra 	$L__BB5_178;
	add.s32 	%r354, %r350, %r348;
$L__BB5_177:
	sub.s32 	%r2480, %r5215, %r5217;
	shr.u32 	%r2481, %r2480, 31;
	add.s32 	%r2482, %r2480, %r2481;
	shr.s32 	%r2483, %r2482, 1;
	add.s32 	%r2484, %r2483, %r5217;
	add.s32 	%r2485, %r2484, %r349;
	shl.b32 	%r2486, %r2485, 2;
	add.s32 	%r2488, %r2467, %r2486;
	ld.shared.u32 	%r2489, [%r2488];
	not.b32 	%r2490, %r2484;
	add.s32 	%r2491, %r354, %r2490;
	shl.b32 	%r2492, %r2491, 2;
	add.s32 	%r2493, %r2467, %r2492;
	ld.shared.u32 	%r2494, [%r2493];
	shr.u32 	%r2495, %r2494, 31;
	add.s32 	%r2496, %r2494, %r2495;
	and.b32  	%r2497, %r2496, -2;
	sub.s32 	%r2498, %r2494, %r2497;
	shr.u32 	%r2499, %r2489, 31;
	add.s32 	%r2500, %r2489, %r2499;
	and.b32  	%r2501, %r2500, -2;
	sub.s32 	%r2502, %r2489, %r2501;
	setp.eq.s32 	%p555, %r2498, %r2502;
	setp.ge.s32 	%p556, %r2494, %r2489;
	selp.u32 	%r2503, -1, 0, %p556;
	selp.b32 	%r2504, %r2503, %r2494, %p555;
	and.b32  	%r2505, %r2504, 1;
	setp.eq.b32 	%p557, %r2505, 1;
	add.s32 	%r2506, %r2484, 1;
	selp.b32 	%r5217, %r2506, %r5217, %p557;
	selp.b32 	%r5215, %r5215, %r2484, %p557;
	setp.lt.s32 	%p558, %r5217, %r5215;
	@%p558 bra 	$L__BB5_177;
$L__BB5_178:
	add.s32 	%r360, %r5217, %r349;
	add.s32 	%r2507, %r350, %r348;
	sub.s32 	%r361, %r2507, %r5217;
	shl.b32 	%r2508, %r360, 2;
	add.s32 	%r362, %r2467, %r2508;
	ld.shared.u32 	%r5220, [%r362];
	shl.b32 	%r2510, %r361, 2;
	add.s32 	%r364, %r2467, %r2510;
	ld.shared.u32 	%r5219, [%r364];
	setp.ge.s32 	%p560, %r361, %r351;
	mov.pred 	%p1331, 0;
	@%p560 bra 	$L__BB5_181;
	setp.ge.s32 	%p562, %r360, %r350;
	mov.pred 	%p1331, -1;
	@%p562 bra 	$L__BB5_181;
	shr.u32 	%r2511, %r5219, 31;
	add.s32 	%r2512, %r5219, %r2511;
	and.b32  	%r2513, %r2512, -2;
	sub.s32 	%r2514, %r5219, %r2513;
	shr.u32 	%r2515, %r5220, 31;
	add.s32 	%r2516, %r5220, %r2515;
	and.b32  	%r2517, %r2516, -2;
	sub.s32 	%r2518, %r5220, %r2517;
	setp.eq.s32 	%p563, %r2514, %r2518;
	setp.lt.s32 	%p564, %r5219, %r5220;
	and.b32  	%r2519, %r5219, 1;
	setp.eq.b32 	%p565, %r2519, 1;
	not.pred 	%p566, %p565;
	selp.u32 	%r2520, -1, 0, %p564;
	selp.u32 	%r2521, -1, 0, %p566;
	selp.b32 	%r2522, %r2520, %r2521, %p563;
	and.b32  	%r2523, %r2522, 1;
	setp.eq.b32 	%p1331, %r2523, 1;
$L__BB5_181:
	selp.b32 	%r5213, %r5219, %r5220, %p1331;
	selp.u32 	%r2524, 1, 0, %p1331;
	add.s32 	%r367, %r361, %r2524;
	not.pred 	%p567, %p1331;
	selp.u32 	%r2525, 1, 0, %p567;
	add.s32 	%r368, %r360, %r2525;
	@%p567 bra 	$L__BB5_183;
	ld.shared.u32 	%r5219, [%r364+4];
	bra.uni 	$L__BB5_184;
$L__BB5_183:
	ld.shared.u32 	%r5220, [%r362+4];
$L__BB5_184:
	setp.ge.s32 	%p569, %r367, %r351;
	mov.pred 	%p1332, 0;
	@%p569 bra 	$L__BB5_187;
	setp.ge.s32 	%p571, %r368, %r350;
	mov.pred 	%p1332, -1;
	@%p571 bra 	$L__BB5_187;
	shr.u32 	%r2526, %r5219, 31;
	add.s32 	%r2527, %r5219, %r2526;
	and.b32  	%r2528, %r2527, -2;
	sub.s32 	%r2529, %r5219, %r2528;
	shr.u32 	%r2530, %r5220, 31;
	add.s32 	%r2531, %r5220, %r2530;
	and.b32  	%r2532, %r2531, -2;
	sub.s32 	%r2533, %r5220, %r2532;
	setp.eq.s32 	%p572, %r2529, %r2533;
	setp.lt.s32 	%p573, %r5219, %r5220;
	and.b32  	%r2534, %r5219, 1;
	setp.eq.b32 	%p574, %r2534, 1;
	not.pred 	%p575, %p574;
	selp.u32 	%r2535, -1, 0, %p573;
	selp.u32 	%r2536, -1, 0, %p575;
	selp.b32 	%r2537, %r2535, %r2536, %p572;
	and.b32  	%r2538, %r2537, 1;
	setp.eq.b32 	%p1332, %r2538, 1;
$L__BB5_187:
	selp.b32 	%r5195, %r5219, %r5220, %p1332;
	selp.u32 	%r2539, 1, 0, %p1332;
	add.s32 	%r374, %r367, %r2539;
	not.pred 	%p576, %p1332;
	selp.u32 	%r2540, 1, 0, %p576;
	add.s32 	%r375, %r368, %r2540;
	@%p1332 bra 	$L__BB5_189;
	shl.b32 	%r2541, %r375, 2;
	add.s32 	%r2543, %r2467, %r2541;
	ld.shared.u32 	%r5220, [%r2543];
	bra.uni 	$L__BB5_190;
$L__BB5_189:
	shl.b32 	%r2544, %r374, 2;
	add.s32 	%r2546, %r2467, %r2544;
	ld.shared.u32 	%r5219, [%r2546];
$L__BB5_190:
	setp.ge.s32 	%p578, %r374, %r351;
	mov.pred 	%p1333, 0;
	@%p578 bra 	$L__BB5_193;
	setp.ge.s32 	%p580, %r375, %r350;
	mov.pred 	%p1333, -1;
	@%p580 bra 	$L__BB5_193;
	shr.u32 	%r2547, %r5219, 31;
	add.s32 	%r2548, %r5219, %r2547;
	and.b32  	%r2549, %r2548, -2;
	sub.s32 	%r2550, %r5219, %r2549;
	shr.u32 	%r2551, %r5220, 31;
	add.s32 	%r2552, %r5220, %r2551;
	and.b32  	%r2553, %r2552, -2;
	sub.s32 	%r2554, %r5220, %r2553;
	setp.eq.s32 	%p581, %r2550, %r2554;
	setp.lt.s32 	%p582, %r5219, %r5220;
	and.b32  	%r2555, %r5219, 1;
	setp.eq.b32 	%p583, %r2555, 1;
	not.pred 	%p584, %p583;
	selp.u32 	%r2556, -1, 0, %p582;
	selp.u32 	%r2557, -1, 0, %p584;
	selp.b32 	%r2558, %r2556, %r2557, %p581;
	and.b32  	%r2559, %r2558, 1;
	setp.eq.b32 	%p1333, %r2559, 1;
$L__BB5_193:
	selp.b32 	%r5152, %r5219, %r5220, %p1333;
	selp.u32 	%r2560, 1, 0, %p1333;
	add.s32 	%r381, %r374, %r2560;
	not.pred 	%p585, %p1333;
	selp.u32 	%r2561, 1, 0, %p585;
	add.s32 	%r382, %r375, %r2561;
	@%p1333 bra 	$L__BB5_195;
	shl.b32 	%r2562, %r382, 2;
	add.s32 	%r2564, %r2467, %r2562;
	ld.shared.u32 	%r5220, [%r2564];
	bra.uni 	$L__BB5_196;
$L__BB5_195:
	shl.b32 	%r2565, %r381, 2;
	add.s32 	%r2567, %r2467, %r2565;
	ld.shared.u32 	%r5219, [%r2567];
$L__BB5_196:
	setp.ge.s32 	%p587, %r381, %r351;
	mov.pred 	%p1334, 0;
	@%p587 bra 	$L__BB5_199;
	setp.ge.s32 	%p589, %r382, %r350;
	mov.pred 	%p1334, -1;
	@%p589 bra 	$L__BB5_199;
	shr.u32 	%r2568, %r5219, 31;
	add.s32 	%r2569, %r5219, %r2568;
	and.b32  	%r2570, %r2569, -2;
	sub.s32 	%r2571, %r5219, %r2570;
	shr.u32 	%r2572, %r5220, 31;
	add.s32 	%r2573, %r5220, %r2572;
	and.b32  	%r2574, %r2573, -2;
	sub.s32 	%r2575, %r5220, %r2574;
	setp.eq.s32 	%p590, %r2571, %r2575;
	setp.lt.s32 	%p591, %r5219, %r5220;
	and.b32  	%r2576, %r5219, 1;
	setp.eq.b32 	%p592, %r2576, 1;
	not.pred 	%p593, %p592;
	selp.u32 	%r2577, -1, 0, %p591;
	selp.u32 	%r2578, -1, 0, %p593;
	selp.b32 	%r2579, %r2577, %r2578, %p590;
	and.b32  	%r2580, %r2579, 1;
	setp.eq.b32 	%p1334, %r2580, 1;
$L__BB5_199:
	selp.b32 	%r5154, %r5219, %r5220, %p1334;
	selp.u32 	%r2581, 1, 0, %p1334;
	add.s32 	%r388, %r381, %r2581;
	not.pred 	%p594, %p1334;
	selp.u32 	%r2582, 1, 0, %p594;
	add.s32 	%r389, %r382, %r2582;
	@%p1334 bra 	$L__BB5_201;
	shl.b32 	%r2583, %r389, 2;
	add.s32 	%r2585, %r2467, %r2583;
	ld.shared.u32 	%r5220, [%r2585];
	bra.uni 	$L__BB5_202;
$L__BB5_201:
	shl.b32 	%r2586, %r388, 2;
	add.s32 	%r2588, %r2467, %r2586;
	ld.shared.u32 	%r5219, [%r2588];
$L__BB5_202:
	setp.ge.s32 	%p596, %r388, %r351;
	mov.pred 	%p1335, 0;
	@%p596 bra 	$L__BB5_205;
	setp.ge.s32 	%p598, %r389, %r350;
	mov.pred 	%p1335, -1;
	@%p598 bra 	$L__BB5_205;
	shr.u32 	%r2589, %r5219, 31;
	add.s32 	%r2590, %r5219, %r2589;
	and.b32  	%r2591, %r2590, -2;
	sub.s32 	%r2592, %r5219, %r2591;
	shr.u32 	%r2593, %r5220, 31;
	add.s32 	%r2594, %r5220, %r2593;
	and.b32  	%r2595, %r2594, -2;
	sub.s32 	%r2596, %r5220, %r2595;
	setp.eq.s32 	%p599, %r2592, %r2596;
	setp.lt.s32 	%p600, %r5219, %r5220;
	and.b32  	%r2597, %r5219, 1;
	setp.eq.b32 	%p601, %r2597, 1;
	not.pred 	%p602, %p601;
	selp.u32 	%r2598, -1, 0, %p600;
	selp.u32 	%r2599, -1, 0, %p602;
	selp.b32 	%r2600, %r2598, %r2599, %p599;
	and.b32  	%r2601, %r2600, 1;
	setp.eq.b32 	%p1335, %r2601, 1;
$L__BB5_205:
	selp.b32 	%r5156, %r5219, %r5220, %p1335;
	selp.u32 	%r2602, 1, 0, %p1335;
	add.s32 	%r395, %r388, %r2602;
	not.pred 	%p603, %p1335;
	selp.u32 	%r2603, 1, 0, %p603;
	add.s32 	%r396, %r389, %r2603;
	@%p1335 bra 	$L__BB5_207;
	shl.b32 	%r2604, %r396, 2;
	add.s32 	%r2606, %r2467, %r2604;
	ld.shared.u32 	%r5220, [%r2606];
	bra.uni 	$L__BB5_208;
$L__BB5_207:
	shl.b32 	%r2607, %r395, 2;
	add.s32 	%r2609, %r2467, %r2607;
	ld.shared.u32 	%r5219, [%r2609];
$L__BB5_208:
	setp.ge.s32 	%p605, %r395, %r351;
	mov.pred 	%p1336, 0;
	@%p605 bra 	$L__BB5_211;
	setp.ge.s32 	%p607, %r396, %r350;
	mov.pred 	%p1336, -1;
	@%p607 bra 	$L__BB5_211;
	shr.u32 	%r2610, %r5219, 31;
	add.s32 	%r2611, %r5219, %r2610;
	and.b32  	%r2612, %r2611, -2;
	sub.s32 	%r2613, %r5219, %r2612;
	shr.u32 	%r2614, %r5220, 31;
	add.s32 	%r2615, %r5220, %r2614;
	and.b32  	%r2616, %r2615, -2;
	sub.s32 	%r2617, %r5220, %r2616;
	setp.eq.s32 	%p608, %r2613, %r2617;
	setp.lt.s32 	%p609, %r5219, %r5220;
	and.b32  	%r2618, %r5219, 1;
	setp.eq.b32 	%p610, %r2618, 1;
	not.pred 	%p611, %p610;
	selp.u32 	%r2619, -1, 0, %p609;
	selp.u32 	%r2620, -1, 0, %p611;
	selp.b32 	%r2621, %r2619, %r2620, %p608;
	and.b32  	%r2622, %r2621, 1;
	setp.eq.b32 	%p1336, %r2622, 1;
$L__BB5_211:
	selp.b32 	%r5158, %r5219, %r5220, %p1336;
	selp.u32 	%r2623, 1, 0, %p1336;
	add.s32 	%r402, %r395, %r2623;
	not.pred 	%p612, %p1336;
	selp.u32 	%r2624, 1, 0, %p612;
	add.s32 	%r403, %r396, %r2624;
	@%p1336 bra 	$L__BB5_213;
	shl.b32 	%r2625, %r403, 2;
	add.s32 	%r2627, %r2467, %r2625;
	ld.shared.u32 	%r5220, [%r2627];
	bra.uni 	$L__BB5_214;
$L__BB5_213:
	shl.b32 	%r2628, %r402, 2;
	add.s32 	%r2630, %r2467, %r2628;
	ld.shared.u32 	%r5219, [%r2630];
$L__BB5_214:
	setp.ge.s32 	%p614, %r402, %r351;
	mov.pred 	%p1337, 0;
	@%p614 bra 	$L__BB5_217;
	setp.ge.s32 	%p616, %r403, %r350;
	mov.pred 	%p1337, -1;
	@%p616 bra 	$L__BB5_217;
	shr.u32 	%r2631, %r5219, 31;
	add.s32 	%r2632, %r5219, %r2631;
	and.b32  	%r2633, %r2632, -2;
	sub.s32 	%r2634, %r5219, %r2633;
	shr.u32 	%r2635, %r5220, 31;
	add.s32 	%r2636, %r5220, %r2635;
	and.b32  	%r2637, %r2636, -2;
	sub.s32 	%r2638, %r5220, %r2637;
	setp.eq.s32 	%p617, %r2634, %r2638;
	setp.lt.s32 	%p618, %r5219, %r5220;
	and.b32  	%r2639, %r5219, 1;
	setp.eq.b32 	%p619, %r2639, 1;
	not.pred 	%p620, %p619;
	selp.u32 	%r2640, -1, 0, %p618;
	selp.u32 	%r2641, -1, 0, %p620;
	selp.b32 	%r2642, %r2640, %r2641, %p617;
	and.b32  	%r2643, %r2642, 1;
	setp.eq.b32 	%p1337, %r2643, 1;
$L__BB5_217:
	selp.b32 	%r5160, %r5219, %r5220, %p1337;
	selp.u32 	%r2644, 1, 0, %p1337;
	add.s32 	%r409, %r402, %r2644;
	not.pred 	%p621, %p1337;
	selp.u32 	%r2645, 1, 0, %p621;
	add.s32 	%r410, %r403, %r2645;
	@%p1337 bra 	$L__BB5_219;
	shl.b32 	%r2646, %r410, 2;
	add.s32 	%r2648, %r2467, %r2646;
	ld.shared.u32 	%r5220, [%r2648];
	bra.uni 	$L__BB5_220;
$L__BB5_219:
	shl.b32 	%r2649, %r409, 2;
	add.s32 	%r2651, %r2467, %r2649;
	ld.shared.u32 	%r5219, [%r2651];
$L__BB5_220:
	setp.ge.s32 	%p623, %r409, %r351;
	mov.pred 	%p1338, 0;
	@%p623 bra 	$L__BB5_223;
	setp.ge.s32 	%p625, %r410, %r350;
	mov.pred 	%p1338, -1;
	@%p625 bra 	$L__BB5_223;
	shr.u32 	%r2652, %r5219, 31;
	add.s32 	%r2653, %r5219, %r2652;
	and.b32  	%r2654, %r2653, -2;
	sub.s32 	%r2655, %r5219, %r2654;
	shr.u32 	%r2656, %r5220, 31;
	add.s32 	%r2657, %r5220, %r2656;
	and.b32  	%r2658, %r2657, -2;
	sub.s32 	%r2659, %r5220, %r2658;
	setp.eq.s32 	%p626, %r2655, %r2659;
	setp.lt.s32 	%p627, %r5219, %r5220;
	and.b32  	%r2660, %r5219, 1;
	setp.eq.b32 	%p628, %r2660, 1;
	not.pred 	%p629, %p628;
	selp.u32 	%r2661, -1, 0, %p627;
	selp.u32 	%r2662, -1, 0, %p629;
	selp.b32 	%r2663, %r2661, %r2662, %p626;
	and.b32  	%r2664, %r2663, 1;
	setp.eq.b32 	%p1338, %r2664, 1;
$L__BB5_223:
	selp.b32 	%r5162, %r5219, %r5220, %p1338;
	selp.u32 	%r2665, 1, 0, %p1338;
	add.s32 	%r416, %r409, %r2665;
	not.pred 	%p630, %p1338;
	selp.u32 	%r2666, 1, 0, %p630;
	add.s32 	%r417, %r410, %r2666;
	@%p1338 bra 	$L__BB5_225;
	shl.b32 	%r2667, %r417, 2;
	mov.u32 	%r2668, _ZZN3cub18CUB_300001_SM_10006detail10merge_sort30DeviceMergeSortBlockSortKernelINS2_10policy_hubIN6thrust24THRUST_300001_SM_1000_NS6detail15normal_iteratorINS6_10device_ptrIiEEEEE9Policy600ESB_PNS0_8NullTypeESB_SF_j17evens_before_oddsiSE_EEvbT0_T1_T2_T3_T4_PT6_PT7_T5_NS1_7vsmem_tEE19static_temp_storage;
	add.s32 	%r2669, %r2668, %r2667;
	ld.shared.u32 	%r5220, [%r2669];
	bra.uni 	$L__BB5_226;
$L__BB5_225:
	shl.b32 	%r2670, %r416, 2;
	mov.u32 	%r2671, _ZZN3cub18CUB_300001_SM_10006detail10merge_sort30DeviceMergeSortBlockSortKernelINS2_10policy_hubIN6thrust24THRUST_300001_SM_1000_NS6detail15normal_iteratorINS6_10device_ptrIiEEEEE9Policy600ESB_PNS0_8NullTypeESB_SF_j17evens_before_oddsiSE_EEvbT0_T1_T2_T3_T4_PT6_PT7_T5_NS1_7vsmem_tEE19static_temp_storage;
	add.s32 	%r2672, %r2671, %r2670;
	ld.shared.u32 	%r5219, [%r2672];
$L__BB5_226:
	setp.ge.s32 	%p632, %r416, %r351;
	mov.pred 	%p1339, 0;
	@%p632 bra 	$L__BB5_229;
	setp.ge.s32 	%p634, %r417, %r350;
	mov.pred 	%p1339, -1;
	@%p634 bra 	$L__BB5_229;
	shr.u32 	%r2673, %r5219, 31;
	add.s32 	%r2674, %r5219, %r2673;
	and.b32  	%r2675, %r2674, -2;
	sub.s32 	%r2676, %r5219, %r2675;
	shr.u32 	%r2677, %r5220, 31;
	add.s32 	%r2678, %r5220, %r2677;
	and.b32  	%r2679, %r2678, -2;
	sub.s32 	%r2680, %r5220, %r2679;
	setp.eq.s32 	%p635, %r2676, %r2680;
	setp.lt.s32 	%p636, %r5219, %r5220;
	and.b32  	%r2681, %r5219, 1;
	setp.eq.b32 	%p637, %r2681, 1;
	not.pred 	%p638, %p637;
	selp.u32 	%r2682, -1, 0, %p636;
	selp.u32 	%r2683, -1, 0, %p638;
	selp.b32 	%r2684, %r2682, %r2683, %p635;
	and.b32  	%r2685, %r2684, 1;
	setp.eq.b32 	%p1339, %r2685, 1;
$L__BB5_229:
	selp.b32 	%r5164, %r5219, %r5220, %p1339;
	selp.u32 	%r2686, 1, 0, %p1339;
	add.s32 	%r423, %r416, %r2686;
	not.pred 	%p639, %p1339;
	selp.u32 	%r2687, 1, 0, %p639;
	add.s32 	%r424, %r417, %r2687;
	@%p1339 bra 	$L__BB5_231;
	shl.b32 	%r2688, %r424, 2;
	mov.u32 	%r2689, _ZZN3cub18CUB_300001_SM_10006detail10merge_sort30DeviceMergeSortBlockSortKernelINS2_10policy_hubIN6thrust24THRUST_300001_SM_1000_NS6detail15normal_iteratorINS6_10device_ptrIiEEEEE9Policy600ESB_PNS0_8NullTypeESB_SF_j17evens_before_oddsiSE_EEvbT0_T1_T2_T3_T4_PT6_PT7_T5_NS1_7vsmem_tEE19static_temp_storage;
	add.s32 	%r2690, %r2689, %r2688;
	ld.shared.u32 	%r5220, [%r2690];
	bra.uni 	$L__BB5_232;
$L__BB5_231:
	shl.b32 	%r2691, %r423, 2;
	mov.u32 	%r2692, _ZZN3cub18CUB_300001_SM_10006detail10merge_sort30DeviceMergeSortBlockSortKernelINS2_10policy_hubIN6thrust24THRUST_300001_SM_1000_NS6detail15normal_iteratorINS6_10device_ptrIiEEEEE9Policy600ESB_PNS0_8NullTypeESB_SF_j17evens_before_oddsiSE_EEvbT0_T1_T2_T3_T4_PT6_PT7_T5_NS1_7vsmem_tEE19static_temp_storage;
	add.s32 	%r2693, %r2692, %r2691;
	ld.shared.u32 	%r5219, [%r2693];
$L__BB5_232:
	setp.ge.s32 	%p641, %r423, %r351;
	mov.pred 	%p1340, 0;
	@%p641 bra 	$L__BB5_235;
	setp.ge.s32 	%p643, %r424, %r350;
	mov.pred 	%p1340, -1;
	@%p643 bra 	$L__BB5_235;
	shr.u32 	%r2694, %r5219, 31;
	add.s32 	%r2695, %r5219, %r2694;
	and.b32  	%r2696, %r2695, -2;
	sub.s32 	%r2697, %r5219, %r2696;
	shr.u32 	%r2698, %r5220, 31;
	add.s32 	%r2699, %r5220, %r2698;
	and.b32  	%r2700, %r2699, -2;
	sub.s32 	%r2701, %r5220, %r2700;
	setp.eq.s32 	%p644, %r2697, %r2701;
	setp.lt.s32 	%p645, %r5219, %r5220;
	and.b32  	%r2702, %r5219, 1;
	setp.eq.b32 	%p646, %r2702, 1;
	not.pred 	%p647, %p646;
	selp.u32 	%r2703, -1, 0, %p645;
	selp.u32 	%r2704, -1, 0, %p647;
	selp.b32 	%r2705, %r2703, %r2704, %p644;
	and.b32  	%r2706, %r2705, 1;
	setp.eq.b32 	%p1340, %r2706, 1;
$L__BB5_235:
	selp.b32 	%r5166, %r5219, %r5220, %p1340;
	selp.u32 	%r2707, 1, 0, %p1340;
	add.s32 	%r430, %r423, %r2707;
	not.pred 	%p648, %p1340;
	selp.u32 	%r2708, 1, 0, %p648;
	add.s32 	%r431, %r424, %r2708;
	@%p1340 bra 	$L__BB5_237;
	shl.b32 	%r2709, %r431, 2;
	mov.u32 	%r2710, _ZZN3cub18CUB_300001_SM_10006detail10merge_sort30DeviceMergeSortBlockSortKernelINS2_10policy_hubIN6thrust24THRUST_300001_SM_1000_NS6detail15normal_iteratorINS6_10device_ptrIiEEEEE9Policy600ESB_PNS0_8NullTypeESB_SF_j17evens_before_oddsiSE_EEvbT0_T1_T2_T3_T4_PT6_PT7_T5_NS1_7vsmem_tEE19static_temp_storage;
	add.s32 	%r2711, %r2710, %r2709;
	ld.shared.u32 	%r5220, [%r2711];
	bra.uni 	$L__BB5_238;
$L__BB5_237:
	shl.b32 	%r2712, %r430, 2;
	mov.u32 	%r2713, _ZZN3cub18CUB_300001_SM_10006detail10merge_sort30DeviceMergeSortBlockSortKernelINS2_10policy_hubIN6thrust24THRUST_300001_SM_1000_NS6detail15normal_iteratorINS6_10device_ptrIiEEEEE9Policy600ESB_PNS0_8NullTypeESB_SF_j17evens_before_oddsiSE_EEvbT0_T1_T2_T3_T4_PT6_PT7_T5_NS1_7vsmem_tEE19static_temp_storage;
	add.s32 	%r2714, %r2713, %r2712;
	ld.shared.u32 	%r5219, [%r2714];
$L__BB5_238:
	setp.ge.s32 	%p650, %r430, %r351;
	mov.pred 	%p1341, 0;
	@%p650 bra 	$L__BB5_241;
	setp.ge.s32 	%p652, %r431, %r350;
	mov.pred 	%p1341, -1;
	@%p652 bra 	$L__BB5_241;
	shr.u32 	%r2715, %r5219, 31;
	add.s32 	%r2716, %r5219, %r2715;
	and.b32  	%r2717, %r2716, -2;
	sub.s32 	%r2718, %r5219, %r2717;
	shr.u32 	%r2719, %r5220, 31;
	add.s32 	%r2720, %r5220, %r2719;
	and.b32  	%r2721, %r2720, -2;
	sub.s32 	%r2722, %r5220, %r2721;
	setp.eq.s32 	%p653, %r2718, %r2722;
	setp.lt.s32 	%p654, %r5219, %r5220;
	and.b32  	%r2723, %r5219, 1;
	setp.eq.b32 	%p655, %r2723, 1;
	not.pred 	%p656, %p655;
	selp.u32 	%r2724, -1, 0, %p654;
	selp.u32 	%r2725, -1, 0, %p656;
	selp.b32 	%r2726, %r2724, %r2725, %p653;
	and.b32  	%r2727, %r2726, 1;
	setp.eq.b32 	%p1341, %r2727, 1;
$L__BB5_241:
	selp.b32 	%r5168, %r5219, %r5220, %p1341;
	selp.u32 	%r2728, 1, 0, %p1341;
	add.s32 	%r437, %r430, %r2728;
	not.pred 	%p657, %p1341;
	selp.u32 	%r2729, 1, 0, %p657;
	add.s32 	%r438, %r431, %r2729;
	@%p1341 bra 	$L__BB5_243;
	shl.b32 	%r2730, %r438, 2;
	mov.u32 	%r2731, _ZZN3cub18CUB_300001_SM_10006detail10merge_sort30DeviceMergeSortBlockSortKernelINS2_10policy_hubIN6thrust24THRUST_300001_SM_1000_NS6detail15normal_iteratorINS6_10device_ptrIiEEEEE9Policy600ESB_PNS0_8NullTypeESB_SF_j17evens_before_oddsiSE_EEvbT0_T1_T2_T3_T4_PT6_PT7_T5_NS1_7vsmem_tEE19static_temp_storage;
	add.s32 	%r2732, %r2731, %r2730;
	ld.shared.u32 	%r5220, [%r2732];
	bra.uni 	$L__BB5_244;
$L__BB5_243:
	shl.b32 	%r2733, %r437, 2;
	mov.u32 	%r2734, _ZZN3cub18CUB_300001_SM_10006detail10merge_sort30DeviceMergeSortBlockSortKernelINS2_10policy_hubIN6thrust24THRUST_300001_SM_1000_NS6detail15normal_iteratorINS6_10device_ptrIiEEEEE9Policy600ESB_PNS0_8NullTypeESB_SF_j17evens_before_oddsiSE_EEvbT0_T1_T2_T3_T4_PT6_PT7_T5_NS1_7vsmem_tEE19static_temp_storage;
	add.s32 	%r2735, %r2734, %r2733;
	ld.shared.u32 	%r5219, [%r2735];
$L__BB5_244:
	setp.ge.s32 	%p659, %r437, %r351;
	mov.pred 	%p1342, 0;
	@%p659 bra 	$L__BB5_247;
	setp.ge.s32 	%p661, %r438, %r350;
	mov.pred 	%p1342, -1;
	@%p661 bra 	$L__BB5_247;
	shr.u32 	%r2736, %r5219, 31;
	add.s32 	%r2737, %r5219, %r2736;
	and.b32  	%r2738, %r2737, -2;
	sub.s32 	%r2739, %r5219, %r2738;
	shr.u32 	%r2740, %r5220, 31;
	add.s32 	%r2741, %r5220, %r2740;
	and.b32  	%r2742, %r2741, -2;
	sub.s32 	%r2743, %r5220, %r2742;
	setp.eq.s32 	%p662, %r2739, %r2743;
	setp.lt.s32 	%p663, %r5219, %r5220;
	and.b32  	%r2744, %r5219, 1;
	setp.eq.b32 	%p664, %r2744, 1;
	not.pred 	%p665, %p664;
	selp.u32 	%r2745, -1, 0, %p663;
	selp.u32 	%r2746, -1, 0, %p665;
	selp.b32 	%r2747, %r2745, %r2746, %p662;
	and.b32  	%r2748, %r2747, 1;
	setp.eq.b32 	%p1342, %r2748, 1;
$L__BB5_247:
	selp.b32 	%r5170, %r5219, %r5220, %p1342;
	selp.u32 	%r2749, 1, 0, %p1342;
	add.s32 	%r444, %r437, %r2749;
	not.pred 	%p666, %p1342;
	selp.u32 	%r2750, 1, 0, %p666;
	add.s32 	%r445, %r438, %r2750;
	@%p1342 bra 	$L__BB5_249;
	shl.b32 	%r2751, %r445, 2;
	mov.u32 	%r2752, _ZZN3cub18CUB_300001_SM_10006detail10merge_sort30DeviceMergeSortBlockSortKernelINS2_10policy_hubIN6thrust24THRUST_300001_SM_1000_NS6detail15normal_iteratorINS6_10device_ptrIiEEEEE9Policy600ESB_PNS0_8NullTypeESB_SF_j17evens_before_oddsiSE_EEvbT0_T1_T2_T3_T4_PT6_PT7_T5_NS1_7vsmem_tEE19static_temp_storage;
	add.s32 	%r2753, %r2752, %r2751;
	ld.shared.u32 	%r5220, [%r2753];
	bra.uni 	$L__BB5_250;
$L__BB5_249:
	shl.b32 	%r2754, %r444, 2;
	mov.u32 	%r2755, _ZZN3cub18CUB_300001_SM_10006detail10merge_sort30DeviceMergeSortBlockSortKernelINS2_10policy_hubIN6thrust24THRUST_300001_SM_1000_NS6detail15normal_iteratorINS6_10device_ptrIiEEEEE9Policy600ESB_PNS0_8NullTypeESB_SF_j17evens_before_oddsiSE_EEvbT0_T1_T2_T3_T4_PT6_PT7_T5_NS1_7vsmem_tEE19static_temp_storage;
	add.s32 	%r2756, %r2755, %r2754;
	ld.shared.u32 	%r5219, [%r2756];
$L__BB5_250:
	setp.ge.s32 	%p668, %r444, %r351;
	mov.pred 	%p1343, 0;
	@%p668 bra 	$L__BB5_253;
	setp.ge.s32 	%p670, %r445, %r350;
	mov.pred 	%p1343, -1;
	@%p670 bra 	$L__BB5_253;
	shr.u32 	%r2757, %r5219, 31;
	add.s32 	%r2758, %r5219, %r2757;
	and.b32  	%r2759, %r2758, -2;
	sub.s32 	%r2760, %r5219, %r2759;
	shr.u32 	%r2761, %r5220, 31;
	add.s32 	%r2762, %r5220, %r2761;
	and.b32  	%r2763, %r2762, -2;
	sub.s32 	%r2764, %r5220, %r2763;
	setp.eq.s32 	%p671, %r2760, %r2764;
	setp.lt.s32 	%p672, %r5219, %r5220;
	and.b32  	%r2765, %r5219, 1;
	setp.eq.b32 	%p673, %r2765, 1;
	not.pred 	%p674, %p673;
	selp.u32 	%r2766, -1, 0, %p672;
	selp.u32 	%r2767, -1, 0, %p674;
	selp.b32 	%r2768, %r2766, %r2767, %p671;
	and.b32  	%r2769, %r2768, 1;
	setp.eq.b32 	%p1343, %r2769, 1;
$L__BB5_253:
	selp.b32 	%r5172, %r5219, %r5220, %p1343;
	selp.u32 	%r2770, 1, 0, %p1343;
	add.s32 	%r451, %r444, %r2770;
	not.pred 	%p675, %p1343;
	selp.u32 	%r2771, 1, 0, %p675;
	add.s32 	%r452, %r445, %r2771;
	@%p1343 bra 	$L__BB5_255;
	shl.b32 	%r2772, %r452, 2;
	mov.u32 	%r2773, _ZZN3cub18CUB_300001_SM_10006detail10merge_sort30DeviceMergeSortBlockSortKernelINS2_10policy_hubIN6thrust24THRUST_300001_SM_1000_NS6detail15normal_iteratorINS6_10device_ptrIiEEEEE9Policy600ESB_PNS0_8NullTypeESB_SF_j17evens_before_oddsiSE_EEvbT0_T1_T2_T3_T4_PT6_PT7_T5_NS1_7vsmem_tEE19static_temp_storage;
	add.s32 	%r2774, %r2773, %r2772;
	ld.shared.u32 	%r5220, [%r2774];
	bra.uni 	$L__BB5_256;
$L__BB5_255:
	shl.b32 	%r2775, %r451, 2;
	mov.u32 	%r2776, _ZZN3cub18CUB_300001_SM_10006detail10merge_sort30DeviceMergeSortBlockSortKernelINS2_10policy_hubIN6thrust24THRUST_300001_SM_1000_NS6detail15normal_iteratorINS6_10device_ptrIiEEEEE9Policy600ESB_PNS0_8NullTypeESB_SF_j17evens_before_oddsiSE_EEvbT0_T1_T2_T3_T4_PT6_PT7_T5_NS1_7vsmem_tEE19static_temp_storage;
	add.s32 	%r2777, %r2776, %r2775;
	ld.shared.u32 	%r5219, [%r2777];
$L__BB5_256:
	setp.ge.s32 	%p677, %r451, %r351;
	mov.pred 	%p1344, 0;
	@%p677 bra 	$L__BB5_259;
	setp.ge.s32 	%p679, %r452, %r350;
	mov.pred 	%p1344, -1;
	@%p679 bra 	$L__BB5_259;
	shr.u32 	%r2778, %r5219, 31;
	add.s32 	%r2779, %r5219, %r2778;
	and.b32  	%r2780, %r2779, -2;
	sub.s32 	%r2781, %r5219, %r2780;
	shr.u32 	%r2782, %r5220, 31;
	add.s32 	%r2783, %r5220, %r2782;
	and.b32  	%r2784, %r2783, -2;
	sub.s32 	%r2785, %r5220, %r2784;
	setp.eq.s32 	%p680, %r2781, %r2785;
	setp.lt.s32 	%p681, %r5219, %r5220;
	and.b32  	%r2786, %r5219, 1;
	setp.eq.b32 	%p682, %r2786, 1;
	not.pred 	%p683, %p682;
	selp.u32 	%r2787, -1, 0, %p681;
	selp.u32 	%r2788, -1, 0, %p683;
	selp.b32 	%r2789, %r2787, %r2788, %p680;
	and.b32  	%r2790, %r2789, 1;
	setp.eq.b32 	%p1344, %r2790, 1;
$L__BB5_259:
	selp.b32 	%r5174, %r5219, %r5220, %p1344;
	selp.u32 	%r2791, 1, 0, %p1344;
	add.s32 	%r458, %r451, %r2791;
	not.pred 	%p684, %p1344;
	selp.u32 	%r2792, 1, 0, %p684;
	add.s32 	%r459, %r452, %r2792;
	@%p1344 bra 	$L__BB5_261;
	shl.b32 	%r2793, %r459, 2;
	mov.u32 	%r2794, _ZZN3cub18CUB_300001_SM_10006detail10merge_sort30DeviceMergeSortBlockSortKernelINS2_10policy_hubIN6thrust24THRUST_300001_SM_1000_NS6detail15normal_iteratorINS6_10device_ptrIiEEEEE9Policy600ESB_PNS0_8NullTypeESB_SF_j17evens_before_oddsiSE_EEvbT0_T1_T2_T3_T4_PT6_PT7_T5_NS1_7vsmem_tEE19static_temp_storage;
	add.s32 	%r2795, %r2794, %r2793;
	ld.shared.u32 	%r5220, [%r2795];
	bra.uni 	$L__BB5_262;
$L__BB5_261:
	shl.b32 	%r2796, %r458, 2;
	mov.u32 	%r2797, _ZZN3cub18CUB_300001_SM_10006detail10merge_sort30DeviceMergeSortBlockSortKernelINS2_10policy_hubIN6thrust24THRUST_300001_SM_1000_NS6detail15normal_iteratorINS6_10device_ptrIiEEEEE9Policy600ESB_PNS0_8NullTypeESB_SF_j17evens_before_oddsiSE_EEvbT0_T1_T2_T3_T4_PT6_PT7_T5_NS1_7vsmem_tEE19static_temp_storage;
	add.s32 	%r2798, %r2797, %r2796;
	ld.shared.u32 	%r5219, [%r2798];
$L__BB5_262:
	setp.ge.s32 	%p686, %r458, %r351;
	mov.pred 	%p1345, 0;
	@%p686 bra 	$L__BB5_265;
	setp.ge.s32 	%p688, %r459, %r350;
	mov.pred 	%p1345, -1;
	@%p688 bra 	$L__BB5_265;
	shr.u32 	%r2799, %r5219, 31;
	add.s32 	%r2800, %r5219, %r2799;
	and.b32  	%r2801, %r2800, -2;
	sub.s32 	%r2802, %r5219, %r2801;
	shr.u32 	%r2803, %r5220, 31;
	add.s32 	%r2804, %r5220, %r2803;
	and.b32  	%r2805, %r2804, -2;
	sub.s32 	%r2806, %r5220, %r2805;
	setp.eq.s32 	%p689, %r2802, %r2806;
	setp.lt.s32 	%p690, %r5219, %r5220;
	and.b32  	%r2807, %r5219, 1;
	setp.eq.b32 	%p691, %r2807, 1;
	not.pred 	%p692, %p691;
	selp.u32 	%r2808, -1, 0, %p690;
	selp.u32 	%r2809, -1, 0, %p692;
	selp.b32 	%r2810, %r2808, %r2809, %p689;
	and.b32  	%r2811, %r2810, 1;
	setp.eq.b32 	%p1345, %r2811, 1;
$L__BB5_265:
	selp.b32 	%r5176, %r5219, %r5220, %p1345;
	selp.u32 	%r2812, 1, 0, %p1345;
	add.s32 	%r465, %r458, %r2812;
	not.pred 	%p693, %p1345;
	selp.u32 	%r2813, 1, 0, %p693;
	add.s32 	%r466, %r459, %r2813;
	@%p1345 bra 	$L__BB5_267;
	shl.b32 	%r2814, %r466, 2;
	mov.u32 	%r2815, _ZZN3cub18CUB_300001_SM_10006detail10merge_sort30DeviceMergeSortBlockSortKernelINS2_10policy_hubIN6thrust24THRUST_300001_SM_1000_NS6detail15normal_iteratorINS6_10device_ptrIiEEEEE9Policy600ESB_PNS0_8NullTypeESB_SF_j17evens_before_oddsiSE_EEvbT0_T1_T2_T3_T4_PT6_PT7_T5_NS1_7vsmem_tEE19static_temp_storage;
	add.s32 	%r2816, %r2815, %r2814;
	ld.shared.u32 	%r5220, [%r2816];
	bra.uni 	$L__BB5_268;
$L__BB5_267:
	shl.b32 	%r2817, %r465, 2;
	mov.u32 	%r2818, _ZZN3cub18CUB_300001_SM_10006detail10merge_sort30DeviceMergeSortBlockSortKernelINS2_10policy_hubIN6thrust24THRUST_300001_SM_1000_NS6detail15normal_iteratorINS6_10device_ptrIiEEEEE9Policy600ESB_PNS0_8NullTypeESB_SF_j17evens_before_oddsiSE_EEvbT0_T1_T2_T3_T4_PT6_PT7_T5_NS1_7vsmem_tEE19static_temp_storage;
	add.s32 	%r2819, %r2818, %r2817;
	ld.shared.u32 	%r5219, [%r2819];
$L__BB5_268:
	setp.ge.s32 	%p695, %r465, %r351;
	mov.pred 	%p1346, 0;
	@%p695 bra 	$L__BB5_271;
	setp.ge.s32 	%p697, %r466, %r350;
	mov.pred 	%p1346, -1;
	@%p697 bra 	$L__BB5_271;
	shr.u32 	%r2820, %r5219, 31;
	add.s32 	%r2821, %r5219, %r2820;
	and.b32  	%r2822, %r2821, -2;
	sub.s32 	%r2823, %r5219, %r2822;
	shr.u32 	%r2824, %r5220, 31;
	add.s32 	%r2825, %r5220, %r2824;
	and.b32  	%r2826, %r2825, -2;
	sub.s32 	%r2827, %r5220, %r2826;
	setp.eq.s32 	%p698, %r2823, %r2827;
	setp.lt.s32 	%p699, %r5219, %r5220;
	and.b32  	%r2828, %r5219, 1;
	setp.eq.b32 	%p700, %r2828, 1;
	not.pred 	%p701, %p700;
	selp.u32 	%r2829, -1, 0, %p699;
	selp.u32 	%r2830, -1, 0, %p701;
	selp.b32 	%r2831, %r2829, %r2830, %p698;
	and.b32  	%r2832, %r2831, 1;
	setp.eq.b32 	%p1346, %r2832, 1;
$L__BB5_271:
	selp.b32 	%r5178, %r5219, %r5220, %p1346;
	selp.u32 	%r2833, 1, 0, %p1346;
	add.s32 	%r472, %r465, %r2833;
	not.pred 	%p702, %p1346;
	selp.u32 	%r2834, 1, 0, %p702;
	add.s32 	%r473, %r466, %r2834;
	@%p1346 bra 	$L__BB5_273;
	shl.b32 	%r2835, %r473, 2;
	mov.u32 	%r2836, _ZZN3cub18CUB_300001_SM_10006detail10merge_sort30DeviceMergeSortBlockSortKernelINS2_10policy_hubIN6thrust24THRUST_300001_SM_1000_NS6detail15normal_iteratorINS6_10device_ptrIiEEEEE9Policy600ESB_PNS0_8NullTypeESB_SF_j17evens_before_oddsiSE_EEvbT0_T1_T2_T3_T4_PT6_PT7_T5_NS1_7vsmem_tEE19static_temp_storage;
	add.s32 	%r2837, %r2836, %r2835;
	ld.shared.u32 	%r5220, [%r2837];
	bra.uni 	$L__BB5_274;
$L__BB5_273:
	shl.b32 	%r2838, %r472, 2;
	mov.u32 	%r2839, _ZZN3cub18CUB_300001_SM_10006detail10merge_sort30DeviceMergeSortBlockSortKernelINS2_10policy_hubIN6thrust24THRUST_300001_SM_1000_NS6detail15normal_iteratorINS6_10device_ptrIiEEEEE9Policy600ESB_PNS0_8NullTypeESB_SF_j17evens_before_oddsiSE_EEvbT0_T1_T2_T3_T4_PT6_PT7_T5_NS1_7vsmem_tEE19static_temp_storage;
	add.s32 	%r2840, %r2839, %r2838;
	ld.shared.u32 	%r5219, [%r2840];
$L__BB5_274:
	setp.ge.s32 	%p703, %r472, %r351;
	mov.u32 	%r5250, %r5220;
	@%p703 bra 	$L__BB5_277;
	setp.ge.s32 	%p704, %r473, %r350;
	mov.u32 	%r5250, %r5219;
	@%p704 bra 	$L__BB5_277;
	shr.u32 	%r2841, %r5219, 31;
	add.s32 	%r2842, %r5219, %r2841;
	and.b32  	%r2843, %r2842, -2;
	sub.s32 	%r2844, %r5219, %r2843;
	shr.u32 	%r2845, %r5220, 31;
	add.s32 	%r2846, %r5220, %r2845;
	and.b32  	%r2847, %r2846, -2;
	sub.s32 	%r2848, %r5220, %r2847;
	setp.eq.s32 	%p705, %r2844, %r2848;
	setp.lt.s32 	%p706, %r5219, %r5220;
	and.b32  	%r2849, %r5219, 1;
	setp.eq.b32 	%p707, %r2849, 1;
	not.pred 	%p708, %p707;
	selp.u32 	%r2850, -1, 0, %p706;
	selp.u32 	%r2851, -1, 0, %p708;
	selp.b32 	%r2852, %r2850, %r2851, %p705;
	and.b32  	%r2853, %r2852, 1;
	setp.eq.b32 	%p709, %r2853, 1;
	selp.b32 	%r5250, %r5219, %r5220, %p709;
$L__BB5_277:
	shl.b32 	%r5214, %r347, 1;
	setp.lt.u32 	%p710, %r347, 129;
	@%p710 bra 	$L__BB5_175;
	ld.param.s8 	%rs2, [_ZN3cub18CUB_300001_SM_10006detail10merge_sort30DeviceMergeSortBlockSortKernelINS2_10policy_hubIN6thrust24THRUST_300001_SM_1000_NS6detail15normal_iteratorINS6_10device_ptrIiEEEEE9Policy600ESB_PNS0_8NullTypeESB_SF_j17evens_before_oddsiSE_EEvbT0_T1_T2_T3_T4_PT6_PT7_T5_NS1_7vsmem_tE_param_0];
	bar.sync 	0;
	setp.eq.s16 	%p711, %rs2, 0;
	@%p711 bra 	$L__BB5_315;
	st.shared.u32 	[%r231], %r5213;
	st.shared.u32 	[%r231+4], %r5195;
	st.shared.u32 	[%r231+8], %r5152;
	st.shared.u32 	[%r231+12], %r5154;
	st.shared.u32 	[%r231+16], %r5156;
	st.shared.u32 	[%r231+20], %r5158;
	st.shared.u32 	[%r231+24], %r5160;
	st.shared.u32 	[%r231+28], %r5162;
	st.shared.u32 	[%r231+32], %r5164;
	st.shared.u32 	[%r231+36], %r5166;
	st.shared.u32 	[%r231+40], %r5168;
	st.shared.u32 	[%r231+44], %r5170;
	st.shared.u32 	[%r231+48], %r5172;
	st.shared.u32 	[%r231+52], %r5174;
	st.shared.u32 	[%r231+56], %r5176;
	st.shared.u32 	[%r231+60], %r5178;
	st.shared.u32 	[%r231+64], %r5250;
	bar.warp.sync 	-1;
	ld.shared.u32 	%r481, [%r230];
	ld.shared.u32 	%r482, [%r230+128];
	ld.shared.u32 	%r483, [%r230+256];
	ld.shared.u32 	%r484, [%r230+384];
	ld.shared.u32 	%r485, [%r230+512];
	ld.shared.u32 	%r486, [%r230+640];
	ld.shared.u32 	%r487, [%r230+768];
	ld.shared.u32 	%r488, [%r230+896];
	ld.shared.u32 	%r489, [%r230+1024];
	ld.shared.u32 	%r490, [%r230+1152];
	ld.shared.u32 	%r491, [%r230+1280];
	ld.shared.u32 	%r492, [%r230+1408];
	ld.shared.u32 	%r493, [%r230+1536];
	ld.shared.u32 	%r494, [%r230+1664];
	ld.shared.u32 	%r495, [%r230+1792];
	ld.shared.u32 	%r496, [%r230+1920];
	ld.shared.u32 	%r497, [%r230+2048];
	setp.eq.s32 	%p712, %r177, 0;
	@%p712 bra 	$L__BB5_280;
	bra.uni 	$L__BB5_281;
$L__BB5_280:
	st.volatile.shared.u32 	[_ZZN3cub18CUB_300001_SM_10006detail10merge_sort30DeviceMergeSortBlockSortKernelINS2_10policy_hubIN6thrust24THRUST_300001_SM_1000_NS6detail15normal_iteratorINS6_10device_ptrIiEEEEE9Policy600ESB_PNS0_8NullTypeESB_SF_j17evens_before_oddsiSE_EEvbT0_T1_T2_T3_T4_PT6_PT7_T5_NS1_7vsmem_tEE19static_temp_storage+17408], %r176;
$L__BB5_281:
	bar.sync 	0;
	ld.volatile.shared.u32 	%r515, [_ZZN3cub18CUB_300001_SM_10006detail10merge_sort30DeviceMergeSortBlockSortKernelINS2_10policy_hubIN6thrust24THRUST_300001_SM_1000_NS6detail15normal_iteratorINS6_10device_ptrIiEEEEE9Policy600ESB_PNS0_8NullTypeESB_SF_j17evens_before_oddsiSE_EEvbT0_T1_T2_T3_T4_PT6_PT7_T5_NS1_7vsmem_tEE19static_temp_storage+17408];
	mov.u32 	%r2854, %tid.x;
	and.b32  	%r2855, %r2854, 992;
	mul.lo.s32 	%r2856, %r2855, 17;
	cvt.u64.u32 	%rd14, %r2856;
	and.b32  	%r2857, %r2854, 31;
	mov.u32 	%r2858, %ctaid.x;
	mul.lo.s32 	%r2859, %r2858, 4352;
	or.b32  	%r2860, %r2857, %r2859;
	cvt.u64.u32 	%rd15, %r2860;
	add.s64 	%rd16, %rd15, %rd14;
	setp.ge.s32 	%p713, %r179, %r515;
	shl.b64 	%rd17, %rd16, 2;
	add.s64 	%rd6, %rd3, %rd17;
	@%p713 bra 	$L__BB5_283;
	st.global.u32 	[%rd6], %r481;
$L__BB5_283:
	setp.ge.s32 	%p714, %r182, %r515;
	@%p714 bra 	$L__BB5_285;
	st.global.u32 	[%rd6+128], %r482;
$L__BB5_285:
	setp.ge.s32 	%p715, %r185, %r515;
	@%p715 bra 	$L__BB5_287;
	st.global.u32 	[%rd6+256], %r483;
$L__BB5_287:
	setp.ge.s32 	%p716, %r188, %r515;
	@%p716 bra 	$L__BB5_289;
	st.global.u32 	[%rd6+384], %r484;
$L__BB5_289:
	setp.ge.s32 	%p717, %r191, %r515;
	@%p717 bra 	$L__BB5_291;
	st.global.u32 	[%rd6+512], %r485;
$L__BB5_291:
	setp.ge.s32 	%p718, %r194, %r515;
	@%p718 bra 	$L__BB5_293;
	st.global.u32 	[%rd6+640], %r486;
$L__BB5_293:
	setp.ge.s32 	%p719, %r197, %r515;
	@%p719 bra 	$L__BB5_295;
	st.global.u32 	[%rd6+768], %r487;
$L__BB5_295:
	setp.ge.s32 	%p720, %r200, %r515;
	@%p720 bra 	$L__BB5_297;
	st.global.u32 	[%rd6+896], %r488;
$L__BB5_297:
	setp.ge.s32 	%p721, %r203, %r515;
	@%p721 bra 	$L__BB5_299;
	st.global.u32 	[%rd6+1024], %r489;
$L__BB5_299:
	setp.ge.s32 	%p722, %r206, %r515;
	@%p722 bra 	$L__BB5_301;
	st.global.u32 	[%rd6+1152], %r490;
$L__BB5_301:
	setp.ge.s32 	%p723, %r209, %r515;
	@%p723 bra 	$L__BB5_303;
	st.global.u32 	[%rd6+1280], %r491;
$L__BB5_303:
	setp.ge.s32 	%p724, %r212, %r515;
	@%p724 bra 	$L__BB5_305;
	st.global.u32 	[%rd6+1408], %r492;
$L__BB5_305:
	setp.ge.s32 	%p725, %r215, %r515;
	@%p725 bra 	$L__BB5_307;
	st.global.u32 	[%rd6+1536], %r493;
$L__BB5_307:
	setp.ge.s32 	%p726, %r218, %r515;
	@%p726 bra 	$L__BB5_309;
	st.global.u32 	[%rd6+1664], %r494;
$L__BB5_309:
	setp.ge.s32 	%p727, %r221, %r515;
	@%p727 bra 	$L__BB5_311;
	st.global.u32 	[%rd6+1792], %r495;
$L__BB5_311:
	setp.ge.s32 	%p728, %r224, %r515;
	@%p728 bra 	$L__BB5_313;
	st.global.u32 	[%rd6+1920], %r496;
$L__BB5_313:
	setp.ge.s32 	%p729, %r227, %r515;
	@%p729 bra 	$L__BB5_351;
	st.global.u32 	[%rd6+2048], %r497;
	bra.uni 	$L__BB5_351;
$L__BB5_315:
	st.shared.u32 	[%r231], %r5213;
	st.shared.u32 	[%r231+4], %r5195;
	st.shared.u32 	[%r231+8], %r5152;
	st.shared.u32 	[%r231+12], %r5154;
	st.shared.u32 	[%r231+16], %r5156;
	st.shared.u32 	[%r231+20], %r5158;
	st.shared.u32 	[%r231+24], %r5160;
	st.shared.u32 	[%r231+28], %r5162;
	st.shared.u32 	[%r231+32], %r5164;
	st.shared.u32 	[%r231+36], %r5166;
	st.shared.u32 	[%r231+40], %r5168;
	st.shared.u32 	[%r231+44], %r5170;
	st.shared.u32 	[%r231+48], %r5172;
	st.shared.u32 	[%r231+52], %r5174;
	st.shared.u32 	[%r231+56], %r5176;
	st.shared.u32 	[%r231+60], %r5178;
	st.shared.u32 	[%r231+64], %r5250;
	bar.warp.sync 	-1;
	ld.shared.u32 	%r498, [%r230];
	ld.shared.u32 	%r499, [%r230+128];
	ld.shared.u32 	%r500, [%r230+256];
	ld.shared.u32 	%r501, [%r230+384];
	ld.shared.u32 	%r502, [%r230+512];
	ld.shared.u32 	%r503, [%r230+640];
	ld.shared.u32 	%r504, [%r230+768];
	ld.shared.u32 	%r505, [%r230+896];
	ld.shared.u32 	%r506, [%r230+1024];
	ld.shared.u32 	%r507, [%r230+1152];
	ld.shared.u32 	%r508, [%r230+1280];
	ld.shared.u32 	%r509, [%r230+1408];
	ld.shared.u32 	%r510, [%r230+1536];
	ld.shared.u32 	%r511, [%r230+1664];
	ld.shared.u32 	%r512, [%r230+1792];
	ld.shared.u32 	%r513, [%r230+1920];
	ld.shared.u32 	%r514, [%r230+2048];
	setp.eq.s32 	%p730, %r177, 0;
	@%p730 bra 	$L__BB5_316;
	bra.uni 	$L__BB5_317;
$L__BB5_316:
	st.volatile.shared.u32 	[_ZZN3cub18CUB_300001_SM_10006detail10merge_sort30DeviceMergeSortBlockSortKernelINS2_10policy_hubIN6thrust24THRUST_300001_SM_1000_NS6detail15normal_iteratorINS6_10device_ptrIiEEEEE9Policy600ESB_PNS0_8NullTypeESB_SF_j17evens_before_oddsiSE_EEvbT0_T1_T2_T3_T4_PT6_PT7_T5_NS1_7vsmem_tEE19static_temp_storage+17408], %r176;
$L__BB5_317:
	ld.param.u64 	%rd34, [_ZN3cub18CUB_300001_SM_10006detail10merge_sort30DeviceMergeSortBlockSortKernelINS2_10policy_hubIN6thrust24THRUST_300001_SM_1000_NS6detail15normal_iteratorINS6_10device_ptrIiEEEEE9Policy600ESB_PNS0_8NullTypeESB_SF_j17evens_before_oddsiSE_EEvbT0_T1_T2_T3_T4_PT6_PT7_T5_NS1_7vsmem_tE_param_6];
	bar.sync 	0;
	ld.volatile.shared.u32 	%r516, [_ZZN3cub18CUB_300001_SM_10006detail10merge_sort30DeviceMergeSortBlockSortKernelINS2_10policy_hubIN6thrust24THRUST_300001_SM_1000_NS6detail15normal_iteratorINS6_10device_ptrIiEEEEE9Policy600ESB_PNS0_8NullTypeESB_SF_j17evens_before_oddsiSE_EEvbT0_T1_T2_T3_T4_PT6_PT7_T5_NS1_7vsmem_tEE19static_temp_storage+17408];
	setp.ge.s32 	%p731, %r179, %r516;
	cvt.u64.u32 	%rd18, %r179;
	mov.u32 	%r2861, %ctaid.x;
	mul.lo.s32 	%r2862, %r2861, 4352;
	cvt.u64.u32 	%rd19, %r2862;
	add.s64 	%rd20, %rd18, %rd19;
	cvta.to.global.u64 	%rd21, %rd34;
	shl.b64 	%rd22, %rd20, 2;
	add.s64 	%rd7, %rd21, %rd22;
	@%p731 bra 	$L__BB5_319;
	st.global.u32 	[%rd7], %r498;
$L__BB5_319:
	setp.ge.s32 	%p732, %r182, %r516;
	@%p732 bra 	$L__BB5_321;
	st.global.u32 	[%rd7+128], %r499;
$L__BB5_321:
	setp.ge.s32 	%p733, %r185, %r516;
	@%p733 bra 	$L__BB5_323;
	st.global.u32 	[%rd7+256], %r500;
$L__BB5_323:
	setp.ge.s32 	%p734, %r188, %r516;
	@%p734 bra 	$L__BB5_325;
	st.global.u32 	[%rd7+384], %r501;
$L__BB5_325:
	setp.ge.s32 	%p735, %r191, %r516;
	@%p735 bra 	$L__BB5_327;
	st.global.u32 	[%rd7+512], %r502;
$L__BB5_327:
	setp.ge.s32 	%p736, %r194, %r516;
	@%p736 bra 	$L__BB5_329;
	st.global.u32 	[%rd7+640], %r503;
$L__BB5_329:
	setp.ge.s32 	%p737, %r197, %r516;
	@%p737 bra 	$L__BB5_331;
	st.global.u32 	[%rd7+768], %r504;
$L__BB5_331:
	setp.ge.s32 	%p738, %r200, %r516;
	@%p738 bra 	$L__BB5_333;
	st.global.u32 	[%rd7+896], %r505;
$L__BB5_333:
	setp.ge.s32 	%p739, %r203, %r516;
	@%p739 bra 	$L__BB5_335;
	st.global.u32 	[%rd7+1024], %r506;
$L__BB5_335:
	setp.ge.s32 	%p740, %r206, %r516;
	@%p740 bra 	$L__BB5_337;
	st.global.u32 	[%rd7+1152], %r507;
$L__BB5_337:
	setp.ge.s32 	%p741, %r209, %r516;
	@%p741 bra 	$L__BB5_339;
	st.global.u32 	[%rd7+1280], %r508;
$L__BB5_339:
	setp.ge.s32 	%p742, %r212, %r516;
	@%p742 bra 	$L__BB5_341;
	st.global.u32 	[%rd7+1408], %r509;
$L__BB5_341:
	setp.ge.s32 	%p743, %r215, %r516;
	@%p743 bra 	$L__BB5_343;
	st.global.u32 	[%rd7+1536], %r510;
$L__BB5_343:
	setp.ge.s32 	%p744, %r218, %r516;
	@%p744 bra 	$L__BB5_345;
	st.global.u32 	[%rd7+1664], %r511;
$L__BB5_345:
	setp.ge.s32 	%p745, %r221, %r516;
	@%p745 bra 	$L__BB5_347;
	st.global.u32 	[%rd7+1792], %r512;
$L__BB5_347:
	setp.ge.s32 	%p746, %r224, %r516;
	@%p746 bra 	$L__BB5_349;
	st.global.u32 	[%rd7+1920], %r513;
$L__BB5_349:
	setp.ge.s32 	%p747, %r227, %r516;
	@%p747 bra 	$L__BB5_351;
	st.global.u32 	[%rd7+2048], %r514;
$L__BB5_351:
	ret;

}
	// .globl	_ZN3cub18CUB_300001_SM_10006detail10merge_sort30DeviceMergeSortPartitionKernelIN6thrust24THRUST_300001_SM_1000_NS6detail15normal_iteratorINS5_10device_ptrIiEEEEj17evens_before_oddsiEEvbT_PT2_T0_SF_PSF_T1_SF_i
.visible .entry _ZN3cub18CUB_300001_SM_10006detail10merge_sort30DeviceMergeSortPartitionKernelIN6thrust24THRUST_300001_SM_1000_NS6detail15normal_iteratorINS5_10device_ptrIiEEEEj17evens_before_oddsiEEvbT_PT2_T0_SF_PSF_T1_SF_i(
	.param .u8 _ZN3cub18CUB_300001_SM_10006detail10merge_sort30DeviceMergeSortPartitionKernelIN6thrust24THRUST_300001_SM_1000_NS6detail15normal_iteratorINS5_10device_ptrIiEEEEj17evens_before_oddsiEEvbT_PT2_T0_SF_PSF_T1_SF_i_param_0,
	.param .align 8 .b8 _ZN3cub18CUB_300001_SM_10006detail10merge_sort30DeviceMergeSortPartitionKernelIN6thrust24THRUST_300001_SM_1000_NS6detail15normal_iteratorINS5_10device_ptrIiEEEEj17evens_before_oddsiEEvbT_PT2_T0_SF_PSF_T1_SF_i_param_1[8],
	.param .u64 .ptr .align 1 _ZN3cub18CUB_300001_SM_10006detail10merge_sort30DeviceMergeSortPartitionKernelIN6thrust24THRUST_300001_SM_1000_NS6detail15normal_iteratorINS5_10device_ptrIiEEEEj17evens_before_oddsiEEvbT_PT2_T0_SF_PSF_T1_SF_i_param_2,
	.param .u32 _ZN3cub18CUB_300001_SM_10006detail10merge_sort30DeviceMergeSortPartitionKernelIN6thrust24THRUST_300001_SM_1000_NS6detail15normal_iteratorINS5_10device_ptrIiEEEEj17evens_before_oddsiEEvbT_PT2_T0_SF_PSF_T1_SF_i_param_3,
	.param .u32 _ZN3cub18CUB_300001_SM_10006detail10merge_sort30DeviceMergeSortPartitionKernelIN6thrust24THRUST_300001_SM_1000_NS6detail15normal_iteratorINS5_10device_ptrIiEEEEj17evens_before_oddsiEEvbT_PT2_T0_SF_PSF_T1_SF_i_param_4,
	.param .u64 .ptr .align 1 _ZN3cub18CUB_300001_SM_10006detail10merge_sort30DeviceMergeSortPartitionKernelIN6thrust24THRUST_300001_SM_1000_NS6detail15normal_iteratorINS5_10device_ptrIiEEEEj17evens_before_oddsiEEvbT_PT2_T0_SF_PSF_T1_SF_i_param_5,
	.param .align 1 .b8 _ZN3cub18CUB_300001_SM_10006detail10merge_sort30DeviceMergeSortPartitionKernelIN6thrust24THRUST_300001_SM_1000_NS6detail15normal_iteratorINS5_10device_ptrIiEEEEj17evens_before_oddsiEEvbT_PT2_T0_SF_PSF_T1_SF_i_param_6[1],
	.param .u32 _ZN3cub18CUB_300001_SM_10006detail10merge_sort30DeviceMergeSortPartitionKernelIN6thrust24THRUST_300001_SM_1000_NS6detail15normal_iteratorINS5_10device_ptrIiEEEEj17evens_before_oddsiEEvbT_PT2_T0_SF_PSF_T1_SF_i_param_7,
	.param .u32 _ZN3cub18CUB_300001_SM_10006detail10merge_sort30DeviceMergeSortPartitionKernelIN6thrust24THRUST_300001_SM_1000_NS6detail15normal_iteratorINS5_10device_ptrIiEEEEj17evens_before_oddsiEEvbT_PT2_T0_SF_PSF_T1_SF_i_param_8
)
{
	.reg .pred 	%p<14>;
	.reg .b16 	%rs<2>;
	.reg .b32 	%r<92>;
	.reg .b64 	%rd<32>;

	ld.param.u64 	%rd9, [_ZN3cub18CUB_300001_SM_10006detail10merge_sort30DeviceMergeSortPartitionKernelIN6thrust24THRUST_300001_SM_1000_NS6detail15normal_iteratorINS5_10device_ptrIiEEEEj17evens_before_oddsiEEvbT_PT2_T0_SF_PSF_T1_SF_i_param_1];
	ld.param.s8 	%rs1, [_ZN3cub18CUB_300001_SM_10006detail10merge_sort30DeviceMergeSortPartitionKernelIN6thrust24THRUST_300001_SM_1000_NS6detail15normal_iteratorINS5_10device_ptrIiEEEEj17evens_before_oddsiEEvbT_PT2_T0_SF_PSF_T1_SF_i_param_0];
	ld.param.u64 	%rd10, [_ZN3cub18CUB_300001_SM_10006detail10merge_sort30DeviceMergeSortPartitionKernelIN6thrust24THRUST_300001_SM_1000_NS6detail15normal_iteratorINS5_10device_ptrIiEEEEj17evens_before_oddsiEEvbT_PT2_T0_SF_PSF_T1_SF_i_param_2];
	ld.param.u32 	%r20, [_ZN3cub18CUB_300001_SM_10006detail10merge_sort30DeviceMergeSortPartitionKernelIN6thrust24THRUST_300001_SM_1000_NS6detail15normal_iteratorINS5_10device_ptrIiEEEEj17evens_before_oddsiEEvbT_PT2_T0_SF_PSF_T1_SF_i_param_3];
	ld.param.u32 	%r21, [_ZN3cub18CUB_300001_SM_10006detail10merge_sort30DeviceMergeSortPartitionKernelIN6thrust24THRUST_300001_SM_1000_NS6detail15normal_iteratorINS5_10device_ptrIiEEEEj17evens_before_oddsiEEvbT_PT2_T0_SF_PSF_T1_SF_i_param_4];
	ld.param.u64 	%rd11, [_ZN3cub18CUB_300001_SM_10006detail10merge_sort30DeviceMergeSortPartitionKernelIN6thrust24THRUST_300001_SM_1000_NS6detail15normal_iteratorINS5_10device_ptrIiEEEEj17evens_before_oddsiEEvbT_PT2_T0_SF_PSF_T1_SF_i_param_5];
	ld.param.u32 	%r22, [_ZN3cub18CUB_300001_SM_10006detail10merge_sort30DeviceMergeSortPartitionKernelIN6thrust24THRUST_300001_SM_1000_NS6detail15normal_iteratorINS5_10device_ptrIiEEEEj17evens_before_oddsiEEvbT_PT2_T0_SF_PSF_T1_SF_i_param_7];
	ld.param.u32 	%r23, [_ZN3cub18CUB_300001_SM_10006detail10merge_sort30DeviceMergeSortPartitionKernelIN6thrust24THRUST_300001_SM_1000_NS6detail15normal_iteratorINS5_10device_ptrIiEEEEj17evens_before_oddsiEEvbT_PT2_T0_SF_PSF_T1_SF_i_param_8];
	cvta.to.global.u64 	%rd1, %rd11;
	mov.u32 	%r24, %ntid.x;
	mov.u32 	%r25, %ctaid.x;
	mov.u32 	%r26, %tid.x;
	mad.lo.s32 	%r1, %r24, %r25, %r26;
	setp.ge.u32 	%p1, %r1, %r21;
	@%p1 bra 	$L__BB6_11;
	shr.u32 	%r27, %r22, 1;
	add.s32 	%r2, %r22, -1;
	neg.s32 	%r28, %r22;
	and.b32  	%r29, %r1, %r28;
	mul.lo.s32 	%r30, %r23, %r29;
	mul.lo.s32 	%r31, %r23, %r27;
	min.u32 	%r3, %r30, %r20;
	not.b32 	%r32, %r30;
	min.u32 	%r33, %r31, %r32;
	add.s32 	%r34, %r33, %r30;
	min.u32 	%r4, %r34, %r20;
	not.b32 	%r35, %r4;
	min.u32 	%r36, %r31, %r35;
	add.s32 	%r37, %r36, %r4;
	min.u32 	%r5, %r37, %r20;
	// begin inline asm
	griddepcontrol.wait;
	// end inline asm
	add.s32 	%r38, %r1, 1;
	setp.ne.s32 	%p2, %r38, %r21;
	@%p2 bra 	$L__BB6_3;
	mul.wide.u32 	%rd30, %r1, 4;
	add.s64 	%rd31, %rd1, %rd30;
	st.global.u32 	[%rd31], %r4;
	bra.uni 	$L__BB6_11;
$L__BB6_3:
	sub.s32 	%r39, %r5, %r3;
	and.b32  	%r40, %r2, %r1;
	mul.lo.s32 	%r41, %r40, %r23;
	min.u32 	%r6, %r41, %r39;
	setp.eq.s16 	%p3, %rs1, 0;
	@%p3 bra 	$L__BB6_7;
	sub.s32 	%r42, %r4, %r3;
	sub.s32 	%r43, %r5, %r4;
	max.u32 	%r44, %r6, %r43;
	sub.s32 	%r91, %r44, %r43;
	min.u32 	%r87, %r42, %r6;
	setp.ge.u32 	%p4, %r91, %r87;
	@%p4 bra 	$L__BB6_10;
	cvta.to.global.u64 	%rd3, %rd9;
	cvt.u64.u32 	%rd4, %r4;
	cvt.u64.u32 	%rd5, %r3;
$L__BB6_6:
	sub.s32 	%r45, %r87, %r91;
	shr.u32 	%r46, %r45, 1;
	add.s32 	%r47, %r46, %r91;
	cvt.u64.u32 	%rd12, %r47;
	add.s64 	%rd13, %rd12, %rd5;
	shl.b64 	%rd14, %rd13, 2;
	add.s64 	%rd15, %rd3, %rd14;
	ld.global.u32 	%r48, [%rd15];
	not.b32 	%r49, %r47;
	add.s32 	%r50, %r6, %r49;
	cvt.u64.u32 	%rd16, %r50;
	add.s64 	%rd17, %rd16, %rd4;
	shl.b64 	%rd18, %rd17, 2;
	add.s64 	%rd19, %rd3, %rd18;
	ld.global.u32 	%r51, [%rd19];
	shr.u32 	%r52, %r51, 31;
	add.s32 	%r53, %r51, %r52;
	and.b32  	%r54, %r53, -2;
	sub.s32 	%r55, %r51, %r54;
	shr.u32 	%r56, %r48, 31;
	add.s32 	%r57, %r48, %r56;
	and.b32  	%r58, %r57, -2;
	sub.s32 	%r59, %r48, %r58;
	setp.eq.s32 	%p5, %r55, %r59;
	setp.ge.s32 	%p6, %r51, %r48;
	selp.u32 	%r60, -1, 0, %p6;
	selp.b32 	%r61, %r60, %r51, %p5;
	and.b32  	%r62, %r61, 1;
	setp.eq.b32 	%p7, %r62, 1;
	add.s32 	%r63, %r47, 1;
	selp.b32 	%r91, %r63, %r91, %p7;
	selp.b32 	%r87, %r87, %r47, %p7;
	setp.lt.u32 	%p8, %r91, %r87;
	@%p8 bra 	$L__BB6_6;
	bra.uni 	$L__BB6_10;
$L__BB6_7:
	sub.s32 	%r64, %r4, %r3;
	sub.s32 	%r65, %r5, %r4;
	max.u32 	%r66, %r6, %r65;
	sub.s32 	%r91, %r66, %r65;
	min.u32 	%r89, %r64, %r6;
	setp.ge.u32 	%p9, %r91, %r89;
	@%p9 bra 	$L__BB6_10;
	cvta.to.global.u64 	%rd6, %rd10;
	cvt.u64.u32 	%rd7, %r4;
	cvt.u64.u32 	%rd8, %r3;
$L__BB6_9:
	sub.s32 	%r67, %r89, %r91;
	shr.u32 	%r68, %r67, 1;
	add.s32 	%r69, %r68, %r91;
	cvt.u64.u32 	%rd20, %r69;
	add.s64 	%rd21, %rd20, %rd8;
	shl.b64 	%rd22, %rd21, 2;
	add.s64 	%rd23, %rd6, %rd22;
	ld.global.u32 	%r70, [%rd23];
	not.b32 	%r71, %r69;
	add.s32 	%r72, %r6, %r71;
	cvt.u64.u32 	%rd24, %r72;
	add.s64 	%rd25, %rd24, %rd7;
	shl.b64 	%rd26, %rd25, 2;
	add.s64 	%rd27, %rd6, %rd26;
	ld.global.u32 	%r73, [%rd27];
	shr.u32 	%r74, %r73, 31;
	add.s32 	%r75, %r73, %r74;
	and.b32  	%r76, %r75, -2;
	sub.s32 	%r77, %r73, %r76;
	shr.u32 	%r78, %r70, 31;
	add.s32 	%r79, %r70, %r78;
	and.b32  	%r80, %r79, -2;
	sub.s32 	%r81, %r70, %r80;
	setp.eq.s32 	%p10, %r77, %r81;
	setp.ge.s32 	%p11, %r73, %r70;
	selp.u32 	%r82, -1, 0, %p11;
	selp.b32 	%r83, %r82, %r73, %p10;
	and.b32  	%r84, %r83, 1;
	setp.eq.b32 	%p12, %r84, 1;
	add.s32 	%r85, %r69, 1;
	selp.b32 	%r91, %r85, %r91, %p12;
	selp.b32 	%r89, %r89, %r69, %p12;
	setp.lt.u32 	%p13, %r91, %r89;
	@%p13 bra 	$L__BB6_9;
$L__BB6_10:
	add.s32 	%r86, %r91, %r3;
	mul.wide.u32 	%rd28, %r1, 4;
	add.s64 	%rd29, %rd1, %rd28;
	st.global.u32 	[%rd29], %r86;
$L__BB6_11:
	ret;

}
	// .globl	_ZN3cub18CUB_300001_SM_10006detail10merge_sort26DeviceMergeSortMergeKernelINS2_10policy_hubIN6thrust24THRUST_300001_SM_1000_NS6detail15normal_iteratorINS6_10device_ptrIiEEEEE9Policy600ESB_PNS0_8NullTypeESB_SF_j17evens_before_oddsiSE_EEvbT2_T3_T4_PT6_PT7_T5_PSJ_SJ_NS1_7vsmem_tE
.visible .entry _ZN3cub18CUB_300001_SM_10006detail10merge_sort26DeviceMergeSortMergeKernelINS2_10policy_hubIN6thrust24THRUST_300001_SM_1000_NS6detail15normal_iteratorINS6_10device_ptrIiEEEEE9Policy600ESB_PNS0_8NullTypeESB_SF_j17evens_before_oddsiSE_EEvbT2_T3_T4_PT6_PT7_T5_PSJ_SJ_NS1_7vsmem_tE(
	.param .u8 _ZN3cub18CUB_300001_SM_10006detail10merge_sort26DeviceMergeSortMergeKernelINS2_10policy_hubIN6thrust24THRUST_300001_SM_1000_NS6detail15normal_iteratorINS6_10device_ptrIiEEEEE9Policy600ESB_PNS0_8NullTypeESB_SF_j17evens_before_oddsiSE_EEvbT2_T3_T4_PT6_PT7_T5_PSJ_SJ_NS1_7vsmem_tE_param_0,
	.param .align 8 .b8 _ZN3cub18CUB_300001_SM_10006detail10merge_sort26DeviceMergeSortMergeKernelINS2_10policy_hubIN6thrust24THRUST_300001_SM_1000_NS6detail15normal_iteratorINS6_10device_ptrIiEEEEE9Policy600ESB_PNS0_8NullTypeESB_SF_j17evens_before_oddsiSE_EEvbT2_T3_T4_PT6_PT7_T5_PSJ_SJ_NS1_7vsmem_tE_param_1[8],
	.param .u64 .ptr .align 1 _ZN3cub18CUB_300001_SM_10006detail10merge_sort26DeviceMergeSortMergeKernelINS2_10policy_hubIN6thrust24THRUST_300001_SM_1000_NS6detail15normal_iteratorINS6_10device_ptrIiEEEEE9Policy600ESB_PNS0_8NullTypeESB_SF_j17evens_before_oddsiSE_EEvbT2_T3_T4_PT6_PT7_T5_PSJ_SJ_NS1_7vsmem_tE_param_2,
	.param .u32 _ZN3cub18CUB_300001_SM_10006detail10merge_sort26DeviceMergeSortMergeKernelINS2_10policy_hubIN6thrust24THRUST_300001_SM_1000_NS6detail15normal_iteratorINS6_10device_ptrIiEEEEE9Policy600ESB_PNS0_8NullTypeESB_SF_j17evens_before_oddsiSE_EEvbT2_T3_T4_PT6_PT7_T5_PSJ_SJ_NS1_7vsmem_tE_param_3,
	.param .u64 .ptr .align 1 _ZN3cub18CUB_300001_SM_10006detail10merge_sort26DeviceMergeSortMergeKernelINS2_10policy_hubIN6thrust24THRUST_300001_SM_1000_NS6detail15normal_iteratorINS6_10device_ptrIiEEEEE9Policy600ESB_PNS0_8NullTypeESB_SF_j17evens_before_oddsiSE_EEvbT2_T3_T4_PT6_PT7_T5_PSJ_SJ_NS1_7vsmem_tE_param_4,
	.param .u64 .ptr .align 1 _ZN3cub18CUB_300001_SM_10006detail10merge_sort26DeviceMergeSortMergeKernelINS2_10policy_hubIN6thrust24THRUST_300001_SM_1000_NS6detail15normal_iteratorINS6_10device_ptrIiEEEEE9Policy600ESB_PNS0_8NullTypeESB_SF_j17evens_before_oddsiSE_EEvbT2_T3_T4_PT6_PT7_T5_PSJ_SJ_NS1_7vsmem_tE_param_5,
	.param .align 1 .b8 _ZN3cub18CUB_300001_SM_10006detail10merge_sort26DeviceMergeSortMergeKernelINS2_10policy_hubIN6thrust24THRUST_300001_SM_1000_NS6detail15normal_iteratorINS6_10device_ptrIiEEEEE9Policy600ESB_PNS0_8NullTypeESB_SF_j17evens_before_oddsiSE_EEvbT2_T3_T4_PT6_PT7_T5_PSJ_SJ_NS1_7vsmem_tE_param_6[1],
	.param .u64 .ptr .align 1 _ZN3cub18CUB_300001_SM_10006detail10merge_sort26DeviceMergeSortMergeKernelINS2_10policy_hubIN6thrust24THRUST_300001_SM_1000_NS6detail15normal_iteratorINS6_10device_ptrIiEEEEE9Policy600ESB_PNS0_8NullTypeESB_SF_j17evens_before_oddsiSE_EEvbT2_T3_T4_PT6_PT7_T5_PSJ_SJ_NS1_7vsmem_tE_param_7,
	.param .u32 _ZN3cub18CUB_300001_SM_10006detail10merge_sort26DeviceMergeSortMergeKernelINS2_10policy_hubIN6thrust24THRUST_300001_SM_1000_NS6detail15normal_iteratorINS6_10device_ptrIiEEEEE9Policy600ESB_PNS0_8NullTypeESB_SF_j17evens_before_oddsiSE_EEvbT2_T3_T4_PT6_PT7_T5_PSJ_SJ_NS1_7vsmem_tE_param_8,
	.param .align 8 .b8 _ZN3cub18CUB_300001_SM_10006detail10merge_sort26DeviceMergeSortMergeKernelINS2_10policy_hubIN6thrust24THRUST_300001_SM_1000_NS6detail15normal_iteratorINS6_10device_ptrIiEEEEE9Policy600ESB_PNS0_8NullTypeESB_SF_j17evens_before_oddsiSE_EEvbT2_T3_T4_PT6_PT7_T5_PSJ_SJ_NS1_7vsmem_tE_param_9[8]
)
.maxntid 256
{
	.reg .pred 	%p<556>;
	.reg .b16 	%rs<6>;
	.reg .b32 	%r<1727>;
	.reg .b64 	%rd<335>;
	// demoted variable
	.shared .align 16 .b8 _ZZN3cub18CUB_300001_SM_10006detail10merge_sort26DeviceMergeSortMergeKernelINS2_10policy_hubIN6thrust24THRUST_300001_SM_1000_NS6detail15normal_iteratorINS6_10device_ptrIiEEEEE9Policy600ESB_PNS0_8NullTypeESB_SF_j17evens_before_oddsiSE_EEvbT2_T3_T4_PT6_PT7_T5_PSJ_SJ_NS1_7vsmem_tEE19static_temp_storage[17424];
	ld.param.u64 	%rd13, [_ZN3cub18CUB_300001_SM_10006detail10merge_sort26DeviceMergeSortMergeKernelINS2_10policy_hubIN6thrust24THRUST_300001_SM_1000_NS6detail15normal_iteratorINS6_10device_ptrIiEEEEE9Policy600ESB_PNS0_8NullTypeESB_SF_j17evens_before_oddsiSE_EEvbT2_T3_T4_PT6_PT7_T5_PSJ_SJ_NS1_7vsmem_tE_param_1];
	ld.param.u32 	%r525, [_ZN3cub18CUB_300001_SM_10006detail10merge_sort26DeviceMergeSortMergeKernelINS2_10policy_hubIN6thrust24THRUST_300001_SM_1000_NS6detail15normal_iteratorINS6_10device_ptrIiEEEEE9Policy600ESB_PNS0_8NullTypeESB_SF_j17evens_before_oddsiSE_EEvbT2_T3_T4_PT6_PT7_T5_PSJ_SJ_NS1_7vsmem_tE_param_3];
	ld.param.u64 	%rd12, [_ZN3cub18CUB_300001_SM_10006detail10merge_sort26DeviceMergeSortMergeKernelINS2_10policy_hubIN6thrust24THRUST_300001_SM_1000_NS6detail15normal_iteratorINS6_10device_ptrIiEEEEE9Policy600ESB_PNS0_8NullTypeESB_SF_j17evens_before_oddsiSE_EEvbT2_T3_T4_PT6_PT7_T5_PSJ_SJ_NS1_7vsmem_tE_param_4];
	ld.param.u64 	%rd14, [_ZN3cub18CUB_300001_SM_10006detail10merge_sort26DeviceMergeSortMergeKernelINS2_10policy_hubIN6thrust24THRUST_300001_SM_1000_NS6detail15normal_iteratorINS6_10device_ptrIiEEEEE9Policy600ESB_PNS0_8NullTypeESB_SF_j17evens_before_oddsiSE_EEvbT2_T3_T4_PT6_PT7_T5_PSJ_SJ_NS1_7vsmem_tE_param_7];
	cvta.to.global.u64 	%rd1, %rd12;
	cvta.to.global.u64 	%rd2, %rd14;
	cvta.to.global.u64 	%rd3, %rd13;
	mov.u32 	%r1, %ctaid.x;
	mov.u32 	%r527, %nctaid.x;
	mov.u32 	%r2, %tid.x;
	add.s32 	%r528, %r527, -1;
	setp.ge.u32 	%p65, %r1, %r528;
	@%p65 bra 	$L__BB7_159;
	ld.param.u32 	%r1571, [_ZN3cub18CUB_300001_SM_10006detail10merge_sort26DeviceMergeSortMergeKernelINS2_10policy_hubIN6thrust24THRUST_300001_SM_1000_NS6detail15normal_iteratorINS6_10device_ptrIiEEEEE9Policy600ESB_PNS0_8NullTypeESB_SF_j17evens_before_oddsiSE_EEvbT2_T3_T4_PT6_PT7_T5_PSJ_SJ_NS1_7vsmem_tE_param_8];
	ld.param.s8 	%rs4, [_ZN3cub18CUB_300001_SM_10006detail10merge_sort26DeviceMergeSortMergeKernelINS2_10policy_hubIN6thrust24THRUST_300001_SM_1000_NS6detail15normal_iteratorINS6_10device_ptrIiEEEEE9Policy600ESB_PNS0_8NullTypeESB_SF_j17evens_before_oddsiSE_EEvbT2_T3_T4_PT6_PT7_T5_PSJ_SJ_NS1_7vsmem_tE_param_0];
	mul.wide.u32 	%rd171, %r1, 4;
	add.s64 	%rd172, %rd2, %rd171;
	ld.global.u32 	%r1054, [%rd172];
	ld.global.u32 	%r1055, [%rd172+4];
	shr.u32 	%r1056, %r1571, 1;
	neg.s32 	%r1057, %r1571;
	and.b32  	%r1058, %r1, %r1057;
	mul.lo.s32 	%r3, %r1058, 4352;
	mul.lo.s32 	%r4, %r1056, 4352;
	sub.s32 	%r1059, %r1, %r1058;
	mul.lo.s32 	%r1060, %r1059, 4352;
	sub.s32 	%r5, %r1054, %r3;
	sub.s32 	%r1061, %r1055, %r3;
	sub.s32 	%r1062, %r525, %r3;
	max.u32 	%r1063, %r1062, %r4;
	sub.s32 	%r1064, %r1063, %r4;
	sub.s32 	%r1065, %r1060, %r5;
	min.u32 	%r6, %r1065, %r1064;
	max.u32 	%r1066, %r1060, -4353;
	not.b32 	%r1067, %r1066;
	add.s32 	%r1068, %r1060, %r1067;
	sub.s32 	%r1069, %r1068, %r1061;
	or.b32  	%r1070, %r1, %r1057;
	setp.eq.s32 	%p330, %r1070, -1;
	min.u32 	%r1071, %r4, %r1062;
	selp.b32 	%r1072, %r1071, %r1061, %p330;
	selp.b32 	%r1073, %r4, %r1069, %p330;
	min.u32 	%r7, %r1073, %r1064;
	sub.s32 	%r8, %r1072, %r5;
	// begin inline asm
	griddepcontrol.wait;
	// end inline asm
	setp.eq.s16 	%p331, %rs4, 0;
	@%p331 bra 	$L__BB7_53;
	cvt.u64.u32 	%rd173, %r3;
	cvt.u64.u32 	%rd174, %r5;
	add.s64 	%rd175, %rd174, %rd173;
	cvt.u64.u32 	%rd176, %r4;
	add.s64 	%rd177, %rd173, %rd176;
	cvt.u64.u32 	%rd178, %r6;
	add.s64 	%rd179, %rd177, %rd178;
	setp.ge.s32 	%p332, %r2, %r8;
	cvt.u64.u32 	%rd180, %r2;
	add.s64 	%rd181, %rd175, %rd180;
	shl.b64 	%rd182, %rd181, 2;
	add.s64 	%rd4, %rd3, %rd182;
	sub.s32 	%r1074, %r2, %r8;
	cvt.s64.s32 	%rd183, %r1074;
	add.s64 	%rd184, %rd179, %rd183;
	shl.b64 	%rd185, %rd184, 2;
	add.s64 	%rd5, %rd3, %rd185;
	@%p332 bra 	$L__BB7_4;
	ld.global.u32 	%r1605, [%rd4];
	bra.uni 	$L__BB7_5;
$L__BB7_4:
	ld.global.u32 	%r1605, [%rd5];
$L__BB7_5:
	add.s32 	%r1075, %r2, 256;
	setp.lt.s32 	%p333, %r1075, %r8;
	@%p333 bra 	$L__BB7_7;
	ld.global.u32 	%r1604, [%rd5+1024];
	bra.uni 	$L__BB7_8;
$L__BB7_7:
	ld.global.u32 	%r1604, [%rd4+1024];
$L__BB7_8:
	add.s32 	%r1076, %r2, 512;
	setp.lt.s32 	%p334, %r1076, %r8;
	@%p334 bra 	$L__BB7_10;
	ld.global.u32 	%r1603, [%rd5+2048];
	bra.uni 	$L__BB7_11;
$L__BB7_10:
	ld.global.u32 	%r1603, [%rd4+2048];
$L__BB7_11:
	add.s32 	%r1077, %r2, 768;
	setp.lt.s32 	%p335, %r1077, %r8;
	@%p335 bra 	$L__BB7_13;
	ld.global.u32 	%r1602, [%rd5+3072];
	bra.uni 	$L__BB7_14;
$L__BB7_13:
	ld.global.u32 	%r1602, [%rd4+3072];
$L__BB7_14:
	or.b32  	%r1078, %r2, 1024;
	setp.lt.s32 	%p336, %r1078, %r8;
	@%p336 bra 	$L__BB7_16;
	ld.global.u32 	%r1601, [%rd5+4096];
	bra.uni 	$L__BB7_17;
$L__BB7_16:
	ld.global.u32 	%r1601, [%rd4+4096];
$L__BB7_17:
	add.s32 	%r1079, %r2, 1280;
	setp.lt.s32 	%p337, %r1079, %r8;
	@%p337 bra 	$L__BB7_19;
	ld.global.u32 	%r1600, [%rd5+5120];
	bra.uni 	$L__BB7_20;
$L__BB7_19:
	ld.global.u32 	%r1600, [%rd4+5120];
$L__BB7_20:
	add.s32 	%r1080, %r2, 1536;
	setp.lt.s32 	%p338, %r1080, %r8;
	@%p338 bra 	$L__BB7_22;
	ld.global.u32 	%r1599, [%rd5+6144];
	bra.uni 	$L__BB7_23;
$L__BB7_22:
	ld.global.u32 	%r1599, [%rd4+6144];
$L__BB7_23:
	add.s32 	%r1081, %r2, 1792;
	setp.lt.s32 	%p339, %r1081, %r8;
	@%p339 bra 	$L__BB7_25;
	ld.global.u32 	%r1598, [%rd5+7168];
	bra.uni 	$L__BB7_26;
$L__BB7_25:
	ld.global.u32 	%r1598, [%rd4+7168];
$L__BB7_26:
	or.b32  	%r1082, %r2, 2048;
	setp.lt.s32 	%p340, %r1082, %r8;
	@%p340 bra 	$L__BB7_28;
	ld.global.u32 	%r1597, [%rd5+8192];
	bra.uni 	$L__BB7_29;
$L__BB7_28:
	ld.global.u32 	%r1597, [%rd4+8192];
$L__BB7_29:
	add.s32 	%r1083, %r2, 2304;
	setp.lt.s32 	%p341, %r1083, %r8;
	@%p341 bra 	$L__BB7_31;
	ld.global.u32 	%r1596, [%rd5+9216];
	bra.uni 	$L__BB7_32;
$L__BB7_31:
	ld.global.u32 	%r1596, [%rd4+9216];
$L__BB7_32:
	add.s32 	%r1084, %r2, 2560;
	setp.lt.s32 	%p342, %r1084, %r8;
	@%p342 bra 	$L__BB7_34;
	ld.global.u32 	%r1595, [%rd5+10240];
	bra.uni 	$L__BB7_35;
$L__BB7_34:
	ld.global.u32 	%r1595, [%rd4+10240];
$L__BB7_35:
	add.s32 	%r1085, %r2, 2816;
	setp.lt.s32 	%p343, %r1085, %r8;
	@%p343 bra 	$L__BB7_37;
	ld.global.u32 	%r1594, [%rd5+11264];
	bra.uni 	$L__BB7_38;
$L__BB7_37:
	ld.global.u32 	%r1594, [%rd4+11264];
$L__BB7_38:
	or.b32  	%r1086, %r2, 3072;
	setp.lt.s32 	%p344, %r1086, %r8;
	@%p344 bra 	$L__BB7_40;
	ld.global.u32 	%r1593, [%rd5+12288];
	bra.uni 	$L__BB7_41;
$L__BB7_40:
	ld.global.u32 	%r1593, [%rd4+12288];
$L__BB7_41:
	add.s32 	%r1087, %r2, 3328;
	setp.lt.s32 	%p345, %r1087, %r8;
	@%p345 bra 	$L__BB7_43;
	ld.global.u32 	%r1592, [%rd5+13312];
	bra.uni 	$L__BB7_44;
$L__BB7_43:
	ld.global.u32 	%r1592, [%rd4+13312];
$L__BB7_44:
	add.s32 	%r1088, %r2, 3584;
	setp.lt.s32 	%p346, %r1088, %r8;
	@%p346 bra 	$L__BB7_46;
	ld.global.u32 	%r1591, [%rd5+14336];
	bra.uni 	$L__BB7_47;
$L__BB7_46:
	ld.global.u32 	%r1591, [%rd4+14336];
$L__BB7_47:
	add.s32 	%r1089, %r2, 3840;
	setp.lt.s32 	%p347, %r1089, %r8;
	@%p347 bra 	$L__BB7_49;
	ld.global.u32 	%r1590, [%rd5+15360];
	bra.uni 	$L__BB7_50;
$L__BB7_49:
	ld.global.u32 	%r1590, [%rd4+15360];
$L__BB7_50:
	or.b32  	%r1090, %r2, 4096;
	setp.lt.s32 	%p348, %r1090, %r8;
	@%p348 bra 	$L__BB7_52;
	ld.global.u32 	%r1589, [%rd5+16384];
	bra.uni 	$L__BB7_54;
$L__BB7_52:
	ld.global.u32 	%r1589, [%rd4+16384];
	bra.uni 	$L__BB7_54;
$L__BB7_53:
	ld.param.u32 	%r1572, [_ZN3cub18CUB_300001_SM_10006detail10merge_sort26DeviceMergeSortMergeKernelINS2_10policy_hubIN6thrust24THRUST_300001_SM_1000_NS6detail15normal_iteratorINS6_10device_ptrIiEEEEE9Policy600ESB_PNS0_8NullTypeESB_SF_j17evens_before_oddsiSE_EEvbT2_T3_T4_PT6_PT7_T5_PSJ_SJ_NS1_7vsmem_tE_param_8];
	ld.param.u64 	%rd333, [_ZN3cub18CUB_300001_SM_10006detail10merge_sort26DeviceMergeSortMergeKernelINS2_10policy_hubIN6thrust24THRUST_300001_SM_1000_NS6detail15normal_iteratorINS6_10device_ptrIiEEEEE9Policy600ESB_PNS0_8NullTypeESB_SF_j17evens_before_oddsiSE_EEvbT2_T3_T4_PT6_PT7_T5_PSJ_SJ_NS1_7vsmem_tE_param_4];
	cvt.u64.u32 	%rd186, %r3;
	cvt.u64.u32 	%rd187, %r5;
	add.s64 	%rd188, %rd187, %rd186;
	shr.u32 	%r1091, %r1572, 1;
	mul.lo.s32 	%r1092, %r1091, 4352;
	cvt.u64.u32 	%rd189, %r1092;
	add.s64 	%rd190, %rd186, %rd189;
	cvt.u64.u32 	%rd191, %r6;
	add.s64 	%rd192, %rd190, %rd191;
	setp.lt.s32 	%p349, %r2, %r8;
	sub.s32 	%r1093, %r2, %r8;
	cvt.s64.s32 	%rd193, %r1093;
	cvt.u64.u32 	%rd194, %r2;
	selp.b64 	%rd195, %rd188, %rd192, %p349;
	selp.b64 	%rd196, %rd194, %rd193, %p349;
	add.s64 	%rd197, %rd196, %rd195;
	cvta.to.global.u64 	%rd198, %rd333;
	shl.b64 	%rd199, %rd197, 2;
	add.s64 	%rd200, %rd198, %rd199;
	ld.global.u32 	%r1605, [%rd200];
	add.s32 	%r1094, %r2, 256;
	setp.lt.s32 	%p350, %r1094, %r8;
	sub.s32 	%r1095, %r1094, %r8;
	cvt.s64.s32 	%rd201, %r1095;
	cvt.u64.u32 	%rd202, %r1094;
	selp.b64 	%rd203, %rd188, %rd192, %p350;
	selp.b64 	%rd204, %rd202, %rd201, %p350;
	add.s64 	%rd205, %rd204, %rd203;
	shl.b64 	%rd206, %rd205, 2;
	add.s64 	%rd207, %rd198, %rd206;
	ld.global.u32 	%r1604, [%rd207];
	add.s32 	%r1096, %r2, 512;
	setp.lt.s32 	%p351, %r1096, %r8;
	sub.s32 	%r1097, %r1096, %r8;
	cvt.s64.s32 	%rd208, %r1097;
	cvt.u64.u32 	%rd209, %r1096;
	selp.b64 	%rd210, %rd188, %rd192, %p351;
	selp.b64 	%rd211, %rd209, %rd208, %p351;
	add.s64 	%rd212, %rd211, %rd210;
	shl.b64 	%rd213, %rd212, 2;
	add.s64 	%rd214, %rd198, %rd213;
	ld.global.u32 	%r1603, [%rd214];
	add.s32 	%r1098, %r2, 768;
	setp.lt.s32 	%p352, %r1098, %r8;
	sub.s32 	%r1099, %r1098, %r8;
	cvt.s64.s32 	%rd215, %r1099;
	cvt.u64.u32 	%rd216, %r1098;
	selp.b64 	%rd217, %rd188, %rd192, %p352;
	selp.b64 	%rd218, %rd216, %rd215, %p352;
	add.s64 	%rd219, %rd218, %rd217;
	shl.b64 	%rd220, %rd219, 2;
	add.s64 	%rd221, %rd198, %rd220;
	ld.global.u32 	%r1602, [%rd221];
	or.b32  	%r1100, %r2, 1024;
	setp.lt.s32 	%p353, %r1100, %r8;
	sub.s32 	%r1101, %r1100, %r8;
	cvt.s64.s32 	%rd222, %r1101;
	cvt.u64.u32 	%rd223, %r1100;
	selp.b64 	%rd224, %rd188, %rd192, %p353;
	selp.b64 	%rd225, %rd223, %rd222, %p353;
	add.s64 	%rd226, %rd225, %rd224;
	shl.b64 	%rd227, %rd226, 2;
	add.s64 	%rd228, %rd198, %rd227;
	ld.global.u32 	%r1601, [%rd228];
	add.s32 	%r1102, %r2, 1280;
	setp.lt.s32 	%p354, %r1102, %r8;
	sub.s32 	%r1103, %r1102, %r8;
	cvt.s64.s32 	%rd229, %r1103;
	cvt.u64.u32 	%rd230, %r1102;
	selp.b64 	%rd231, %rd188, %rd192, %p354;
	selp.b64 	%rd232, %rd230, %rd229, %p354;
	add.s64 	%rd233, %rd232, %rd231;
	shl.b64 	%rd234, %rd233, 2;
	add.s64 	%rd235, %rd198, %rd234;
	ld.global.u32 	%r1600, [%rd235];
	add.s32 	%r1104, %r2, 1536;
	setp.lt.s32 	%p355, %r1104, %r8;
	sub.s32 	%r1105, %r1104, %r8;
	cvt.s64.s32 	%rd236, %r1105;
	cvt.u64.u32 	%rd237, %r1104;
	selp.b64 	%rd238, %rd188, %rd192, %p355;
	selp.b64 	%rd239, %rd237, %rd236, %p355;
	add.s64 	%rd240, %rd239, %rd238;
	shl.b64 	%rd241, %rd240, 2;
	add.s64 	%rd242, %rd198, %rd241;
	ld.global.u32 	%r1599, [%rd242];
	add.s32 	%r1106, %r2, 1792;
	setp.lt.s32 	%p356, %r1106, %r8;
	sub.s32 	%r1107, %r1106, %r8;
	cvt.s64.s32 	%rd243, %r1107;
	cvt.u64.u32 	%rd244, %r1106;
	selp.b64 	%rd245, %rd188, %rd192, %p356;
	selp.b64 	%rd246, %rd244, %rd243, %p356;
	add.s64 	%rd247, %rd246, %rd245;
	shl.b64 	%rd248, %rd247, 2;
	add.s64 	%rd249, %rd198, %rd248;
	ld.global.u32 	%r1598, [%rd249];
	or.b32  	%r1108, %r2, 2048;
	setp.lt.s32 	%p357, %r1108, %r8;
	sub.s32 	%r1109, %r1108, %r8;
	cvt.s64.s32 	%rd250, %r1109;
	cvt.u64.u32 	%rd251, %r1108;
	selp.b64 	%rd252, %rd188, %rd192, %p357;
	selp.b64 	%rd253, %rd251, %rd250, %p357;
	add.s64 	%rd254, %rd253, %rd252;
	shl.b64 	%rd255, %rd254, 2;
	add.s64 	%rd256, %rd198, %rd255;
	ld.global.u32 	%r1597, [%rd256];
	add.s32 	%r1110, %r2, 2304;
	setp.lt.s32 	%p358, %r1110, %r8;
	sub.s32 	%r1111, %r1110, %r8;
	cvt.s64.s32 	%rd257, %r1111;
	cvt.u64.u32 	%rd258, %r1110;
	selp.b64 	%rd259, %rd188, %rd192, %p358;
	selp.b64 	%rd260, %rd258, %rd257, %p358;
	add.s64 	%rd261, %rd260, %rd259;
	shl.b64 	%rd262, %rd261, 2;
	add.s64 	%rd263, %rd198, %rd262;
	ld.global.u32 	%r1596, [%rd263];
	add.s32 	%r1112, %r2, 2560;
	setp.lt.s32 	%p359, %r1112, %r8;
	sub.s32 	%r1113, %r1112, %r8;
	cvt.s64.s32 	%rd264, %r1113;
	cvt.u64.u32 	%rd265, %r1112;
	selp.b64 	%rd266, %rd188, %rd192, %p359;
	selp.b64 	%rd267, %rd265, %rd264, %p359;
	add.s64 	%rd268, %rd267, %rd266;
	shl.b64 	%rd269, %rd268, 2;
	add.s64 	%rd270, %rd198, %rd269;
	ld.global.u32 	%r1595, [%rd270];
	add.s32 	%r1114, %r2, 2816;
	setp.lt.s32 	%p360, %r1114, %r8;
	sub.s32 	%r1115, %r1114, %r8;
	cvt.s64.s32 	%rd271, %r1115;
	cvt.u64.u32 	%rd272, %r1114;
	selp.b64 	%rd273, %rd188, %rd192, %p360;
	selp.b64 	%rd274, %rd272, %rd271, %p360;
	add.s64 	%rd275, %rd274, %rd273;
	shl.b64 	%rd276, %rd275, 2;
	add.s64 	%rd277, %rd198, %rd276;
	ld.global.u32 	%r1594, [%rd277];
	or.b32  	%r1116, %r2, 3072;
	setp.lt.s32 	%p361, %r1116, %r8;
	sub.s32 	%r1117, %r1116, %r8;
	cvt.s64.s32 	%rd278, %r1117;
	cvt.u64.u32 	%rd279, %r1116;
	selp.b64 	%rd280, %rd188, %rd192, %p361;
	selp.b64 	%rd281, %rd279, %rd278, %p361;
	add.s64 	%rd282, %rd281, %rd280;
	shl.b64 	%rd283, %rd282, 2;
	add.s64 	%rd284, %rd198, %rd283;
	ld.global.u32 	%r1593, [%rd284];
	add.s32 	%r1118, %r2, 3328;
	setp.lt.s32 	%p362, %r1118, %r8;
	sub.s32 	%r1119, %r1118, %r8;
	cvt.s64.s32 	%rd285, %r1119;
	cvt.u64.u32 	%rd286, %r1118;
	selp.b64 	%rd287, %rd188, %rd192, %p362;
	selp.b64 	%rd288, %rd286, %rd285, %p362;
	add.s64 	%rd289, %rd288, %rd287;
	shl.b64 	%rd290, %rd289, 2;
	add.s64 	%rd291, %rd198, %rd290;
	ld.global.u32 	%r1592, [%rd291];
	add.s32 	%r1120, %r2, 3584;
	setp.lt.s32 	%p363, %r1120, %r8;
	sub.s32 	%r1121, %r1120, %r8;
	cvt.s64.s32 	%rd292, %r1121;
	cvt.u64.u32 	%rd293, %r1120;
	selp.b64 	%rd294, %rd188, %rd192, %p363;
	selp.b64 	%rd295, %rd293, %rd292, %p363;
	add.s64 	%rd296, %rd295, %rd294;
	shl.b64 	%rd297, %rd296, 2;
	add.s64 	%rd298, %rd198, %rd297;
	ld.global.u32 	%r1591, [%rd298];
	add.s32 	%r1122, %r2, 3840;
	setp.lt.s32 	%p364, %r1122, %r8;
	sub.s32 	%r1123, %r1122, %r8;
	cvt.s64.s32 	%rd299, %r1123;
	cvt.u64.u32 	%rd300, %r1122;
	selp.b64 	%rd301, %rd188, %rd192, %p364;
	selp.b64 	%rd302, %rd300, %rd299, %p364;
	add.s64 	%rd303, %rd302, %rd301;
	shl.b64 	%rd304, %rd303, 2;
	add.s64 	%rd305, %rd198, %rd304;
	ld.global.u32 	%r1590, [%rd305];
	or.b32  	%r1124, %r2, 4096;
	setp.lt.s32 	%p365, %r1124, %r8;
	sub.s32 	%r1125, %r1124, %r8;
	cvt.s64.s32 	%rd306, %r1125;
	cvt.u64.u32 	%rd307, %r1124;
	selp.b64 	%rd308, %rd188, %rd192, %p365;
	selp.b64 	%rd309, %rd307, %rd306, %p365;
	add.s64 	%rd310, %rd309, %rd308;
	shl.b64 	%rd311, %rd310, 2;
	add.s64 	%rd312, %rd198, %rd311;
	ld.global.u32 	%r1589, [%rd312];
$L__BB7_54:
	sub.s32 	%r1126, %r7, %r6;
	shl.b32 	%r1127, %r2, 2;
	mov.u32 	%r1128, _ZZN3cub18CUB_300001_SM_10006detail10merge_sort26DeviceMergeSortMergeKernelINS2_10policy_hubIN6thrust24THRUST_300001_SM_1000_NS6detail15normal_iteratorINS6_10device_ptrIiEEEEE9Policy600ESB_PNS0_8NullTypeESB_SF_j17evens_before_oddsiSE_EEvbT2_T3_T4_PT6_PT7_T5_PSJ_SJ_NS1_7vsmem_tEE19static_temp_storage;
	add.s32 	%r1129, %r1128, %r1127;
	st.shared.u32 	[%r1129], %r1605;
	st.shared.u32 	[%r1129+1024], %r1604;
	st.shared.u32 	[%r1129+2048], %r1603;
	st.shared.u32 	[%r1129+3072], %r1602;
	st.shared.u32 	[%r1129+4096], %r1601;
	st.shared.u32 	[%r1129+5120], %r1600;
	st.shared.u32 	[%r1129+6144], %r1599;
	st.shared.u32 	[%r1129+7168], %r1598;
	st.shared.u32 	[%r1129+8192], %r1597;
	st.shared.u32 	[%r1129+9216], %r1596;
	st.shared.u32 	[%r1129+10240], %r1595;
	st.shared.u32 	[%r1129+11264], %r1594;
	st.shared.u32 	[%r1129+12288], %r1593;
	st.shared.u32 	[%r1129+13312], %r1592;
	st.shared.u32 	[%r1129+14336], %r1591;
	st.shared.u32 	[%r1129+15360], %r1590;
	st.shared.u32 	[%r1129+16384], %r1589;
	bar.sync 	0;
	// begin inline asm
	griddepcontrol.launch_dependents;
	// end inline asm
	add.s32 	%r93, %r1126, %r8;
	mul.lo.s32 	%r1130, %r2, 17;
	min.s32 	%r94, %r1130, %r93;
	setp.lt.s32 	%p366, %r94, %r1126;
	sub.s32 	%r1131, %r94, %r1126;
	selp.b32 	%r1608, 0, %r1131, %p366;
	min.s32 	%r1606, %r8, %r94;
	setp.ge.s32 	%p367, %r1608, %r1606;
	@%p367 bra 	$L__BB7_57;
	add.s32 	%r97, %r94, %r8;
$L__BB7_56:
	sub.s32 	%r1132, %r1606, %r1608;
	shr.u32 	%r1133, %r1132, 31;
	add.s32 	%r1134, %r1132, %r1133;
	shr.s32 	%r1135, %r1134, 1;
	add.s32 	%r1136, %r1135, %r1608;
	shl.b32 	%r1137, %r1136, 2;
	add.s32 	%r1139, %r1128, %r1137;
	ld.shared.u32 	%r1140, [%r1139];
	not.b32 	%r1141, %r1136;
	add.s32 	%r1142, %r97, %r1141;
	shl.b32 	%r1143, %r1142, 2;
	add.s32 	%r1144, %r1128, %r1143;
	ld.shared.u32 	%r1145, [%r1144];
	shr.u32 	%r1146, %r1145, 31;
	add.s32 	%r1147, %r1145, %r1146;
	and.b32  	%r1148, %r1147, -2;
	sub.s32 	%r1149, %r1145, %r1148;
	shr.u32 	%r1150, %r1140, 31;
	add.s32 	%r1151, %r1140, %r1150;
	and.b32  	%r1152, %r1151, -2;
	sub.s32 	%r1153, %r1140, %r1152;
	setp.eq.s32 	%p368, %r1149, %r1153;
	setp.ge.s32 	%p369, %r1145, %r1140;
	selp.u32 	%r1154, -1, 0, %p369;
	selp.b32 	%r1155, %r1154, %r1145, %p368;
	and.b32  	%r1156, %r1155, 1;
	setp.eq.b32 	%p370, %r1156, 1;
	add.s32 	%r1157, %r1136, 1;
	selp.b32 	%r1608, %r1157, %r1608, %p370;
	selp.b32 	%r1606, %r1606, %r1136, %p370;
	setp.lt.s32 	%p371, %r1608, %r1606;
	@%p371 bra 	$L__BB7_56;
$L__BB7_57:
	sub.s32 	%r1158, %r94, %r1608;
	add.s32 	%r103, %r1158, %r8;
	shl.b32 	%r1159, %r103, 2;
	add.s32 	%r104, %r1128, %r1159;
	ld.shared.u32 	%r1610, [%r104];
	shl.b32 	%r1161, %r1608, 2;
	add.s32 	%r106, %r1128, %r1161;
	ld.shared.u32 	%r1611, [%r106];
	setp.ge.s32 	%p373, %r103, %r93;
	mov.pred 	%p524, 0;
	@%p373 bra 	$L__BB7_60;
	setp.ge.s32 	%p375, %r1608, %r8;
	mov.pred 	%p524, -1;
	@%p375 bra 	$L__BB7_60;
	shr.u32 	%r1162, %r1610, 31;
	add.s32 	%r1163, %r1610, %r1162;
	and.b32  	%r1164, %r1163, -2;
	sub.s32 	%r1165, %r1610, %r1164;
	shr.u32 	%r1166, %r1611, 31;
	add.s32 	%r1167, %r1611, %r1166;
	and.b32  	%r1168, %r1167, -2;
	sub.s32 	%r1169, %r1611, %r1168;
	setp.eq.s32 	%p376, %r1165, %r1169;
	setp.lt.s32 	%p377, %r1610, %r1611;
	and.b32  	%r1170, %r1610, 1;
	setp.eq.b32 	%p378, %r1170, 1;
	not.pred 	%p379, %p378;
	selp.u32 	%r1171, -1, 0, %p377;
	selp.u32 	%r1172, -1, 0, %p379;
	selp.b32 	%r1173, %r1171, %r1172, %p376;
	and.b32  	%r1174, %r1173, 1;
	setp.eq.b32 	%p524, %r1174, 1;
$L__BB7_60:
	selp.b32 	%r108, %r1610, %r1611, %p524;
	selp.u32 	%r1175, 1, 0, %p524;
	add.s32 	%r109, %r103, %r1175;
	not.pred 	%p380, %p524;
	selp.u32 	%r1176, 1, 0, %p380;
	add.s32 	%r110, %r1608, %r1176;
	@%p380 bra 	$L__BB7_62;
	ld.shared.u32 	%r1610, [%r104+4];
	bra.uni 	$L__BB7_63;
$L__BB7_62:
	ld.shared.u32 	%r1611, [%r106+4];
$L__BB7_63:
	setp.ge.s32 	%p382, %r109, %r93;
	mov.pred 	%p525, 0;
	@%p382 bra 	$L__BB7_66;
	setp.ge.s32 	%p384, %r110, %r8;
	mov.pred 	%p525, -1;
	@%p384 bra 	$L__BB7_66;
	shr.u32 	%r1177, %r1610, 31;
	add.s32 	%r1178, %r1610, %r1177;
	and.b32  	%r1179, %r1178, -2;
	sub.s32 	%r1180, %r1610, %r1179;
	shr.u32 	%r1181, %r1611, 31;
	add.s32 	%r1182, %r1611, %r1181;
	and.b32  	%r1183, %r1182, -2;
	sub.s32 	%r1184, %r1611, %r1183;
	setp.eq.s32 	%p385, %r1180, %r1184;
	setp.lt.s32 	%p386, %r1610, %r1611;
	and.b32  	%r1185, %r1610, 1;
	setp.eq.b32 	%p387, %r1185, 1;
	not.pred 	%p388, %p387;
	selp.u32 	%r1186, -1, 0, %p386;
	selp.u32 	%r1187, -1, 0, %p388;
	selp.b32 	%r1188, %r1186, %r1187, %p385;
	and.b32  	%r1189, %r1188, 1;
	setp.eq.b32 	%p525, %r1189, 1;
$L__BB7_66:
	selp.b32 	%r115, %r1610, %r1611, %p525;
	selp.u32 	%r1190, 1, 0, %p525;
	add.s32 	%r116, %r109, %r1190;
	not.pred 	%p389, %p525;
	selp.u32 	%r1191, 1, 0, %p389;
	add.s32 	%r117, %r110, %r1191;
	@%p525 bra 	$L__BB7_68;
	shl.b32 	%r1192, %r117, 2;
	add.s32 	%r1194, %r1128, %r1192;
	ld.shared.u32 	%r1611, [%r1194];
	bra.uni 	$L__BB7_69;
$L__BB7_68:
	shl.b32 	%r1195, %r116, 2;
	add.s32 	%r1197, %r1128, %r1195;
	ld.shared.u32 	%r1610, [%r1197];
$L__BB7_69:
	setp.ge.s32 	%p391, %r116, %r93;
	mov.pred 	%p526, 0;
	@%p391 bra 	$L__BB7_72;
	setp.ge.s32 	%p393, %r117, %r8;
	mov.pred 	%p526, -1;
	@%p393 bra 	$L__BB7_72;
	shr.u32 	%r1198, %r1610, 31;
	add.s32 	%r1199, %r1610, %r1198;
	and.b32  	%r1200, %r1199, -2;
	sub.s32 	%r1201, %r1610, %r1200;
	shr.u32 	%r1202, %r1611, 31;
	add.s32 	%r1203, %r1611, %r1202;
	and.b32  	%r1204, %r1203, -2;
	sub.s32 	%r1205, %r1611, %r1204;
	setp.eq.s32 	%p394, %r1201, %r1205;
	setp.lt.s32 	%p395, %r1610, %r1611;
	and.b32  	%r1206, %r1610, 1;
	setp.eq.b32 	%p396, %r1206, 1;
	not.pred 	%p397, %p396;
	selp.u32 	%r1207, -1, 0, %p395;
	selp.u32 	%r1208, -1, 0, %p397;
	selp.b32 	%r1209, %r1207, %r1208, %p394;
	and.b32  	%r1210, %r1209, 1;
	setp.eq.b32 	%p526, %r1210, 1;
$L__BB7_72:
	selp.b32 	%r122, %r1610, %r1611, %p526;
	selp.u32 	%r1211, 1, 0, %p526;
	add.s32 	%r123, %r116, %r1211;
	not.pred 	%p398, %p526;
	selp.u32 	%r1212, 1, 0, %p398;
	add.s32 	%r124, %r117, %r1212;
	@%p526 bra 	$L__BB7_74;
	shl.b32 	%r1213, %r124, 2;
	add.s32 	%r1215, %r1128, %r1213;
	ld.shared.u32 	%r1611, [%r1215];
	bra.uni 	$L__BB7_75;
$L__BB7_74:
	shl.b32 	%r1216, %r123, 2;
	add.s32 	%r1218, %r1128, %r1216;
	ld.shared.u32 	%r1610, [%r1218];
$L__BB7_75:
	setp.ge.s32 	%p400, %r123, %r93;
	mov.pred 	%p527, 0;
	@%p400 bra 	$L__BB7_78;
	setp.ge.s32 	%p402, %r124, %r8;
	mov.pred 	%p527, -1;
	@%p402 bra 	$L__BB7_78;
	shr.u32 	%r1219, %r1610, 31;
	add.s32 	%r1220, %r1610, %r1219;
	and.b32  	%r1221, %r1220, -2;
	sub.s32 	%r1222, %r1610, %r1221;
	shr.u32 	%r1223, %r1611, 31;
	add.s32 	%r1224, %r1611, %r1223;
	and.b32  	%r1225, %r1224, -2;
	sub.s32 	%r1226, %r1611, %r1225;
	setp.eq.s32 	%p403, %r1222, %r1226;
	setp.lt.s32 	%p404, %r1610, %r1611;
	and.b32  	%r1227, %r1610, 1;
	setp.eq.b32 	%p405, %r1227, 1;
	not.pred 	%p406, %p405;
	selp.u32 	%r1228, -1, 0, %p404;
	selp.u32 	%r1229, -1, 0, %p406;
	selp.b32 	%r1230, %r1228, %r1229, %p403;
	and.b32  	%r1231, %r1230, 1;
	setp.eq.b32 	%p527, %r1231, 1;
$L__BB7_78:
	selp.b32 	%r129, %r1610, %r1611, %p527;
	selp.u32 	%r1232, 1, 0, %p527;
	add.s32 	%r130, %r123, %r1232;
	not.pred 	%p407, %p527;
	selp.u32 	%r1233, 1, 0, %p407;
	add.s32 	%r131, %r124, %r1233;
	@%p527 bra 	$L__BB7_80;
	shl.b32 	%r1234, %r131, 2;
	add.s32 	%r1236, %r1128, %r1234;
	ld.shared.u32 	%r1611, [%r1236];
	bra.uni 	$L__BB7_81;
$L__BB7_80:
	shl.b32 	%r1237, %r130, 2;
	add.s32 	%r1239, %r1128, %r1237;
	ld.shared.u32 	%r1610, [%r1239];
$L__BB7_81:
	setp.ge.s32 	%p409, %r130, %r93;
	mov.pred 	%p528, 0;
	@%p409 bra 	$L__BB7_84;
	setp.ge.s32 	%p411, %r131, %r8;
	mov.pred 	%p528, -1;
	@%p411 bra 	$L__BB7_84;
	shr.u32 	%r1240, %r1610, 31;
	add.s32 	%r1241, %r1610, %r1240;
	and.b32  	%r1242, %r1241, -2;
	sub.s32 	%r1243, %r1610, %r1242;
	shr.u32 	%r1244, %r1611, 31;
	add.s32 	%r1245, %r1611, %r1244;
	and.b32  	%r1246, %r1245, -2;
	sub.s32 	%r1247, %r1611, %r1246;
	setp.eq.s32 	%p412, %r1243, %r1247;
	setp.lt.s32 	%p413, %r1610, %r1611;
	and.b32  	%r1248, %r1610, 1;
	setp.eq.b32 	%p414, %r1248, 1;
	not.pred 	%p415, %p414;
	selp.u32 	%r1249, -1, 0, %p413;
	selp.u32 	%r1250, -1, 0, %p415;
	selp.b32 	%r1251, %r1249, %r1250, %p412;
	and.b32  	%r1252, %r1251, 1;
	setp.eq.b32 	%p528, %r1252, 1;
$L__BB7_84:
	selp.b32 	%r136, %r1610, %r1611, %p528;
	selp.u32 	%r1253, 1, 0, %p528;
	add.s32 	%r137, %r130, %r1253;
	not.pred 	%p416, %p528;
	selp.u32 	%r1254, 1, 0, %p416;
	add.s32 	%r138, %r131, %r1254;
	@%p528 bra 	$L__BB7_86;
	shl.b32 	%r1255, %r138, 2;
	add.s32 	%r1257, %r1128, %r1255;
	ld.shared.u32 	%r1611, [%r1257];
	bra.uni 	$L__BB7_87;
$L__BB7_86:
	shl.b32 	%r1258, %r137, 2;
	add.s32 	%r1260, %r1128, %r1258;
	ld.shared.u32 	%r1610, [%r1260];
$L__BB7_87:
	setp.ge.s32 	%p418, %r137, %r93;
	mov.pred 	%p529, 0;
	@%p418 bra 	$L__BB7_90;
	setp.ge.s32 	%p420, %r138, %r8;
	mov.pred 	%p529, -1;
	@%p420 bra 	$L__BB7_90;
	shr.u32 	%r1261, %r1610, 31;
	add.s32 	%r1262, %r1610, %r1261;
	and.b32  	%r1263, %r1262, -2;
	sub.s32 	%r1264, %r1610, %r1263;
	shr.u32 	%r1265, %r1611, 31;
	add.s32 	%r1266, %r1611, %r1265;
	and.b32  	%r1267, %r1266, -2;
	sub.s32 	%r1268, %r1611, %r1267;
	setp.eq.s32 	%p421, %r1264, %r1268;
	setp.lt.s32 	%p422, %r1610, %r1611;
	and.b32  	%r1269, %r1610, 1;
	setp.eq.b32 	%p423, %r1269, 1;
	not.pred 	%p424, %p423;
	selp.u32 	%r1270, -1, 0, %p422;
	selp.u32 	%r1271, -1, 0, %p424;
	selp.b32 	%r1272, %r1270, %r1271, %p421;
	and.b32  	%r1273, %r1272, 1;
	setp.eq.b32 	%p529, %r1273, 1;
$L__BB7_90:
	selp.b32 	%r143, %r1610, %r1611, %p529;
	selp.u32 	%r1274, 1, 0, %p529;
	add.s32 	%r144, %r137, %r1274;
	not.pred 	%p425, %p529;
	selp.u32 	%r1275, 1, 0, %p425;
	add.s32 	%r145, %r138, %r1275;
	@%p529 bra 	$L__BB7_92;
	shl.b32 	%r1276, %r145, 2;
	add.s32 	%r1278, %r1128, %r1276;
	ld.shared.u32 	%r1611, [%r1278];
	bra.uni 	$L__BB7_93;
$L__BB7_92:
	shl.b32 	%r1279, %r144, 2;
	add.s32 	%r1281, %r1128, %r1279;
	ld.shared.u32 	%r1610, [%r1281];
$L__BB7_93:
	setp.ge.s32 	%p427, %r144, %r93;
	mov.pred 	%p530, 0;
	@%p427 bra 	$L__BB7_96;
	setp.ge.s32 	%p429, %r145, %r8;
	mov.pred 	%p530, -1;
	@%p429 bra 	$L__BB7_96;
	shr.u32 	%r1282, %r1610, 31;
	add.s32 	%r1283, %r1610, %r1282;
	and.b32  	%r1284, %r1283, -2;
	sub.s32 	%r1285, %r1610, %r1284;
	shr.u32 	%r1286, %r1611, 31;
	add.s32 	%r1287, %r1611, %r1286;
	and.b32  	%r1288, %r1287, -2;
	sub.s32 	%r1289, %r1611, %r1288;
	setp.eq.s32 	%p430, %r1285, %r1289;
	setp.lt.s32 	%p431, %r1610, %r1611;
	and.b32  	%r1290, %r1610, 1;
	setp.eq.b32 	%p432, %r1290, 1;
	not.pred 	%p433, %p432;
	selp.u32 	%r1291, -1, 0, %p431;
	selp.u32 	%r1292, -1, 0, %p433;
	selp.b32 	%r1293, %r1291, %r1292, %p430;
	and.b32  	%r1294, %r1293, 1;
	setp.eq.b32 	%p530, %r1294, 1;
$L__BB7_96:
	selp.b32 	%r150, %r1610, %r1611, %p530;
	selp.u32 	%r1295, 1, 0, %p530;
	add.s32 	%r151, %r144, %r1295;
	not.pred 	%p434, %p530;
	selp.u32 	%r1296, 1, 0, %p434;
	add.s32 	%r152, %r145, %r1296;
	@%p530 bra 	$L__BB7_98;
	shl.b32 	%r1297, %r152, 2;
	add.s32 	%r1299, %r1128, %r1297;
	ld.shared.u32 	%r1611, [%r1299];
	bra.uni 	$L__BB7_99;
$L__BB7_98:
	shl.b32 	%r1300, %r151, 2;
	add.s32 	%r1302, %r1128, %r1300;
	ld.shared.u32 	%r1610, [%r1302];
$L__BB7_99:
	setp.ge.s32 	%p436, %r151, %r93;
	mov.pred 	%p531, 0;
	@%p436 bra 	$L__BB7_102;
	setp.ge.s32 	%p438, %r152, %r8;
	mov.pred 	%p531, -1;
	@%p438 bra 	$L__BB7_102;
	shr.u32 	%r1303, %r1610, 31;
	add.s32 	%r1304, %r1610, %r1303;
	and.b32  	%r1305, %r1304, -2;
	sub.s32 	%r1306, %r1610, %r1305;
	shr.u32 	%r1307, %r1611, 31;
	add.s32 	%r1308, %r1611, %r1307;
	and.b32  	%r1309, %r1308, -2;
	sub.s32 	%r1310, %r1611, %r1309;
	setp.eq.s32 	%p439, %r1306, %r1310;
	setp.lt.s32 	%p440, %r1610, %r1611;
	and.b32  	%r1311, %r1610, 1;
	setp.eq.b32 	%p441, %r1311, 1;
	not.pred 	%p442, %p441;
	selp.u32 	%r1312, -1, 0, %p440;
	selp.u32 	%r1313, -1, 0, %p442;
	selp.b32 	%r1314, %r1312, %r1313, %p439;
	and.b32  	%r1315, %r1314, 1;
	setp.eq.b32 	%p531, %r1315, 1;
$L__BB7_102:
	selp.b32 	%r157, %r1610, %r1611, %p531;
	selp.u32 	%r1316, 1, 0, %p531;
	add.s32 	%r158, %r151, %r1316;
	not.pred 	%p443, %p531;
	selp.u32 	%r1317, 1, 0, %p443;
	add.s32 	%r159, %r152, %r1317;
	@%p531 bra 	$L__BB7_104;
	shl.b32 	%r1318, %r159, 2;
	add.s32 	%r1320, %r1128, %r1318;
	ld.shared.u32 	%r1611, [%r1320];
	bra.uni 	$L__BB7_105;
$L__BB7_104:
	shl.b32 	%r1321, %r158, 2;
	add.s32 	%r1323, %r1128, %r1321;
	ld.shared.u32 	%r1610, [%r1323];
$L__BB7_105:
	setp.ge.s32 	%p445, %r158, %r93;
	mov.pred 	%p532, 0;
	@%p445 bra 	$L__BB7_108;
	setp.ge.s32 	%p447, %r159, %r8;
	mov.pred 	%p532, -1;
	@%p447 bra 	$L__BB7_108;
	shr.u32 	%r1324, %r1610, 31;
	add.s32 	%r1325, %r1610, %r1324;
	and.b32  	%r1326, %r1325, -2;
	sub.s32 	%r1327, %r1610, %r1326;
	shr.u32 	%r1328, %r1611, 31;
	add.s32 	%r1329, %r1611, %r1328;
	and.b32  	%r1330, %r1329, -2;
	sub.s32 	%r1331, %r1611, %r1330;
	setp.eq.s32 	%p448, %r1327, %r1331;
	setp.lt.s32 	%p449, %r1610, %r1611;
	and.b32  	%r1332, %r1610, 1;
	setp.eq.b32 	%p450, %r1332, 1;
	not.pred 	%p451, %p450;
	selp.u32 	%r1333, -1, 0, %p449;
	selp.u32 	%r1334, -1, 0, %p451;
	selp.b32 	%r1335, %r1333, %r1334, %p448;
	and.b32  	%r1336, %r1335, 1;
	setp.eq.b32 	%p532, %r1336, 1;
$L__BB7_108:
	selp.b32 	%r164, %r1610, %r1611, %p532;
	selp.u32 	%r1337, 1, 0, %p532;
	add.s32 	%r165, %r158, %r1337;
	not.pred 	%p452, %p532;
	selp.u32 	%r1338, 1, 0, %p452;
	add.s32 	%r166, %r159, %r1338;
	@%p532 bra 	$L__BB7_110;
	shl.b32 	%r1339, %r166, 2;
	add.s32 	%r1341, %r1128, %r1339;
	ld.shared.u32 	%r1611, [%r1341];
	bra.uni 	$L__BB7_111;
$L__BB7_110:
	shl.b32 	%r1342, %r165, 2;
	add.s32 	%r1344, %r1128, %r1342;
	ld.shared.u32 	%r1610, [%r1344];
$L__BB7_111:
	setp.ge.s32 	%p454, %r165, %r93;
	mov.pred 	%p533, 0;
	@%p454 bra 	$L__BB7_114;
	setp.ge.s32 	%p456, %r166, %r8;
	mov.pred 	%p533, -1;
	@%p456 bra 	$L__BB7_114;
	shr.u32 	%r1345, %r1610, 31;
	add.s32 	%r1346, %r1610, %r1345;
	and.b32  	%r1347, %r1346, -2;
	sub.s32 	%r1348, %r1610, %r1347;
	shr.u32 	%r1349, %r1611, 31;
	add.s32 	%r1350, %r1611, %r1349;
	and.b32  	%r1351, %r1350, -2;
	sub.s32 	%r1352, %r1611, %r1351;
	setp.eq.s32 	%p457, %r1348, %r1352;
	setp.lt.s32 	%p458, %r1610, %r1611;
	and.b32  	%r1353, %r1610, 1;
	setp.eq.b32 	%p459, %r1353, 1;
	not.pred 	%p460, %p459;
	selp.u32 	%r1354, -1, 0, %p458;
	selp.u32 	%r1355, -1, 0, %p460;
	selp.b32 	%r1356, %r1354, %r1355, %p457;
	and.b32  	%r1357, %r1356, 1;
	setp.eq.b32 	%p533, %r1357, 1;
$L__BB7_114:
	selp.b32 	%r171, %r1610, %r1611, %p533;
	selp.u32 	%r1358, 1, 0, %p533;
	add.s32 	%r172, %r165, %r1358;
	not.pred 	%p461, %p533;
	selp.u32 	%r1359, 1, 0, %p461;
	add.s32 	%r173, %r166, %r1359;
	@%p533 bra 	$L__BB7_116;
	shl.b32 	%r1360, %r173, 2;
	add.s32 	%r1362, %r1128, %r1360;
	ld.shared.u32 	%r1611, [%r1362];
	bra.uni 	$L__BB7_117;
$L__BB7_116:
	shl.b32 	%r1363, %r172, 2;
	add.s32 	%r1365, %r1128, %r1363;
	ld.shared.u32 	%r1610, [%r1365];
$L__BB7_117:
	setp.ge.s32 	%p463, %r172, %r93;
	mov.pred 	%p534, 0;
	@%p463 bra 	$L__BB7_120;
	setp.ge.s32 	%p465, %r173, %r8;
	mov.pred 	%p534, -1;
	@%p465 bra 	$L__BB7_120;
	shr.u32 	%r1366, %r1610, 31;
	add.s32 	%r1367, %r1610, %r1366;
	and.b32  	%r1368, %r1367, -2;
	sub.s32 	%r1369, %r1610, %r1368;
	shr.u32 	%r1370, %r1611, 31;
	add.s32 	%r1371, %r1611, %r1370;
	and.b32  	%r1372, %r1371, -2;
	sub.s32 	%r1373, %r1611, %r1372;
	setp.eq.s32 	%p466, %r1369, %r1373;
	setp.lt.s32 	%p467, %r1610, %r1611;
	and.b32  	%r1374, %r1610, 1;
	setp.eq.b32 	%p468, %r1374, 1;
	not.pred 	%p469, %p468;
	selp.u32 	%r1375, -1, 0, %p467;
	selp.u32 	%r1376, -1, 0, %p469;
	selp.b32 	%r1377, %r1375, %r1376, %p466;
	and.b32  	%r1378, %r1377, 1;
	setp.eq.b32 	%p534, %r1378, 1;
$L__BB7_120:
	selp.b32 	%r178, %r1610, %r1611, %p534;
	selp.u32 	%r1379, 1, 0, %p534;
	add.s32 	%r179, %r172, %r1379;
	not.pred 	%p470, %p534;
	selp.u32 	%r1380, 1, 0, %p470;
	add.s32 	%r180, %r173, %r1380;
	@%p534 bra 	$L__BB7_122;
	shl.b32 	%r1381, %r180, 2;
	add.s32 	%r1383, %r1128, %r1381;
	ld.shared.u32 	%r1611, [%r1383];
	bra.uni 	$L__BB7_123;
$L__BB7_122:
	shl.b32 	%r1384, %r179, 2;
	add.s32 	%r1386, %r1128, %r1384;
	ld.shared.u32 	%r1610, [%r1386];
$L__BB7_123:
	setp.ge.s32 	%p472, %r179, %r93;
	mov.pred 	%p535, 0;
	@%p472 bra 	$L__BB7_126;
	setp.ge.s32 	%p474, %r180, %r8;
	mov.pred 	%p535, -1;
	@%p474 bra 	$L__BB7_126;
	shr.u32 	%r1387, %r1610, 31;
	add.s32 	%r1388, %r1610, %r1387;
	and.b32  	%r1389, %r1388, -2;
	sub.s32 	%r1390, %r1610, %r1389;
	shr.u32 	%r1391, %r1611, 31;
	add.s32 	%r1392, %r1611, %r1391;
	and.b32  	%r1393, %r1392, -2;
	sub.s32 	%r1394, %r1611, %r1393;
	setp.eq.s32 	%p475, %r1390, %r1394;
	setp.lt.s32 	%p476, %r1610, %r1611;
	and.b32  	%r1395, %r1610, 1;
	setp.eq.b32 	%p477, %r1395, 1;
	not.pred 	%p478, %p477;
	selp.u32 	%r1396, -1, 0, %p476;
	selp.u32 	%r1397, -1, 0, %p478;
	selp.b32 	%r1398, %r1396, %r1397, %p475;
	and.b32  	%r1399, %r1398, 1;
	setp.eq.b32 	%p535, %r1399, 1;
$L__BB7_126:
	selp.b32 	%r185, %r1610, %r1611, %p535;
	selp.u32 	%r1400, 1, 0, %p535;
	add.s32 	%r186, %r179, %r1400;
	not.pred 	%p479, %p535;
	selp.u32 	%r1401, 1, 0, %p479;
	add.s32 	%r187, %r180, %r1401;
	@%p535 bra 	$L__BB7_128;
	shl.b32 	%r1402, %r187, 2;
	add.s32 	%r1404, %r1128, %r1402;
	ld.shared.u32 	%r1611, [%r1404];
	bra.uni 	$L__BB7_129;
$L__BB7_128:
	shl.b32 	%r1405, %r186, 2;
	add.s32 	%r1407, %r1128, %r1405;
	ld.shared.u32 	%r1610, [%r1407];
$L__BB7_129:
	setp.ge.s32 	%p481, %r186, %r93;
	mov.pred 	%p536, 0;
	@%p481 bra 	$L__BB7_132;
	setp.ge.s32 	%p483, %r187, %r8;
	mov.pred 	%p536, -1;
	@%p483 bra 	$L__BB7_132;
	shr.u32 	%r1408, %r1610, 31;
	add.s32 	%r1409, %r1610, %r1408;
	and.b32  	%r1410, %r1409, -2;
	sub.s32 	%r1411, %r1610, %r1410;
	shr.u32 	%r1412, %r1611, 31;
	add.s32 	%r1413, %r1611, %r1412;
	and.b32  	%r1414, %r1413, -2;
	sub.s32 	%r1415, %r1611, %r1414;
	setp.eq.s32 	%p484, %r1411, %r1415;
	setp.lt.s32 	%p485, %r1610, %r1611;
	and.b32  	%r1416, %r1610, 1;
	setp.eq.b32 	%p486, %r1416, 1;
	not.pred 	%p487, %p486;
	selp.u32 	%r1417, -1, 0, %p485;
	selp.u32 	%r1418, -1, 0, %p487;
	selp.b32 	%r1419, %r1417, %r1418, %p484;
	and.b32  	%r1420, %r1419, 1;
	setp.eq.b32 	%p536, %r1420, 1;
$L__BB7_132:
	selp.b32 	%r192, %r1610, %r1611, %p536;
	selp.u32 	%r1421, 1, 0, %p536;
	add.s32 	%r193, %r186, %r1421;
	not.pred 	%p488, %p536;
	selp.u32 	%r1422, 1, 0, %p488;
	add.s32 	%r194, %r187, %r1422;
	@%p536 bra 	$L__BB7_134;
	shl.b32 	%r1423, %r194, 2;
	add.s32 	%r1425, %r1128, %r1423;
	ld.shared.u32 	%r1611, [%r1425];
	bra.uni 	$L__BB7_135;
$L__BB7_134:
	shl.b32 	%r1426, %r193, 2;
	add.s32 	%r1428, %r1128, %r1426;
	ld.shared.u32 	%r1610, [%r1428];
$L__BB7_135:
	setp.ge.s32 	%p490, %r193, %r93;
	mov.pred 	%p537, 0;
	@%p490 bra 	$L__BB7_138;
	setp.ge.s32 	%p492, %r194, %r8;
	mov.pred 	%p537, -1;
	@%p492 bra 	$L__BB7_138;
	shr.u32 	%r1429, %r1610, 31;
	add.s32 	%r1430, %r1610, %r1429;
	and.b32  	%r1431, %r1430, -2;
	sub.s32 	%r1432, %r1610, %r1431;
	shr.u32 	%r1433, %r1611, 31;
	add.s32 	%r1434, %r1611, %r1433;
	and.b32  	%r1435, %r1434, -2;
	sub.s32 	%r1436, %r1611, %r1435;
	setp.eq.s32 	%p493, %r1432, %r1436;
	setp.lt.s32 	%p494, %r1610, %r1611;
	and.b32  	%r1437, %r1610, 1;
	setp.eq.b32 	%p495, %r1437, 1;
	not.pred 	%p496, %p495;
	selp.u32 	%r1438, -1, 0, %p494;
	selp.u32 	%r1439, -1, 0, %p496;
	selp.b32 	%r1440, %r1438, %r1439, %p493;
	and.b32  	%r1441, %r1440, 1;
	setp.eq.b32 	%p537, %r1441, 1;
$L__BB7_138:
	selp.b32 	%r199, %r1610, %r1611, %p537;
	selp.u32 	%r1442, 1, 0, %p537;
	add.s32 	%r200, %r193, %r1442;
	not.pred 	%p497, %p537;
	selp.u32 	%r1443, 1, 0, %p497;
	add.s32 	%r201, %r194, %r1443;
	@%p537 bra 	$L__BB7_140;
	shl.b32 	%r1444, %r201, 2;
	add.s32 	%r1446, %r1128, %r1444;
	ld.shared.u32 	%r1611, [%r1446];
	bra.uni 	$L__BB7_141;
$L__BB7_140:
	shl.b32 	%r1447, %r200, 2;
	add.s32 	%r1449, %r1128, %r1447;
	ld.shared.u32 	%r1610, [%r1449];
$L__BB7_141:
	setp.ge.s32 	%p499, %r200, %r93;
	mov.pred 	%p538, 0;
	@%p499 bra 	$L__BB7_144;
	setp.ge.s32 	%p501, %r201, %r8;
	mov.pred 	%p538, -1;
	@%p501 bra 	$L__BB7_144;
	shr.u32 	%r1450, %r1610, 31;
	add.s32 	%r1451, %r1610, %r1450;
	and.b32  	%r1452, %r1451, -2;
	sub.s32 	%r1453, %r1610, %r1452;
	shr.u32 	%r1454, %r1611, 31;
	add.s32 	%r1455, %r1611, %r1454;
	and.b32  	%r1456, %r1455, -2;
	sub.s32 	%r1457, %r1611, %r1456;
	setp.eq.s32 	%p502, %r1453, %r1457;
	setp.lt.s32 	%p503, %r1610, %r1611;
	and.b32  	%r1458, %r1610, 1;
	setp.eq.b32 	%p504, %r1458, 1;
	not.pred 	%p505, %p504;
	selp.u32 	%r1459, -1, 0, %p503;
	selp.u32 	%r1460, -1, 0, %p505;
	selp.b32 	%r1461, %r1459, %r1460, %p502;
	and.b32  	%r1462, %r1461, 1;
	setp.eq.b32 	%p538, %r1462, 1;
$L__BB7_144:
	selp.b32 	%r206, %r1610, %r1611, %p538;
	selp.u32 	%r1463, 1, 0, %p538;
	add.s32 	%r207, %r200, %r1463;
	not.pred 	%p506, %p538;
	selp.u32 	%r1464, 1, 0, %p506;
	add.s32 	%r208, %r201, %r1464;
	@%p538 bra 	$L__BB7_146;
	shl.b32 	%r1465, %r208, 2;
	add.s32 	%r1467, %r1128, %r1465;
	ld.shared.u32 	%r1611, [%r1467];
	bra.uni 	$L__BB7_147;
$L__BB7_146:
	shl.b32 	%r1468, %r207, 2;
	add.s32 	%r1470, %r1128, %r1468;
	ld.shared.u32 	%r1610, [%r1470];
$L__BB7_147:
	setp.ge.s32 	%p508, %r207, %r93;
	mov.pred 	%p539, 0;
	@%p508 bra 	$L__BB7_150;
	setp.ge.s32 	%p510, %r208, %r8;
	mov.pred 	%p539, -1;
	@%p510 bra 	$L__BB7_150;
	shr.u32 	%r1471, %r1610, 31;
	add.s32 	%r1472, %r1610, %r1471;
	and.b32  	%r1473, %r1472, -2;
	sub.s32 	%r1474, %r1610, %r1473;
	shr.u32 	%r1475, %r1611, 31;
	add.s32 	%r1476, %r1611, %r1475;
	and.b32  	%r1477, %r1476, -2;
	sub.s32 	%r1478, %r1611, %r1477;
	setp.eq.s32 	%p511, %r1474, %r1478;
	setp.lt.s32 	%p512, %r1610, %r1611;
	and.b32  	%r1479, %r1610, 1;
	setp.eq.b32 	%p513, %r1479, 1;
	not.pred 	%p514, %p513;
	selp.u32 	%r1480, -1, 0, %p512;
	selp.u32 	%r1481, -1, 0, %p514;
	selp.b32 	%r1482, %r1480, %r1481, %p511;
	and.b32  	%r1483, %r1482, 1;
	setp.eq.b32 	%p539, %r1483, 1;
$L__BB7_150:
	selp.b32 	%r213, %r1610, %r1611, %p539;
	selp.u32 	%r1484, 1, 0, %p539;
	add.s32 	%r214, %r207, %r1484;
	not.pred 	%p515, %p539;
	selp.u32 	%r1485, 1, 0, %p515;
	add.s32 	%r215, %r208, %r1485;
	@%p539 bra 	$L__BB7_152;
	shl.b32 	%r1486, %r215, 2;
	add.s32 	%r1488, %r1128, %r1486;
	ld.shared.u32 	%r1611, [%r1488];
	bra.uni 	$L__BB7_153;
$L__BB7_152:
	shl.b32 	%r1489, %r214, 2;
	add.s32 	%r1491, %r1128, %r1489;
	ld.shared.u32 	%r1610, [%r1491];
$L__BB7_153:
	setp.ge.s32 	%p516, %r214, %r93;
	mov.u32 	%r1641, %r1611;
	@%p516 bra 	$L__BB7_156;
	setp.ge.s32 	%p517, %r215, %r8;
	mov.u32 	%r1641, %r1610;
	@%p517 bra 	$L__BB7_156;
	shr.u32 	%r1492, %r1610, 31;
	add.s32 	%r1493, %r1610, %r1492;
	and.b32  	%r1494, %r1493, -2;
	sub.s32 	%r1495, %r1610, %r1494;
	shr.u32 	%r1496, %r1611, 31;
	add.s32 	%r1497, %r1611, %r1496;
	and.b32  	%r1498, %r1497, -2;
	sub.s32 	%r1499, %r1611, %r1498;
	setp.eq.s32 	%p518, %r1495, %r1499;
	setp.lt.s32 	%p519, %r1610, %r1611;
	and.b32  	%r1500, %r1610, 1;
	setp.eq.b32 	%p520, %r1500, 1;
	not.pred 	%p521, %p520;
	selp.u32 	%r1501, -1, 0, %p519;
	selp.u32 	%r1502, -1, 0, %p521;
	selp.b32 	%r1503, %r1501, %r1502, %p518;
	and.b32  	%r1504, %r1503, 1;
	setp.eq.b32 	%p522, %r1504, 1;
	selp.b32 	%r1641, %r1610, %r1611, %p522;
$L__BB7_156:
	ld.param.s8 	%rs5, [_ZN3cub18CUB_300001_SM_10006detail10merge_sort26DeviceMergeSortMergeKernelINS2_10policy_hubIN6thrust24THRUST_300001_SM_1000_NS6detail15normal_iteratorINS6_10device_ptrIiEEEEE9Policy600ESB_PNS0_8NullTypeESB_SF_j17evens_before_oddsiSE_EEvbT2_T3_T4_PT6_PT7_T5_PSJ_SJ_NS1_7vsmem_tE_param_0];
	mov.u32 	%r1505, %ctaid.x;
	mul.lo.s32 	%r222, %r1505, 4352;
	setp.eq.s16 	%p523, %rs5, 0;
	bar.sync 	0;
	@%p523 bra 	$L__BB7_158;
	ld.param.u64 	%rd334, [_ZN3cub18CUB_300001_SM_10006detail10merge_sort26DeviceMergeSortMergeKernelINS2_10policy_hubIN6thrust24THRUST_300001_SM_1000_NS6detail15normal_iteratorINS6_10device_ptrIiEEEEE9Policy600ESB_PNS0_8NullTypeESB_SF_j17evens_before_oddsiSE_EEvbT2_T3_T4_PT6_PT7_T5_PSJ_SJ_NS1_7vsmem_tE_param_4];
	cvt.u64.u32 	%rd313, %r222;
	// begin inline asm
	mov.u32 %r1506, %laneid;
	// end inline asm
	shr.u32 	%r1507, %r2, 5;
	mul.lo.s32 	%r1508, %r1507, 544;
	mad.lo.s32 	%r1509, %r1506, 17, %r1508;
	shl.b32 	%r1510, %r1509, 2;
	add.s32 	%r1512, %r1128, %r1510;
	st.shared.u32 	[%r1512], %r108;
	st.shared.u32 	[%r1512+4], %r115;
	st.shared.u32 	[%r1512+8], %r122;
	st.shared.u32 	[%r1512+12], %r129;
	st.shared.u32 	[%r1512+16], %r136;
	st.shared.u32 	[%r1512+20], %r143;
	st.shared.u32 	[%r1512+24], %r150;
	st.shared.u32 	[%r1512+28], %r157;
	st.shared.u32 	[%r1512+32], %r164;
	st.shared.u32 	[%r1512+36], %r171;
	st.shared.u32 	[%r1512+40], %r178;
	st.shared.u32 	[%r1512+44], %r185;
	st.shared.u32 	[%r1512+48], %r192;
	st.shared.u32 	[%r1512+52], %r199;
	st.shared.u32 	[%r1512+56], %r206;
	st.shared.u32 	[%r1512+60], %r213;
	st.shared.u32 	[%r1512+64], %r1641;
	bar.warp.sync 	-1;
	shl.b32 	%r1513, %r1506, 4;
	sub.s32 	%r1514, %r1509, %r1513;
	shl.b32 	%r1515, %r1514, 2;
	add.s32 	%r1516, %r1128, %r1515;
	ld.shared.u32 	%r1517, [%r1516];
	ld.shared.u32 	%r1518, [%r1516+128];
	ld.shared.u32 	%r1519, [%r1516+256];
	ld.shared.u32 	%r1520, [%r1516+384];
	ld.shared.u32 	%r1521, [%r1516+512];
	ld.shared.u32 	%r1522, [%r1516+640];
	ld.shared.u32 	%r1523, [%r1516+768];
	ld.shared.u32 	%r1524, [%r1516+896];
	ld.shared.u32 	%r1525, [%r1516+1024];
	ld.shared.u32 	%r1526, [%r1516+1152];
	ld.shared.u32 	%r1527, [%r1516+1280];
	ld.shared.u32 	%r1528, [%r1516+1408];
	ld.shared.u32 	%r1529, [%r1516+1536];
	ld.shared.u32 	%r1530, [%r1516+1664];
	ld.shared.u32 	%r1531, [%r1516+1792];
	ld.shared.u32 	%r1532, [%r1516+1920];
	ld.shared.u32 	%r1533, [%r1516+2048];
	and.b32  	%r1534, %r2, 31;
	and.b32  	%r1535, %r2, 992;
	mul.lo.s32 	%r1536, %r1535, 17;
	or.b32  	%r1537, %r1536, %r1534;
	cvt.u64.u32 	%rd314, %r1537;
	add.s64 	%rd315, %rd314, %rd313;
	cvta.to.global.u64 	%rd316, %rd334;
	shl.b64 	%rd317, %rd315, 2;
	add.s64 	%rd318, %rd316, %rd317;
	st.global.u32 	[%rd318], %r1517;
	st.global.u32 	[%rd318+128], %r1518;
	st.global.u32 	[%rd318+256], %r1519;
	st.global.u32 	[%rd318+384], %r1520;
	st.global.u32 	[%rd318+512], %r1521;
	st.global.u32 	[%rd318+640], %r1522;
	st.global.u32 	[%rd318+768], %r1523;
	st.global.u32 	[%rd318+896], %r1524;
	st.global.u32 	[%rd318+1024], %r1525;
	st.global.u32 	[%rd318+1152], %r1526;
	st.global.u32 	[%rd318+1280], %r1527;
	st.global.u32 	[%rd318+1408], %r1528;
	st.global.u32 	[%rd318+1536], %r1529;
	st.global.u32 	[%rd318+1664], %r1530;
	st.global.u32 	[%rd318+1792], %r1531;
	st.global.u32 	[%rd318+1920], %r1532;
	st.global.u32 	[%rd318+2048], %r1533;
	bra.uni 	$L__BB7_437;
$L__BB7_158:
	// begin inline asm
	mov.u32 %r1538, %laneid;
	// end inline asm
	shr.u32 	%r1539, %r2, 5;
	mul.lo.s32 	%r1540, %r1539, 544;
	mad.lo.s32 	%r1541, %r1538, 17, %r1540;
	shl.b32 	%r1542, %r1541, 2;
	add.s32 	%r1544, %r1128, %r1542;
	st.shared.u32 	[%r1544], %r108;
	st.shared.u32 	[%r1544+4], %r115;
	st.shared.u32 	[%r1544+8], %r122;
	st.shared.u32 	[%r1544+12], %r129;
	st.shared.u32 	[%r1544+16], %r136;
	st.shared.u32 	[%r1544+20], %r143;
	st.shared.u32 	[%r1544+24], %r150;
	st.shared.u32 	[%r1544+28], %r157;
	st.shared.u32 	[%r1544+32], %r164;
	st.shared.u32 	[%r1544+36], %r171;
	st.shared.u32 	[%r1544+40], %r178;
	st.shared.u32 	[%r1544+44], %r185;
	st.shared.u32 	[%r1544+48], %r192;
	st.shared.u32 	[%r1544+52], %r199;
	st.shared.u32 	[%r1544+56], %r206;
	st.shared.u32 	[%r1544+60], %r213;
	st.shared.u32 	[%r1544+64], %r1641;
	bar.warp.sync 	-1;
	shl.b32 	%r1545, %r1538, 4;
	sub.s32 	%r1546, %r1541, %r1545;
	shl.b32 	%r1547, %r1546, 2;
	add.s32 	%r1548, %r1128, %r1547;
	ld.shared.u32 	%r1549, [%r1548];
	ld.shared.u32 	%r1550, [%r1548+128];
	ld.shared.u32 	%r1551, [%r1548+256];
	ld.shared.u32 	%r1552, [%r1548+384];
	ld.shared.u32 	%r1553, [%r1548+512];
	ld.shared.u32 	%r1554, [%r1548+640];
	ld.shared.u32 	%r1555, [%r1548+768];
	ld.shared.u32 	%r1556, [%r1548+896];
	ld.shared.u32 	%r1557, [%r1548+1024];
	ld.shared.u32 	%r1558, [%r1548+1152];
	ld.shared.u32 	%r1559, [%r1548+1280];
	ld.shared.u32 	%r1560, [%r1548+1408];
	ld.shared.u32 	%r1561, [%r1548+1536];
	ld.shared.u32 	%r1562, [%r1548+1664];
	ld.shared.u32 	%r1563, [%r1548+1792];
	ld.shared.u32 	%r1564, [%r1548+1920];
	ld.shared.u32 	%r1565, [%r1548+2048];
	and.b32  	%r1566, %r2, 31;
	and.b32  	%r1567, %r2, 992;
	mul.lo.s32 	%r1568, %r1567, 17;
	cvt.u64.u32 	%rd319, %r1568;
	add.s32 	%r1569, %r1566, %r222;
	cvt.u64.u32 	%rd320, %r1569;
	add.s64 	%rd321, %rd320, %rd319;
	shl.b64 	%rd322, %rd321, 2;
	add.s64 	%rd323, %rd3, %rd322;
	st.global.u32 	[%rd323], %r1549;
	st.global.u32 	[%rd323+128], %r1550;
	st.global.u32 	[%rd323+256], %r1551;
	st.global.u32 	[%rd323+384], %r1552;
	st.global.u32 	[%rd323+512], %r1553;
	st.global.u32 	[%rd323+640], %r1554;
	st.global.u32 	[%rd323+768], %r1555;
	st.global.u32 	[%rd323+896], %r1556;
	st.global.u32 	[%rd323+1024], %r1557;
	st.global.u32 	[%rd323+1152], %r1558;
	st.global.u32 	[%rd323+1280], %r1559;
	st.global.u32 	[%rd323+1408], %r1560;
	st.global.u32 	[%rd323+1536], %r1561;
	st.global.u32 	[%rd323+1664], %r1562;
	st.global.u32 	[%rd323+1792], %r1563;
	st.global.u32 	[%rd323+1920], %r1564;
	st.global.u32 	[%rd323+2048], %r1565;
	bra.uni 	$L__BB7_437;
$L__BB7_159:
	ld.param.u32 	%r1570, [_ZN3cub18CUB_300001_SM_10006detail10merge_sort26DeviceMergeSortMergeKernelINS2_10policy_hubIN6thrust24THRUST_300001_SM_1000_NS6detail15normal_iteratorINS6_10device_ptrIiEEEEE9Policy600ESB_PNS0_8NullTypeESB_SF_j17evens_before_oddsiSE_EEvbT2_T3_T4_PT6_PT7_T5_PSJ_SJ_NS1_7vsmem_tE_param_8];
	ld.param.s8 	%rs2, [_ZN3cub18CUB_300001_SM_10006detail10merge_sort26DeviceMergeSortMergeKernelINS2_10policy_hubIN6thrust24THRUST_300001_SM_1000_NS6detail15normal_iteratorINS6_10device_ptrIiEEEEE9Policy600ESB_PNS0_8NullTypeESB_SF_j17evens_before_oddsiSE_EEvbT2_T3_T4_PT6_PT7_T5_PSJ_SJ_NS1_7vsmem_tE_param_0];
	mul.wide.u32 	%rd15, %r1, 4;
	add.s64 	%rd16, %rd2, %rd15;
	ld.global.u32 	%r529, [%rd16];
	ld.global.u32 	%r530, [%rd16+4];
	shr.u32 	%r531, %r1570, 1;
	neg.s32 	%r532, %r1570;
	and.b32  	%r533, %r1, %r532;
	mul.lo.s32 	%r223, %r533, 4352;
	mul.lo.s32 	%r224, %r531, 4352;
	sub.s32 	%r534, %r1, %r533;
	mul.lo.s32 	%r535, %r534, 4352;
	sub.s32 	%r225, %r529, %r223;
	sub.s32 	%r536, %r530, %r223;
	sub.s32 	%r537, %r525, %r223;
	max.u32 	%r538, %r537, %r224;
	sub.s32 	%r539, %r538, %r224;
	sub.s32 	%r540, %r535, %r225;
	min.u32 	%r226, %r540, %r539;
	max.u32 	%r541, %r535, -4353;
	not.b32 	%r542, %r541;
	add.s32 	%r543, %r535, %r542;
	sub.s32 	%r544, %r543, %r536;
	or.b32  	%r545, %r1, %r532;
	setp.eq.s32 	%p66, %r545, -1;
	min.u32 	%r546, %r224, %r537;
	selp.b32 	%r547, %r546, %r536, %p66;
	selp.b32 	%r548, %r224, %r544, %p66;
	min.u32 	%r549, %r548, %r539;
	sub.s32 	%r227, %r547, %r225;
	sub.s32 	%r228, %r549, %r226;
	// begin inline asm
	griddepcontrol.wait;
	// end inline asm
	setp.eq.s16 	%p67, %rs2, 0;
	@%p67 bra 	$L__BB7_228;
	cvt.u64.u32 	%rd17, %r223;
	cvt.u64.u32 	%rd18, %r225;
	add.s64 	%rd19, %rd18, %rd17;
	cvt.u64.u32 	%rd20, %r224;
	add.s64 	%rd21, %rd17, %rd20;
	cvt.u64.u32 	%rd22, %r226;
	add.s64 	%rd23, %rd21, %rd22;
	add.s32 	%r229, %r228, %r227;
	setp.ge.s32 	%p68, %r2, %r229;
	cvt.u64.u32 	%rd24, %r2;
	add.s64 	%rd25, %rd19, %rd24;
	shl.b64 	%rd26, %rd25, 2;
	add.s64 	%rd6, %rd3, %rd26;
	sub.s32 	%r551, %r2, %r227;
	cvt.s64.s32 	%rd27, %r551;
	add.s64 	%rd28, %rd23, %rd27;
	shl.b64 	%rd29, %rd28, 2;
	add.s64 	%rd7, %rd3, %rd29;
	@%p68 bra 	$L__BB7_164;
	setp.ge.s32 	%p69, %r2, %r227;
	@%p69 bra 	$L__BB7_163;
	ld.global.u32 	%r1690, [%rd6];
	bra.uni 	$L__BB7_164;
$L__BB7_163:
	ld.global.u32 	%r1690, [%rd7];
$L__BB7_164:
	add.s32 	%r233, %r2, 256;
	setp.ge.s32 	%p70, %r233, %r229;
	@%p70 bra 	$L__BB7_168;
	setp.lt.s32 	%p71, %r233, %r227;
	@%p71 bra 	$L__BB7_167;
	ld.global.u32 	%r1689, [%rd7+1024];
	bra.uni 	$L__BB7_168;
$L__BB7_167:
	ld.global.u32 	%r1689, [%rd6+1024];
$L__BB7_168:
	add.s32 	%r237, %r2, 512;
	setp.ge.s32 	%p72, %r237, %r229;
	@%p72 bra 	$L__BB7_172;
	setp.lt.s32 	%p73, %r237, %r227;
	@%p73 bra 	$L__BB7_171;
	ld.global.u32 	%r1688, [%rd7+2048];
	bra.uni 	$L__BB7_172;
$L__BB7_171:
	ld.global.u32 	%r1688, [%rd6+2048];
$L__BB7_172:
	add.s32 	%r241, %r2, 768;
	setp.ge.s32 	%p74, %r241, %r229;
	@%p74 bra 	$L__BB7_176;
	setp.lt.s32 	%p75, %r241, %r227;
	@%p75 bra 	$L__BB7_175;
	ld.global.u32 	%r1687, [%rd7+3072];
	bra.uni 	$L__BB7_176;
$L__BB7_175:
	ld.global.u32 	%r1687, [%rd6+3072];
$L__BB7_176:
	or.b32  	%r245, %r2, 1024;
	setp.ge.s32 	%p76, %r245, %r229;
	@%p76 bra 	$L__BB7_180;
	setp.lt.s32 	%p77, %r245, %r227;
	@%p77 bra 	$L__BB7_179;
	ld.global.u32 	%r1686, [%rd7+4096];
	bra.uni 	$L__BB7_180;
$L__BB7_179:
	ld.global.u32 	%r1686, [%rd6+4096];
$L__BB7_180:
	add.s32 	%r249, %r2, 1280;
	setp.ge.s32 	%p78, %r249, %r229;
	@%p78 bra 	$L__BB7_184;
	setp.lt.s32 	%p79, %r249, %r227;
	@%p79 bra 	$L__BB7_183;
	ld.global.u32 	%r1685, [%rd7+5120];
	bra.uni 	$L__BB7_184;
$L__BB7_183:
	ld.global.u32 	%r1685, [%rd6+5120];
$L__BB7_184:
	add.s32 	%r253, %r2, 1536;
	setp.ge.s32 	%p80, %r253, %r229;
	@%p80 bra 	$L__BB7_188;
	setp.lt.s32 	%p81, %r253, %r227;
	@%p81 bra 	$L__BB7_187;
	ld.global.u32 	%r1684, [%rd7+6144];
	bra.uni 	$L__BB7_188;
$L__BB7_187:
	ld.global.u32 	%r1684, [%rd6+6144];
$L__BB7_188:
	add.s32 	%r257, %r2, 1792;
	setp.ge.s32 	%p82, %r257, %r229;
	@%p82 bra 	$L__BB7_192;
	setp.lt.s32 	%p83, %r257, %r227;
	@%p83 bra 	$L__BB7_191;
	ld.global.u32 	%r1683, [%rd7+7168];
	bra.uni 	$L__BB7_192;
$L__BB7_191:
	ld.global.u32 	%r1683, [%rd6+7168];
$L__BB7_192:
	or.b32  	%r261, %r2, 2048;
	setp.ge.s32 	%p84, %r261, %r229;
	@%p84 bra 	$L__BB7_196;
	setp.lt.s32 	%p85, %r261, %r227;
	@%p85 bra 	$L__BB7_195;
	ld.global.u32 	%r1682, [%rd7+8192];
	bra.uni 	$L__BB7_196;
$L__BB7_195:
	ld.global.u32 	%r1682, [%rd6+8192];
$L__BB7_196:
	add.s32 	%r265, %r2, 2304;
	setp.ge.s32 	%p86, %r265, %r229;
	@%p86 bra 	$L__BB7_200;
	setp.lt.s32 	%p87, %r265, %r227;
	@%p87 bra 	$L__BB7_199;
	ld.global.u32 	%r1681, [%rd7+9216];
	bra.uni 	$L__BB7_200;
$L__BB7_199:
	ld.global.u32 	%r1681, [%rd6+9216];
$L__BB7_200:
	add.s32 	%r269, %r2, 2560;
	setp.ge.s32 	%p88, %r269, %r229;
	@%p88 bra 	$L__BB7_204;
	setp.lt.s32 	%p89, %r269, %r227;
	@%p89 bra 	$L__BB7_203;
	ld.global.u32 	%r1680, [%rd7+10240];
	bra.uni 	$L__BB7_204;
$L__BB7_203:
	ld.global.u32 	%r1680, [%rd6+10240];
$L__BB7_204:
	add.s32 	%r273, %r2, 2816;
	setp.ge.s32 	%p90, %r273, %r229;
	@%p90 bra 	$L__BB7_208;
	setp.lt.s32 	%p91, %r273, %r227;
	@%p91 bra 	$L__BB7_207;
	ld.global.u32 	%r1679, [%rd7+11264];
	bra.uni 	$L__BB7_208;
$L__BB7_207:
	ld.global.u32 	%r1679, [%rd6+11264];
$L__BB7_208:
	or.b32  	%r277, %r2, 3072;
	setp.ge.s32 	%p92, %r277, %r229;
	@%p92 bra 	$L__BB7_212;
	setp.lt.s32 	%p93, %r277, %r227;
	@%p93 bra 	$L__BB7_211;
	ld.global.u32 	%r1678, [%rd7+12288];
	bra.uni 	$L__BB7_212;
$L__BB7_211:
	ld.global.u32 	%r1678, [%rd6+12288];
$L__BB7_212:
	add.s32 	%r281, %r2, 3328;
	setp.ge.s32 	%p94, %r281, %r229;
	@%p94 bra 	$L__BB7_216;
	setp.lt.s32 	%p95, %r281, %r227;
	@%p95 bra 	$L__BB7_215;
	ld.global.u32 	%r1677, [%rd7+13312];
	bra.uni 	$L__BB7_216;
$L__BB7_215:
	ld.global.u32 	%r1677, [%rd6+13312];
$L__BB7_216:
	add.s32 	%r285, %r2, 3584;
	setp.ge.s32 	%p96, %r285, %r229;
	@%p96 bra 	$L__BB7_220;
	setp.lt.s32 	%p97, %r285, %r227;
	@%p97 bra 	$L__BB7_219;
	ld.global.u32 	%r1676, [%rd7+14336];
	bra.uni 	$L__BB7_220;
$L__BB7_219:
	ld.global.u32 	%r1676, [%rd6+14336];
$L__BB7_220:
	add.s32 	%r289, %r2, 3840;
	setp.ge.s32 	%p98, %r289, %r229;
	@%p98 bra 	$L__BB7_224;
	setp.lt.s32 	%p99, %r289, %r227;
	@%p99 bra 	$L__BB7_223;
	ld.global.u32 	%r1675, [%rd7+15360];
	bra.uni 	$L__BB7_224;
$L__BB7_223:
	ld.global.u32 	%r1675, [%rd6+15360];
$L__BB7_224:
	or.b32  	%r293, %r2, 4096;
	setp.ge.s32 	%p100, %r293, %r229;
	@%p100 bra 	$L__BB7_262;
	setp.lt.s32 	%p101, %r293, %r227;
	@%p101 bra 	$L__BB7_227;
	ld.global.u32 	%r1674, [%rd7+16384];
	bra.uni 	$L__BB7_262;
$L__BB7_227:
	ld.global.u32 	%r1674, [%rd6+16384];
	bra.uni 	$L__BB7_262;
$L__BB7_228:
	cvt.u64.u32 	%rd30, %r223;
	cvt.u64.u32 	%rd31, %r225;
	add.s64 	%rd8, %rd31, %rd30;
	cvt.u64.u32 	%rd32, %r224;
	add.s64 	%rd33, %rd30, %rd32;
	cvt.u64.u32 	%rd34, %r226;
	add.s64 	%rd9, %rd33, %rd34;
	add.s32 	%r296, %r228, %r227;
	setp.ge.s32 	%p102, %r2, %r296;
	@%p102 bra 	$L__BB7_230;
	setp.lt.s32 	%p103, %r2, %r227;
	sub.s32 	%r569, %r2, %r227;
	cvt.s64.s32 	%rd35, %r569;
	cvt.u64.u32 	%rd36, %r2;
	selp.b64 	%rd37, %rd8, %rd9, %p103;
	selp.b64 	%rd38, %rd36, %rd35, %p103;
	add.s64 	%rd39, %rd38, %rd37;
	shl.b64 	%rd40, %rd39, 2;
	add.s64 	%rd41, %rd1, %rd40;
	ld.global.u32 	%r1690, [%rd41];
$L__BB7_230:
	add.s32 	%r299, %r2, 256;
	setp.ge.s32 	%p104, %r299, %r296;
	@%p104 bra 	$L__BB7_232;
	setp.lt.s32 	%p105, %r299, %r227;
	sub.s32 	%r571, %r299, %r227;
	cvt.s64.s32 	%rd42, %r571;
	cvt.u64.u32 	%rd43, %r299;
	selp.b64 	%rd44, %rd8, %rd9, %p105;
	selp.b64 	%rd45, %rd43, %rd42, %p105;
	add.s64 	%rd46, %rd45, %rd44;
	shl.b64 	%rd47, %rd46, 2;
	add.s64 	%rd48, %rd1, %rd47;
	ld.global.u32 	%r1689, [%rd48];
$L__BB7_232:
	add.s32 	%r302, %r2, 512;
	setp.ge.s32 	%p106, %r302, %r296;
	@%p106 bra 	$L__BB7_234;
	setp.lt.s32 	%p107, %r302, %r227;
	sub.s32 	%r573, %r302, %r227;
	cvt.s64.s32 	%rd49, %r573;
	cvt.u64.u32 	%rd50, %r302;
	selp.b64 	%rd51, %rd8, %rd9, %p107;
	selp.b64 	%rd52, %rd50, %rd49, %p107;
	add.s64 	%rd53, %rd52, %rd51;
	shl.b64 	%rd54, %rd53, 2;
	add.s64 	%rd55, %rd1, %rd54;
	ld.global.u32 	%r1688, [%rd55];
$L__BB7_234:
	add.s32 	%r305, %r2, 768;
	setp.ge.s32 	%p108, %r305, %r296;
	@%p108 bra 	$L__BB7_236;
	setp.lt.s32 	%p109, %r305, %r227;
	sub.s32 	%r575, %r305, %r227;
	cvt.s64.s32 	%rd56, %r575;
	cvt.u64.u32 	%rd57, %r305;
	selp.b64 	%rd58, %rd8, %rd9, %p109;
	selp.b64 	%rd59, %rd57, %rd56, %p109;
	add.s64 	%rd60, %rd59, %rd58;
	shl.b64 	%rd61, %rd60, 2;
	add.s64 	%rd62, %rd1, %rd61;
	ld.global.u32 	%r1687, [%rd62];
$L__BB7_236:
	or.b32  	%r308, %r2, 1024;
	setp.ge.s32 	%p110, %r308, %r296;
	@%p110 bra 	$L__BB7_238;
	setp.lt.s32 	%p111, %r308, %r227;
	sub.s32 	%r577, %r308, %r227;
	cvt.s64.s32 	%rd63, %r577;
	cvt.u64.u32 	%rd64, %r308;
	selp.b64 	%rd65, %rd8, %rd9, %p111;
	selp.b64 	%rd66, %rd64, %rd63, %p111;
	add.s64 	%rd67, %rd66, %rd65;
	shl.b64 	%rd68, %rd67, 2;
	add.s64 	%rd69, %rd1, %rd68;
	ld.global.u32 	%r1686, [%rd69];
$L__BB7_238:
	add.s32 	%r311, %r2, 1280;
	setp.ge.s32 	%p112, %r311, %r296;
	@%p112 bra 	$L__BB7_240;
	setp.lt.s32 	%p113, %r311, %r227;
	sub.s32 	%r579, %r311, %r227;
	cvt.s64.s32 	%rd70, %r579;
	cvt.u64.u32 	%rd71, %r311;
	selp.b64 	%rd72, %rd8, %rd9, %p113;
	selp.b64 	%rd73, %rd71, %rd70, %p113;
	add.s64 	%rd74, %rd73, %rd72;
	shl.b64 	%rd75, %rd74, 2;
	add.s64 	%rd76, %rd1, %rd75;
	ld.global.u32 	%r1685, [%rd76];
$L__BB7_240:
	add.s32 	%r314, %r2, 1536;
	setp.ge.s32 	%p114, %r314, %r296;
	@%p114 bra 	$L__BB7_242;
	setp.lt.s32 	%p115, %r314, %r227;
	sub.s32 	%r581, %r314, %r227;
	cvt.s64.s32 	%rd77, %r581;
	cvt.u64.u32 	%rd78, %r314;
	selp.b64 	%rd79, %rd8, %rd9, %p115;
	selp.b64 	%rd80, %rd78, %rd77, %p115;
	add.s64 	%rd81, %rd80, %rd79;
	shl.b64 	%rd82, %rd81, 2;
	add.s64 	%rd83, %rd1, %rd82;
	ld.global.u32 	%r1684, [%rd83];
$L__BB7_242:
	add.s32 	%r317, %r2, 1792;
	setp.ge.s32 	%p116, %r317, %r296;
	@%p116 bra 	$L__BB7_244;
	setp.lt.s32 	%p117, %r317, %r227;
	sub.s32 	%r583, %r317, %r227;
	cvt.s64.s32 	%rd84, %r583;
	cvt.u64.u32 	%rd85, %r317;
	selp.b64 	%rd86, %rd8, %rd9, %p117;
	selp.b64 	%rd87, %rd85, %rd84, %p117;
	add.s64 	%rd88, %rd87, %rd86;
	shl.b64 	%rd89, %rd88, 2;
	add.s64 	%rd90, %rd1, %rd89;
	ld.global.u32 	%r1683, [%rd90];
$L__BB7_244:
	or.b32  	%r320, %r2, 2048;
	setp.ge.s32 	%p118, %r320, %r296;
	@%p118 bra 	$L__BB7_246;
	setp.lt.s32 	%p119, %r320, %r227;
	sub.s32 	%r585, %r320, %r227;
	cvt.s64.s32 	%rd91, %r585;
	cvt.u64.u32 	%rd92, %r320;
	selp.b64 	%rd93, %rd8, %rd9, %p119;
	selp.b64 	%rd94, %rd92, %rd91, %p119;
	add.s64 	%rd95, %rd94, %rd93;
	shl.b64 	%rd96, %rd95, 2;
	add.s64 	%rd97, %rd1, %rd96;
	ld.global.u32 	%r1682, [%rd97];
$L__BB7_246:
	add.s32 	%r323, %r2, 2304;
	setp.ge.s32 	%p120, %r323, %r296;
	@%p120 bra 	$L__BB7_248;
	ld.param.u64 	%rd324, [_ZN3cub18CUB_300001_SM_10006detail10merge_sort26DeviceMergeSortMergeKernelINS2_10policy_hubIN6thrust24THRUST_300001_SM_1000_NS6detail15normal_iteratorINS6_10device_ptrIiEEEEE9Policy600ESB_PNS0_8NullTypeESB_SF_j17evens_before_oddsiSE_EEvbT2_T3_T4_PT6_PT7_T5_PSJ_SJ_NS1_7vsmem_tE_param_4];
	setp.lt.s32 	%p121, %r323, %r227;
	sub.s32 	%r587, %r323, %r227;
	cvt.s64.s32 	%rd98, %r587;
	cvt.u64.u32 	%rd99, %r323;
	selp.b64 	%rd100, %rd8, %rd9, %p121;
	selp.b64 	%rd101, %rd99, %rd98, %p121;
	add.s64 	%rd102, %rd101, %rd100;
	cvta.to.global.u64 	%rd103, %rd324;
	shl.b64 	%rd104, %rd102, 2;
	add.s64 	%rd105, %rd103, %rd104;
	ld.global.u32 	%r1681, [%rd105];
$L__BB7_248:
	add.s32 	%r326, %r2, 2560;
	setp.ge.s32 	%p122, %r326, %r296;
	@%p122 bra 	$L__BB7_250;
	ld.param.u64 	%rd325, [_ZN3cub18CUB_300001_SM_10006detail10merge_sort26DeviceMergeSortMergeKernelINS2_10policy_hubIN6thrust24THRUST_300001_SM_1000_NS6detail15normal_iteratorINS6_10device_ptrIiEEEEE9Policy600ESB_PNS0_8NullTypeESB_SF_j17evens_before_oddsiSE_EEvbT2_T3_T4_PT6_PT7_T5_PSJ_SJ_NS1_7vsmem_tE_param_4];
	setp.lt.s32 	%p123, %r326, %r227;
	sub.s32 	%r589, %r326, %r227;
	cvt.s64.s32 	%rd106, %r589;
	cvt.u64.u32 	%rd107, %r326;
	selp.b64 	%rd108, %rd8, %rd9, %p123;
	selp.b64 	%rd109, %rd107, %rd106, %p123;
	add.s64 	%rd110, %rd109, %rd108;
	cvta.to.global.u64 	%rd111, %rd325;
	shl.b64 	%rd112, %rd110, 2;
	add.s64 	%rd113, %rd111, %rd112;
	ld.global.u32 	%r1680, [%rd113];
$L__BB7_250:
	add.s32 	%r591, %r2, 2816;
	setp.ge.s32 	%p124, %r591, %r296;
	@%p124 bra 	$L__BB7_252;
	ld.param.u64 	%rd326, [_ZN3cub18CUB_300001_SM_10006detail10merge_sort26DeviceMergeSortMergeKernelINS2_10policy_hubIN6thrust24THRUST_300001_SM_1000_NS6detail15normal_iteratorINS6_10device_ptrIiEEEEE9Policy600ESB_PNS0_8NullTypeESB_SF_j17evens_before_oddsiSE_EEvbT2_T3_T4_PT6_PT7_T5_PSJ_SJ_NS1_7vsmem_tE_param_4];
	setp.lt.s32 	%p125, %r591, %r227;
	sub.s32 	%r593, %r591, %r227;
	cvt.s64.s32 	%rd114, %r593;
	cvt.u64.u32 	%rd115, %r591;
	selp.b64 	%rd116, %rd8, %rd9, %p125;
	selp.b64 	%rd117, %rd115, %rd114, %p125;
	add.s64 	%rd118, %rd117, %rd116;
	cvta.to.global.u64 	%rd119, %rd326;
	shl.b64 	%rd120, %rd118, 2;
	add.s64 	%rd121, %rd119, %rd120;
	ld.global.u32 	%r1679, [%rd121];
$L__BB7_252:
	or.b32  	%r595, %r2, 3072;
	setp.ge.s32 	%p126, %r595, %r296;
	@%p126 bra 	$L__BB7_254;
	ld.param.u64 	%rd327, [_ZN3cub18CUB_300001_SM_10006detail10merge_sort26DeviceMergeSortMergeKernelINS2_10policy_hubIN6thrust24THRUST_300001_SM_1000_NS6detail15normal_iteratorINS6_10device_ptrIiEEEEE9Policy600ESB_PNS0_8NullTypeESB_SF_j17evens_before_oddsiSE_EEvbT2_T3_T4_PT6_PT7_T5_PSJ_SJ_NS1_7vsmem_tE_param_4];
	or.b32  	%r596, %r2, 3072;
	setp.lt.s32 	%p127, %r596, %r227;
	sub.s32 	%r597, %r596, %r227;
	cvt.s64.s32 	%rd122, %r597;
	cvt.u64.u32 	%rd123, %r596;
	selp.b64 	%rd124, %rd8, %rd9, %p127;
	selp.b64 	%rd125, %rd123, %rd122, %p127;
	add.s64 	%rd126, %rd125, %rd124;
	cvta.to.global.u64 	%rd127, %rd327;
	shl.b64 	%rd128, %rd126, 2;
	add.s64 	%rd129, %rd127, %rd128;
	ld.global.u32 	%r1678, [%rd129];
$L__BB7_254:
	add.s32 	%r599, %r2, 3328;
	setp.ge.s32 	%p128, %r599, %r296;
	@%p128 bra 	$L__BB7_256;
	ld.param.u64 	%rd328, [_ZN3cub18CUB_300001_SM_10006detail10merge_sort26DeviceMergeSortMergeKernelINS2_10policy_hubIN6thrust24THRUST_300001_SM_1000_NS6detail15normal_iteratorINS6_10device_ptrIiEEEEE9Policy600ESB_PNS0_8NullTypeESB_SF_j17evens_before_oddsiSE_EEvbT2_T3_T4_PT6_PT7_T5_PSJ_SJ_NS1_7vsmem_tE_param_4];
	add.s32 	%r600, %r2, 3328;
	setp.lt.s32 	%p129, %r600, %r227;
	sub.s32 	%r601, %r600, %r227;
	cvt.s64.s32 	%rd130, %r601;
	cvt.u64.u32 	%rd131, %r600;
	selp.b64 	%rd132, %rd8, %rd9, %p129;
	selp.b64 	%rd133, %rd131, %rd130, %p129;
	add.s64 	%rd134, %rd133, %rd132;
	cvta.to.global.u64 	%rd135, %rd328;
	shl.b64 	%rd136, %rd134, 2;
	add.s64 	%rd137, %rd135, %rd136;
	ld.global.u32 	%r1677, [%rd137];
$L__BB7_256:
	add.s32 	%r603, %r2, 3584;
	setp.ge.s32 	%p130, %r603, %r296;
	@%p130 bra 	$L__BB7_258;
	ld.param.u64 	%rd329, [_ZN3cub18CUB_300001_SM_10006detail10merge_sort26DeviceMergeSortMergeKernelINS2_10policy_hubIN6thrust24THRUST_300001_SM_1000_NS6detail15normal_iteratorINS6_10device_ptrIiEEEEE9Policy600ESB_PNS0_8NullTypeESB_SF_j17evens_before_oddsiSE_EEvbT2_T3_T4_PT6_PT7_T5_PSJ_SJ_NS1_7vsmem_tE_param_4];
	add.s32 	%r604, %r2, 3584;
	setp.lt.s32 	%p131, %r604, %r227;
	sub.s32 	%r605, %r604, %r227;
	cvt.s64.s32 	%rd138, %r605;
	cvt.u64.u32 	%rd139, %r604;
	selp.b64 	%rd140, %rd8, %rd9, %p131;
	selp.b64 	%rd141, %rd139, %rd138, %p131;
	add.s64 	%rd142, %rd141, %rd140;
	cvta.to.global.u64 	%rd143, %rd329;
	shl.b64 	%rd144, %rd142, 2;
	add.s64 	%rd145, %rd143, %rd144;
	ld.global.u32 	%r1676, [%rd145];
$L__BB7_258:
	add.s32 	%r607, %r2, 3840;
	setp.ge.s32 	%p132, %r607, %r296;
	@%p132 bra 	$L__BB7_260;
	ld.param.u64 	%rd330, [_ZN3cub18CUB_300001_SM_10006detail10merge_sort26DeviceMergeSortMergeKernelINS2_10policy_hubIN6thrust24THRUST_300001_SM_1000_NS6detail15normal_iteratorINS6_10device_ptrIiEEEEE9Policy600ESB_PNS0_8NullTypeESB_SF_j17evens_before_oddsiSE_EEvbT2_T3_T4_PT6_PT7_T5_PSJ_SJ_NS1_7vsmem_tE_param_4];
	add.s32 	%r608, %r2, 3840;
	setp.lt.s32 	%p133, %r608, %r227;
	sub.s32 	%r609, %r608, %r227;
	cvt.s64.s32 	%rd146, %r609;
	cvt.u64.u32 	%rd147, %r608;
	selp.b64 	%rd148, %rd8, %rd9, %p133;
	selp.b64 	%rd149, %rd147, %rd146, %p133;
	add.s64 	%rd150, %rd149, %rd148;
	cvta.to.global.u64 	%rd151, %rd330;
	shl.b64 	%rd152, %rd150, 2;
	add.s64 	%rd153, %rd151, %rd152;
	ld.global.u32 	%r1675, [%rd153];
$L__BB7_260:
	or.b32  	%r611, %r2, 4096;
	setp.ge.s32 	%p134, %r611, %r296;
	@%p134 bra 	$L__BB7_262;
	ld.param.u64 	%rd331, [_ZN3cub18CUB_300001_SM_10006detail10merge_sort26DeviceMergeSortMergeKernelINS2_10policy_hubIN6thrust24THRUST_300001_SM_1000_NS6detail15normal_iteratorINS6_10device_ptrIiEEEEE9Policy600ESB_PNS0_8NullTypeESB_SF_j17evens_before_oddsiSE_EEvbT2_T3_T4_PT6_PT7_T5_PSJ_SJ_NS1_7vsmem_tE_param_4];
	or.b32  	%r612, %r2, 4096;
	setp.lt.s32 	%p135, %r612, %r227;
	sub.s32 	%r613, %r612, %r227;
	cvt.s64.s32 	%rd154, %r613;
	cvt.u64.u32 	%rd155, %r612;
	selp.b64 	%rd156, %rd8, %rd9, %p135;
	selp.b64 	%rd157, %rd155, %rd154, %p135;
	add.s64 	%rd158, %rd157, %rd156;
	cvta.to.global.u64 	%rd159, %rd331;
	shl.b64 	%rd160, %rd158, 2;
	add.s64 	%rd161, %rd159, %rd160;
	ld.global.u32 	%r1674, [%rd161];
$L__BB7_262:
	shl.b32 	%r614, %r2, 2;
	mov.u32 	%r615, _ZZN3cub18CUB_300001_SM_10006detail10merge_sort26DeviceMergeSortMergeKernelINS2_10policy_hubIN6thrust24THRUST_300001_SM_1000_NS6detail15normal_iteratorINS6_10device_ptrIiEEEEE9Policy600ESB_PNS0_8NullTypeESB_SF_j17evens_before_oddsiSE_EEvbT2_T3_T4_PT6_PT7_T5_PSJ_SJ_NS1_7vsmem_tEE19static_temp_storage;
	add.s32 	%r616, %r615, %r614;
	st.shared.u32 	[%r616], %r1690;
	st.shared.u32 	[%r616+1024], %r1689;
	st.shared.u32 	[%r616+2048], %r1688;
	st.shared.u32 	[%r616+3072], %r1687;
	st.shared.u32 	[%r616+4096], %r1686;
	st.shared.u32 	[%r616+5120], %r1685;
	st.shared.u32 	[%r616+6144], %r1684;
	st.shared.u32 	[%r616+7168], %r1683;
	st.shared.u32 	[%r616+8192], %r1682;
	st.shared.u32 	[%r616+9216], %r1681;
	st.shared.u32 	[%r616+10240], %r1680;
	st.shared.u32 	[%r616+11264], %r1679;
	st.shared.u32 	[%r616+12288], %r1678;
	st.shared.u32 	[%r616+13312], %r1677;
	st.shared.u32 	[%r616+14336], %r1676;
	st.shared.u32 	[%r616+15360], %r1675;
	st.shared.u32 	[%r616+16384], %r1674;
	bar.sync 	0;
	// begin inline asm
	griddepcontrol.launch_dependents;
	// end inline asm
	add.s32 	%r357, %r228, %r227;
	mul.lo.s32 	%r617, %r2, 17;
	min.s32 	%r358, %r617, %r357;
	setp.lt.s32 	%p136, %r358, %r228;
	sub.s32 	%r618, %r358, %r228;
	selp.b32 	%r1693, 0, %r618, %p136;
	min.s32 	%r1691, %r227, %r358;
	setp.ge.s32 	%p137, %r1693, %r1691;
	@%p137 bra 	$L__BB7_265;
	add.s32 	%r361, %r358, %r227;
$L__BB7_264:
	sub.s32 	%r619, %r1691, %r1693;
	shr.u32 	%r620, %r619, 31;
	add.s32 	%r621, %r619, %r620;
	shr.s32 	%r622, %r621, 1;
	add.s32 	%r623, %r622, %r1693;
	shl.b32 	%r624, %r623, 2;
	add.s32 	%r626, %r615, %r624;
	ld.shared.u32 	%r627, [%r626];
	not.b32 	%r628, %r623;
	add.s32 	%r629, %r361, %r628;
	shl.b32 	%r630, %r629, 2;
	add.s32 	%r631, %r615, %r630;
	ld.shared.u32 	%r632, [%r631];
	shr.u32 	%r633, %r632, 31;
	add.s32 	%r634, %r632, %r633;
	and.b32  	%r635, %r634, -2;
	sub.s32 	%r636, %r632, %r635;
	shr.u32 	%r637, %r627, 31;
	add.s32 	%r638, %r627, %r637;
	and.b32  	%r639, %r638, -2;
	sub.s32 	%r640, %r627, %r639;
	setp.eq.s32 	%p138, %r636, %r640;
	setp.ge.s32 	%p139, %r632, %r627;
	selp.u32 	%r641, -1, 0, %p139;
	selp.b32 	%r642, %r641, %r632, %p138;
	and.b32  	%r643, %r642, 1;
	setp.eq.b32 	%p140, %r643, 1;
	add.s32 	%r644, %r623, 1;
	selp.b32 	%r1693, %r644, %r1693, %p140;
	selp.b32 	%r1691, %r1691, %r623, %p140;
	setp.lt.s32 	%p141, %r1693, %r1691;
	@%p141 bra 	$L__BB7_264;
$L__BB7_265:
	sub.s32 	%r645, %r358, %r1693;
	add.s32 	%r367, %r645, %r227;
	shl.b32 	%r646, %r367, 2;
	add.s32 	%r368, %r615, %r646;
	ld.shared.u32 	%r1695, [%r368];
	shl.b32 	%r648, %r1693, 2;
	add.s32 	%r370, %r615, %r648;
	ld.shared.u32 	%r1696, [%r370];
	setp.ge.s32 	%p143, %r367, %r357;
	mov.pred 	%p540, 0;
	@%p143 bra 	$L__BB7_268;
	setp.ge.s32 	%p145, %r1693, %r227;
	mov.pred 	%p540, -1;
	@%p145 bra 	$L__BB7_268;
	shr.u32 	%r649, %r1695, 31;
	add.s32 	%r650, %r1695, %r649;
	and.b32  	%r651, %r650, -2;
	sub.s32 	%r652, %r1695, %r651;
	shr.u32 	%r653, %r1696, 31;
	add.s32 	%r654, %r1696, %r653;
	and.b32  	%r655, %r654, -2;
	sub.s32 	%r656, %r1696, %r655;
	setp.eq.s32 	%p146, %r652, %r656;
	setp.lt.s32 	%p147, %r1695, %r1696;
	and.b32  	%r657, %r1695, 1;
	setp.eq.b32 	%p148, %r657, 1;
	not.pred 	%p149, %p148;
	selp.u32 	%r658, -1, 0, %p147;
	selp.u32 	%r659, -1, 0, %p149;
	selp.b32 	%r660, %r658, %r659, %p146;
	and.b32  	%r661, %r660, 1;
	setp.eq.b32 	%p540, %r661, 1;
$L__BB7_268:
	selp.b32 	%r372, %r1695, %r1696, %p540;
	selp.u32 	%r662, 1, 0, %p540;
	add.s32 	%r373, %r367, %r662;
	not.pred 	%p150, %p540;
	selp.u32 	%r663, 1, 0, %p150;
	add.s32 	%r374, %r1693, %r663;
	@%p150 bra 	$L__BB7_270;
	ld.shared.u32 	%r1695, [%r368+4];
	bra.uni 	$L__BB7_271;
$L__BB7_270:
	ld.shared.u32 	%r1696, [%r370+4];
$L__BB7_271:
	setp.ge.s32 	%p152, %r373, %r357;
	mov.pred 	%p541, 0;
	@%p152 bra 	$L__BB7_274;
	setp.ge.s32 	%p154, %r374, %r227;
	mov.pred 	%p541, -1;
	@%p154 bra 	$L__BB7_274;
	shr.u32 	%r664, %r1695, 31;
	add.s32 	%r665, %r1695, %r664;
	and.b32  	%r666, %r665, -2;
	sub.s32 	%r667, %r1695, %r666;
	shr.u32 	%r668, %r1696, 31;
	add.s32 	%r669, %r1696, %r668;
	and.b32  	%r670, %r669, -2;
	sub.s32 	%r671, %r1696, %r670;
	setp.eq.s32 	%p155, %r667, %r671;
	setp.lt.s32 	%p156, %r1695, %r1696;
	and.b32  	%r672, %r1695, 1;
	setp.eq.b32 	%p157, %r672, 1;
	not.pred 	%p158, %p157;
	selp.u32 	%r673, -1, 0, %p156;
	selp.u32 	%r674, -1, 0, %p158;
	selp.b32 	%r675, %r673, %r674, %p155;
	and.b32  	%r676, %r675, 1;
	setp.eq.b32 	%p541, %r676, 1;
$L__BB7_274:
	selp.b32 	%r379, %r1695, %r1696, %p541;
	selp.u32 	%r677, 1, 0, %p541;
	add.s32 	%r380, %r373, %r677;
	not.pred 	%p159, %p541;
	selp.u32 	%r678, 1, 0, %p159;
	add.s32 	%r381, %r374, %r678;
	@%p541 bra 	$L__BB7_276;
	shl.b32 	%r679, %r381, 2;
	add.s32 	%r681, %r615, %r679;
	ld.shared.u32 	%r1696, [%r681];
	bra.uni 	$L__BB7_277;
$L__BB7_276:
	shl.b32 	%r682, %r380, 2;
	add.s32 	%r684, %r615, %r682;
	ld.shared.u32 	%r1695, [%r684];
$L__BB7_277:
	setp.ge.s32 	%p161, %r380, %r357;
	mov.pred 	%p542, 0;
	@%p161 bra 	$L__BB7_280;
	setp.ge.s32 	%p163, %r381, %r227;
	mov.pred 	%p542, -1;
	@%p163 bra 	$L__BB7_280;
	shr.u32 	%r685, %r1695, 31;
	add.s32 	%r686, %r1695, %r685;
	and.b32  	%r687, %r686, -2;
	sub.s32 	%r688, %r1695, %r687;
	shr.u32 	%r689, %r1696, 31;
	add.s32 	%r690, %r1696, %r689;
	and.b32  	%r691, %r690, -2;
	sub.s32 	%r692, %r1696, %r691;
	setp.eq.s32 	%p164, %r688, %r692;
	setp.lt.s32 	%p165, %r1695, %r1696;
	and.b32  	%r693, %r1695, 1;
	setp.eq.b32 	%p166, %r693, 1;
	not.pred 	%p167, %p166;
	selp.u32 	%r694, -1, 0, %p165;
	selp.u32 	%r695, -1, 0, %p167;
	selp.b32 	%r696, %r694, %r695, %p164;
	and.b32  	%r697, %r696, 1;
	setp.eq.b32 	%p542, %r697, 1;
$L__BB7_280:
	selp.b32 	%r386, %r1695, %r1696, %p542;
	selp.u32 	%r698, 1, 0, %p542;
	add.s32 	%r387, %r380, %r698;
	not.pred 	%p168, %p542;
	selp.u32 	%r699, 1, 0, %p168;
	add.s32 	%r388, %r381, %r699;
	@%p542 bra 	$L__BB7_282;
	shl.b32 	%r700, %r388, 2;
	add.s32 	%r702, %r615, %r700;
	ld.shared.u32 	%r1696, [%r702];
	bra.uni 	$L__BB7_283;
$L__BB7_282:
	shl.b32 	%r703, %r387, 2;
	add.s32 	%r705, %r615, %r703;
	ld.shared.u32 	%r1695, [%r705];
$L__BB7_283:
	setp.ge.s32 	%p170, %r387, %r357;
	mov.pred 	%p543, 0;
	@%p170 bra 	$L__BB7_286;
	setp.ge.s32 	%p172, %r388, %r227;
	mov.pred 	%p543, -1;
	@%p172 bra 	$L__BB7_286;
	shr.u32 	%r706, %r1695, 31;
	add.s32 	%r707, %r1695, %r706;
	and.b32  	%r708, %r707, -2;
	sub.s32 	%r709, %r1695, %r708;
	shr.u32 	%r710, %r1696, 31;
	add.s32 	%r711, %r1696, %r710;
	and.b32  	%r712, %r711, -2;
	sub.s32 	%r713, %r1696, %r712;
	setp.eq.s32 	%p173, %r709, %r713;
	setp.lt.s32 	%p174, %r1695, %r1696;
	and.b32  	%r714, %r1695, 1;
	setp.eq.b32 	%p175, %r714, 1;
	not.pred 	%p176, %p175;
	selp.u32 	%r715, -1, 0, %p174;
	selp.u32 	%r716, -1, 0, %p176;
	selp.b32 	%r717, %r715, %r716, %p173;
	and.b32  	%r718, %r717, 1;
	setp.eq.b32 	%p543, %r718, 1;
$L__BB7_286:
	selp.b32 	%r393, %r1695, %r1696, %p543;
	selp.u32 	%r719, 1, 0, %p543;
	add.s32 	%r394, %r387, %r719;
	not.pred 	%p177, %p543;
	selp.u32 	%r720, 1, 0, %p177;
	add.s32 	%r395, %r388, %r720;
	@%p543 bra 	$L__BB7_288;
	shl.b32 	%r721, %r395, 2;
	add.s32 	%r723, %r615, %r721;
	ld.shared.u32 	%r1696, [%r723];
	bra.uni 	$L__BB7_289;
$L__BB7_288:
	shl.b32 	%r724, %r394, 2;
	add.s32 	%r726, %r615, %r724;
	ld.shared.u32 	%r1695, [%r726];
$L__BB7_289:
	setp.ge.s32 	%p179, %r394, %r357;
	mov.pred 	%p544, 0;
	@%p179 bra 	$L__BB7_292;
	setp.ge.s32 	%p181, %r395, %r227;
	mov.pred 	%p544, -1;
	@%p181 bra 	$L__BB7_292;
	shr.u32 	%r727, %r1695, 31;
	add.s32 	%r728, %r1695, %r727;
	and.b32  	%r729, %r728, -2;
	sub.s32 	%r730, %r1695, %r729;
	shr.u32 	%r731, %r1696, 31;
	add.s32 	%r732, %r1696, %r731;
	and.b32  	%r733, %r732, -2;
	sub.s32 	%r734, %r1696, %r733;
	setp.eq.s32 	%p182, %r730, %r734;
	setp.lt.s32 	%p183, %r1695, %r1696;
	and.b32  	%r735, %r1695, 1;
	setp.eq.b32 	%p184, %r735, 1;
	not.pred 	%p185, %p184;
	selp.u32 	%r736, -1, 0, %p183;
	selp.u32 	%r737, -1, 0, %p185;
	selp.b32 	%r738, %r736, %r737, %p182;
	and.b32  	%r739, %r738, 1;
	setp.eq.b32 	%p544, %r739, 1;
$L__BB7_292:
	selp.b32 	%r400, %r1695, %r1696, %p544;
	selp.u32 	%r740, 1, 0, %p544;
	add.s32 	%r401, %r394, %r740;
	not.pred 	%p186, %p544;
	selp.u32 	%r741, 1, 0, %p186;
	add.s32 	%r402, %r395, %r741;
	@%p544 bra 	$L__BB7_294;
	shl.b32 	%r742, %r402, 2;
	add.s32 	%r744, %r615, %r742;
	ld.shared.u32 	%r1696, [%r744];
	bra.uni 	$L__BB7_295;
$L__BB7_294:
	shl.b32 	%r745, %r401, 2;
	add.s32 	%r747, %r615, %r745;
	ld.shared.u32 	%r1695, [%r747];
$L__BB7_295:
	setp.ge.s32 	%p188, %r401, %r357;
	mov.pred 	%p545, 0;
	@%p188 bra 	$L__BB7_298;
	setp.ge.s32 	%p190, %r402, %r227;
	mov.pred 	%p545, -1;
	@%p190 bra 	$L__BB7_298;
	shr.u32 	%r748, %r1695, 31;
	add.s32 	%r749, %r1695, %r748;
	and.b32  	%r750, %r749, -2;
	sub.s32 	%r751, %r1695, %r750;
	shr.u32 	%r752, %r1696, 31;
	add.s32 	%r753, %r1696, %r752;
	and.b32  	%r754, %r753, -2;
	sub.s32 	%r755, %r1696, %r754;
	setp.eq.s32 	%p191, %r751, %r755;
	setp.lt.s32 	%p192, %r1695, %r1696;
	and.b32  	%r756, %r1695, 1;
	setp.eq.b32 	%p193, %r756, 1;
	not.pred 	%p194, %p193;
	selp.u32 	%r757, -1, 0, %p192;
	selp.u32 	%r758, -1, 0, %p194;
	selp.b32 	%r759, %r757, %r758, %p191;
	and.b32  	%r760, %r759, 1;
	setp.eq.b32 	%p545, %r760, 1;
$L__BB7_298:
	selp.b32 	%r407, %r1695, %r1696, %p545;
	selp.u32 	%r761, 1, 0, %p545;
	add.s32 	%r408, %r401, %r761;
	not.pred 	%p195, %p545;
	selp.u32 	%r762, 1, 0, %p195;
	add.s32 	%r409, %r402, %r762;
	@%p545 bra 	$L__BB7_300;
	shl.b32 	%r763, %r409, 2;
	add.s32 	%r765, %r615, %r763;
	ld.shared.u32 	%r1696, [%r765];
	bra.uni 	$L__BB7_301;
$L__BB7_300:
	shl.b32 	%r766, %r408, 2;
	add.s32 	%r768, %r615, %r766;
	ld.shared.u32 	%r1695, [%r768];
$L__BB7_301:
	setp.ge.s32 	%p197, %r408, %r357;
	mov.pred 	%p546, 0;
	@%p197 bra 	$L__BB7_304;
	setp.ge.s32 	%p199, %r409, %r227;
	mov.pred 	%p546, -1;
	@%p199 bra 	$L__BB7_304;
	shr.u32 	%r769, %r1695, 31;
	add.s32 	%r770, %r1695, %r769;
	and.b32  	%r771, %r770, -2;
	sub.s32 	%r772, %r1695, %r771;
	shr.u32 	%r773, %r1696, 31;
	add.s32 	%r774, %r1696, %r773;
	and.b32  	%r775, %r774, -2;
	sub.s32 	%r776, %r1696, %r775;
	setp.eq.s32 	%p200, %r772, %r776;
	setp.lt.s32 	%p201, %r1695, %r1696;
	and.b32  	%r777, %r1695, 1;
	setp.eq.b32 	%p202, %r777, 1;
	not.pred 	%p203, %p202;
	selp.u32 	%r778, -1, 0, %p201;
	selp.u32 	%r779, -1, 0, %p203;
	selp.b32 	%r780, %r778, %r779, %p200;
	and.b32  	%r781, %r780, 1;
	setp.eq.b32 	%p546, %r781, 1;
$L__BB7_304:
	selp.b32 	%r414, %r1695, %r1696, %p546;
	selp.u32 	%r782, 1, 0, %p546;
	add.s32 	%r415, %r408, %r782;
	not.pred 	%p204, %p546;
	selp.u32 	%r783, 1, 0, %p204;
	add.s32 	%r416, %r409, %r783;
	@%p546 bra 	$L__BB7_306;
	shl.b32 	%r784, %r416, 2;
	add.s32 	%r786, %r615, %r784;
	ld.shared.u32 	%r1696, [%r786];
	bra.uni 	$L__BB7_307;
$L__BB7_306:
	shl.b32 	%r787, %r415, 2;
	add.s32 	%r789, %r615, %r787;
	ld.shared.u32 	%r1695, [%r789];
$L__BB7_307:
	setp.ge.s32 	%p206, %r415, %r357;
	mov.pred 	%p547, 0;
	@%p206 bra 	$L__BB7_310;
	setp.ge.s32 	%p208, %r416, %r227;
	mov.pred 	%p547, -1;
	@%p208 bra 	$L__BB7_310;
	shr.u32 	%r790, %r1695, 31;
	add.s32 	%r791, %r1695, %r790;
	and.b32  	%r792, %r791, -2;
	sub.s32 	%r793, %r1695, %r792;
	shr.u32 	%r794, %r1696, 31;
	add.s32 	%r795, %r1696, %r794;
	and.b32  	%r796, %r795, -2;
	sub.s32 	%r797, %r1696, %r796;
	setp.eq.s32 	%p209, %r793, %r797;
	setp.lt.s32 	%p210, %r1695, %r1696;
	and.b32  	%r798, %r1695, 1;
	setp.eq.b32 	%p211, %r798, 1;
	not.pred 	%p212, %p211;
	selp.u32 	%r799, -1, 0, %p210;
	selp.u32 	%r800, -1, 0, %p212;
	selp.b32 	%r801, %r799, %r800, %p209;
	and.b32  	%r802, %r801, 1;
	setp.eq.b32 	%p547, %r802, 1;
$L__BB7_310:
	selp.b32 	%r421, %r1695, %r1696, %p547;
	selp.u32 	%r803, 1, 0, %p547;
	add.s32 	%r422, %r415, %r803;
	not.pred 	%p213, %p547;
	selp.u32 	%r804, 1, 0, %p213;
	add.s32 	%r423, %r416, %r804;
	@%p547 bra 	$L__BB7_312;
	shl.b32 	%r805, %r423, 2;
	add.s32 	%r807, %r615, %r805;
	ld.shared.u32 	%r1696, [%r807];
	bra.uni 	$L__BB7_313;
$L__BB7_312:
	shl.b32 	%r808, %r422, 2;
	add.s32 	%r810, %r615, %r808;
	ld.shared.u32 	%r1695, [%r810];
$L__BB7_313:
	setp.ge.s32 	%p215, %r422, %r357;
	mov.pred 	%p548, 0;
	@%p215 bra 	$L__BB7_316;
	setp.ge.s32 	%p217, %r423, %r227;
	mov.pred 	%p548, -1;
	@%p217 bra 	$L__BB7_316;
	shr.u32 	%r811, %r1695, 31;
	add.s32 	%r812, %r1695, %r811;
	and.b32  	%r813, %r812, -2;
	sub.s32 	%r814, %r1695, %r813;
	shr.u32 	%r815, %r1696, 31;
	add.s32 	%r816, %r1696, %r815;
	and.b32  	%r817, %r816, -2;
	sub.s32 	%r818, %r1696, %r817;
	setp.eq.s32 	%p218, %r814, %r818;
	setp.lt.s32 	%p219, %r1695, %r1696;
	and.b32  	%r819, %r1695, 1;
	setp.eq.b32 	%p220, %r819, 1;
	not.pred 	%p221, %p220;
	selp.u32 	%r820, -1, 0, %p219;
	selp.u32 	%r821, -1, 0, %p221;
	selp.b32 	%r822, %r820, %r821, %p218;
	and.b32  	%r823, %r822, 1;
	setp.eq.b32 	%p548, %r823, 1;
$L__BB7_316:
	selp.b32 	%r428, %r1695, %r1696, %p548;
	selp.u32 	%r824, 1, 0, %p548;
	add.s32 	%r429, %r422, %r824;
	not.pred 	%p222, %p548;
	selp.u32 	%r825, 1, 0, %p222;
	add.s32 	%r430, %r423, %r825;
	@%p548 bra 	$L__BB7_318;
	shl.b32 	%r826, %r430, 2;
	add.s32 	%r828, %r615, %r826;
	ld.shared.u32 	%r1696, [%r828];
	bra.uni 	$L__BB7_319;
$L__BB7_318:
	shl.b32 	%r829, %r429, 2;
	add.s32 	%r831, %r615, %r829;
	ld.shared.u32 	%r1695, [%r831];
$L__BB7_319:
	setp.ge.s32 	%p224, %r429, %r357;
	mov.pred 	%p549, 0;
	@%p224 bra 	$L__BB7_322;
	setp.ge.s32 	%p226, %r430, %r227;
	mov.pred 	%p549, -1;
	@%p226 bra 	$L__BB7_322;
	shr.u32 	%r832, %r1695, 31;
	add.s32 	%r833, %r1695, %r832;
	and.b32  	%r834, %r833, -2;
	sub.s32 	%r835, %r1695, %r834;
	shr.u32 	%r836, %r1696, 31;
	add.s32 	%r837, %r1696, %r836;
	and.b32  	%r838, %r837, -2;
	sub.s32 	%r839, %r1696, %r838;
	setp.eq.s32 	%p227, %r835, %r839;
	setp.lt.s32 	%p228, %r1695, %r1696;
	and.b32  	%r840, %r1695, 1;
	setp.eq.b32 	%p229, %r840, 1;
	not.pred 	%p230, %p229;
	selp.u32 	%r841, -1, 0, %p228;
	selp.u32 	%r842, -1, 0, %p230;
	selp.b32 	%r843, %r841, %r842, %p227;
	and.b32  	%r844, %r843, 1;
	setp.eq.b32 	%p549, %r844, 1;
$L__BB7_322:
	selp.b32 	%r435, %r1695, %r1696, %p549;
	selp.u32 	%r845, 1, 0, %p549;
	add.s32 	%r436, %r429, %r845;
	not.pred 	%p231, %p549;
	selp.u32 	%r846, 1, 0, %p231;
	add.s32 	%r437, %r430, %r846;
	@%p549 bra 	$L__BB7_324;
	shl.b32 	%r847, %r437, 2;
	add.s32 	%r849, %r615, %r847;
	ld.shared.u32 	%r1696, [%r849];
	bra.uni 	$L__BB7_325;
$L__BB7_324:
	shl.b32 	%r850, %r436, 2;
	add.s32 	%r852, %r615, %r850;
	ld.shared.u32 	%r1695, [%r852];
$L__BB7_325:
	setp.ge.s32 	%p233, %r436, %r357;
	mov.pred 	%p550, 0;
	@%p233 bra 	$L__BB7_328;
	setp.ge.s32 	%p235, %r437, %r227;
	mov.pred 	%p550, -1;
	@%p235 bra 	$L__BB7_328;
	shr.u32 	%r853, %r1695, 31;
	add.s32 	%r854, %r1695, %r853;
	and.b32  	%r855, %r854, -2;
	sub.s32 	%r856, %r1695, %r855;
	shr.u32 	%r857, %r1696, 31;
	add.s32 	%r858, %r1696, %r857;
	and.b32  	%r859, %r858, -2;
	sub.s32 	%r860, %r1696, %r859;
	setp.eq.s32 	%p236, %r856, %r860;
	setp.lt.s32 	%p237, %r1695, %r1696;
	and.b32  	%r861, %r1695, 1;
	setp.eq.b32 	%p238, %r861, 1;
	not.pred 	%p239, %p238;
	selp.u32 	%r862, -1, 0, %p237;
	selp.u32 	%r863, -1, 0, %p239;
	selp.b32 	%r864, %r862, %r863, %p236;
	and.b32  	%r865, %r864, 1;
	setp.eq.b32 	%p550, %r865, 1;
$L__BB7_328:
	selp.b32 	%r442, %r1695, %r1696, %p550;
	selp.u32 	%r866, 1, 0, %p550;
	add.s32 	%r443, %r436, %r866;
	not.pred 	%p240, %p550;
	selp.u32 	%r867, 1, 0, %p240;
	add.s32 	%r444, %r437, %r867;
	@%p550 bra 	$L__BB7_330;
	shl.b32 	%r868, %r444, 2;
	add.s32 	%r870, %r615, %r868;
	ld.shared.u32 	%r1696, [%r870];
	bra.uni 	$L__BB7_331;
$L__BB7_330:
	shl.b32 	%r871, %r443, 2;
	add.s32 	%r873, %r615, %r871;
	ld.shared.u32 	%r1695, [%r873];
$L__BB7_331:
	setp.ge.s32 	%p242, %r443, %r357;
	mov.pred 	%p551, 0;
	@%p242 bra 	$L__BB7_334;
	setp.ge.s32 	%p244, %r444, %r227;
	mov.pred 	%p551, -1;
	@%p244 bra 	$L__BB7_334;
	shr.u32 	%r874, %r1695, 31;
	add.s32 	%r875, %r1695, %r874;
	and.b32  	%r876, %r875, -2;
	sub.s32 	%r877, %r1695, %r876;
	shr.u32 	%r878, %r1696, 31;
	add.s32 	%r879, %r1696, %r878;
	and.b32  	%r880, %r879, -2;
	sub.s32 	%r881, %r1696, %r880;
	setp.eq.s32 	%p245, %r877, %r881;
	setp.lt.s32 	%p246, %r1695, %r1696;
	and.b32  	%r882, %r1695, 1;
	setp.eq.b32 	%p247, %r882, 1;
	not.pred 	%p248, %p247;
	selp.u32 	%r883, -1, 0, %p246;
	selp.u32 	%r884, -1, 0, %p248;
	selp.b32 	%r885, %r883, %r884, %p245;
	and.b32  	%r886, %r885, 1;
	setp.eq.b32 	%p551, %r886, 1;
$L__BB7_334:
	selp.b32 	%r449, %r1695, %r1696, %p551;
	selp.u32 	%r887, 1, 0, %p551;
	add.s32 	%r450, %r443, %r887;
	not.pred 	%p249, %p551;
	selp.u32 	%r888, 1, 0, %p249;
	add.s32 	%r451, %r444, %r888;
	@%p551 bra 	$L__BB7_336;
	shl.b32 	%r889, %r451, 2;
	add.s32 	%r891, %r615, %r889;
	ld.shared.u32 	%r1696, [%r891];
	bra.uni 	$L__BB7_337;
$L__BB7_336:
	shl.b32 	%r892, %r450, 2;
	add.s32 	%r894, %r615, %r892;
	ld.shared.u32 	%r1695, [%r894];
$L__BB7_337:
	setp.ge.s32 	%p251, %r450, %r357;
	mov.pred 	%p552, 0;
	@%p251 bra 	$L__BB7_340;
	setp.ge.s32 	%p253, %r451, %r227;
	mov.pred 	%p552, -1;
	@%p253 bra 	$L__BB7_340;
	shr.u32 	%r895, %r1695, 31;
	add.s32 	%r896, %r1695, %r895;
	and.b32  	%r897, %r896, -2;
	sub.s32 	%r898, %r1695, %r897;
	shr.u32 	%r899, %r1696, 31;
	add.s32 	%r900, %r1696, %r899;
	and.b32  	%r901, %r900, -2;
	sub.s32 	%r902, %r1696, %r901;
	setp.eq.s32 	%p254, %r898, %r902;
	setp.lt.s32 	%p255, %r1695, %r1696;
	and.b32  	%r903, %r1695, 1;
	setp.eq.b32 	%p256, %r903, 1;
	not.pred 	%p257, %p256;
	selp.u32 	%r904, -1, 0, %p255;
	selp.u32 	%r905, -1, 0, %p257;
	selp.b32 	%r906, %r904, %r905, %p254;
	and.b32  	%r907, %r906, 1;
	setp.eq.b32 	%p552, %r907, 1;
$L__BB7_340:
	selp.b32 	%r456, %r1695, %r1696, %p552;
	selp.u32 	%r908, 1, 0, %p552;
	add.s32 	%r457, %r450, %r908;
	not.pred 	%p258, %p552;
	selp.u32 	%r909, 1, 0, %p258;
	add.s32 	%r458, %r451, %r909;
	@%p552 bra 	$L__BB7_342;
	shl.b32 	%r910, %r458, 2;
	add.s32 	%r912, %r615, %r910;
	ld.shared.u32 	%r1696, [%r912];
	bra.uni 	$L__BB7_343;
$L__BB7_342:
	shl.b32 	%r913, %r457, 2;
	add.s32 	%r915, %r615, %r913;
	ld.shared.u32 	%r1695, [%r915];
$L__BB7_343:
	setp.ge.s32 	%p260, %r457, %r357;
	mov.pred 	%p553, 0;
	@%p260 bra 	$L__BB7_346;
	setp.ge.s32 	%p262, %r458, %r227;
	mov.pred 	%p553, -1;
	@%p262 bra 	$L__BB7_346;
	shr.u32 	%r916, %r1695, 31;
	add.s32 	%r917, %r1695, %r916;
	and.b32  	%r918, %r917, -2;
	sub.s32 	%r919, %r1695, %r918;
	shr.u32 	%r920, %r1696, 31;
	add.s32 	%r921, %r1696, %r920;
	and.b32  	%r922, %r921, -2;
	sub.s32 	%r923, %r1696, %r922;
	setp.eq.s32 	%p263, %r919, %r923;
	setp.lt.s32 	%p264, %r1695, %r1696;
	and.b32  	%r924, %r1695, 1;
	setp.eq.b32 	%p265, %r924, 1;
	not.pred 	%p266, %p265;
	selp.u32 	%r925, -1, 0, %p264;
	selp.u32 	%r926, -1, 0, %p266;
	selp.b32 	%r927, %r925, %r926, %p263;
	and.b32  	%r928, %r927, 1;
	setp.eq.b32 	%p553, %r928, 1;
$L__BB7_346:
	selp.b32 	%r463, %r1695, %r1696, %p553;
	selp.u32 	%r929, 1, 0, %p553;
	add.s32 	%r464, %r457, %r929;
	not.pred 	%p267, %p553;
	selp.u32 	%r930, 1, 0, %p267;
	add.s32 	%r465, %r458, %r930;
	@%p553 bra 	$L__BB7_348;
	shl.b32 	%r931, %r465, 2;
	add.s32 	%r933, %r615, %r931;
	ld.shared.u32 	%r1696, [%r933];
	bra.uni 	$L__BB7_349;
$L__BB7_348:
	shl.b32 	%r934, %r464, 2;
	add.s32 	%r936, %r615, %r934;
	ld.shared.u32 	%r1695, [%r936];
$L__BB7_349:
	setp.ge.s32 	%p269, %r464, %r357;
	mov.pred 	%p554, 0;
	@%p269 bra 	$L__BB7_352;
	setp.ge.s32 	%p271, %r465, %r227;
	mov.pred 	%p554, -1;
	@%p271 bra 	$L__BB7_352;
	shr.u32 	%r937, %r1695, 31;
	add.s32 	%r938, %r1695, %r937;
	and.b32  	%r939, %r938, -2;
	sub.s32 	%r940, %r1695, %r939;
	shr.u32 	%r941, %r1696, 31;
	add.s32 	%r942, %r1696, %r941;
	and.b32  	%r943, %r942, -2;
	sub.s32 	%r944, %r1696, %r943;
	setp.eq.s32 	%p272, %r940, %r944;
	setp.lt.s32 	%p273, %r1695, %r1696;
	and.b32  	%r945, %r1695, 1;
	setp.eq.b32 	%p274, %r945, 1;
	not.pred 	%p275, %p274;
	selp.u32 	%r946, -1, 0, %p273;
	selp.u32 	%r947, -1, 0, %p275;
	selp.b32 	%r948, %r946, %r947, %p272;
	and.b32  	%r949, %r948, 1;
	setp.eq.b32 	%p554, %r949, 1;
$L__BB7_352:
	selp.b32 	%r470, %r1695, %r1696, %p554;
	selp.u32 	%r950, 1, 0, %p554;
	add.s32 	%r471, %r464, %r950;
	not.pred 	%p276, %p554;
	selp.u32 	%r951, 1, 0, %p276;
	add.s32 	%r472, %r465, %r951;
	@%p554 bra 	$L__BB7_354;
	shl.b32 	%r952, %r472, 2;
	add.s32 	%r954, %r615, %r952;
	ld.shared.u32 	%r1696, [%r954];
	bra.uni 	$L__BB7_355;
$L__BB7_354:
	shl.b32 	%r955, %r471, 2;
	add.s32 	%r957, %r615, %r955;
	ld.shared.u32 	%r1695, [%r957];
$L__BB7_355:
	setp.ge.s32 	%p278, %r471, %r357;
	mov.pred 	%p555, 0;
	@%p278 bra 	$L__BB7_358;
	setp.ge.s32 	%p280, %r472, %r227;
	mov.pred 	%p555, -1;
	@%p280 bra 	$L__BB7_358;
	shr.u32 	%r958, %r1695, 31;
	add.s32 	%r959, %r1695, %r958;
	and.b32  	%r960, %r959, -2;
	sub.s32 	%r961, %r1695, %r960;
	shr.u32 	%r962, %r1696, 31;
	add.s32 	%r963, %r1696, %r962;
	and.b32  	%r964, %r963, -2;
	sub.s32 	%r965, %r1696, %r964;
	setp.eq.s32 	%p281, %r961, %r965;
	setp.lt.s32 	%p282, %r1695, %r1696;
	and.b32  	%r966, %r1695, 1;
	setp.eq.b32 	%p283, %r966, 1;
	not.pred 	%p284, %p283;
	selp.u32 	%r967, -1, 0, %p282;
	selp.u32 	%r968, -1, 0, %p284;
	selp.b32 	%r969, %r967, %r968, %p281;
	and.b32  	%r970, %r969, 1;
	setp.eq.b32 	%p555, %r970, 1;
$L__BB7_358:
	selp.b32 	%r477, %r1695, %r1696, %p555;
	selp.u32 	%r971, 1, 0, %p555;
	add.s32 	%r478, %r471, %r971;
	not.pred 	%p285, %p555;
	selp.u32 	%r972, 1, 0, %p285;
	add.s32 	%r479, %r472, %r972;
	@%p555 bra 	$L__BB7_360;
	shl.b32 	%r973, %r479, 2;
	add.s32 	%r975, %r615, %r973;
	ld.shared.u32 	%r1696, [%r975];
	bra.uni 	$L__BB7_361;
$L__BB7_360:
	shl.b32 	%r976, %r478, 2;
	add.s32 	%r978, %r615, %r976;
	ld.shared.u32 	%r1695, [%r978];
$L__BB7_361:
	setp.ge.s32 	%p286, %r478, %r357;
	mov.u32 	%r1726, %r1696;
	@%p286 bra 	$L__BB7_364;
	setp.ge.s32 	%p287, %r479, %r227;
	mov.u32 	%r1726, %r1695;
	@%p287 bra 	$L__BB7_364;
	shr.u32 	%r979, %r1695, 31;
	add.s32 	%r980, %r1695, %r979;
	and.b32  	%r981, %r980, -2;
	sub.s32 	%r982, %r1695, %r981;
	shr.u32 	%r983, %r1696, 31;
	add.s32 	%r984, %r1696, %r983;
	and.b32  	%r985, %r984, -2;
	sub.s32 	%r986, %r1696, %r985;
	setp.eq.s32 	%p288, %r982, %r986;
	setp.lt.s32 	%p289, %r1695, %r1696;
	and.b32  	%r987, %r1695, 1;
	setp.eq.b32 	%p290, %r987, 1;
	not.pred 	%p291, %p290;
	selp.u32 	%r988, -1, 0, %p289;
	selp.u32 	%r989, -1, 0, %p291;
	selp.b32 	%r990, %r988, %r989, %p288;
	and.b32  	%r991, %r990, 1;
	setp.eq.b32 	%p292, %r991, 1;
	selp.b32 	%r1726, %r1695, %r1696, %p292;
$L__BB7_364:
	ld.param.s8 	%rs3, [_ZN3cub18CUB_300001_SM_10006detail10merge_sort26DeviceMergeSortMergeKernelINS2_10policy_hubIN6thrust24THRUST_300001_SM_1000_NS6detail15normal_iteratorINS6_10device_ptrIiEEEEE9Policy600ESB_PNS0_8NullTypeESB_SF_j17evens_before_oddsiSE_EEvbT2_T3_T4_PT6_PT7_T5_PSJ_SJ_NS1_7vsmem_tE_param_0];
	mov.u32 	%r992, %ctaid.x;
	mul.lo.s32 	%r486, %r992, 4352;
	setp.eq.s16 	%p293, %rs3, 0;
	bar.sync 	0;
	@%p293 bra 	$L__BB7_401;
	// begin inline asm
	mov.u32 %r993, %laneid;
	// end inline asm
	shr.u32 	%r994, %r2, 5;
	mul.lo.s32 	%r995, %r994, 544;
	mad.lo.s32 	%r996, %r993, 17, %r995;
	shl.b32 	%r997, %r996, 2;
	add.s32 	%r999, %r615, %r997;
	st.shared.u32 	[%r999], %r372;
	st.shared.u32 	[%r999+4], %r379;
	st.shared.u32 	[%r999+8], %r386;
	st.shared.u32 	[%r999+12], %r393;
	st.shared.u32 	[%r999+16], %r400;
	st.shared.u32 	[%r999+20], %r407;
	st.shared.u32 	[%r999+24], %r414;
	st.shared.u32 	[%r999+28], %r421;
	st.shared.u32 	[%r999+32], %r428;
	st.shared.u32 	[%r999+36], %r435;
	st.shared.u32 	[%r999+40], %r442;
	st.shared.u32 	[%r999+44], %r449;
	st.shared.u32 	[%r999+48], %r456;
	st.shared.u32 	[%r999+52], %r463;
	st.shared.u32 	[%r999+56], %r470;
	st.shared.u32 	[%r999+60], %r477;
	st.shared.u32 	[%r999+64], %r1726;
	bar.warp.sync 	-1;
	shl.b32 	%r1000, %r993, 4;
	sub.s32 	%r1001, %r996, %r1000;
	shl.b32 	%r1002, %r1001, 2;
	add.s32 	%r1003, %r615, %r1002;
	ld.shared.u32 	%r487, [%r1003];
	ld.shared.u32 	%r488, [%r1003+128];
	ld.shared.u32 	%r489, [%r1003+256];
	ld.shared.u32 	%r490, [%r1003+384];
	ld.shared.u32 	%r491, [%r1003+512];
	ld.shared.u32 	%r492, [%r1003+640];
	ld.shared.u32 	%r493, [%r1003+768];
	ld.shared.u32 	%r494, [%r1003+896];
	ld.shared.u32 	%r495, [%r1003+1024];
	ld.shared.u32 	%r496, [%r1003+1152];
	ld.shared.u32 	%r497, [%r1003+1280];
	ld.shared.u32 	%r498, [%r1003+1408];
	ld.shared.u32 	%r499, [%r1003+1536];
	ld.shared.u32 	%r500, [%r1003+1664];
	ld.shared.u32 	%r501, [%r1003+1792];
	ld.shared.u32 	%r502, [%r1003+1920];
	ld.shared.u32 	%r503, [%r1003+2048];
	setp.ne.s32 	%p294, %r2, 0;
	@%p294 bra 	$L__BB7_367;
	st.volatile.shared.u32 	[_ZZN3cub18CUB_300001_SM_10006detail10merge_sort26DeviceMergeSortMergeKernelINS2_10policy_hubIN6thrust24THRUST_300001_SM_1000_NS6detail15normal_iteratorINS6_10device_ptrIiEEEEE9Policy600ESB_PNS0_8NullTypeESB_SF_j17evens_before_oddsiSE_EEvbT2_T3_T4_PT6_PT7_T5_PSJ_SJ_NS1_7vsmem_tEE19static_temp_storage+17408], %r357;
$L__BB7_367:
	ld.param.u64 	%rd332, [_ZN3cub18CUB_300001_SM_10006detail10merge_sort26DeviceMergeSortMergeKernelINS2_10policy_hubIN6thrust24THRUST_300001_SM_1000_NS6detail15normal_iteratorINS6_10device_ptrIiEEEEE9Policy600ESB_PNS0_8NullTypeESB_SF_j17evens_before_oddsiSE_EEvbT2_T3_T4_PT6_PT7_T5_PSJ_SJ_NS1_7vsmem_tE_param_4];
	bar.sync 	0;
	ld.volatile.shared.u32 	%r504, [_ZZN3cub18CUB_300001_SM_10006detail10merge_sort26DeviceMergeSortMergeKernelINS2_10policy_hubIN6thrust24THRUST_300001_SM_1000_NS6detail15normal_iteratorINS6_10device_ptrIiEEEEE9Policy600ESB_PNS0_8NullTypeESB_SF_j17evens_before_oddsiSE_EEvbT2_T3_T4_PT6_PT7_T5_PSJ_SJ_NS1_7vsmem_tEE19static_temp_storage+17408];
	and.b32  	%r1004, %r2, 31;
	and.b32  	%r1005, %r2, 992;
	mul.lo.s32 	%r1006, %r1005, 17;
	or.b32  	%r505, %r1006, %r1004;
	setp.ge.s32 	%p295, %r505, %r504;
	cvt.u64.u32 	%rd162, %r505;
	cvt.u64.u32 	%rd163, %r486;
	add.s64 	%rd164, %rd162, %rd163;
	cvta.to.global.u64 	%rd165, %rd332;
	shl.b64 	%rd166, %rd164, 2;
	add.s64 	%rd10, %rd165, %rd166;
	@%p295 bra 	$L__BB7_369;
	st.global.u32 	[%rd10], %r487;
$L__BB7_369:
	add.s32 	%r1007, %r505, 32;
	setp.ge.s32 	%p296, %r1007, %r504;
	@%p296 bra 	$L__BB7_371;
	st.global.u32 	[%rd10+128], %r488;
$L__BB7_371:
	add.s32 	%r1008, %r505, 64;
	setp.ge.s32 	%p297, %r1008, %r504;
	@%p297 bra 	$L__BB7_373;
	st.global.u32 	[%rd10+256], %r489;
$L__BB7_373:
	add.s32 	%r1009, %r505, 96;
	setp.ge.s32 	%p298, %r1009, %r504;
	@%p298 bra 	$L__BB7_375;
	st.global.u32 	[%rd10+384], %r490;
$L__BB7_375:
	add.s32 	%r1010, %r505, 128;
	setp.ge.s32 	%p299, %r1010, %r504;
	@%p299 bra 	$L__BB7_377;
	st.global.u32 	[%rd10+512], %r491;
$L__BB7_377:
	add.s32 	%r1011, %r505, 160;
	setp.ge.s32 	%p300, %r1011, %r504;
	@%p300 bra 	$L__BB7_379;
	st.global.u32 	[%rd10+640], %r492;
$L__BB7_379:
	add.s32 	%r1012, %r505, 192;
	setp.ge.s32 	%p301, %r1012, %r504;
	@%p301 bra 	$L__BB7_381;
	st.global.u32 	[%rd10+768], %r493;
$L__BB7_381:
	add.s32 	%r1013, %r505, 224;
	setp.ge.s32 	%p302, %r1013, %r504;
	@%p302 bra 	$L__BB7_383;
	st.global.u32 	[%rd10+896], %r494;
$L__BB7_383:
	add.s32 	%r1014, %r505, 256;
	setp.ge.s32 	%p303, %r1014, %r504;
	@%p303 bra 	$L__BB7_385;
	st.global.u32 	[%rd10+1024], %r495;
$L__BB7_385:
	add.s32 	%r1015, %r505, 288;
	setp.ge.s32 	%p304, %r1015, %r504;
	@%p304 bra 	$L__BB7_387;
	st.global.u32 	[%rd10+1152], %r496;
$L__BB7_387:
	add.s32 	%r1016, %r505, 320;
	setp.ge.s32 	%p305, %r1016, %r504;
	@%p305 bra 	$L__BB7_389;
	st.global.u32 	[%rd10+1280], %r497;
$L__BB7_389:
	add.s32 	%r1017, %r505, 352;
	setp.ge.s32 	%p306, %r1017, %r504;
	@%p306 bra 	$L__BB7_391;
	st.global.u32 	[%rd10+1408], %r498;
$L__BB7_391:
	add.s32 	%r1018, %r505, 384;
	setp.ge.s32 	%p307, %r1018, %r504;
	@%p307 bra 	$L__BB7_393;
	st.global.u32 	[%rd10+1536], %r499;
$L__BB7_393:
	add.s32 	%r1019, %r505, 416;
	setp.ge.s32 	%p308, %r1019, %r504;
	@%p308 bra 	$L__BB7_395;
	st.global.u32 	[%rd10+1664], %r500;
$L__BB7_395:
	add.s32 	%r1020, %r505, 448;
	setp.ge.s32 	%p309, %r1020, %r504;
	@%p309 bra 	$L__BB7_397;
	st.global.u32 	[%rd10+1792], %r501;
$L__BB7_397:
	add.s32 	%r1021, %r505, 480;
	setp.ge.s32 	%p310, %r1021, %r504;
	@%p310 bra 	$L__BB7_399;
	st.global.u32 	[%rd10+1920], %r502;
$L__BB7_399:
	add.s32 	%r1022, %r505, 512;
	setp.ge.s32 	%p311, %r1022, %r504;
	@%p311 bra 	$L__BB7_437;
	st.global.u32 	[%rd10+2048], %r503;
	bra.uni 	$L__BB7_437;
$L__BB7_401:
	// begin inline asm
	mov.u32 %r1023, %laneid;
	// end inline asm
	shr.u32 	%r1024, %r2, 5;
	mul.lo.s32 	%r1025, %r1024, 544;
	mad.lo.s32 	%r1026, %r1023, 17, %r1025;
	shl.b32 	%r1027, %r1026, 2;
	add.s32 	%r1029, %r615, %r1027;
	st.shared.u32 	[%r1029], %r372;
	st.shared.u32 	[%r1029+4], %r379;
	st.shared.u32 	[%r1029+8], %r386;
	st.shared.u32 	[%r1029+12], %r393;
	st.shared.u32 	[%r1029+16], %r400;
	st.shared.u32 	[%r1029+20], %r407;
	st.shared.u32 	[%r1029+24], %r414;
	st.shared.u32 	[%r1029+28], %r421;
	st.shared.u32 	[%r1029+32], %r428;
	st.shared.u32 	[%r1029+36], %r435;
	st.shared.u32 	[%r1029+40], %r442;
	st.shared.u32 	[%r1029+44], %r449;
	st.shared.u32 	[%r1029+48], %r456;
	st.shared.u32 	[%r1029+52], %r463;
	st.shared.u32 	[%r1029+56], %r470;
	st.shared.u32 	[%r1029+60], %r477;
	st.shared.u32 	[%r1029+64], %r1726;
	bar.warp.sync 	-1;
	shl.b32 	%r1030, %r1023, 4;
	sub.s32 	%r1031, %r1026, %r1030;
	shl.b32 	%r1032, %r1031, 2;
	add.s32 	%r1033, %r615, %r1032;
	ld.shared.u32 	%r506, [%r1033];
	ld.shared.u32 	%r507, [%r1033+128];
	ld.shared.u32 	%r508, [%r1033+256];
	ld.shared.u32 	%r509, [%r1033+384];
	ld.shared.u32 	%r510, [%r1033+512];
	ld.shared.u32 	%r511, [%r1033+640];
	ld.shared.u32 	%r512, [%r1033+768];
	ld.shared.u32 	%r513, [%r1033+896];
	ld.shared.u32 	%r514, [%r1033+1024];
	ld.shared.u32 	%r515, [%r1033+1152];
	ld.shared.u32 	%r516, [%r1033+1280];
	ld.shared.u32 	%r517, [%r1033+1408];
	ld.shared.u32 	%r518, [%r1033+1536];
	ld.shared.u32 	%r519, [%r1033+1664];
	ld.shared.u32 	%r520, [%r1033+1792];
	ld.shared.u32 	%r521, [%r1033+1920];
	ld.shared.u32 	%r522, [%r1033+2048];
	setp.ne.s32 	%p312, %r2, 0;
	@%p312 bra 	$L__BB7_403;
	st.volatile.shared.u32 	[_ZZN3cub18CUB_300001_SM_10006detail10merge_sort26DeviceMergeSortMergeKernelINS2_10policy_hubIN6thrust24THRUST_300001_SM_1000_NS6detail15normal_iteratorINS6_10device_ptrIiEEEEE9Policy600ESB_PNS0_8NullTypeESB_SF_j17evens_before_oddsiSE_EEvbT2_T3_T4_PT6_PT7_T5_PSJ_SJ_NS1_7vsmem_tEE19static_temp_storage+17408], %r357;
$L__BB7_403:
	bar.sync 	0;
	ld.volatile.shared.u32 	%r523, [_ZZN3cub18CUB_300001_SM_10006detail10merge_sort26DeviceMergeSortMergeKernelINS2_10policy_hubIN6thrust24THRUST_300001_SM_1000_NS6detail15normal_iteratorINS6_10device_ptrIiEEEEE9Policy600ESB_PNS0_8NullTypeESB_SF_j17evens_before_oddsiSE_EEvbT2_T3_T4_PT6_PT7_T5_PSJ_SJ_NS1_7vsmem_tEE19static_temp_storage+17408];
	and.b32  	%r1034, %r2, 31;
	and.b32  	%r1035, %r2, 992;
	mul.lo.s32 	%r1036, %r1035, 17;
	cvt.u64.u32 	%rd167, %r1036;
	or.b32  	%r524, %r1036, %r1034;
	add.s32 	%r1037, %r1034, %r486;
	cvt.u64.u32 	%rd168, %r1037;
	add.s64 	%rd169, %rd168, %rd167;
	setp.ge.s32 	%p313, %r524, %r523;
	shl.b64 	%rd170, %rd169, 2;
	add.s64 	%rd11, %rd3, %rd170;
	@%p313 bra 	$L__BB7_405;
	st.global.u32 	[%rd11], %r506;
$L__BB7_405:
	add.s32 	%r1038, %r524, 32;
	setp.ge.s32 	%p314, %r1038, %r523;
	@%p314 bra 	$L__BB7_407;
	st.global.u32 	[%rd11+128], %r507;
$L__BB7_407:
	add.s32 	%r1039, %r524, 64;
	setp.ge.s32 	%p315, %r1039, %r523;
	@%p315 bra 	$L__BB7_409;
	st.global.u32 	[%rd11+256], %r508;
$L__BB7_409:
	add.s32 	%r1040, %r524, 96;
	setp.ge.s32 	%p316, %r1040, %r523;
	@%p316 bra 	$L__BB7_411;
	st.global.u32 	[%rd11+384], %r509;
$L__BB7_411:
	add.s32 	%r1041, %r524, 128;
	setp.ge.s32 	%p317, %r1041, %r523;
	@%p317 bra 	$L__BB7_413;
	st.global.u32 	[%rd11+512], %r510;
$L__BB7_413:
	add.s32 	%r1042, %r524, 160;
	setp.ge.s32 	%p318, %r1042, %r523;
	@%p318 bra 	$L__BB7_415;
	st.global.u32 	[%rd11+640], %r511;
$L__BB7_415:
	add.s32 	%r1043, %r524, 192;
	setp.ge.s32 	%p319, %r1043, %r523;
	@%p319 bra 	$L__BB7_417;
	st.global.u32 	[%rd11+768], %r512;
$L__BB7_417:
	add.s32 	%r1044, %r524, 224;
	setp.ge.s32 	%p320, %r1044, %r523;
	@%p320 bra 	$L__BB7_419;
	st.global.u32 	[%rd11+896], %r513;
$L__BB7_419:
	add.s32 	%r1045, %r524, 256;
	setp.ge.s32 	%p321, %r1045, %r523;
	@%p321 bra 	$L__BB7_421;
	st.global.u32 	[%rd11+1024], %r514;
$L__BB7_421:
	add.s32 	%r1046, %r524, 288;
	setp.ge.s32 	%p322, %r1046, %r523;
	@%p322 bra 	$L__BB7_423;
	st.global.u32 	[%rd11+1152], %r515;
$L__BB7_423:
	add.s32 	%r1047, %r524, 320;
	setp.ge.s32 	%p323, %r1047, %r523;
	@%p323 bra 	$L__BB7_425;
	st.global.u32 	[%rd11+1280], %r516;
$L__BB7_425:
	add.s32 	%r1048, %r524, 352;
	setp.ge.s32 	%p324, %r1048, %r523;
	@%p324 bra 	$L__BB7_427;
	st.global.u32 	[%rd11+1408], %r517;
$L__BB7_427:
	add.s32 	%r1049, %r524, 384;
	setp.ge.s32 	%p325, %r1049, %r523;
	@%p325 bra 	$L__BB7_429;
	st.global.u32 	[%rd11+1536], %r518;
$L__BB7_429:
	add.s32 	%r1050, %r524, 416;
	setp.ge.s32 	%p326, %r1050, %r523;
	@%p326 bra 	$L__BB7_431;
	st.global.u32 	[%rd11+1664], %r519;
$L__BB7_431:
	add.s32 	%r1051, %r524, 448;
	setp.ge.s32 	%p327, %r1051, %r523;
	@%p327 bra 	$L__BB7_433;
	st.global.u32 	[%rd11+1792], %r520;
$L__BB7_433:
	add.s32 	%r1052, %r524, 480;
	setp.ge.s32 	%p328, %r1052, %r523;
	@%p328 bra 	$L__BB7_435;
	st.global.u32 	[%rd11+1920], %r521;
$L__BB7_435:
	add.s32 	%r1053, %r524, 512;
	setp.ge.s32 	%p329, %r1053, %r523;
	@%p329 bra 	$L__BB7_437;
	st.global.u32 	[%rd11+2048], %r522;
$L__BB7_437:
	ret;

}
	// .globl	_ZN3cub18CUB_300001_SM_10006detail10merge_sort30DeviceMergeSortBlockSortKernelINS2_10policy_hubIN6thrust24THRUST_300001_SM_1000_NS6detail15normal_iteratorINS6_10device_ptrIiEEEEE9Policy600ESB_PNS0_8NullTypeESB_SF_m17evens_before_oddsiSE_EEvbT0_T1_T2_T3_T4_PT6_PT7_T5_NS1_7vsmem_tE
.visible .entry _ZN3cub18CUB_300001_SM_10006detail10merge_sort30DeviceMergeSortBlockSortKernelINS2_10policy_hubIN6thrust24THRUST_300001_SM_1000_NS6detail15normal_iteratorINS6_10device_ptrIiEEEEE9Policy600ESB_PNS0_8NullTypeESB_SF_m17evens_before_oddsiSE_EEvbT0_T1_T2_T3_T4_PT6_PT7_T5_NS1_7vsmem_tE(
	.param .u8 _ZN3cub18CUB_300001_SM_10006detail10merge_sort30DeviceMergeSortBlockSortKernelINS2_10policy_hubIN6thrust24THRUST_300001_SM_1000_NS6detail15normal_iteratorINS6_10device_ptrIiEEEEE9Policy600ESB_PNS0_8NullTypeESB_SF_m17evens_before_oddsiSE_EEvbT0_T1_T2_T3_T4_PT6_PT7_T5_NS1_7vsmem_tE_param_0,
	.param .align 8 .b8 _ZN3cub18CUB_300001_SM_10006detail10merge_sort30DeviceMergeSortBlockSortKernelINS2_10policy_hubIN6thrust24THRUST_300001_SM_1000_NS6detail15normal_iteratorINS6_10device_ptrIiEEEEE9Policy600ESB_PNS0_8NullTypeESB_SF_m17evens_before_oddsiSE_EEvbT0_T1_T2_T3_T4_PT6_PT7_T5_NS1_7vsmem_tE_param_1[8],
	.param .u64 .ptr .align 1 _ZN3cub18CUB_300001_SM_10006detail10merge_sort30DeviceMergeSortBlockSortKernelINS2_10policy_hubIN6thrust24THRUST_300001_SM_1000_NS6detail15normal_iteratorINS6_10device_ptrIiEEEEE9Policy600ESB_PNS0_8NullTypeESB_SF_m17evens_before_oddsiSE_EEvbT0_T1_T2_T3_T4_PT6_PT7_T5_NS1_7vsmem_tE_param_2,
	.param .align 8 .b8 _ZN3cub18CUB_300001_SM_10006detail10merge_sort30DeviceMergeSortBlockSortKernelINS2_10policy_hubIN6thrust24THRUST_300001_SM_1000_NS6detail15normal_iteratorINS6_10device_ptrIiEEEEE9Policy600ESB_PNS0_8NullTypeESB_SF_m17evens_before_oddsiSE_EEvbT0_T1_T2_T3_T4_PT6_PT7_T5_NS1_7vsmem_tE_param_3[8],
	.param .u64 .ptr .align 1 _ZN3cub18CUB_300001_SM_10006detail10merge_sort30DeviceMergeSortBlockSortKernelINS2_10policy_hubIN6thrust24THRUST_300001_SM_1000_NS6detail15normal_iteratorINS6_10device_ptrIiEEEEE9Policy600ESB_PNS0_8NullTypeESB_SF_m17evens_before_oddsiSE_EEvbT0_T1_T2_T3_T4_PT6_PT7_T5_NS1_7vsmem_tE_param_4,
	.param .u64 _ZN3cub18CUB_300001_SM_10006detail10merge_sort30DeviceMergeSortBlockSortKernelINS2_10policy_hubIN6thrust24THRUST_300001_SM_1000_NS6detail15normal_iteratorINS6_10device_ptrIiEEEEE9Policy600ESB_PNS0_8NullTypeESB_SF_m17evens_before_oddsiSE_EEvbT0_T1_T2_T3_T4_PT6_PT7_T5_NS1_7vsmem_tE_param_5,
	.param .u64 .ptr .align 1 _ZN3cub18CUB_300001_SM_10006detail10merge_sort30DeviceMergeSortBlockSortKernelINS2_10policy_hubIN6thrust24THRUST_300001_SM_1000_NS6detail15normal_iteratorINS6_10device_ptrIiEEEEE9Policy600ESB_PNS0_8NullTypeESB_SF_m17evens_before_oddsiSE_EEvbT0_T1_T2_T3_T4_PT6_PT7_T5_NS1_7vsmem_tE_param_6,
	.param .u64 .ptr .align 1 _ZN3cub18CUB_300001_SM_10006detail10merge_sort30DeviceMergeSortBlockSortKernelINS2_10policy_hubIN6thrust24THRUST_300001_SM_1000_NS6detail15normal_iteratorINS6_10device_ptrIiEEEEE9Policy600ESB_PNS0_8NullTypeESB_SF_m17evens_before_oddsiSE_EEvbT0_T1_T2_T3_T4_PT6_PT7_T5_NS1_7vsmem_tE_param_7,
	.param .align 1 .b8 _ZN3cub18CUB_300001_SM_10006detail10merge_sort30DeviceMergeSortBlockSortKernelINS2_10policy_hubIN6thrust24THRUST_300001_SM_1000_NS6detail15normal_iteratorINS6_10device_ptrIiEEEEE9Policy600ESB_PNS0_8NullTypeESB_SF_m17evens_before_oddsiSE_EEvbT0_T1_T2_T3_T4_PT6_PT7_T5_NS1_7vsmem_tE_param_8[1],
	.param .align 8 .b8 _ZN3cub18CUB_300001_SM_10006detail10merge_sort30DeviceMergeSortBlockSortKernelINS2_10policy_hubIN6thrust24THRUST_300001_SM_1000_NS6detail15normal_iteratorINS6_10device_ptrIiEEEEE9Policy600ESB_PNS0_8NullTypeESB_SF_m17evens_before_oddsiSE_EEvbT0_T1_T2_T3_T4_PT6_PT7_T5_NS1_7vsmem_tE_param_9[8]
)
.maxntid 256
{
	.reg .pred 	%p<1347>;
	.reg .b16 	%rs<4>;
	.reg .b32 	%r<5245>;
	.reg .b64 	%rd<41>;
	// demoted variable
	.shared .align 16 .b8 _ZZN3cub18CUB_300001_SM_10006detail10merge_sort30DeviceMergeSortBlockSortKernelINS2_10policy_hubIN6thrust24THRUST_300001_SM_1000_NS6detail15normal_iteratorINS6_10device_ptrIiEEEEE9Policy600ESB_PNS0_8NullTypeESB_SF_m17evens_before_oddsiSE_EEvbT0_T1_T2_T3_T4_PT6_PT7_T5_NS1_7vsmem_tEE19static_temp_storage[17424];
	ld.param.u64 	%rd12, [_ZN3cub18CUB_300001_SM_10006detail10merge_sort30DeviceMergeSortBlockSortKernelINS2_10policy_hubIN6thrust24THRUST_300001_SM_1000_NS6detail15normal_iteratorINS6_10device_ptrIiEEEEE9Policy600ESB_PNS0_8NullTypeESB_SF_m17evens_before_oddsiSE_EEvbT0_T1_T2_T3_T4_PT6_PT7_T5_NS1_7vsmem_tE_param_3];
	ld.param.u64 	%rd13, [_ZN3cub18CUB_300001_SM_10006detail10merge_sort30DeviceMergeSortBlockSortKernelINS2_10policy_hubIN6thrust24THRUST_300001_SM_1000_NS6detail15normal_iteratorINS6_10device_ptrIiEEEEE9Policy600ESB_PNS0_8NullTypeESB_SF_m17evens_before_oddsiSE_EEvbT0_T1_T2_T3_T4_PT6_PT7_T5_NS1_7vsmem_tE_param_1];
	ld.param.u64 	%rd10, [_ZN3cub18CUB_300001_SM_10006detail10merge_sort30DeviceMergeSortBlockSortKernelINS2_10policy_hubIN6thrust24THRUST_300001_SM_1000_NS6detail15normal_iteratorINS6_10device_ptrIiEEEEE9Policy600ESB_PNS0_8NullTypeESB_SF_m17evens_before_oddsiSE_EEvbT0_T1_T2_T3_T4_PT6_PT7_T5_NS1_7vsmem_tE_param_5];
	ld.param.u64 	%rd11, [_ZN3cub18CUB_300001_SM_10006detail10merge_sort30DeviceMergeSortBlockSortKernelINS2_10policy_hubIN6thrust24THRUST_300001_SM_1000_NS6detail15normal_iteratorINS6_10device_ptrIiEEEEE9Policy600ESB_PNS0_8NullTypeESB_SF_m17evens_before_oddsiSE_EEvbT0_T1_T2_T3_T4_PT6_PT7_T5_NS1_7vsmem_tE_param_6];
	cvta.to.global.u64 	%rd1, %rd11;
	cvta.to.global.u64 	%rd2, %rd13;
	cvta.to.global.u64 	%rd3, %rd12;
	mov.u32 	%r516, %ctaid.x;
	cvt.u64.u32 	%rd14, %r516;
	mov.u32 	%r517, %nctaid.x;
	cvt.u64.u32 	%rd15, %r517;
	mul.wide.u32 	%rd4, %r516, 4352;
	add.s64 	%rd16, %rd15, -1;
	setp.le.u64 	%p65, %rd16, %rd14;
	@%p65 bra 	$L__BB8_108;
	// begin inline asm
	griddepcontrol.wait;
	// end inline asm
	mov.u32 	%r1, %tid.x;
	and.b32  	%r2, %r1, 31;
	and.b32  	%r2860, %r1, 992;
	mul.lo.s32 	%r3, %r2860, 17;
	or.b32  	%r2861, %r3, %r2;
	cvt.u64.u32 	%rd29, %r2861;
	add.s64 	%rd5, %rd4, %rd29;
	shl.b64 	%rd30, %rd5, 2;
	add.s64 	%rd31, %rd2, %rd30;
	ld.global.u32 	%r2862, [%rd31];
	ld.global.u32 	%r2863, [%rd31+128];
	ld.global.u32 	%r2864, [%rd31+256];
	ld.global.u32 	%r2865, [%rd31+384];
	ld.global.u32 	%r2866, [%rd31+512];
	ld.global.u32 	%r2867, [%rd31+640];
	ld.global.u32 	%r2868, [%rd31+768];
	ld.global.u32 	%r2869, [%rd31+896];
	ld.global.u32 	%r2870, [%rd31+1024];
	ld.global.u32 	%r2871, [%rd31+1152];
	ld.global.u32 	%r2872, [%rd31+1280];
	ld.global.u32 	%r2873, [%rd31+1408];
	ld.global.u32 	%r2874, [%rd31+1536];
	ld.global.u32 	%r2875, [%rd31+1664];
	ld.global.u32 	%r2876, [%rd31+1792];
	ld.global.u32 	%r2877, [%rd31+1920];
	ld.global.u32 	%r2878, [%rd31+2048];
	// begin inline asm
	mov.u32 %r2858, %laneid;
	// end inline asm
	shr.u32 	%r2879, %r1, 5;
	mad.lo.s32 	%r2880, %r2879, 544, %r2858;
	shl.b32 	%r2881, %r2880, 2;
	mov.u32 	%r2882, _ZZN3cub18CUB_300001_SM_10006detail10merge_sort30DeviceMergeSortBlockSortKernelINS2_10policy_hubIN6thrust24THRUST_300001_SM_1000_NS6detail15normal_iteratorINS6_10device_ptrIiEEEEE9Policy600ESB_PNS0_8NullTypeESB_SF_m17evens_before_oddsiSE_EEvbT0_T1_T2_T3_T4_PT6_PT7_T5_NS1_7vsmem_tEE19static_temp_storage;
	add.s32 	%r4, %r2882, %r2881;
	st.shared.u32 	[%r4], %r2862;
	st.shared.u32 	[%r4+128], %r2863;
	st.shared.u32 	[%r4+256], %r2864;
	st.shared.u32 	[%r4+384], %r2865;
	st.shared.u32 	[%r4+512], %r2866;
	st.shared.u32 	[%r4+640], %r2867;
	st.shared.u32 	[%r4+768], %r2868;
	st.shared.u32 	[%r4+896], %r2869;
	st.shared.u32 	[%r4+1024], %r2870;
	st.shared.u32 	[%r4+1152], %r2871;
	st.shared.u32 	[%r4+1280], %r2872;
	st.shared.u32 	[%r4+1408], %r2873;
	st.shared.u32 	[%r4+1536], %r2874;
	st.shared.u32 	[%r4+1664], %r2875;
	st.shared.u32 	[%r4+1792], %r2876;
	st.shared.u32 	[%r4+1920], %r2877;
	st.shared.u32 	[%r4+2048], %r2878;
	bar.warp.sync 	-1;
	shl.b32 	%r2883, %r2858, 6;
	add.s32 	%r5, %r4, %r2883;
	ld.shared.u32 	%r2884, [%r5];
	ld.shared.u32 	%r2885, [%r5+4];
	ld.shared.u32 	%r2886, [%r5+8];
	ld.shared.u32 	%r2887, [%r5+12];
	ld.shared.u32 	%r2888, [%r5+16];
	ld.shared.u32 	%r2889, [%r5+20];
	ld.shared.u32 	%r2890, [%r5+24];
	ld.shared.u32 	%r2891, [%r5+28];
	ld.shared.u32 	%r2892, [%r5+32];
	ld.shared.u32 	%r2893, [%r5+36];
	ld.shared.u32 	%r2894, [%r5+40];
	ld.shared.u32 	%r2895, [%r5+44];
	ld.shared.u32 	%r2896, [%r5+48];
	ld.shared.u32 	%r2897, [%r5+52];
	ld.shared.u32 	%r2898, [%r5+56];
	ld.shared.u32 	%r2899, [%r5+60];
	ld.shared.u32 	%r2900, [%r5+64];
	bar.sync 	0;
	// begin inline asm
	griddepcontrol.launch_dependents;
	// end inline asm
	shr.u32 	%r2901, %r2885, 31;
	add.s32 	%r2902, %r2885, %r2901;
	and.b32  	%r2903, %r2902, -2;
	sub.s32 	%r2904, %r2885, %r2903;
	shr.u32 	%r2905, %r2884, 31;
	add.s32 	%r2906, %r2884, %r2905;
	and.b32  	%r2907, %r2906, -2;
	sub.s32 	%r2908, %r2884, %r2907;
	setp.eq.s32 	%p748, %r2904, %r2908;
	setp.ge.s32 	%p749, %r2885, %r2884;
	selp.u32 	%r2909, -1, 0, %p749;
	selp.b32 	%r2910, %r2909, %r2885, %p748;
	and.b32  	%r2911, %r2910, 1;
	setp.eq.b32 	%p750, %r2911, 1;
	selp.b32 	%r2912, %r2885, %r2884, %p750;
	selp.b32 	%r2913, %r2884, %r2885, %p750;
	shr.u32 	%r2914, %r2887, 31;
	add.s32 	%r2915, %r2887, %r2914;
	and.b32  	%r2916, %r2915, -2;
	sub.s32 	%r2917, %r2887, %r2916;
	shr.u32 	%r2918, %r2886, 31;
	add.s32 	%r2919, %r2886, %r2918;
	and.b32  	%r2920, %r2919, -2;
	sub.s32 	%r2921, %r2886, %r2920;
	setp.eq.s32 	%p751, %r2917, %r2921;
	setp.ge.s32 	%p752, %r2887, %r2886;
	selp.u32 	%r2922, -1, 0, %p752;
	selp.b32 	%r2923, %r2922, %r2887, %p751;
	and.b32  	%r2924, %r2923, 1;
	setp.eq.b32 	%p753, %r2924, 1;
	selp.b32 	%r2925, %r2887, %r2886, %p753;
	selp.b32 	%r2926, %r2886, %r2887, %p753;
	shr.u32 	%r2927, %r2889, 31;
	add.s32 	%r2928, %r2889, %r2927;
	and.b32  	%r2929, %r2928, -2;
	sub.s32 	%r2930, %r2889, %r2929;
	shr.u32 	%r2931, %r2888, 31;
	add.s32 	%r2932, %r2888, %r2931;
	and.b32  	%r2933, %r2932, -2;
	sub.s32 	%r2934, %r2888, %r2933;
	setp.eq.s32 	%p754, %r2930, %r2934;
	setp.ge.s32 	%p755, %r2889, %r2888;
	selp.u32 	%r2935, -1, 0, %p755;
	selp.b32 	%r2936, %r2935, %r2889, %p754;
	and.b32  	%r2937, %r2936, 1;
	setp.eq.b32 	%p756, %r2937, 1;
	selp.b32 	%r2938, %r2889, %r2888, %p756;
	selp.b32 	%r2939, %r2888, %r2889, %p756;
	shr.u32 	%r2940, %r2891, 31;
	add.s32 	%r2941, %r2891, %r2940;
	and.b32  	%r2942, %r2941, -2;
	sub.s32 	%r2943, %r2891, %r2942;
	shr.u32 	%r2944, %r2890, 31;
	add.s32 	%r2945, %r2890, %r2944;
	and.b32  	%r2946, %r2945, -2;
	sub.s32 	%r2947, %r2890, %r2946;
	setp.eq.s32 	%p757, %r2943, %r2947;
	setp.ge.s32 	%p758, %r2891, %r2890;
	selp.u32 	%r2948, -1, 0, %p758;
	selp.b32 	%r2949, %r2948, %r2891, %p757;
	and.b32  	%r2950, %r2949, 1;
	setp.eq.b32 	%p759, %r2950, 1;
	selp.b32 	%r2951, %r2891, %r2890, %p759;
	selp.b32 	%r2952, %r2890, %r2891, %p759;
	shr.u32 	%r2953, %r2893, 31;
	add.s32 	%r2954, %r2893, %r2953;
	and.b32  	%r2955, %r2954, -2;
	sub.s32 	%r2956, %r2893, %r2955;
	shr.u32 	%r2957, %r2892, 31;
	add.s32 	%r2958, %r2892, %r2957;
	and.b32  	%r2959, %r2958, -2;
	sub.s32 	%r2960, %r2892, %r2959;
	setp.eq.s32 	%p760, %r2956, %r2960;
	setp.ge.s32 	%p761, %r2893, %r2892;
	selp.u32 	%r2961, -1, 0, %p761;
	selp.b32 	%r2962, %r2961, %r2893, %p760;
	and.b32  	%r2963, %r2962, 1;
	setp.eq.b32 	%p762, %r2963, 1;
	selp.b32 	%r2964, %r2893, %r2892, %p762;
	selp.b32 	%r2965, %r2892, %r2893, %p762;
	shr.u32 	%r2966, %r2895, 31;
	add.s32 	%r2967, %r2895, %r2966;
	and.b32  	%r2968, %r2967, -2;
	sub.s32 	%r2969, %r2895, %r2968;
	shr.u32 	%r2970, %r2894, 31;
	add.s32 	%r2971, %r2894, %r2970;
	and.b32  	%r2972, %r2971, -2;
	sub.s32 	%r2973, %r2894, %r2972;
	setp.eq.s32 	%p763, %r2969, %r2973;
	setp.ge.s32 	%p764, %r2895, %r2894;
	selp.u32 	%r2974, -1, 0, %p764;
	selp.b32 	%r2975, %r2974, %r2895, %p763;
	and.b32  	%r2976, %r2975, 1;
	setp.eq.b32 	%p765, %r2976, 1;
	selp.b32 	%r2977, %r2895, %r2894, %p765;
	selp.b32 	%r2978, %r2894, %r2895, %p765;
	shr.u32 	%r2979, %r2897, 31;
	add.s32 	%r2980, %r2897, %r2979;
	and.b32  	%r2981, %r2980, -2;
	sub.s32 	%r2982, %r2897, %r2981;
	shr.u32 	%r2983, %r2896, 31;
	add.s32 	%r2984, %r2896, %r2983;
	and.b32  	%r2985, %r2984, -2;
	sub.s32 	%r2986, %r2896, %r2985;
	setp.eq.s32 	%p766, %r2982, %r2986;
	setp.ge.s32 	%p767, %r2897, %r2896;
	selp.u32 	%r2987, -1, 0, %p767;
	selp.b32 	%r2988, %r2987, %r2897, %p766;
	and.b32  	%r2989, %r2988, 1;
	setp.eq.b32 	%p768, %r2989, 1;
	selp.b32 	%r2990, %r2897, %r2896, %p768;
	selp.b32 	%r2991, %r2896, %r2897, %p768;
	shr.u32 	%r2992, %r2899, 31;
	add.s32 	%r2993, %r2899, %r2992;
	and.b32  	%r2994, %r2993, -2;
	sub.s32 	%r2995, %r2899, %r2994;
	shr.u32 	%r2996, %r2898, 31;
	add.s32 	%r2997, %r2898, %r2996;
	and.b32  	%r2998, %r2997, -2;
	sub.s32 	%r2999, %r2898, %r2998;
	setp.eq.s32 	%p769, %r2995, %r2999;
	setp.ge.s32 	%p770, %r2899, %r2898;
	selp.u32 	%r3000, -1, 0, %p770;
	selp.b32 	%r3001, %r3000, %r2899, %p769;
	and.b32  	%r3002, %r3001, 1;
	setp.eq.b32 	%p771, %r3002, 1;
	selp.b32 	%r3003, %r2899, %r2898, %p771;
	selp.b32 	%r3004, %r2898, %r2899, %p771;
	shr.u32 	%r3005, %r2926, 31;
	add.s32 	%r3006, %r2926, %r3005;
	and.b32  	%r3007, %r3006, -2;
	sub.s32 	%r3008, %r2926, %r3007;
	shr.u32 	%r3009, %r2912, 31;
	add.s32 	%r3010, %r2912, %r3009;
	and.b32  	%r3011, %r3010, -2;
	sub.s32 	%r3012, %r2912, %r3011;
	setp.eq.s32 	%p772, %r3008, %r3012;
	setp.ge.s32 	%p773, %r2926, %r2912;
	selp.u32 	%r3013, -1, 0, %p773;
	selp.b32 	%r3014, %r3013, %r2926, %p772;
	and.b32  	%r3015, %r3014, 1;
	setp.eq.b32 	%p774, %r3015, 1;
	selp.b32 	%r3016, %r2926, %r2912, %p774;
	selp.b32 	%r3017, %r2912, %r2926, %p774;
	shr.u32 	%r3018, %r2939, 31;
	add.s32 	%r3019, %r2939, %r3018;
	and.b32  	%r3020, %r3019, -2;
	sub.s32 	%r3021, %r2939, %r3020;
	shr.u32 	%r3022, %r2925, 31;
	add.s32 	%r3023, %r2925, %r3022;
	and.b32  	%r3024, %r3023, -2;
	sub.s32 	%r3025, %r2925, %r3024;
	setp.eq.s32 	%p775, %r3021, %r3025;
	setp.ge.s32 	%p776, %r2939, %r2925;
	selp.u32 	%r3026, -1, 0, %p776;
	selp.b32 	%r3027, %r3026, %r2939, %p775;
	and.b32  	%r3028, %r3027, 1;
	setp.eq.b32 	%p777, %r3028, 1;
	selp.b32 	%r3029, %r2939, %r2925, %p777;
	selp.b32 	%r3030, %r2925, %r2939, %p777;
	shr.u32 	%r3031, %r2952, 31;
	add.s32 	%r3032, %r2952, %r3031;
	and.b32  	%r3033, %r3032, -2;
	sub.s32 	%r3034, %r2952, %r3033;
	shr.u32 	%r3035, %r2938, 31;
	add.s32 	%r3036, %r2938, %r3035;
	and.b32  	%r3037, %r3036, -2;
	sub.s32 	%r3038, %r2938, %r3037;
	setp.eq.s32 	%p778, %r3034, %r3038;
	setp.ge.s32 	%p779, %r2952, %r2938;
	selp.u32 	%r3039, -1, 0, %p779;
	selp.b32 	%r3040, %r3039, %r2952, %p778;
	and.b32  	%r3041, %r3040, 1;
	setp.eq.b32 	%p780, %r3041, 1;
	selp.b32 	%r3042, %r2952, %r2938, %p780;
	selp.b32 	%r3043, %r2938, %r2952, %p780;
	shr.u32 	%r3044, %r2965, 31;
	add.s32 	%r3045, %r2965, %r3044;
	and.b32  	%r3046, %r3045, -2;
	sub.s32 	%r3047, %r2965, %r3046;
	shr.u32 	%r3048, %r2951, 31;
	add.s32 	%r3049, %r2951, %r3048;
	and.b32  	%r3050, %r3049, -2;
	sub.s32 	%r3051, %r2951, %r3050;
	setp.eq.s32 	%p781, %r3047, %r3051;
	setp.ge.s32 	%p782, %r2965, %r2951;
	selp.u32 	%r3052, -1, 0, %p782;
	selp.b32 	%r3053, %r3052, %r2965, %p781;
	and.b32  	%r3054, %r3053, 1;
	setp.eq.b32 	%p783, %r3054, 1;
	selp.b32 	%r3055, %r2965, %r2951, %p783;
	selp.b32 	%r3056, %r2951, %r2965, %p783;
	shr.u32 	%r3057, %r2978, 31;
	add.s32 	%r3058, %r2978, %r3057;
	and.b32  	%r3059, %r3058, -2;
	sub.s32 	%r3060, %r2978, %r3059;
	shr.u32 	%r3061, %r2964, 31;
	add.s32 	%r3062, %r2964, %r3061;
	and.b32  	%r3063, %r3062, -2;
	sub.s32 	%r3064, %r2964, %r3063;
	setp.eq.s32 	%p784, %r3060, %r3064;
	setp.ge.s32 	%p785, %r2978, %r2964;
	selp.u32 	%r3065, -1, 0, %p785;
	selp.b32 	%r3066, %r3065, %r2978, %p784;
	and.b32  	%r3067, %r3066, 1;
	setp.eq.b32 	%p786, %r3067, 1;
	selp.b32 	%r3068, %r2978, %r2964, %p786;
	selp.b32 	%r3069, %r2964, %r2978, %p786;
	shr.u32 	%r3070, %r2991, 31;
	add.s32 	%r3071, %r2991, %r3070;
	and.b32  	%r3072, %r3071, -2;
	sub.s32 	%r3073, %r2991, %r3072;
	shr.u32 	%r3074, %r2977, 31;
	add.s32 	%r3075, %r2977, %r3074;
	and.b32  	%r3076, %r3075, -2;
	sub.s32 	%r3077, %r2977, %r3076;
	setp.eq.s32 	%p787, %r3073, %r3077;
	setp.ge.s32 	%p788, %r2991, %r2977;
	selp.u32 	%r3078, -1, 0, %p788;
	selp.b32 	%r3079, %r3078, %r2991, %p787;
	and.b32  	%r3080, %r3079, 1;
	setp.eq.b32 	%p789, %r3080, 1;
	selp.b32 	%r3081, %r2991, %r2977, %p789;
	selp.b32 	%r3082, %r2977, %r2991, %p789;
	shr.u32 	%r3083, %r3004, 31;
	add.s32 	%r3084, %r3004, %r3083;
	and.b32  	%r3085, %r3084, -2;
	sub.s32 	%r3086, %r3004, %r3085;
	shr.u32 	%r3087, %r2990, 31;
	add.s32 	%r3088, %r2990, %r3087;
	and.b32  	%r3089, %r3088, -2;
	sub.s32 	%r3090, %r2990, %r3089;
	setp.eq.s32 	%p790, %r3086, %r3090;
	setp.ge.s32 	%p791, %r3004, %r2990;
	selp.u32 	%r3091, -1, 0, %p791;
	selp.b32 	%r3092, %r3091, %r3004, %p790;
	and.b32  	%r3093, %r3092, 1;
	setp.eq.b32 	%p792, %r3093, 1;
	selp.b32 	%r3094, %r3004, %r2990, %p792;
	selp.b32 	%r3095, %r2990, %r3004, %p792;
	shr.u32 	%r3096, %r2900, 31;
	add.s32 	%r3097, %r2900, %r3096;
	and.b32  	%r3098, %r3097, -2;
	sub.s32 	%r3099, %r2900, %r3098;
	shr.u32 	%r3100, %r3003, 31;
	add.s32 	%r3101, %r3003, %r3100;
	and.b32  	%r3102, %r3101, -2;
	sub.s32 	%r3103, %r3003, %r3102;
	setp.eq.s32 	%p793, %r3099, %r3103;
	setp.ge.s32 	%p794, %r2900, %r3003;
	selp.u32 	%r3104, -1, 0, %p794;
	selp.b32 	%r3105, %r3104, %r2900, %p793;
	and.b32  	%r3106, %r3105, 1;
	setp.eq.b32 	%p795, %r3106, 1;
	selp.b32 	%r3107, %r2900, %r3003, %p795;
	selp.b32 	%r3108, %r3003, %r2900, %p795;
	shr.u32 	%r3109, %r3017, 31;
	add.s32 	%r3110, %r3017, %r3109;
	and.b32  	%r3111, %r3110, -2;
	sub.s32 	%r3112, %r3017, %r3111;
	shr.u32 	%r3113, %r2913, 31;
	add.s32 	%r3114, %r2913, %r3113;
	and.b32  	%r3115, %r3114, -2;
	sub.s32 	%r3116, %r2913, %r3115;
	setp.eq.s32 	%p796, %r3112, %r3116;
	setp.ge.s32 	%p797, %r3017, %r2913;
	selp.u32 	%r3117, -1, 0, %p797;
	selp.b32 	%r3118, %r3117, %r3017, %p796;
	and.b32  	%r3119, %r3118, 1;
	setp.eq.b32 	%p798, %r3119, 1;
	selp.b32 	%r3120, %r3017, %r2913, %p798;
	selp.b32 	%r3121, %r2913, %r3017, %p798;
	shr.u32 	%r3122, %r3030, 31;
	add.s32 	%r3123, %r3030, %r3122;
	and.b32  	%r3124, %r3123, -2;
	sub.s32 	%r3125, %r3030, %r3124;
	shr.u32 	%r3126, %r3016, 31;
	add.s32 	%r3127, %r3016, %r3126;
	and.b32  	%r3128, %r3127, -2;
	sub.s32 	%r3129, %r3016, %r3128;
	setp.eq.s32 	%p799, %r3125, %r3129;
	setp.ge.s32 	%p800, %r3030, %r3016;
	selp.u32 	%r3130, -1, 0, %p800;
	selp.b32 	%r3131, %r3130, %r3030, %p799;
	and.b32  	%r3132, %r3131, 1;
	setp.eq.b32 	%p801, %r3132, 1;
	selp.b32 	%r3133, %r3030, %r3016, %p801;
	selp.b32 	%r3134, %r3016, %r3030, %p801;
	shr.u32 	%r3135, %r3043, 31;
	add.s32 	%r3136, %r3043, %r3135;
	and.b32  	%r3137, %r3136, -2;
	sub.s32 	%r3138, %r3043, %r3137;
	shr.u32 	%r3139, %r3029, 31;
	add.s32 	%r3140, %r3029, %r3139;
	and.b32  	%r3141, %r3140, -2;
	sub.s32 	%r3142, %r3029, %r3141;
	setp.eq.s32 	%p802, %r3138, %r3142;
	setp.ge.s32 	%p803, %r3043, %r3029;
	selp.u32 	%r3143, -1, 0, %p803;
	selp.b32 	%r3144, %r3143, %r3043, %p802;
	and.b32  	%r3145, %r3144, 1;
	setp.eq.b32 	%p804, %r3145, 1;
	selp.b32 	%r3146, %r3043, %r3029, %p804;
	selp.b32 	%r3147, %r3029, %r3043, %p804;
	shr.u32 	%r3148, %r3056, 31;
	add.s32 	%r3149, %r3056, %r3148;
	and.b32  	%r3150, %r3149, -2;
	sub.s32 	%r3151, %r3056, %r3150;
	shr.u32 	%r3152, %r3042, 31;
	add.s32 	%r3153, %r3042, %r3152;
	and.b32  	%r3154, %r3153, -2;
	sub.s32 	%r3155, %r3042, %r3154;
	setp.eq.s32 	%p805, %r3151, %r3155;
	setp.ge.s32 	%p806, %r3056, %r3042;
	selp.u32 	%r3156, -1, 0, %p806;
	selp.b32 	%r3157, %r3156, %r3056, %p805;
	and.b32  	%r3158, %r3157, 1;
	setp.eq.b32 	%p807, %r3158, 1;
	selp.b32 	%r3159, %r3056, %r3042, %p807;
	selp.b32 	%r3160, %r3042, %r3056, %p807;
	shr.u32 	%r3161, %r3069, 31;
	add.s32 	%r3162, %r3069, %r3161;
	and.b32  	%r3163, %r3162, -2;
	sub.s32 	%r3164, %r3069, %r3163;
	shr.u32 	%r3165, %r3055, 31;
	add.s32 	%r3166, %r3055, %r3165;
	and.b32  	%r3167, %r3166, -2;
	sub.s32 	%r3168, %r3055, %r3167;
	setp.eq.s32 	%p808, %r3164, %r3168;
	setp.ge.s32 	%p809, %r3069, %r3055;
	selp.u32 	%r3169, -1, 0, %p809;
	selp.b32 	%r3170, %r3169, %r3069, %p808;
	and.b32  	%r3171, %r3170, 1;
	setp.eq.b32 	%p810, %r3171, 1;
	selp.b32 	%r3172, %r3069, %r3055, %p810;
	selp.b32 	%r3173, %r3055, %r3069, %p810;
	shr.u32 	%r3174, %r3082, 31;
	add.s32 	%r3175, %r3082, %r3174;
	and.b32  	%r3176, %r3175, -2;
	sub.s32 	%r3177, %r3082, %r3176;
	shr.u32 	%r3178, %r3068, 31;
	add.s32 	%r3179, %r3068, %r3178;
	and.b32  	%r3180, %r3179, -2;
	sub.s32 	%r3181, %r3068, %r3180;
	setp.eq.s32 	%p811, %r3177, %r3181;
	setp.ge.s32 	%p812, %r3082, %r3068;
	selp.u32 	%r3182, -1, 0, %p812;
	selp.b32 	%r3183, %r3182, %r3082, %p811;
	and.b32  	%r3184, %r3183, 1;
	setp.eq.b32 	%p813, %r3184, 1;
	selp.b32 	%r3185, %r3082, %r3068, %p813;
	selp.b32 	%r3186, %r3068, %r3082, %p813;
	shr.u32 	%r3187, %r3095, 31;
	add.s32 	%r3188, %r3095, %r3187;
	and.b32  	%r3189, %r3188, -2;
	sub.s32 	%r3190, %r3095, %r3189;
	shr.u32 	%r3191, %r3081, 31;
	add.s32 	%r3192, %r3081, %r3191;
	and.b32  	%r3193, %r3192, -2;
	sub.s32 	%r3194, %r3081, %r3193;
	setp.eq.s32 	%p814, %r3190, %r3194;
	setp.ge.s32 	%p815, %r3095, %r3081;
	selp.u32 	%r3195, -1, 0, %p815;
	selp.b32 	%r3196, %r3195, %r3095, %p814;
	and.b32  	%r3197, %r3196, 1;
	setp.eq.b32 	%p816, %r3197, 1;
	selp.b32 	%r3198, %r3095, %r3081, %p816;
	selp.b32 	%r3199, %r3081, %r3095, %p816;
	shr.u32 	%r3200, %r3108, 31;
	add.s32 	%r3201, %r3108, %r3200;
	and.b32  	%r3202, %r3201, -2;
	sub.s32 	%r3203, %r3108, %r3202;
	shr.u32 	%r3204, %r3094, 31;
	add.s32 	%r3205, %r3094, %r3204;
	and.b32  	%r3206, %r3205, -2;
	sub.s32 	%r3207, %r3094, %r3206;
	setp.eq.s32 	%p817, %r3203, %r3207;
	setp.ge.s32 	%p818, %r3108, %r3094;
	selp.u32 	%r3208, -1, 0, %p818;
	selp.b32 	%r3209, %r3208, %r3108, %p817;
	and.b32  	%r3210, %r3209, 1;
	setp.eq.b32 	%p819, %r3210, 1;
	selp.b32 	%r3211, %r3108, %r3094, %p819;
	selp.b32 	%r3212, %r3094, %r3108, %p819;
	shr.u32 	%r3213, %r3134, 31;
	add.s32 	%r3214, %r3134, %r3213;
	and.b32  	%r3215, %r3214, -2;
	sub.s32 	%r3216, %r3134, %r3215;
	shr.u32 	%r3217, %r3120, 31;
	add.s32 	%r3218, %r3120, %r3217;
	and.b32  	%r3219, %r3218, -2;
	sub.s32 	%r3220, %r3120, %r3219;
	setp.eq.s32 	%p820, %r3216, %r3220;
	setp.ge.s32 	%p821, %r3134, %r3120;
	selp.u32 	%r3221, -1, 0, %p821;
	selp.b32 	%r3222, %r3221, %r3134, %p820;
	and.b32  	%r3223, %r3222, 1;
	setp.eq.b32 	%p822, %r3223, 1;
	selp.b32 	%r3224, %r3134, %r3120, %p822;
	selp.b32 	%r3225, %r3120, %r3134, %p822;
	shr.u32 	%r3226, %r3147, 31;
	add.s32 	%r3227, %r3147, %r3226;
	and.b32  	%r3228, %r3227, -2;
	sub.s32 	%r3229, %r3147, %r3228;
	shr.u32 	%r3230, %r3133, 31;
	add.s32 	%r3231, %r3133, %r3230;
	and.b32  	%r3232, %r3231, -2;
	sub.s32 	%r3233, %r3133, %r3232;
	setp.eq.s32 	%p823, %r3229, %r3233;
	setp.ge.s32 	%p824, %r3147, %r3133;
	selp.u32 	%r3234, -1, 0, %p824;
	selp.b32 	%r3235, %r3234, %r3147, %p823;
	and.b32  	%r3236, %r3235, 1;
	setp.eq.b32 	%p825, %r3236, 1;
	selp.b32 	%r3237, %r3147, %r3133, %p825;
	selp.b32 	%r3238, %r3133, %r3147, %p825;
	shr.u32 	%r3239, %r3160, 31;
	add.s32 	%r3240, %r3160, %r3239;
	and.b32  	%r3241, %r3240, -2;
	sub.s32 	%r3242, %r3160, %r3241;
	shr.u32 	%r3243, %r3146, 31;
	add.s32 	%r3244, %r3146, %r3243;
	and.b32  	%r3245, %r3244, -2;
	sub.s32 	%r3246, %r3146, %r3245;
	setp.eq.s32 	%p826, %r3242, %r3246;
	setp.ge.s32 	%p827, %r3160, %r3146;
	selp.u32 	%r3247, -1, 0, %p827;
	selp.b32 	%r3248, %r3247, %r3160, %p826;
	and.b32  	%r3249, %r3248, 1;
	setp.eq.b32 	%p828, %r3249, 1;
	selp.b32 	%r3250, %r3160, %r3146, %p828;
	selp.b32 	%r3251, %r3146, %r3160, %p828;
	shr.u32 	%r3252, %r3173, 31;
	add.s32 	%r3253, %r3173, %r3252;
	and.b32  	%r3254, %r3253, -2;
	sub.s32 	%r3255, %r3173, %r3254;
	shr.u32 	%r3256, %r3159, 31;
	add.s32 	%r3257, %r3159, %r3256;
	and.b32  	%r3258, %r3257, -2;
	sub.s32 	%r3259, %r3159, %r3258;
	setp.eq.s32 	%p829, %r3255, %r3259;
	setp.ge.s32 	%p830, %r3173, %r3159;
	selp.u32 	%r3260, -1, 0, %p830;
	selp.b32 	%r3261, %r3260, %r3173, %p829;
	and.b32  	%r3262, %r3261, 1;
	setp.eq.b32 	%p831, %r3262, 1;
	selp.b32 	%r3263, %r3173, %r3159, %p831;
	selp.b32 	%r3264, %r3159, %r3173, %p831;
	shr.u32 	%r3265, %r3186, 31;
	add.s32 	%r3266, %r3186, %r3265;
	and.b32  	%r3267, %r3266, -2;
	sub.s32 	%r3268, %r3186, %r3267;
	shr.u32 	%r3269, %r3172, 31;
	add.s32 	%r3270, %r3172, %r3269;
	and.b32  	%r3271, %r3270, -2;
	sub.s32 	%r3272, %r3172, %r3271;
	setp.eq.s32 	%p832, %r3268, %r3272;
	setp.ge.s32 	%p833, %r3186, %r3172;
	selp.u32 	%r3273, -1, 0, %p833;
	selp.b32 	%r3274, %r3273, %r3186, %p832;
	and.b32  	%r3275, %r3274, 1;
	setp.eq.b32 	%p834, %r3275, 1;
	selp.b32 	%r3276, %r3186, %r3172, %p834;
	selp.b32 	%r3277, %r3172, %r3186, %p834;
	shr.u32 	%r3278, %r3199, 31;
	add.s32 	%r3279, %r3199, %r3278;
	and.b32  	%r3280, %r3279, -2;
	sub.s32 	%r3281, %r3199, %r3280;
	shr.u32 	%r3282, %r3185, 31;
	add.s32 	%r3283, %r3185, %r3282;
	and.b32  	%r3284, %r3283, -2;
	sub.s32 	%r3285, %r3185, %r3284;
	setp.eq.s32 	%p835, %r3281, %r3285;
	setp.ge.s32 	%p836, %r3199, %r3185;
	selp.u32 	%r3286, -1, 0, %p836;
	selp.b32 	%r3287, %r3286, %r3199, %p835;
	and.b32  	%r3288, %r3287, 1;
	setp.eq.b32 	%p837, %r3288, 1;
	selp.b32 	%r3289, %r3199, %r3185, %p837;
	selp.b32 	%r3290, %r3185, %r3199, %p837;
	shr.u32 	%r3291, %r3212, 31;
	add.s32 	%r3292, %r3212, %r3291;
	and.b32  	%r3293, %r3292, -2;
	sub.s32 	%r3294, %r3212, %r3293;
	shr.u32 	%r3295, %r3198, 31;
	add.s32 	%r3296, %r3198, %r3295;
	and.b32  	%r3297, %r3296, -2;
	sub.s32 	%r3298, %r3198, %r3297;
	setp.eq.s32 	%p838, %r3294, %r3298;
	setp.ge.s32 	%p839, %r3212, %r3198;
	selp.u32 	%r3299, -1, 0, %p839;
	selp.b32 	%r3300, %r3299, %r3212, %p838;
	and.b32  	%r3301, %r3300, 1;
	setp.eq.b32 	%p840, %r3301, 1;
	selp.b32 	%r3302, %r3212, %r3198, %p840;
	selp.b32 	%r3303, %r3198, %r3212, %p840;
	shr.u32 	%r3304, %r3107, 31;
	add.s32 	%r3305, %r3107, %r3304;
	and.b32  	%r3306, %r3305, -2;
	sub.s32 	%r3307, %r3107, %r3306;
	shr.u32 	%r3308, %r3211, 31;
	add.s32 	%r3309, %r3211, %r3308;
	and.b32  	%r3310, %r3309, -2;
	sub.s32 	%r3311, %r3211, %r3310;
	setp.eq.s32 	%p841, %r3307, %r3311;
	setp.ge.s32 	%p842, %r3107, %r3211;
	selp.u32 	%r3312, -1, 0, %p842;
	selp.b32 	%r3313, %r3312, %r3107, %p841;
	and.b32  	%r3314, %r3313, 1;
	setp.eq.b32 	%p843, %r3314, 1;
	selp.b32 	%r3315, %r3107, %r3211, %p843;
	selp.b32 	%r3316, %r3211, %r3107, %p843;
	shr.u32 	%r3317, %r3225, 31;
	add.s32 	%r3318, %r3225, %r3317;
	and.b32  	%r3319, %r3318, -2;
	sub.s32 	%r3320, %r3225, %r3319;
	shr.u32 	%r3321, %r3121, 31;
	add.s32 	%r3322, %r3121, %r3321;
	and.b32  	%r3323, %r3322, -2;
	sub.s32 	%r3324, %r3121, %r3323;
	setp.eq.s32 	%p844, %r3320, %r3324;
	setp.ge.s32 	%p845, %r3225, %r3121;
	selp.u32 	%r3325, -1, 0, %p845;
	selp.b32 	%r3326, %r3325, %r3225, %p844;
	and.b32  	%r3327, %r3326, 1;
	setp.eq.b32 	%p846, %r3327, 1;
	selp.b32 	%r3328, %r3225, %r3121, %p846;
	selp.b32 	%r3329, %r3121, %r3225, %p846;
	shr.u32 	%r3330, %r3238, 31;
	add.s32 	%r3331, %r3238, %r3330;
	and.b32  	%r3332, %r3331, -2;
	sub.s32 	%r3333, %r3238, %r3332;
	shr.u32 	%r3334, %r3224, 31;
	add.s32 	%r3335, %r3224, %r3334;
	and.b32  	%r3336, %r3335, -2;
	sub.s32 	%r3337, %r3224, %r3336;
	setp.eq.s32 	%p847, %r3333, %r3337;
	setp.ge.s32 	%p848, %r3238, %r3224;
	selp.u32 	%r3338, -1, 0, %p848;
	selp.b32 	%r3339, %r3338, %r3238, %p847;
	and.b32  	%r3340, %r3339, 1;
	setp.eq.b32 	%p849, %r3340, 1;
	selp.b32 	%r3341, %r3238, %r3224, %p849;
	selp.b32 	%r3342, %r3224, %r3238, %p849;
	shr.u32 	%r3343, %r3251, 31;
	add.s32 	%r3344, %r3251, %r3343;
	and.b32  	%r3345, %r3344, -2;
	sub.s32 	%r3346, %r3251, %r3345;
	shr.u32 	%r3347, %r3237, 31;
	add.s32 	%r3348, %r3237, %r3347;
	and.b32  	%r3349, %r3348, -2;
	sub.s32 	%r3350, %r3237, %r3349;
	setp.eq.s32 	%p850, %r3346, %r3350;
	setp.ge.s32 	%p851, %r3251, %r3237;
	selp.u32 	%r3351, -1, 0, %p851;
	selp.b32 	%r3352, %r3351, %r3251, %p850;
	and.b32  	%r3353, %r3352, 1;
	setp.eq.b32 	%p852, %r3353, 1;
	selp.b32 	%r3354, %r3251, %r3237, %p852;
	selp.b32 	%r3355, %r3237, %r3251, %p852;
	shr.u32 	%r3356, %r3264, 31;
	add.s32 	%r3357, %r3264, %r3356;
	and.b32  	%r3358, %r3357, -2;
	sub.s32 	%r3359, %r3264, %r3358;
	shr.u32 	%r3360, %r3250, 31;
	add.s32 	%r3361, %r3250, %r3360;
	and.b32  	%r3362, %r3361, -2;
	sub.s32 	%r3363, %r3250, %r3362;
	setp.eq.s32 	%p853, %r3359, %r3363;
	setp.ge.s32 	%p854, %r3264, %r3250;
	selp.u32 	%r3364, -1, 0, %p854;
	selp.b32 	%r3365, %r3364, %r3264, %p853;
	and.b32  	%r3366, %r3365, 1;
	setp.eq.b32 	%p855, %r3366, 1;
	selp.b32 	%r3367, %r3264, %r3250, %p855;
	selp.b32 	%r3368, %r3250, %r3264, %p855;
	shr.u32 	%r3369, %r3277, 31;
	add.s32 	%r3370, %r3277, %r3369;
	and.b32  	%r3371, %r3370, -2;
	sub.s32 	%r3372, %r3277, %r3371;
	shr.u32 	%r3373, %r3263, 31;
	add.s32 	%r3374, %r3263, %r3373;
	and.b32  	%r3375, %r3374, -2;
	sub.s32 	%r3376, %r3263, %r3375;
	setp.eq.s32 	%p856, %r3372, %r3376;
	setp.ge.s32 	%p857, %r3277, %r3263;
	selp.u32 	%r3377, -1, 0, %p857;
	selp.b32 	%r3378, %r3377, %r3277, %p856;
	and.b32  	%r3379, %r3378, 1;
	setp.eq.b32 	%p858, %r3379, 1;
	selp.b32 	%r3380, %r3277, %r3263, %p858;
	selp.b32 	%r3381, %r3263, %r3277, %p858;
	shr.u32 	%r3382, %r3290, 31;
	add.s32 	%r3383, %r3290, %r3382;
	and.b32  	%r3384, %r3383, -2;
	sub.s32 	%r3385, %r3290, %r3384;
	shr.u32 	%r3386, %r3276, 31;
	add.s32 	%r3387, %r3276, %r3386;
	and.b32  	%r3388, %r3387, -2;
	sub.s32 	%r3389, %r3276, %r3388;
	setp.eq.s32 	%p859, %r3385, %r3389;
	setp.ge.s32 	%p860, %r3290, %r3276;
	selp.u32 	%r3390, -1, 0, %p860;
	selp.b32 	%r3391, %r3390, %r3290, %p859;
	and.b32  	%r3392, %r3391, 1;
	setp.eq.b32 	%p861, %r3392, 1;
	selp.b32 	%r3393, %r3290, %r3276, %p861;
	selp.b32 	%r3394, %r3276, %r3290, %p861;
	shr.u32 	%r3395, %r3303, 31;
	add.s32 	%r3396, %r3303, %r3395;
	and.b32  	%r3397, %r3396, -2;
	sub.s32 	%r3398, %r3303, %r3397;
	shr.u32 	%r3399, %r3289, 31;
	add.s32 	%r3400, %r3289, %r3399;
	and.b32  	%r3401, %r3400, -2;
	sub.s32 	%r3402, %r3289, %r3401;
	setp.eq.s32 	%p862, %r3398, %r3402;
	setp.ge.s32 	%p863, %r3303, %r3289;
	selp.u32 	%r3403, -1, 0, %p863;
	selp.b32 	%r3404, %r3403, %r3303, %p862;
	and.b32  	%r3405, %r3404, 1;
	setp.eq.b32 	%p864, %r3405, 1;
	selp.b32 	%r3406, %r3303, %r3289, %p864;
	selp.b32 	%r3407, %r3289, %r3303, %p864;
	shr.u32 	%r3408, %r3316, 31;
	add.s32 	%r3409, %r3316, %r3408;
	and.b32  	%r3410, %r3409, -2;
	sub.s32 	%r3411, %r3316, %r3410;
	shr.u32 	%r3412, %r3302, 31;
	add.s32 	%r3413, %r3302, %r3412;
	and.b32  	%r3414, %r3413, -2;
	sub.s32 	%r3415, %r3302, %r3414;
	setp.eq.s32 	%p865, %r3411, %r3415;
	setp.ge.s32 	%p866, %r3316, %r3302;
	selp.u32 	%r3416, -1, 0, %p866;
	selp.b32 	%r3417, %r3416, %r3316, %p865;
	and.b32  	%r3418, %r3417, 1;
	setp.eq.b32 	%p867, %r3418, 1;
	selp.b32 	%r3419, %r3316, %r3302, %p867;
	selp.b32 	%r3420, %r3302, %r3316, %p867;
	shr.u32 	%r3421, %r3342, 31;
	add.s32 	%r3422, %r3342, %r3421;
	and.b32  	%r3423, %r3422, -2;
	sub.s32 	%r3424, %r3342, %r3423;
	shr.u32 	%r3425, %r3328, 31;
	add.s32 	%r3426, %r3328, %r3425;
	and.b32  	%r3427, %r3426, -2;
	sub.s32 	%r3428, %r3328, %r3427;
	setp.eq.s32 	%p868, %r3424, %r3428;
	setp.ge.s32 	%p869, %r3342, %r3328;
	selp.u32 	%r3429, -1, 0, %p869;
	selp.b32 	%r3430, %r3429, %r3342, %p868;
	and.b32  	%r3431, %r3430, 1;
	setp.eq.b32 	%p870, %r3431, 1;
	selp.b32 	%r3432, %r3342, %r3328, %p870;
	selp.b32 	%r3433, %r3328, %r3342, %p870;
	shr.u32 	%r3434, %r3355, 31;
	add.s32 	%r3435, %r3355, %r3434;
	and.b32  	%r3436, %r3435, -2;
	sub.s32 	%r3437, %r3355, %r3436;
	shr.u32 	%r3438, %r3341, 31;
	add.s32 	%r3439, %r3341, %r3438;
	and.b32  	%r3440, %r3439, -2;
	sub.s32 	%r3441, %r3341, %r3440;
	setp.eq.s32 	%p871, %r3437, %r3441;
	setp.ge.s32 	%p872, %r3355, %r3341;
	selp.u32 	%r3442, -1, 0, %p872;
	selp.b32 	%r3443, %r3442, %r3355, %p871;
	and.b32  	%r3444, %r3443, 1;
	setp.eq.b32 	%p873, %r3444, 1;
	selp.b32 	%r3445, %r3355, %r3341, %p873;
	selp.b32 	%r3446, %r3341, %r3355, %p873;
	shr.u32 	%r3447, %r3368, 31;
	add.s32 	%r3448, %r3368, %r3447;
	and.b32  	%r3449, %r3448, -2;
	sub.s32 	%r3450, %r3368, %r3449;
	shr.u32 	%r3451, %r3354, 31;
	add.s32 	%r3452, %r3354, %r3451;
	and.b32  	%r3453, %r3452, -2;
	sub.s32 	%r3454, %r3354, %r3453;
	setp.eq.s32 	%p874, %r3450, %r3454;
	setp.ge.s32 	%p875, %r3368, %r3354;
	selp.u32 	%r3455, -1, 0, %p875;
	selp.b32 	%r3456, %r3455, %r3368, %p874;
	and.b32  	%r3457, %r3456, 1;
	setp.eq.b32 	%p876, %r3457, 1;
	selp.b32 	%r3458, %r3368, %r3354, %p876;
	selp.b32 	%r3459, %r3354, %r3368, %p876;
	shr.u32 	%r3460, %r3381, 31;
	add.s32 	%r3461, %r3381, %r3460;
	and.b32  	%r3462, %r3461, -2;
	sub.s32 	%r3463, %r3381, %r3462;
	shr.u32 	%r3464, %r3367, 31;
	add.s32 	%r3465, %r3367, %r3464;
	and.b32  	%r3466, %r3465, -2;
	sub.s32 	%r3467, %r3367, %r3466;
	setp.eq.s32 	%p877, %r3463, %r3467;
	setp.ge.s32 	%p878, %r3381, %r3367;
	selp.u32 	%r3468, -1, 0, %p878;
	selp.b32 	%r3469, %r3468, %r3381, %p877;
	and.b32  	%r3470, %r3469, 1;
	setp.eq.b32 	%p879, %r3470, 1;
	selp.b32 	%r3471, %r3381, %r3367, %p879;
	selp.b32 	%r3472, %r3367, %r3381, %p879;
	shr.u32 	%r3473, %r3394, 31;
	add.s32 	%r3474, %r3394, %r3473;
	and.b32  	%r3475, %r3474, -2;
	sub.s32 	%r3476, %r3394, %r3475;
	shr.u32 	%r3477, %r3380, 31;
	add.s32 	%r3478, %r3380, %r3477;
	and.b32  	%r3479, %r3478, -2;
	sub.s32 	%r3480, %r3380, %r3479;
	setp.eq.s32 	%p880, %r3476, %r3480;
	setp.ge.s32 	%p881, %r3394, %r3380;
	selp.u32 	%r3481, -1, 0, %p881;
	selp.b32 	%r3482, %r3481, %r3394, %p880;
	and.b32  	%r3483, %r3482, 1;
	setp.eq.b32 	%p882, %r3483, 1;
	selp.b32 	%r3484, %r3394, %r3380, %p882;
	selp.b32 	%r3485, %r3380, %r3394, %p882;
	shr.u32 	%r3486, %r3407, 31;
	add.s32 	%r3487, %r3407, %r3486;
	and.b32  	%r3488, %r3487, -2;
	sub.s32 	%r3489, %r3407, %r3488;
	shr.u32 	%r3490, %r3393, 31;
	add.s32 	%r3491, %r3393, %r3490;
	and.b32  	%r3492, %r3491, -2;
	sub.s32 	%r3493, %r3393, %r3492;
	setp.eq.s32 	%p883, %r3489, %r3493;
	setp.ge.s32 	%p884, %r3407, %r3393;
	selp.u32 	%r3494, -1, 0, %p884;
	selp.b32 	%r3495, %r3494, %r3407, %p883;
	and.b32  	%r3496, %r3495, 1;
	setp.eq.b32 	%p885, %r3496, 1;
	selp.b32 	%r3497, %r3407, %r3393, %p885;
	selp.b32 	%r3498, %r3393, %r3407, %p885;
	shr.u32 	%r3499, %r3420, 31;
	add.s32 	%r3500, %r3420, %r3499;
	and.b32  	%r3501, %r3500, -2;
	sub.s32 	%r3502, %r3420, %r3501;
	shr.u32 	%r3503, %r3406, 31;
	add.s32 	%r3504, %r3406, %r3503;
	and.b32  	%r3505, %r3504, -2;
	sub.s32 	%r3506, %r3406, %r3505;
	setp.eq.s32 	%p886, %r3502, %r3506;
	setp.ge.s32 	%p887, %r3420, %r3406;
	selp.u32 	%r3507, -1, 0, %p887;
	selp.b32 	%r3508, %r3507, %r3420, %p886;
	and.b32  	%r3509, %r3508, 1;
	setp.eq.b32 	%p888, %r3509, 1;
	selp.b32 	%r3510, %r3420, %r3406, %p888;
	selp.b32 	%r3511, %r3406, %r3420, %p888;
	shr.u32 	%r3512, %r3315, 31;
	add.s32 	%r3513, %r3315, %r3512;
	and.b32  	%r3514, %r3513, -2;
	sub.s32 	%r3515, %r3315, %r3514;
	shr.u32 	%r3516, %r3419, 31;
	add.s32 	%r3517, %r3419, %r3516;
	and.b32  	%r3518, %r3517, -2;
	sub.s32 	%r3519, %r3419, %r3518;
	setp.eq.s32 	%p889, %r3515, %r3519;
	setp.ge.s32 	%p890, %r3315, %r3419;
	selp.u32 	%r3520, -1, 0, %p890;
	selp.b32 	%r3521, %r3520, %r3315, %p889;
	and.b32  	%r3522, %r3521, 1;
	setp.eq.b32 	%p891, %r3522, 1;
	selp.b32 	%r3523, %r3315, %r3419, %p891;
	selp.b32 	%r3524, %r3419, %r3315, %p891;
	shr.u32 	%r3525, %r3433, 31;
	add.s32 	%r3526, %r3433, %r3525;
	and.b32  	%r3527, %r3526, -2;
	sub.s32 	%r3528, %r3433, %r3527;
	shr.u32 	%r3529, %r3329, 31;
	add.s32 	%r3530, %r3329, %r3529;
	and.b32  	%r3531, %r3530, -2;
	sub.s32 	%r3532, %r3329, %r3531;
	setp.eq.s32 	%p892, %r3528, %r3532;
	setp.ge.s32 	%p893, %r3433, %r3329;
	selp.u32 	%r3533, -1, 0, %p893;
	selp.b32 	%r3534, %r3533, %r3433, %p892;
	and.b32  	%r3535, %r3534, 1;
	setp.eq.b32 	%p894, %r3535, 1;
	selp.b32 	%r3536, %r3433, %r3329, %p894;
	selp.b32 	%r3537, %r3329, %r3433, %p894;
	shr.u32 	%r3538, %r3446, 31;
	add.s32 	%r3539, %r3446, %r3538;
	and.b32  	%r3540, %r3539, -2;
	sub.s32 	%r3541, %r3446, %r3540;
	shr.u32 	%r3542, %r3432, 31;
	add.s32 	%r3543, %r3432, %r3542;
	and.b32  	%r3544, %r3543, -2;
	sub.s32 	%r3545, %r3432, %r3544;
	setp.eq.s32 	%p895, %r3541, %r3545;
	setp.ge.s32 	%p896, %r3446, %r3432;
	selp.u32 	%r3546, -1, 0, %p896;
	selp.b32 	%r3547, %r3546, %r3446, %p895;
	and.b32  	%r3548, %r3547, 1;
	setp.eq.b32 	%p897, %r3548, 1;
	selp.b32 	%r3549, %r3446, %r3432, %p897;
	selp.b32 	%r3550, %r3432, %r3446, %p897;
	shr.u32 	%r3551, %r3459, 31;
	add.s32 	%r3552, %r3459, %r3551;
	and.b32  	%r3553, %r3552, -2;
	sub.s32 	%r3554, %r3459, %r3553;
	shr.u32 	%r3555, %r3445, 31;
	add.s32 	%r3556, %r3445, %r3555;
	and.b32  	%r3557, %r3556, -2;
	sub.s32 	%r3558, %r3445, %r3557;
	setp.eq.s32 	%p898, %r3554, %r3558;
	setp.ge.s32 	%p899, %r3459, %r3445;
	selp.u32 	%r3559, -1, 0, %p899;
	selp.b32 	%r3560, %r3559, %r3459, %p898;
	and.b32  	%r3561, %r3560, 1;
	setp.eq.b32 	%p900, %r3561, 1;
	selp.b32 	%r3562, %r3459, %r3445, %p900;
	selp.b32 	%r3563, %r3445, %r3459, %p900;
	shr.u32 	%r3564, %r3472, 31;
	add.s32 	%r3565, %r3472, %r3564;
	and.b32  	%r3566, %r3565, -2;
	sub.s32 	%r3567, %r3472, %r3566;
	shr.u32 	%r3568, %r3458, 31;
	add.s32 	%r3569, %r3458, %r3568;
	and.b32  	%r3570, %r3569, -2;
	sub.s32 	%r3571, %r3458, %r3570;
	setp.eq.s32 	%p901, %r3567, %r3571;
	setp.ge.s32 	%p902, %r3472, %r3458;
	selp.u32 	%r3572, -1, 0, %p902;
	selp.b32 	%r3573, %r3572, %r3472, %p901;
	and.b32  	%r3574, %r3573, 1;
	setp.eq.b32 	%p903, %r3574, 1;
	selp.b32 	%r3575, %r3472, %r3458, %p903;
	selp.b32 	%r3576, %r3458, %r3472, %p903;
	shr.u32 	%r3577, %r3485, 31;
	add.s32 	%r3578, %r3485, %r3577;
	and.b32  	%r3579, %r3578, -2;
	sub.s32 	%r3580, %r3485, %r3579;
	shr.u32 	%r3581, %r3471, 31;
	add.s32 	%r3582, %r3471, %r3581;
	and.b32  	%r3583, %r3582, -2;
	sub.s32 	%r3584, %r3471, %r3583;
	setp.eq.s32 	%p904, %r3580, %r3584;
	setp.ge.s32 	%p905, %r3485, %r3471;
	selp.u32 	%r3585, -1, 0, %p905;
	selp.b32 	%r3586, %r3585, %r3485, %p904;
	and.b32  	%r3587, %r3586, 1;
	setp.eq.b32 	%p906, %r3587, 1;
	selp.b32 	%r3588, %r3485, %r3471, %p906;
	selp.b32 	%r3589, %r3471, %r3485, %p906;
	shr.u32 	%r3590, %r3498, 31;
	add.s32 	%r3591, %r3498, %r3590;
	and.b32  	%r3592, %r3591, -2;
	sub.s32 	%r3593, %r3498, %r3592;
	shr.u32 	%r3594, %r3484, 31;
	add.s32 	%r3595, %r3484, %r3594;
	and.b32  	%r3596, %r3595, -2;
	sub.s32 	%r3597, %r3484, %r3596;
	setp.eq.s32 	%p907, %r3593, %r3597;
	setp.ge.s32 	%p908, %r3498, %r3484;
	selp.u32 	%r3598, -1, 0, %p908;
	selp.b32 	%r3599, %r3598, %r3498, %p907;
	and.b32  	%r3600, %r3599, 1;
	setp.eq.b32 	%p909, %r3600, 1;
	selp.b32 	%r3601, %r3498, %r3484, %p909;
	selp.b32 	%r3602, %r3484, %r3498, %p909;
	shr.u32 	%r3603, %r3511, 31;
	add.s32 	%r3604, %r3511, %r3603;
	and.b32  	%r3605, %r3604, -2;
	sub.s32 	%r3606, %r3511, %r3605;
	shr.u32 	%r3607, %r3497, 31;
	add.s32 	%r3608, %r3497, %r3607;
	and.b32  	%r3609, %r3608, -2;
	sub.s32 	%r3610, %r3497, %r3609;
	setp.eq.s32 	%p910, %r3606, %r3610;
	setp.ge.s32 	%p911, %r3511, %r3497;
	selp.u32 	%r3611, -1, 0, %p911;
	selp.b32 	%r3612, %r3611, %r3511, %p910;
	and.b32  	%r3613, %r3612, 1;
	setp.eq.b32 	%p912, %r3613, 1;
	selp.b32 	%r3614, %r3511, %r3497, %p912;
	selp.b32 	%r3615, %r3497, %r3511, %p912;
	shr.u32 	%r3616, %r3524, 31;
	add.s32 	%r3617, %r3524, %r3616;
	and.b32  	%r3618, %r3617, -2;
	sub.s32 	%r3619, %r3524, %r3618;
	shr.u32 	%r3620, %r3510, 31;
	add.s32 	%r3621, %r3510, %r3620;
	and.b32  	%r3622, %r3621, -2;
	sub.s32 	%r3623, %r3510, %r3622;
	setp.eq.s32 	%p913, %r3619, %r3623;
	setp.ge.s32 	%p914, %r3524, %r3510;
	selp.u32 	%r3624, -1, 0, %p914;
	selp.b32 	%r3625, %r3624, %r3524, %p913;
	and.b32  	%r3626, %r3625, 1;
	setp.eq.b32 	%p915, %r3626, 1;
	selp.b32 	%r3627, %r3524, %r3510, %p915;
	selp.b32 	%r3628, %r3510, %r3524, %p915;
	shr.u32 	%r3629, %r3550, 31;
	add.s32 	%r3630, %r3550, %r3629;
	and.b32  	%r3631, %r3630, -2;
	sub.s32 	%r3632, %r3550, %r3631;
	shr.u32 	%r3633, %r3536, 31;
	add.s32 	%r3634, %r3536, %r3633;
	and.b32  	%r3635, %r3634, -2;
	sub.s32 	%r3636, %r3536, %r3635;
	setp.eq.s32 	%p916, %r3632, %r3636;
	setp.ge.s32 	%p917, %r3550, %r3536;
	selp.u32 	%r3637, -1, 0, %p917;
	selp.b32 	%r3638, %r3637, %r3550, %p916;
	and.b32  	%r3639, %r3638, 1;
	setp.eq.b32 	%p918, %r3639, 1;
	selp.b32 	%r3640, %r3550, %r3536, %p918;
	selp.b32 	%r3641, %r3536, %r3550, %p918;
	shr.u32 	%r3642, %r3563, 31;
	add.s32 	%r3643, %r3563, %r3642;
	and.b32  	%r3644, %r3643, -2;
	sub.s32 	%r3645, %r3563, %r3644;
	shr.u32 	%r3646, %r3549, 31;
	add.s32 	%r3647, %r3549, %r3646;
	and.b32  	%r3648, %r3647, -2;
	sub.s32 	%r3649, %r3549, %r3648;
	setp.eq.s32 	%p919, %r3645, %r3649;
	setp.ge.s32 	%p920, %r3563, %r3549;
	selp.u32 	%r3650, -1, 0, %p920;
	selp.b32 	%r3651, %r3650, %r3563, %p919;
	and.b32  	%r3652, %r3651, 1;
	setp.eq.b32 	%p921, %r3652, 1;
	selp.b32 	%r3653, %r3563, %r3549, %p921;
	selp.b32 	%r3654, %r3549, %r3563, %p921;
	shr.u32 	%r3655, %r3576, 31;
	add.s32 	%r3656, %r3576, %r3655;
	and.b32  	%r3657, %r3656, -2;
	sub.s32 	%r3658, %r3576, %r3657;
	shr.u32 	%r3659, %r3562, 31;
	add.s32 	%r3660, %r3562, %r3659;
	and.b32  	%r3661, %r3660, -2;
	sub.s32 	%r3662, %r3562, %r3661;
	setp.eq.s32 	%p922, %r3658, %r3662;
	setp.ge.s32 	%p923, %r3576, %r3562;
	selp.u32 	%r3663, -1, 0, %p923;
	selp.b32 	%r3664, %r3663, %r3576, %p922;
	and.b32  	%r3665, %r3664, 1;
	setp.eq.b32 	%p924, %r3665, 1;
	selp.b32 	%r3666, %r3576, %r3562, %p924;
	selp.b32 	%r3667, %r3562, %r3576, %p924;
	shr.u32 	%r3668, %r3589, 31;
	add.s32 	%r3669, %r3589, %r3668;
	and.b32  	%r3670, %r3669, -2;
	sub.s32 	%r3671, %r3589, %r3670;
	shr.u32 	%r3672, %r3575, 31;
	add.s32 	%r3673, %r3575, %r3672;
	and.b32  	%r3674, %r3673, -2;
	sub.s32 	%r3675, %r3575, %r3674;
	setp.eq.s32 	%p925, %r3671, %r3675;
	setp.ge.s32 	%p926, %r3589, %r3575;
	selp.u32 	%r3676, -1, 0, %p926;
	selp.b32 	%r3677, %r3676, %r3589, %p925;
	and.b32  	%r3678, %r3677, 1;
	setp.eq.b32 	%p927, %r3678, 1;
	selp.b32 	%r3679, %r3589, %r3575, %p927;
	selp.b32 	%r3680, %r3575, %r3589, %p927;
	shr.u32 	%r3681, %r3602, 31;
	add.s32 	%r3682, %r3602, %r3681;
	and.b32  	%r3683, %r3682, -2;
	sub.s32 	%r3684, %r3602, %r3683;
	shr.u32 	%r3685, %r3588, 31;
	add.s32 	%r3686, %r3588, %r3685;
	and.b32  	%r3687, %r3686, -2;
	sub.s32 	%r3688, %r3588, %r3687;
	setp.eq.s32 	%p928, %r3684, %r3688;
	setp.ge.s32 	%p929, %r3602, %r3588;
	selp.u32 	%r3689, -1, 0, %p929;
	selp.b32 	%r3690, %r3689, %r3602, %p928;
	and.b32  	%r3691, %r3690, 1;
	setp.eq.b32 	%p930, %r3691, 1;
	selp.b32 	%r3692, %r3602, %r3588, %p930;
	selp.b32 	%r3693, %r3588, %r3602, %p930;
	shr.u32 	%r3694, %r3615, 31;
	add.s32 	%r3695, %r3615, %r3694;
	and.b32  	%r3696, %r3695, -2;
	sub.s32 	%r3697, %r3615, %r3696;
	shr.u32 	%r3698, %r3601, 31;
	add.s32 	%r3699, %r3601, %r3698;
	and.b32  	%r3700, %r3699, -2;
	sub.s32 	%r3701, %r3601, %r3700;
	setp.eq.s32 	%p931, %r3697, %r3701;
	setp.ge.s32 	%p932, %r3615, %r3601;
	selp.u32 	%r3702, -1, 0, %p932;
	selp.b32 	%r3703, %r3702, %r3615, %p931;
	and.b32  	%r3704, %r3703, 1;
	setp.eq.b32 	%p933, %r3704, 1;
	selp.b32 	%r3705, %r3615, %r3601, %p933;
	selp.b32 	%r3706, %r3601, %r3615, %p933;
	shr.u32 	%r3707, %r3628, 31;
	add.s32 	%r3708, %r3628, %r3707;
	and.b32  	%r3709, %r3708, -2;
	sub.s32 	%r3710, %r3628, %r3709;
	shr.u32 	%r3711, %r3614, 31;
	add.s32 	%r3712, %r3614, %r3711;
	and.b32  	%r3713, %r3712, -2;
	sub.s32 	%r3714, %r3614, %r3713;
	setp.eq.s32 	%p934, %r3710, %r3714;
	setp.ge.s32 	%p935, %r3628, %r3614;
	selp.u32 	%r3715, -1, 0, %p935;
	selp.b32 	%r3716, %r3715, %r3628, %p934;
	and.b32  	%r3717, %r3716, 1;
	setp.eq.b32 	%p936, %r3717, 1;
	selp.b32 	%r3718, %r3628, %r3614, %p936;
	selp.b32 	%r3719, %r3614, %r3628, %p936;
	shr.u32 	%r3720, %r3523, 31;
	add.s32 	%r3721, %r3523, %r3720;
	and.b32  	%r3722, %r3721, -2;
	sub.s32 	%r3723, %r3523, %r3722;
	shr.u32 	%r3724, %r3627, 31;
	add.s32 	%r3725, %r3627, %r3724;
	and.b32  	%r3726, %r3725, -2;
	sub.s32 	%r3727, %r3627, %r3726;
	setp.eq.s32 	%p937, %r3723, %r3727;
	setp.ge.s32 	%p938, %r3523, %r3627;
	selp.u32 	%r3728, -1, 0, %p938;
	selp.b32 	%r3729, %r3728, %r3523, %p937;
	and.b32  	%r3730, %r3729, 1;
	setp.eq.b32 	%p939, %r3730, 1;
	selp.b32 	%r3731, %r3523, %r3627, %p939;
	selp.b32 	%r3732, %r3627, %r3523, %p939;
	shr.u32 	%r3733, %r3641, 31;
	add.s32 	%r3734, %r3641, %r3733;
	and.b32  	%r3735, %r3734, -2;
	sub.s32 	%r3736, %r3641, %r3735;
	shr.u32 	%r3737, %r3537, 31;
	add.s32 	%r3738, %r3537, %r3737;
	and.b32  	%r3739, %r3738, -2;
	sub.s32 	%r3740, %r3537, %r3739;
	setp.eq.s32 	%p940, %r3736, %r3740;
	setp.ge.s32 	%p941, %r3641, %r3537;
	selp.u32 	%r3741, -1, 0, %p941;
	selp.b32 	%r3742, %r3741, %r3641, %p940;
	and.b32  	%r3743, %r3742, 1;
	setp.eq.b32 	%p942, %r3743, 1;
	selp.b32 	%r3744, %r3641, %r3537, %p942;
	selp.b32 	%r3745, %r3537, %r3641, %p942;
	shr.u32 	%r3746, %r3654, 31;
	add.s32 	%r3747, %r3654, %r3746;
	and.b32  	%r3748, %r3747, -2;
	sub.s32 	%r3749, %r3654, %r3748;
	shr.u32 	%r3750, %r3640, 31;
	add.s32 	%r3751, %r3640, %r3750;
	and.b32  	%r3752, %r3751, -2;
	sub.s32 	%r3753, %r3640, %r3752;
	setp.eq.s32 	%p943, %r3749, %r3753;
	setp.ge.s32 	%p944, %r3654, %r3640;
	selp.u32 	%r3754, -1, 0, %p944;
	selp.b32 	%r3755, %r3754, %r3654, %p943;
	and.b32  	%r3756, %r3755, 1;
	setp.eq.b32 	%p945, %r3756, 1;
	selp.b32 	%r3757, %r3654, %r3640, %p945;
	selp.b32 	%r3758, %r3640, %r3654, %p945;
	shr.u32 	%r3759, %r3667, 31;
	add.s32 	%r3760, %r3667, %r3759;
	and.b32  	%r3761, %r3760, -2;
	sub.s32 	%r3762, %r3667, %r3761;
	shr.u32 	%r3763, %r3653, 31;
	add.s32 	%r3764, %r3653, %r3763;
	and.b32  	%r3765, %r3764, -2;
	sub.s32 	%r3766, %r3653, %r3765;
	setp.eq.s32 	%p946, %r3762, %r3766;
	setp.ge.s32 	%p947, %r3667, %r3653;
	selp.u32 	%r3767, -1, 0, %p947;
	selp.b32 	%r3768, %r3767, %r3667, %p946;
	and.b32  	%r3769, %r3768, 1;
	setp.eq.b32 	%p948, %r3769, 1;
	selp.b32 	%r3770, %r3667, %r3653, %p948;
	selp.b32 	%r3771, %r3653, %r3667, %p948;
	shr.u32 	%r3772, %r3680, 31;
	add.s32 	%r3773, %r3680, %r3772;
	and.b32  	%r3774, %r3773, -2;
	sub.s32 	%r3775, %r3680, %r3774;
	shr.u32 	%r3776, %r3666, 31;
	add.s32 	%r3777, %r3666, %r3776;
	and.b32  	%r3778, %r3777, -2;
	sub.s32 	%r3779, %r3666, %r3778;
	setp.eq.s32 	%p949, %r3775, %r3779;
	setp.ge.s32 	%p950, %r3680, %r3666;
	selp.u32 	%r3780, -1, 0, %p950;
	selp.b32 	%r3781, %r3780, %r3680, %p949;
	and.b32  	%r3782, %r3781, 1;
	setp.eq.b32 	%p951, %r3782, 1;
	selp.b32 	%r3783, %r3680, %r3666, %p951;
	selp.b32 	%r3784, %r3666, %r3680, %p951;
	shr.u32 	%r3785, %r3693, 31;
	add.s32 	%r3786, %r3693, %r3785;
	and.b32  	%r3787, %r3786, -2;
	sub.s32 	%r3788, %r3693, %r3787;
	shr.u32 	%r3789, %r3679, 31;
	add.s32 	%r3790, %r3679, %r3789;
	and.b32  	%r3791, %r3790, -2;
	sub.s32 	%r3792, %r3679, %r3791;
	setp.eq.s32 	%p952, %r3788, %r3792;
	setp.ge.s32 	%p953, %r3693, %r3679;
	selp.u32 	%r3793, -1, 0, %p953;
	selp.b32 	%r3794, %r3793, %r3693, %p952;
	and.b32  	%r3795, %r3794, 1;
	setp.eq.b32 	%p954, %r3795, 1;
	selp.b32 	%r3796, %r3693, %r3679, %p954;
	selp.b32 	%r3797, %r3679, %r3693, %p954;
	shr.u32 	%r3798, %r3706, 31;
	add.s32 	%r3799, %r3706, %r3798;
	and.b32  	%r3800, %r3799, -2;
	sub.s32 	%r3801, %r3706, %r3800;
	shr.u32 	%r3802, %r3692, 31;
	add.s32 	%r3803, %r3692, %r3802;
	and.b32  	%r3804, %r3803, -2;
	sub.s32 	%r3805, %r3692, %r3804;
	setp.eq.s32 	%p955, %r3801, %r3805;
	setp.ge.s32 	%p956, %r3706, %r3692;
	selp.u32 	%r3806, -1, 0, %p956;
	selp.b32 	%r3807, %r3806, %r3706, %p955;
	and.b32  	%r3808, %r3807, 1;
	setp.eq.b32 	%p957, %r3808, 1;
	selp.b32 	%r3809, %r3706, %r3692, %p957;
	selp.b32 	%r3810, %r3692, %r3706, %p957;
	shr.u32 	%r3811, %r3719, 31;
	add.s32 	%r3812, %r3719, %r3811;
	and.b32  	%r3813, %r3812, -2;
	sub.s32 	%r3814, %r3719, %r3813;
	shr.u32 	%r3815, %r3705, 31;
	add.s32 	%r3816, %r3705, %r3815;
	and.b32  	%r3817, %r3816, -2;
	sub.s32 	%r3818, %r3705, %r3817;
	setp.eq.s32 	%p958, %r3814, %r3818;
	setp.ge.s32 	%p959, %r3719, %r3705;
	selp.u32 	%r3819, -1, 0, %p959;
	selp.b32 	%r3820, %r3819, %r3719, %p958;
	and.b32  	%r3821, %r3820, 1;
	setp.eq.b32 	%p960, %r3821, 1;
	selp.b32 	%r3822, %r3719, %r3705, %p960;
	selp.b32 	%r3823, %r3705, %r3719, %p960;
	shr.u32 	%r3824, %r3732, 31;
	add.s32 	%r3825, %r3732, %r3824;
	and.b32  	%r3826, %r3825, -2;
	sub.s32 	%r3827, %r3732, %r3826;
	shr.u32 	%r3828, %r3718, 31;
	add.s32 	%r3829, %r3718, %r3828;
	and.b32  	%r3830, %r3829, -2;
	sub.s32 	%r3831, %r3718, %r3830;
	setp.eq.s32 	%p961, %r3827, %r3831;
	setp.ge.s32 	%p962, %r3732, %r3718;
	selp.u32 	%r3832, -1, 0, %p962;
	selp.b32 	%r3833, %r3832, %r3732, %p961;
	and.b32  	%r3834, %r3833, 1;
	setp.eq.b32 	%p963, %r3834, 1;
	selp.b32 	%r3835, %r3732, %r3718, %p963;
	selp.b32 	%r3836, %r3718, %r3732, %p963;
	shr.u32 	%r3837, %r3758, 31;
	add.s32 	%r3838, %r3758, %r3837;
	and.b32  	%r3839, %r3838, -2;
	sub.s32 	%r3840, %r3758, %r3839;
	shr.u32 	%r3841, %r3744, 31;
	add.s32 	%r3842, %r3744, %r3841;
	and.b32  	%r3843, %r3842, -2;
	sub.s32 	%r3844, %r3744, %r3843;
	setp.eq.s32 	%p964, %r3840, %r3844;
	setp.ge.s32 	%p965, %r3758, %r3744;
	selp.u32 	%r3845, -1, 0, %p965;
	selp.b32 	%r3846, %r3845, %r3758, %p964;
	and.b32  	%r3847, %r3846, 1;
	setp.eq.b32 	%p966, %r3847, 1;
	selp.b32 	%r3848, %r3758, %r3744, %p966;
	selp.b32 	%r3849, %r3744, %r3758, %p966;
	shr.u32 	%r3850, %r3771, 31;
	add.s32 	%r3851, %r3771, %r3850;
	and.b32  	%r3852, %r3851, -2;
	sub.s32 	%r3853, %r3771, %r3852;
	shr.u32 	%r3854, %r3757, 31;
	add.s32 	%r3855, %r3757, %r3854;
	and.b32  	%r3856, %r3855, -2;
	sub.s32 	%r3857, %r3757, %r3856;
	setp.eq.s32 	%p967, %r3853, %r3857;
	setp.ge.s32 	%p968, %r3771, %r3757;
	selp.u32 	%r3858, -1, 0, %p968;
	selp.b32 	%r3859, %r3858, %r3771, %p967;
	and.b32  	%r3860, %r3859, 1;
	setp.eq.b32 	%p969, %r3860, 1;
	selp.b32 	%r3861, %r3771, %r3757, %p969;
	selp.b32 	%r3862, %r3757, %r3771, %p969;
	shr.u32 	%r3863, %r3784, 31;
	add.s32 	%r3864, %r3784, %r3863;
	and.b32  	%r3865, %r3864, -2;
	sub.s32 	%r3866, %r3784, %r3865;
	shr.u32 	%r3867, %r3770, 31;
	add.s32 	%r3868, %r3770, %r3867;
	and.b32  	%r3869, %r3868, -2;
	sub.s32 	%r3870, %r3770, %r3869;
	setp.eq.s32 	%p970, %r3866, %r3870;
	setp.ge.s32 	%p971, %r3784, %r3770;
	selp.u32 	%r3871, -1, 0, %p971;
	selp.b32 	%r3872, %r3871, %r3784, %p970;
	and.b32  	%r3873, %r3872, 1;
	setp.eq.b32 	%p972, %r3873, 1;
	selp.b32 	%r3874, %r3784, %r3770, %p972;
	selp.b32 	%r3875, %r3770, %r3784, %p972;
	shr.u32 	%r3876, %r3797, 31;
	add.s32 	%r3877, %r3797, %r3876;
	and.b32  	%r3878, %r3877, -2;
	sub.s32 	%r3879, %r3797, %r3878;
	shr.u32 	%r3880, %r3783, 31;
	add.s32 	%r3881, %r3783, %r3880;
	and.b32  	%r3882, %r3881, -2;
	sub.s32 	%r3883, %r3783, %r3882;
	setp.eq.s32 	%p973, %r3879, %r3883;
	setp.ge.s32 	%p974, %r3797, %r3783;
	selp.u32 	%r3884, -1, 0, %p974;
	selp.b32 	%r3885, %r3884, %r3797, %p973;
	and.b32  	%r3886, %r3885, 1;
	setp.eq.b32 	%p975, %r3886, 1;
	selp.b32 	%r3887, %r3797, %r3783, %p975;
	selp.b32 	%r3888, %r3783, %r3797, %p975;
	shr.u32 	%r3889, %r3810, 31;
	add.s32 	%r3890, %r3810, %r3889;
	and.b32  	%r3891, %r3890, -2;
	sub.s32 	%r3892, %r3810, %r3891;
	shr.u32 	%r3893, %r3796, 31;
	add.s32 	%r3894, %r3796, %r3893;
	and.b32  	%r3895, %r3894, -2;
	sub.s32 	%r3896, %r3796, %r3895;
	setp.eq.s32 	%p976, %r3892, %r3896;
	setp.ge.s32 	%p977, %r3810, %r3796;
	selp.u32 	%r3897, -1, 0, %p977;
	selp.b32 	%r3898, %r3897, %r3810, %p976;
	and.b32  	%r3899, %r3898, 1;
	setp.eq.b32 	%p978, %r3899, 1;
	selp.b32 	%r3900, %r3810, %r3796, %p978;
	selp.b32 	%r3901, %r3796, %r3810, %p978;
	shr.u32 	%r3902, %r3823, 31;
	add.s32 	%r3903, %r3823, %r3902;
	and.b32  	%r3904, %r3903, -2;
	sub.s32 	%r3905, %r3823, %r3904;
	shr.u32 	%r3906, %r3809, 31;
	add.s32 	%r3907, %r3809, %r3906;
	and.b32  	%r3908, %r3907, -2;
	sub.s32 	%r3909, %r3809, %r3908;
	setp.eq.s32 	%p979, %r3905, %r3909;
	setp.ge.s32 	%p980, %r3823, %r3809;
	selp.u32 	%r3910, -1, 0, %p980;
	selp.b32 	%r3911, %r3910, %r3823, %p979;
	and.b32  	%r3912, %r3911, 1;
	setp.eq.b32 	%p981, %r3912, 1;
	selp.b32 	%r3913, %r3823, %r3809, %p981;
	selp.b32 	%r3914, %r3809, %r3823, %p981;
	shr.u32 	%r3915, %r3836, 31;
	add.s32 	%r3916, %r3836, %r3915;
	and.b32  	%r3917, %r3916, -2;
	sub.s32 	%r3918, %r3836, %r3917;
	shr.u32 	%r3919, %r3822, 31;
	add.s32 	%r3920, %r3822, %r3919;
	and.b32  	%r3921, %r3920, -2;
	sub.s32 	%r3922, %r3822, %r3921;
	setp.eq.s32 	%p982, %r3918, %r3922;
	setp.ge.s32 	%p983, %r3836, %r3822;
	selp.u32 	%r3923, -1, 0, %p983;
	selp.b32 	%r3924, %r3923, %r3836, %p982;
	and.b32  	%r3925, %r3924, 1;
	setp.eq.b32 	%p984, %r3925, 1;
	selp.b32 	%r3926, %r3836, %r3822, %p984;
	selp.b32 	%r3927, %r3822, %r3836, %p984;
	shr.u32 	%r3928, %r3731, 31;
	add.s32 	%r3929, %r3731, %r3928;
	and.b32  	%r3930, %r3929, -2;
	sub.s32 	%r3931, %r3731, %r3930;
	shr.u32 	%r3932, %r3835, 31;
	add.s32 	%r3933, %r3835, %r3932;
	and.b32  	%r3934, %r3933, -2;
	sub.s32 	%r3935, %r3835, %r3934;
	setp.eq.s32 	%p985, %r3931, %r3935;
	setp.ge.s32 	%p986, %r3731, %r3835;
	selp.u32 	%r3936, -1, 0, %p986;
	selp.b32 	%r3937, %r3936, %r3731, %p985;
	and.b32  	%r3938, %r3937, 1;
	setp.eq.b32 	%p987, %r3938, 1;
	selp.b32 	%r3939, %r3731, %r3835, %p987;
	selp.b32 	%r3940, %r3835, %r3731, %p987;
	shr.u32 	%r3941, %r3849, 31;
	add.s32 	%r3942, %r3849, %r3941;
	and.b32  	%r3943, %r3942, -2;
	sub.s32 	%r3944, %r3849, %r3943;
	shr.u32 	%r3945, %r3745, 31;
	add.s32 	%r3946, %r3745, %r3945;
	and.b32  	%r3947, %r3946, -2;
	sub.s32 	%r3948, %r3745, %r3947;
	setp.eq.s32 	%p988, %r3944, %r3948;
	setp.ge.s32 	%p989, %r3849, %r3745;
	selp.u32 	%r3949, -1, 0, %p989;
	selp.b32 	%r3950, %r3949, %r3849, %p988;
	and.b32  	%r3951, %r3950, 1;
	setp.eq.b32 	%p990, %r3951, 1;
	selp.b32 	%r3952, %r3849, %r3745, %p990;
	selp.b32 	%r3953, %r3745, %r3849, %p990;
	shr.u32 	%r3954, %r3862, 31;
	add.s32 	%r3955, %r3862, %r3954;
	and.b32  	%r3956, %r3955, -2;
	sub.s32 	%r3957, %r3862, %r3956;
	shr.u32 	%r3958, %r3848, 31;
	add.s32 	%r3959, %r3848, %r3958;
	and.b32  	%r3960, %r3959, -2;
	sub.s32 	%r3961, %r3848, %r3960;
	setp.eq.s32 	%p991, %r3957, %r3961;
	setp.ge.s32 	%p992, %r3862, %r3848;
	selp.u32 	%r3962, -1, 0, %p992;
	selp.b32 	%r3963, %r3962, %r3862, %p991;
	and.b32  	%r3964, %r3963, 1;
	setp.eq.b32 	%p993, %r3964, 1;
	selp.b32 	%r3965, %r3862, %r3848, %p993;
	selp.b32 	%r3966, %r3848, %r3862, %p993;
	shr.u32 	%r3967, %r3875, 31;
	add.s32 	%r3968, %r3875, %r3967;
	and.b32  	%r3969, %r3968, -2;
	sub.s32 	%r3970, %r3875, %r3969;
	shr.u32 	%r3971, %r3861, 31;
	add.s32 	%r3972, %r3861, %r3971;
	and.b32  	%r3973, %r3972, -2;
	sub.s32 	%r3974, %r3861, %r3973;
	setp.eq.s32 	%p994, %r3970, %r3974;
	setp.ge.s32 	%p995, %r3875, %r3861;
	selp.u32 	%r3975, -1, 0, %p995;
	selp.b32 	%r3976, %r3975, %r3875, %p994;
	and.b32  	%r3977, %r3976, 1;
	setp.eq.b32 	%p996, %r3977, 1;
	selp.b32 	%r3978, %r3875, %r3861, %p996;
	selp.b32 	%r3979, %r3861, %r3875, %p996;
	shr.u32 	%r3980, %r3888, 31;
	add.s32 	%r3981, %r3888, %r3980;
	and.b32  	%r3982, %r3981, -2;
	sub.s32 	%r3983, %r3888, %r3982;
	shr.u32 	%r3984, %r3874, 31;
	add.s32 	%r3985, %r3874, %r3984;
	and.b32  	%r3986, %r3985, -2;
	sub.s32 	%r3987, %r3874, %r3986;
	setp.eq.s32 	%p997, %r3983, %r3987;
	setp.ge.s32 	%p998, %r3888, %r3874;
	selp.u32 	%r3988, -1, 0, %p998;
	selp.b32 	%r3989, %r3988, %r3888, %p997;
	and.b32  	%r3990, %r3989, 1;
	setp.eq.b32 	%p999, %r3990, 1;
	selp.b32 	%r3991, %r3888, %r3874, %p999;
	selp.b32 	%r3992, %r3874, %r3888, %p999;
	shr.u32 	%r3993, %r3901, 31;
	add.s32 	%r3994, %r3901, %r3993;
	and.b32  	%r3995, %r3994, -2;
	sub.s32 	%r3996, %r3901, %r3995;
	shr.u32 	%r3997, %r3887, 31;
	add.s32 	%r3998, %r3887, %r3997;
	and.b32  	%r3999, %r3998, -2;
	sub.s32 	%r4000, %r3887, %r3999;
	setp.eq.s32 	%p1000, %r3996, %r4000;
	setp.ge.s32 	%p1001, %r3901, %r3887;
	selp.u32 	%r4001, -1, 0, %p1001;
	selp.b32 	%r4002, %r4001, %r3901, %p1000;
	and.b32  	%r4003, %r4002, 1;
	setp.eq.b32 	%p1002, %r4003, 1;
	selp.b32 	%r4004, %r3901, %r3887, %p1002;
	selp.b32 	%r4005, %r3887, %r3901, %p1002;
	shr.u32 	%r4006, %r3914, 31;
	add.s32 	%r4007, %r3914, %r4006;
	and.b32  	%r4008, %r4007, -2;
	sub.s32 	%r4009, %r3914, %r4008;
	shr.u32 	%r4010, %r3900, 31;
	add.s32 	%r4011, %r3900, %r4010;
	and.b32  	%r4012, %r4011, -2;
	sub.s32 	%r4013, %r3900, %r4012;
	setp.eq.s32 	%p1003, %r4009, %r4013;
	setp.ge.s32 	%p1004, %r3914, %r3900;
	selp.u32 	%r4014, -1, 0, %p1004;
	selp.b32 	%r4015, %r4014, %r3914, %p1003;
	and.b32  	%r4016, %r4015, 1;
	setp.eq.b32 	%p1005, %r4016, 1;
	selp.b32 	%r4017, %r3914, %r3900, %p1005;
	selp.b32 	%r4018, %r3900, %r3914, %p1005;
	shr.u32 	%r4019, %r3927, 31;
	add.s32 	%r4020, %r3927, %r4019;
	and.b32  	%r4021, %r4020, -2;
	sub.s32 	%r4022, %r3927, %r4021;
	shr.u32 	%r4023, %r3913, 31;
	add.s32 	%r4024, %r3913, %r4023;
	and.b32  	%r4025, %r4024, -2;
	sub.s32 	%r4026, %r3913, %r4025;
	setp.eq.s32 	%p1006, %r4022, %r4026;
	setp.ge.s32 	%p1007, %r3927, %r3913;
	selp.u32 	%r4027, -1, 0, %p1007;
	selp.b32 	%r4028, %r4027, %r3927, %p1006;
	and.b32  	%r4029, %r4028, 1;
	setp.eq.b32 	%p1008, %r4029, 1;
	selp.b32 	%r4030, %r3927, %r3913, %p1008;
	selp.b32 	%r4031, %r3913, %r3927, %p1008;
	shr.u32 	%r4032, %r3940, 31;
	add.s32 	%r4033, %r3940, %r4032;
	and.b32  	%r4034, %r4033, -2;
	sub.s32 	%r4035, %r3940, %r4034;
	shr.u32 	%r4036, %r3926, 31;
	add.s32 	%r4037, %r3926, %r4036;
	and.b32  	%r4038, %r4037, -2;
	sub.s32 	%r4039, %r3926, %r4038;
	setp.eq.s32 	%p1009, %r4035, %r4039;
	setp.ge.s32 	%p1010, %r3940, %r3926;
	selp.u32 	%r4040, -1, 0, %p1010;
	selp.b32 	%r4041, %r4040, %r3940, %p1009;
	and.b32  	%r4042, %r4041, 1;
	setp.eq.b32 	%p1011, %r4042, 1;
	selp.b32 	%r4043, %r3940, %r3926, %p1011;
	selp.b32 	%r4044, %r3926, %r3940, %p1011;
	shr.u32 	%r4045, %r3966, 31;
	add.s32 	%r4046, %r3966, %r4045;
	and.b32  	%r4047, %r4046, -2;
	sub.s32 	%r4048, %r3966, %r4047;
	shr.u32 	%r4049, %r3952, 31;
	add.s32 	%r4050, %r3952, %r4049;
	and.b32  	%r4051, %r4050, -2;
	sub.s32 	%r4052, %r3952, %r4051;
	setp.eq.s32 	%p1012, %r4048, %r4052;
	setp.ge.s32 	%p1013, %r3966, %r3952;
	selp.u32 	%r4053, -1, 0, %p1013;
	selp.b32 	%r4054, %r4053, %r3966, %p1012;
	and.b32  	%r4055, %r4054, 1;
	setp.eq.b32 	%p1014, %r4055, 1;
	selp.b32 	%r4056, %r3966, %r3952, %p1014;
	selp.b32 	%r4057, %r3952, %r3966, %p1014;
	shr.u32 	%r4058, %r3979, 31;
	add.s32 	%r4059, %r3979, %r4058;
	and.b32  	%r4060, %r4059, -2;
	sub.s32 	%r4061, %r3979, %r4060;
	shr.u32 	%r4062, %r3965, 31;
	add.s32 	%r4063, %r3965, %r4062;
	and.b32  	%r4064, %r4063, -2;
	sub.s32 	%r4065, %r3965, %r4064;
	setp.eq.s32 	%p1015, %r4061, %r4065;
	setp.ge.s32 	%p1016, %r3979, %r3965;
	selp.u32 	%r4066, -1, 0, %p1016;
	selp.b32 	%r4067, %r4066, %r3979, %p1015;
	and.b32  	%r4068, %r4067, 1;
	setp.eq.b32 	%p1017, %r4068, 1;
	selp.b32 	%r4069, %r3979, %r3965, %p1017;
	selp.b32 	%r4070, %r3965, %r3979, %p1017;
	shr.u32 	%r4071, %r3992, 31;
	add.s32 	%r4072, %r3992, %r4071;
	and.b32  	%r4073, %r4072, -2;
	sub.s32 	%r4074, %r3992, %r4073;
	shr.u32 	%r4075, %r3978, 31;
	add.s32 	%r4076, %r3978, %r4075;
	and.b32  	%r4077, %r4076, -2;
	sub.s32 	%r4078, %r3978, %r4077;
	setp.eq.s32 	%p1018, %r4074, %r4078;
	setp.ge.s32 	%p1019, %r3992, %r3978;
	selp.u32 	%r4079, -1, 0, %p1019;
	selp.b32 	%r4080, %r4079, %r3992, %p1018;
	and.b32  	%r4081, %r4080, 1;
	setp.eq.b32 	%p1020, %r4081, 1;
	selp.b32 	%r4082, %r3992, %r3978, %p1020;
	selp.b32 	%r4083, %r3978, %r3992, %p1020;
	shr.u32 	%r4084, %r4005, 31;
	add.s32 	%r4085, %r4005, %r4084;
	and.b32  	%r4086, %r4085, -2;
	sub.s32 	%r4087, %r4005, %r4086;
	shr.u32 	%r4088, %r3991, 31;
	add.s32 	%r4089, %r3991, %r4088;
	and.b32  	%r4090, %r4089, -2;
	sub.s32 	%r4091, %r3991, %r4090;
	setp.eq.s32 	%p1021, %r4087, %r4091;
	setp.ge.s32 	%p1022, %r4005, %r3991;
	selp.u32 	%r4092, -1, 0, %p1022;
	selp.b32 	%r4093, %r4092, %r4005, %p1021;
	and.b32  	%r4094, %r4093, 1;
	setp.eq.b32 	%p1023, %r4094, 1;
	selp.b32 	%r4095, %r4005, %r3991, %p1023;
	selp.b32 	%r4096, %r3991, %r4005, %p1023;
	shr.u32 	%r4097, %r4018, 31;
	add.s32 	%r4098, %r4018, %r4097;
	and.b32  	%r4099, %r4098, -2;
	sub.s32 	%r4100, %r4018, %r4099;
	shr.u32 	%r4101, %r4004, 31;
	add.s32 	%r4102, %r4004, %r4101;
	and.b32  	%r4103, %r4102, -2;
	sub.s32 	%r4104, %r4004, %r4103;
	setp.eq.s32 	%p1024, %r4100, %r4104;
	setp.ge.s32 	%p1025, %r4018, %r4004;
	selp.u32 	%r4105, -1, 0, %p1025;
	selp.b32 	%r4106, %r4105, %r4018, %p1024;
	and.b32  	%r4107, %r4106, 1;
	setp.eq.b32 	%p1026, %r4107, 1;
	selp.b32 	%r4108, %r4018, %r4004, %p1026;
	selp.b32 	%r4109, %r4004, %r4018, %p1026;
	shr.u32 	%r4110, %r4031, 31;
	add.s32 	%r4111, %r4031, %r4110;
	and.b32  	%r4112, %r4111, -2;
	sub.s32 	%r4113, %r4031, %r4112;
	shr.u32 	%r4114, %r4017, 31;
	add.s32 	%r4115, %r4017, %r4114;
	and.b32  	%r4116, %r4115, -2;
	sub.s32 	%r4117, %r4017, %r4116;
	setp.eq.s32 	%p1027, %r4113, %r4117;
	setp.ge.s32 	%p1028, %r4031, %r4017;
	selp.u32 	%r4118, -1, 0, %p1028;
	selp.b32 	%r4119, %r4118, %r4031, %p1027;
	and.b32  	%r4120, %r4119, 1;
	setp.eq.b32 	%p1029, %r4120, 1;
	selp.b32 	%r4121, %r4031, %r4017, %p1029;
	selp.b32 	%r4122, %r4017, %r4031, %p1029;
	shr.u32 	%r4123, %r4044, 31;
	add.s32 	%r4124, %r4044, %r4123;
	and.b32  	%r4125, %r4124, -2;
	sub.s32 	%r4126, %r4044, %r4125;
	shr.u32 	%r4127, %r4030, 31;
	add.s32 	%r4128, %r4030, %r4127;
	and.b32  	%r4129, %r4128, -2;
	sub.s32 	%r4130, %r4030, %r4129;
	setp.eq.s32 	%p1030, %r4126, %r4130;
	setp.ge.s32 	%p1031, %r4044, %r4030;
	selp.u32 	%r4131, -1, 0, %p1031;
	selp.b32 	%r4132, %r4131, %r4044, %p1030;
	and.b32  	%r4133, %r4132, 1;
	setp.eq.b32 	%p1032, %r4133, 1;
	selp.b32 	%r4134, %r4044, %r4030, %p1032;
	selp.b32 	%r4135, %r4030, %r4044, %p1032;
	shr.u32 	%r4136, %r3939, 31;
	add.s32 	%r4137, %r3939, %r4136;
	and.b32  	%r4138, %r4137, -2;
	sub.s32 	%r4139, %r3939, %r4138;
	shr.u32 	%r4140, %r4043, 31;
	add.s32 	%r4141, %r4043, %r4140;
	and.b32  	%r4142, %r4141, -2;
	sub.s32 	%r4143, %r4043, %r4142;
	setp.eq.s32 	%p1033, %r4139, %r4143;
	setp.ge.s32 	%p1034, %r3939, %r4043;
	selp.u32 	%r4144, -1, 0, %p1034;
	selp.b32 	%r4145, %r4144, %r3939, %p1033;
	and.b32  	%r4146, %r4145, 1;
	setp.eq.b32 	%p1035, %r4146, 1;
	selp.b32 	%r4147, %r3939, %r4043, %p1035;
	selp.b32 	%r4148, %r4043, %r3939, %p1035;
	shr.u32 	%r4149, %r4057, 31;
	add.s32 	%r4150, %r4057, %r4149;
	and.b32  	%r4151, %r4150, -2;
	sub.s32 	%r4152, %r4057, %r4151;
	shr.u32 	%r4153, %r3953, 31;
	add.s32 	%r4154, %r3953, %r4153;
	and.b32  	%r4155, %r4154, -2;
	sub.s32 	%r4156, %r3953, %r4155;
	setp.eq.s32 	%p1036, %r4152, %r4156;
	setp.ge.s32 	%p1037, %r4057, %r3953;
	selp.u32 	%r4157, -1, 0, %p1037;
	selp.b32 	%r4158, %r4157, %r4057, %p1036;
	and.b32  	%r4159, %r4158, 1;
	setp.eq.b32 	%p1038, %r4159, 1;
	selp.b32 	%r4160, %r4057, %r3953, %p1038;
	selp.b32 	%r4161, %r3953, %r4057, %p1038;
	shr.u32 	%r4162, %r4070, 31;
	add.s32 	%r4163, %r4070, %r4162;
	and.b32  	%r4164, %r4163, -2;
	sub.s32 	%r4165, %r4070, %r4164;
	shr.u32 	%r4166, %r4056, 31;
	add.s32 	%r4167, %r4056, %r4166;
	and.b32  	%r4168, %r4167, -2;
	sub.s32 	%r4169, %r4056, %r4168;
	setp.eq.s32 	%p1039, %r4165, %r4169;
	setp.ge.s32 	%p1040, %r4070, %r4056;
	selp.u32 	%r4170, -1, 0, %p1040;
	selp.b32 	%r4171, %r4170, %r4070, %p1039;
	and.b32  	%r4172, %r4171, 1;
	setp.eq.b32 	%p1041, %r4172, 1;
	selp.b32 	%r4173, %r4070, %r4056, %p1041;
	selp.b32 	%r4174, %r4056, %r4070, %p1041;
	shr.u32 	%r4175, %r4083, 31;
	add.s32 	%r4176, %r4083, %r4175;
	and.b32  	%r4177, %r4176, -2;
	sub.s32 	%r4178, %r4083, %r4177;
	shr.u32 	%r4179, %r4069, 31;
	add.s32 	%r4180, %r4069, %r4179;
	and.b32  	%r4181, %r4180, -2;
	sub.s32 	%r4182, %r4069, %r4181;
	setp.eq.s32 	%p1042, %r4178, %r4182;
	setp.ge.s32 	%p1043, %r4083, %r4069;
	selp.u32 	%r4183, -1, 0, %p1043;
	selp.b32 	%r4184, %r4183, %r4083, %p1042;
	and.b32  	%r4185, %r4184, 1;
	setp.eq.b32 	%p1044, %r4185, 1;
	selp.b32 	%r4186, %r4083, %r4069, %p1044;
	selp.b32 	%r4187, %r4069, %r4083, %p1044;
	shr.u32 	%r4188, %r4096, 31;
	add.s32 	%r4189, %r4096, %r4188;
	and.b32  	%r4190, %r4189, -2;
	sub.s32 	%r4191, %r4096, %r4190;
	shr.u32 	%r4192, %r4082, 31;
	add.s32 	%r4193, %r4082, %r4192;
	and.b32  	%r4194, %r4193, -2;
	sub.s32 	%r4195, %r4082, %r4194;
	setp.eq.s32 	%p1045, %r4191, %r4195;
	setp.ge.s32 	%p1046, %r4096, %r4082;
	selp.u32 	%r4196, -1, 0, %p1046;
	selp.b32 	%r4197, %r4196, %r4096, %p1045;
	and.b32  	%r4198, %r4197, 1;
	setp.eq.b32 	%p1047, %r4198, 1;
	selp.b32 	%r4199, %r4096, %r4082, %p1047;
	selp.b32 	%r4200, %r4082, %r4096, %p1047;
	shr.u32 	%r4201, %r4109, 31;
	add.s32 	%r4202, %r4109, %r4201;
	and.b32  	%r4203, %r4202, -2;
	sub.s32 	%r4204, %r4109, %r4203;
	shr.u32 	%r4205, %r4095, 31;
	add.s32 	%r4206, %r4095, %r4205;
	and.b32  	%r4207, %r4206, -2;
	sub.s32 	%r4208, %r4095, %r4207;
	setp.eq.s32 	%p1048, %r4204, %r4208;
	setp.ge.s32 	%p1049, %r4109, %r4095;
	selp.u32 	%r4209, -1, 0, %p1049;
	selp.b32 	%r4210, %r4209, %r4109, %p1048;
	and.b32  	%r4211, %r4210, 1;
	setp.eq.b32 	%p1050, %r4211, 1;
	selp.b32 	%r4212, %r4109, %r4095, %p1050;
	selp.b32 	%r4213, %r4095, %r4109, %p1050;
	shr.u32 	%r4214, %r4122, 31;
	add.s32 	%r4215, %r4122, %r4214;
	and.b32  	%r4216, %r4215, -2;
	sub.s32 	%r4217, %r4122, %r4216;
	shr.u32 	%r4218, %r4108, 31;
	add.s32 	%r4219, %r4108, %r4218;
	and.b32  	%r4220, %r4219, -2;
	sub.s32 	%r4221, %r4108, %r4220;
	setp.eq.s32 	%p1051, %r4217, %r4221;
	setp.ge.s32 	%p1052, %r4122, %r4108;
	selp.u32 	%r4222, -1, 0, %p1052;
	selp.b32 	%r4223, %r4222, %r4122, %p1051;
	and.b32  	%r4224, %r4223, 1;
	setp.eq.b32 	%p1053, %r4224, 1;
	selp.b32 	%r4225, %r4122, %r4108, %p1053;
	selp.b32 	%r4226, %r4108, %r4122, %p1053;
	shr.u32 	%r4227, %r4135, 31;
	add.s32 	%r4228, %r4135, %r4227;
	and.b32  	%r4229, %r4228, -2;
	sub.s32 	%r4230, %r4135, %r4229;
	shr.u32 	%r4231, %r4121, 31;
	add.s32 	%r4232, %r4121, %r4231;
	and.b32  	%r4233, %r4232, -2;
	sub.s32 	%r4234, %r4121, %r4233;
	setp.eq.s32 	%p1054, %r4230, %r4234;
	setp.ge.s32 	%p1055, %r4135, %r4121;
	selp.u32 	%r4235, -1, 0, %p1055;
	selp.b32 	%r4236, %r4235, %r4135, %p1054;
	and.b32  	%r4237, %r4236, 1;
	setp.eq.b32 	%p1056, %r4237, 1;
	selp.b32 	%r4238, %r4135, %r4121, %p1056;
	selp.b32 	%r4239, %r4121, %r4135, %p1056;
	shr.u32 	%r4240, %r4148, 31;
	add.s32 	%r4241, %r4148, %r4240;
	and.b32  	%r4242, %r4241, -2;
	sub.s32 	%r4243, %r4148, %r4242;
	shr.u32 	%r4244, %r4134, 31;
	add.s32 	%r4245, %r4134, %r4244;
	and.b32  	%r4246, %r4245, -2;
	sub.s32 	%r4247, %r4134, %r4246;
	setp.eq.s32 	%p1057, %r4243, %r4247;
	setp.ge.s32 	%p1058, %r4148, %r4134;
	selp.u32 	%r4248, -1, 0, %p1058;
	selp.b32 	%r4249, %r4248, %r4148, %p1057;
	and.b32  	%r4250, %r4249, 1;
	setp.eq.b32 	%p1059, %r4250, 1;
	selp.b32 	%r4251, %r4148, %r4134, %p1059;
	selp.b32 	%r4252, %r4134, %r4148, %p1059;
	shr.u32 	%r4253, %r4174, 31;
	add.s32 	%r4254, %r4174, %r4253;
	and.b32  	%r4255, %r4254, -2;
	sub.s32 	%r4256, %r4174, %r4255;
	shr.u32 	%r4257, %r4160, 31;
	add.s32 	%r4258, %r4160, %r4257;
	and.b32  	%r4259, %r4258, -2;
	sub.s32 	%r4260, %r4160, %r4259;
	setp.eq.s32 	%p1060, %r4256, %r4260;
	setp.ge.s32 	%p1061, %r4174, %r4160;
	selp.u32 	%r4261, -1, 0, %p1061;
	selp.b32 	%r4262, %r4261, %r4174, %p1060;
	and.b32  	%r4263, %r4262, 1;
	setp.eq.b32 	%p1062, %r4263, 1;
	selp.b32 	%r4264, %r4174, %r4160, %p1062;
	selp.b32 	%r4265, %r4160, %r4174, %p1062;
	shr.u32 	%r4266, %r4187, 31;
	add.s32 	%r4267, %r4187, %r4266;
	and.b32  	%r4268, %r4267, -2;
	sub.s32 	%r4269, %r4187, %r4268;
	shr.u32 	%r4270, %r4173, 31;
	add.s32 	%r4271, %r4173, %r4270;
	and.b32  	%r4272, %r4271, -2;
	sub.s32 	%r4273, %r4173, %r4272;
	setp.eq.s32 	%p1063, %r4269, %r4273;
	setp.ge.s32 	%p1064, %r4187, %r4173;
	selp.u32 	%r4274, -1, 0, %p1064;
	selp.b32 	%r4275, %r4274, %r4187, %p1063;
	and.b32  	%r4276, %r4275, 1;
	setp.eq.b32 	%p1065, %r4276, 1;
	selp.b32 	%r4277, %r4187, %r4173, %p1065;
	selp.b32 	%r4278, %r4173, %r4187, %p1065;
	shr.u32 	%r4279, %r4200, 31;
	add.s32 	%r4280, %r4200, %r4279;
	and.b32  	%r4281, %r4280, -2;
	sub.s32 	%r4282, %r4200, %r4281;
	shr.u32 	%r4283, %r4186, 31;
	add.s32 	%r4284, %r4186, %r4283;
	and.b32  	%r4285, %r4284, -2;
	sub.s32 	%r4286, %r4186, %r4285;
	setp.eq.s32 	%p1066, %r4282, %r4286;
	setp.ge.s32 	%p1067, %r4200, %r4186;
	selp.u32 	%r4287, -1, 0, %p1067;
	selp.b32 	%r4288, %r4287, %r4200, %p1066;
	and.b32  	%r4289, %r4288, 1;
	setp.eq.b32 	%p1068, %r4289, 1;
	selp.b32 	%r4290, %r4200, %r4186, %p1068;
	selp.b32 	%r4291, %r4186, %r4200, %p1068;
	shr.u32 	%r4292, %r4213, 31;
	add.s32 	%r4293, %r4213, %r4292;
	and.b32  	%r4294, %r4293, -2;
	sub.s32 	%r4295, %r4213, %r4294;
	shr.u32 	%r4296, %r4199, 31;
	add.s32 	%r4297, %r4199, %r4296;
	and.b32  	%r4298, %r4297, -2;
	sub.s32 	%r4299, %r4199, %r4298;
	setp.eq.s32 	%p1069, %r4295, %r4299;
	setp.ge.s32 	%p1070, %r4213, %r4199;
	selp.u32 	%r4300, -1, 0, %p1070;
	selp.b32 	%r4301, %r4300, %r4213, %p1069;
	and.b32  	%r4302, %r4301, 1;
	setp.eq.b32 	%p1071, %r4302, 1;
	selp.b32 	%r4303, %r4213, %r4199, %p1071;
	selp.b32 	%r4304, %r4199, %r4213, %p1071;
	shr.u32 	%r4305, %r4226, 31;
	add.s32 	%r4306, %r4226, %r4305;
	and.b32  	%r4307, %r4306, -2;
	sub.s32 	%r4308, %r4226, %r4307;
	shr.u32 	%r4309, %r4212, 31;
	add.s32 	%r4310, %r4212, %r4309;
	and.b32  	%r4311, %r4310, -2;
	sub.s32 	%r4312, %r4212, %r4311;
	setp.eq.s32 	%p1072, %r4308, %r4312;
	setp.ge.s32 	%p1073, %r4226, %r4212;
	selp.u32 	%r4313, -1, 0, %p1073;
	selp.b32 	%r4314, %r4313, %r4226, %p1072;
	and.b32  	%r4315, %r4314, 1;
	setp.eq.b32 	%p1074, %r4315, 1;
	selp.b32 	%r4316, %r4226, %r4212, %p1074;
	selp.b32 	%r4317, %r4212, %r4226, %p1074;
	shr.u32 	%r4318, %r4239, 31;
	add.s32 	%r4319, %r4239, %r4318;
	and.b32  	%r4320, %r4319, -2;
	sub.s32 	%r4321, %r4239, %r4320;
	shr.u32 	%r4322, %r4225, 31;
	add.s32 	%r4323, %r4225, %r4322;
	and.b32  	%r4324, %r4323, -2;
	sub.s32 	%r4325, %r4225, %r4324;
	setp.eq.s32 	%p1075, %r4321, %r4325;
	setp.ge.s32 	%p1076, %r4239, %r4225;
	selp.u32 	%r4326, -1, 0, %p1076;
	selp.b32 	%r4327, %r4326, %r4239, %p1075;
	and.b32  	%r4328, %r4327, 1;
	setp.eq.b32 	%p1077, %r4328, 1;
	selp.b32 	%r4329, %r4239, %r4225, %p1077;
	selp.b32 	%r4330, %r4225, %r4239, %p1077;
	shr.u32 	%r4331, %r4252, 31;
	add.s32 	%r4332, %r4252, %r4331;
	and.b32  	%r4333, %r4332, -2;
	sub.s32 	%r4334, %r4252, %r4333;
	shr.u32 	%r4335, %r4238, 31;
	add.s32 	%r4336, %r4238, %r4335;
	and.b32  	%r4337, %r4336, -2;
	sub.s32 	%r4338, %r4238, %r4337;
	setp.eq.s32 	%p1078, %r4334, %r4338;
	setp.ge.s32 	%p1079, %r4252, %r4238;
	selp.u32 	%r4339, -1, 0, %p1079;
	selp.b32 	%r4340, %r4339, %r4252, %p1078;
	and.b32  	%r4341, %r4340, 1;
	setp.eq.b32 	%p1080, %r4341, 1;
	selp.b32 	%r4342, %r4252, %r4238, %p1080;
	selp.b32 	%r4343, %r4238, %r4252, %p1080;
	shr.u32 	%r4344, %r4147, 31;
	add.s32 	%r4345, %r4147, %r4344;
	and.b32  	%r4346, %r4345, -2;
	sub.s32 	%r4347, %r4147, %r4346;
	shr.u32 	%r4348, %r4251, 31;
	add.s32 	%r4349, %r4251, %r4348;
	and.b32  	%r4350, %r4349, -2;
	sub.s32 	%r4351, %r4251, %r4350;
	setp.eq.s32 	%p1081, %r4347, %r4351;
	setp.ge.s32 	%p1082, %r4147, %r4251;
	selp.u32 	%r4352, -1, 0, %p1082;
	selp.b32 	%r4353, %r4352, %r4147, %p1081;
	and.b32  	%r4354, %r4353, 1;
	setp.eq.b32 	%p1083, %r4354, 1;
	selp.b32 	%r4355, %r4147, %r4251, %p1083;
	selp.b32 	%r4356, %r4251, %r4147, %p1083;
	shr.u32 	%r4357, %r4265, 31;
	add.s32 	%r4358, %r4265, %r4357;
	and.b32  	%r4359, %r4358, -2;
	sub.s32 	%r4360, %r4265, %r4359;
	shr.u32 	%r4361, %r4161, 31;
	add.s32 	%r4362, %r4161, %r4361;
	and.b32  	%r4363, %r4362, -2;
	sub.s32 	%r4364, %r4161, %r4363;
	setp.eq.s32 	%p1084, %r4360, %r4364;
	setp.ge.s32 	%p1085, %r4265, %r4161;
	selp.u32 	%r4365, -1, 0, %p1085;
	selp.b32 	%r4366, %r4365, %r4265, %p1084;
	and.b32  	%r4367, %r4366, 1;
	setp.eq.b32 	%p1086, %r4367, 1;
	selp.b32 	%r4368, %r4265, %r4161, %p1086;
	selp.b32 	%r4369, %r4161, %r4265, %p1086;
	shr.u32 	%r4370, %r4278, 31;
	add.s32 	%r4371, %r4278, %r4370;
	and.b32  	%r4372, %r4371, -2;
	sub.s32 	%r4373, %r4278, %r4372;
	shr.u32 	%r4374, %r4264, 31;
	add.s32 	%r4375, %r4264, %r4374;
	and.b32  	%r4376, %r4375, -2;
	sub.s32 	%r4377, %r4264, %r4376;
	setp.eq.s32 	%p1087, %r4373, %r4377;
	setp.ge.s32 	%p1088, %r4278, %r4264;
	selp.u32 	%r4378, -1, 0, %p1088;
	selp.b32 	%r4379, %r4378, %r4278, %p1087;
	and.b32  	%r4380, %r4379, 1;
	setp.eq.b32 	%p1089, %r4380, 1;
	selp.b32 	%r4381, %r4278, %r4264, %p1089;
	selp.b32 	%r4382, %r4264, %r4278, %p1089;
	shr.u32 	%r4383, %r4291, 31;
	add.s32 	%r4384, %r4291, %r4383;
	and.b32  	%r4385, %r4384, -2;
	sub.s32 	%r4386, %r4291, %r4385;
	shr.u32 	%r4387, %r4277, 31;
	add.s32 	%r4388, %r4277, %r4387;
	and.b32  	%r4389, %r4388, -2;
	sub.s32 	%r4390, %r4277, %r4389;
	setp.eq.s32 	%p1090, %r4386, %r4390;
	setp.ge.s32 	%p1091, %r4291, %r4277;
	selp.u32 	%r4391, -1, 0, %p1091;
	selp.b32 	%r4392, %r4391, %r4291, %p1090;
	and.b32  	%r4393, %r4392, 1;
	setp.eq.b32 	%p1092, %r4393, 1;
	selp.b32 	%r4394, %r4291, %r4277, %p1092;
	selp.b32 	%r4395, %r4277, %r4291, %p1092;
	shr.u32 	%r4396, %r4304, 31;
	add.s32 	%r4397, %r4304, %r4396;
	and.b32  	%r4398, %r4397, -2;
	sub.s32 	%r4399, %r4304, %r4398;
	shr.u32 	%r4400, %r4290, 31;
	add.s32 	%r4401, %r4290, %r4400;
	and.b32  	%r4402, %r4401, -2;
	sub.s32 	%r4403, %r4290, %r4402;
	setp.eq.s32 	%p1093, %r4399, %r4403;
	setp.ge.s32 	%p1094, %r4304, %r4290;
	selp.u32 	%r4404, -1, 0, %p1094;
	selp.b32 	%r4405, %r4404, %r4304, %p1093;
	and.b32  	%r4406, %r4405, 1;
	setp.eq.b32 	%p1095, %r4406, 1;
	selp.b32 	%r4407, %r4304, %r4290, %p1095;
	selp.b32 	%r4408, %r4290, %r4304, %p1095;
	shr.u32 	%r4409, %r4317, 31;
	add.s32 	%r4410, %r4317, %r4409;
	and.b32  	%r4411, %r4410, -2;
	sub.s32 	%r4412, %r4317, %r4411;
	shr.u32 	%r4413, %r4303, 31;
	add.s32 	%r4414, %r4303, %r4413;
	and.b32  	%r4415, %r4414, -2;
	sub.s32 	%r4416, %r4303, %r4415;
	setp.eq.s32 	%p1096, %r4412, %r4416;
	setp.ge.s32 	%p1097, %r4317, %r4303;
	selp.u32 	%r4417, -1, 0, %p1097;
	selp.b32 	%r4418, %r4417, %r4317, %p1096;
	and.b32  	%r4419, %r4418, 1;
	setp.eq.b32 	%p1098, %r4419, 1;
	selp.b32 	%r4420, %r4317, %r4303, %p1098;
	selp.b32 	%r4421, %r4303, %r4317, %p1098;
	shr.u32 	%r4422, %r4330, 31;
	add.s32 	%r4423, %r4330, %r4422;
	and.b32  	%r4424, %r4423, -2;
	sub.s32 	%r4425, %r4330, %r4424;
	shr.u32 	%r4426, %r4316, 31;
	add.s32 	%r4427, %r4316, %r4426;
	and.b32  	%r4428, %r4427, -2;
	sub.s32 	%r4429, %r4316, %r4428;
	setp.eq.s32 	%p1099, %r4425, %r4429;
	setp.ge.s32 	%p1100, %r4330, %r4316;
	selp.u32 	%r4430, -1, 0, %p1100;
	selp.b32 	%r4431, %r4430, %r4330, %p1099;
	and.b32  	%r4432, %r4431, 1;
	setp.eq.b32 	%p1101, %r4432, 1;
	selp.b32 	%r4433, %r4330, %r4316, %p1101;
	selp.b32 	%r4434, %r4316, %r4330, %p1101;
	shr.u32 	%r4435, %r4343, 31;
	add.s32 	%r4436, %r4343, %r4435;
	and.b32  	%r4437, %r4436, -2;
	sub.s32 	%r4438, %r4343, %r4437;
	shr.u32 	%r4439, %r4329, 31;
	add.s32 	%r4440, %r4329, %r4439;
	and.b32  	%r4441, %r4440, -2;
	sub.s32 	%r4442, %r4329, %r4441;
	setp.eq.s32 	%p1102, %r4438, %r4442;
	setp.ge.s32 	%p1103, %r4343, %r4329;
	selp.u32 	%r4443, -1, 0, %p1103;
	selp.b32 	%r4444, %r4443, %r4343, %p1102;
	and.b32  	%r4445, %r4444, 1;
	setp.eq.b32 	%p1104, %r4445, 1;
	selp.b32 	%r4446, %r4343, %r4329, %p1104;
	selp.b32 	%r4447, %r4329, %r4343, %p1104;
	shr.u32 	%r4448, %r4356, 31;
	add.s32 	%r4449, %r4356, %r4448;
	and.b32  	%r4450, %r4449, -2;
	sub.s32 	%r4451, %r4356, %r4450;
	shr.u32 	%r4452, %r4342, 31;
	add.s32 	%r4453, %r4342, %r4452;
	and.b32  	%r4454, %r4453, -2;
	sub.s32 	%r4455, %r4342, %r4454;
	setp.eq.s32 	%p1105, %r4451, %r4455;
	setp.ge.s32 	%p1106, %r4356, %r4342;
	selp.u32 	%r4456, -1, 0, %p1106;
	selp.b32 	%r4457, %r4456, %r4356, %p1105;
	and.b32  	%r4458, %r4457, 1;
	setp.eq.b32 	%p1107, %r4458, 1;
	selp.b32 	%r4459, %r4356, %r4342, %p1107;
	selp.b32 	%r4460, %r4342, %r4356, %p1107;
	shr.u32 	%r4461, %r4382, 31;
	add.s32 	%r4462, %r4382, %r4461;
	and.b32  	%r4463, %r4462, -2;
	sub.s32 	%r4464, %r4382, %r4463;
	shr.u32 	%r4465, %r4368, 31;
	add.s32 	%r4466, %r4368, %r4465;
	and.b32  	%r4467, %r4466, -2;
	sub.s32 	%r4468, %r4368, %r4467;
	setp.eq.s32 	%p1108, %r4464, %r4468;
	setp.ge.s32 	%p1109, %r4382, %r4368;
	selp.u32 	%r4469, -1, 0, %p1109;
	selp.b32 	%r4470, %r4469, %r4382, %p1108;
	and.b32  	%r4471, %r4470, 1;
	setp.eq.b32 	%p1110, %r4471, 1;
	selp.b32 	%r4472, %r4382, %r4368, %p1110;
	selp.b32 	%r4473, %r4368, %r4382, %p1110;
	shr.u32 	%r4474, %r4395, 31;
	add.s32 	%r4475, %r4395, %r4474;
	and.b32  	%r4476, %r4475, -2;
	sub.s32 	%r4477, %r4395, %r4476;
	shr.u32 	%r4478, %r4381, 31;
	add.s32 	%r4479, %r4381, %r4478;
	and.b32  	%r4480, %r4479, -2;
	sub.s32 	%r4481, %r4381, %r4480;
	setp.eq.s32 	%p1111, %r4477, %r4481;
	setp.ge.s32 	%p1112, %r4395, %r4381;
	selp.u32 	%r4482, -1, 0, %p1112;
	selp.b32 	%r4483, %r4482, %r4395, %p1111;
	and.b32  	%r4484, %r4483, 1;
	setp.eq.b32 	%p1113, %r4484, 1;
	selp.b32 	%r4485, %r4395, %r4381, %p1113;
	selp.b32 	%r4486, %r4381, %r4395, %p1113;
	shr.u32 	%r4487, %r4408, 31;
	add.s32 	%r4488, %r4408, %r4487;
	and.b32  	%r4489, %r4488, -2;
	sub.s32 	%r4490, %r4408, %r4489;
	shr.u32 	%r4491, %r4394, 31;
	add.s32 	%r4492, %r4394, %r4491;
	and.b32  	%r4493, %r4492, -2;
	sub.s32 	%r4494, %r4394, %r4493;
	setp.eq.s32 	%p1114, %r4490, %r4494;
	setp.ge.s32 	%p1115, %r4408, %r4394;
	selp.u32 	%r4495, -1, 0, %p1115;
	selp.b32 	%r4496, %r4495, %r4408, %p1114;
	and.b32  	%r4497, %r4496, 1;
	setp.eq.b32 	%p1116, %r4497, 1;
	selp.b32 	%r4498, %r4408, %r4394, %p1116;
	selp.b32 	%r4499, %r4394, %r4408, %p1116;
	shr.u32 	%r4500, %r4421, 31;
	add.s32 	%r4501, %r4421, %r4500;
	and.b32  	%r4502, %r4501, -2;
	sub.s32 	%r4503, %r4421, %r4502;
	shr.u32 	%r4504, %r4407, 31;
	add.s32 	%r4505, %r4407, %r4504;
	and.b32  	%r4506, %r4505, -2;
	sub.s32 	%r4507, %r4407, %r4506;
	setp.eq.s32 	%p1117, %r4503, %r4507;
	setp.ge.s32 	%p1118, %r4421, %r4407;
	selp.u32 	%r4508, -1, 0, %p1118;
	selp.b32 	%r4509, %r4508, %r4421, %p1117;
	and.b32  	%r4510, %r4509, 1;
	setp.eq.b32 	%p1119, %r4510, 1;
	selp.b32 	%r4511, %r4421, %r4407, %p1119;
	selp.b32 	%r4512, %r4407, %r4421, %p1119;
	shr.u32 	%r4513, %r4434, 31;
	add.s32 	%r4514, %r4434, %r4513;
	and.b32  	%r4515, %r4514, -2;
	sub.s32 	%r4516, %r4434, %r4515;
	shr.u32 	%r4517, %r4420, 31;
	add.s32 	%r4518, %r4420, %r4517;
	and.b32  	%r4519, %r4518, -2;
	sub.s32 	%r4520, %r4420, %r4519;
	setp.eq.s32 	%p1120, %r4516, %r4520;
	setp.ge.s32 	%p1121, %r4434, %r4420;
	selp.u32 	%r4521, -1, 0, %p1121;
	selp.b32 	%r4522, %r4521, %r4434, %p1120;
	and.b32  	%r4523, %r4522, 1;
	setp.eq.b32 	%p1122, %r4523, 1;
	selp.b32 	%r4524, %r4434, %r4420, %p1122;
	selp.b32 	%r4525, %r4420, %r4434, %p1122;
	shr.u32 	%r4526, %r4447, 31;
	add.s32 	%r4527, %r4447, %r4526;
	and.b32  	%r4528, %r4527, -2;
	sub.s32 	%r4529, %r4447, %r4528;
	shr.u32 	%r4530, %r4433, 31;
	add.s32 	%r4531, %r4433, %r4530;
	and.b32  	%r4532, %r4531, -2;
	sub.s32 	%r4533, %r4433, %r4532;
	setp.eq.s32 	%p1123, %r4529, %r4533;
	setp.ge.s32 	%p1124, %r4447, %r4433;
	selp.u32 	%r4534, -1, 0, %p1124;
	selp.b32 	%r4535, %r4534, %r4447, %p1123;
	and.b32  	%r4536, %r4535, 1;
	setp.eq.b32 	%p1125, %r4536, 1;
	selp.b32 	%r4537, %r4447, %r4433, %p1125;
	selp.b32 	%r4538, %r4433, %r4447, %p1125;
	shr.u32 	%r4539, %r4460, 31;
	add.s32 	%r4540, %r4460, %r4539;
	and.b32  	%r4541, %r4540, -2;
	sub.s32 	%r4542, %r4460, %r4541;
	shr.u32 	%r4543, %r4446, 31;
	add.s32 	%r4544, %r4446, %r4543;
	and.b32  	%r4545, %r4544, -2;
	sub.s32 	%r4546, %r4446, %r4545;
	setp.eq.s32 	%p1126, %r4542, %r4546;
	setp.ge.s32 	%p1127, %r4460, %r4446;
	selp.u32 	%r4547, -1, 0, %p1127;
	selp.b32 	%r4548, %r4547, %r4460, %p1126;
	and.b32  	%r4549, %r4548, 1;
	setp.eq.b32 	%p1128, %r4549, 1;
	selp.b32 	%r4550, %r4460, %r4446, %p1128;
	selp.b32 	%r4551, %r4446, %r4460, %p1128;
	shr.u32 	%r4552, %r4355, 31;
	add.s32 	%r4553, %r4355, %r4552;
	and.b32  	%r4554, %r4553, -2;
	sub.s32 	%r4555, %r4355, %r4554;
	shr.u32 	%r4556, %r4459, 31;
	add.s32 	%r4557, %r4459, %r4556;
	and.b32  	%r4558, %r4557, -2;
	sub.s32 	%r4559, %r4459, %r4558;
	setp.eq.s32 	%p1129, %r4555, %r4559;
	setp.ge.s32 	%p1130, %r4355, %r4459;
	selp.u32 	%r4560, -1, 0, %p1130;
	selp.b32 	%r4561, %r4560, %r4355, %p1129;
	and.b32  	%r4562, %r4561, 1;
	setp.eq.b32 	%p1131, %r4562, 1;
	selp.b32 	%r5126, %r4355, %r4459, %p1131;
	selp.b32 	%r4563, %r4459, %r4355, %p1131;
	shr.u32 	%r4564, %r4473, 31;
	add.s32 	%r4565, %r4473, %r4564;
	and.b32  	%r4566, %r4565, -2;
	sub.s32 	%r4567, %r4473, %r4566;
	shr.u32 	%r4568, %r4369, 31;
	add.s32 	%r4569, %r4369, %r4568;
	and.b32  	%r4570, %r4569, -2;
	sub.s32 	%r4571, %r4369, %r4570;
	setp.eq.s32 	%p1132, %r4567, %r4571;
	setp.ge.s32 	%p1133, %r4473, %r4369;
	selp.u32 	%r4572, -1, 0, %p1133;
	selp.b32 	%r4573, %r4572, %r4473, %p1132;
	and.b32  	%r4574, %r4573, 1;
	setp.eq.b32 	%p1134, %r4574, 1;
	selp.b32 	%r5088, %r4473, %r4369, %p1134;
	selp.b32 	%r5089, %r4369, %r4473, %p1134;
	shr.u32 	%r4575, %r4486, 31;
	add.s32 	%r4576, %r4486, %r4575;
	and.b32  	%r4577, %r4576, -2;
	sub.s32 	%r4578, %r4486, %r4577;
	shr.u32 	%r4579, %r4472, 31;
	add.s32 	%r4580, %r4472, %r4579;
	and.b32  	%r4581, %r4580, -2;
	sub.s32 	%r4582, %r4472, %r4581;
	setp.eq.s32 	%p1135, %r4578, %r4582;
	setp.ge.s32 	%p1136, %r4486, %r4472;
	selp.u32 	%r4583, -1, 0, %p1136;
	selp.b32 	%r4584, %r4583, %r4486, %p1135;
	and.b32  	%r4585, %r4584, 1;
	setp.eq.b32 	%p1137, %r4585, 1;
	selp.b32 	%r5086, %r4486, %r4472, %p1137;
	selp.b32 	%r5087, %r4472, %r4486, %p1137;
	shr.u32 	%r4586, %r4499, 31;
	add.s32 	%r4587, %r4499, %r4586;
	and.b32  	%r4588, %r4587, -2;
	sub.s32 	%r4589, %r4499, %r4588;
	shr.u32 	%r4590, %r4485, 31;
	add.s32 	%r4591, %r4485, %r4590;
	and.b32  	%r4592, %r4591, -2;
	sub.s32 	%r4593, %r4485, %r4592;
	setp.eq.s32 	%p1138, %r4589, %r4593;
	setp.ge.s32 	%p1139, %r4499, %r4485;
	selp.u32 	%r4594, -1, 0, %p1139;
	selp.b32 	%r4595, %r4594, %r4499, %p1138;
	and.b32  	%r4596, %r4595, 1;
	setp.eq.b32 	%p1140, %r4596, 1;
	selp.b32 	%r5084, %r4499, %r4485, %p1140;
	selp.b32 	%r5085, %r4485, %r4499, %p1140;
	shr.u32 	%r4597, %r4512, 31;
	add.s32 	%r4598, %r4512, %r4597;
	and.b32  	%r4599, %r4598, -2;
	sub.s32 	%r4600, %r4512, %r4599;
	shr.u32 	%r4601, %r4498, 31;
	add.s32 	%r4602, %r4498, %r4601;
	and.b32  	%r4603, %r4602, -2;
	sub.s32 	%r4604, %r4498, %r4603;
	setp.eq.s32 	%p1141, %r4600, %r4604;
	setp.ge.s32 	%p1142, %r4512, %r4498;
	selp.u32 	%r4605, -1, 0, %p1142;
	selp.b32 	%r4606, %r4605, %r4512, %p1141;
	and.b32  	%r4607, %r4606, 1;
	setp.eq.b32 	%p1143, %r4607, 1;
	selp.b32 	%r5082, %r4512, %r4498, %p1143;
	selp.b32 	%r5083, %r4498, %r4512, %p1143;
	shr.u32 	%r4608, %r4525, 31;
	add.s32 	%r4609, %r4525, %r4608;
	and.b32  	%r4610, %r4609, -2;
	sub.s32 	%r4611, %r4525, %r4610;
	shr.u32 	%r4612, %r4511, 31;
	add.s32 	%r4613, %r4511, %r4612;
	and.b32  	%r4614, %r4613, -2;
	sub.s32 	%r4615, %r4511, %r4614;
	setp.eq.s32 	%p1144, %r4611, %r4615;
	setp.ge.s32 	%p1145, %r4525, %r4511;
	selp.u32 	%r4616, -1, 0, %p1145;
	selp.b32 	%r4617, %r4616, %r4525, %p1144;
	and.b32  	%r4618, %r4617, 1;
	setp.eq.b32 	%p1146, %r4618, 1;
	selp.b32 	%r5080, %r4525, %r4511, %p1146;
	selp.b32 	%r5081, %r4511, %r4525, %p1146;
	shr.u32 	%r4619, %r4538, 31;
	add.s32 	%r4620, %r4538, %r4619;
	and.b32  	%r4621, %r4620, -2;
	sub.s32 	%r4622, %r4538, %r4621;
	shr.u32 	%r4623, %r4524, 31;
	add.s32 	%r4624, %r4524, %r4623;
	and.b32  	%r4625, %r4624, -2;
	sub.s32 	%r4626, %r4524, %r4625;
	setp.eq.s32 	%p1147, %r4622, %r4626;
	setp.ge.s32 	%p1148, %r4538, %r4524;
	selp.u32 	%r4627, -1, 0, %p1148;
	selp.b32 	%r4628, %r4627, %r4538, %p1147;
	and.b32  	%r4629, %r4628, 1;
	setp.eq.b32 	%p1149, %r4629, 1;
	selp.b32 	%r5078, %r4538, %r4524, %p1149;
	selp.b32 	%r5079, %r4524, %r4538, %p1149;
	shr.u32 	%r4630, %r4551, 31;
	add.s32 	%r4631, %r4551, %r4630;
	and.b32  	%r4632, %r4631, -2;
	sub.s32 	%r4633, %r4551, %r4632;
	shr.u32 	%r4634, %r4537, 31;
	add.s32 	%r4635, %r4537, %r4634;
	and.b32  	%r4636, %r4635, -2;
	sub.s32 	%r4637, %r4537, %r4636;
	setp.eq.s32 	%p1150, %r4633, %r4637;
	setp.ge.s32 	%p1151, %r4551, %r4537;
	selp.u32 	%r4638, -1, 0, %p1151;
	selp.b32 	%r4639, %r4638, %r4551, %p1150;
	and.b32  	%r4640, %r4639, 1;
	setp.eq.b32 	%p1152, %r4640, 1;
	selp.b32 	%r5076, %r4551, %r4537, %p1152;
	selp.b32 	%r5077, %r4537, %r4551, %p1152;
	shr.u32 	%r4641, %r4563, 31;
	add.s32 	%r4642, %r4563, %r4641;
	and.b32  	%r4643, %r4642, -2;
	sub.s32 	%r4644, %r4563, %r4643;
	shr.u32 	%r4645, %r4550, 31;
	add.s32 	%r4646, %r4550, %r4645;
	and.b32  	%r4647, %r4646, -2;
	sub.s32 	%r4648, %r4550, %r4647;
	setp.eq.s32 	%p1153, %r4644, %r4648;
	setp.ge.s32 	%p1154, %r4563, %r4550;
	selp.u32 	%r4649, -1, 0, %p1154;
	selp.b32 	%r4650, %r4649, %r4563, %p1153;
	and.b32  	%r4651, %r4650, 1;
	setp.eq.b32 	%p1155, %r4651, 1;
	selp.b32 	%r5074, %r4563, %r4550, %p1155;
	selp.b32 	%r5075, %r4550, %r4563, %p1155;
	mad.lo.s32 	%r23, %r1, 68, %r2882;
	mov.b32 	%r5090, 2;
$L__BB8_2:
	mov.u32 	%r41, %r5090;
	bar.sync 	0;
	add.s32 	%r4652, %r41, -1;
	shr.u32 	%r4653, %r41, 1;
	st.shared.u32 	[%r23], %r5089;
	st.shared.u32 	[%r23+4], %r5088;
	st.shared.u32 	[%r23+8], %r5087;
	st.shared.u32 	[%r23+12], %r5086;
	st.shared.u32 	[%r23+16], %r5085;
	st.shared.u32 	[%r23+20], %r5084;
	st.shared.u32 	[%r23+24], %r5083;
	st.shared.u32 	[%r23+28], %r5082;
	st.shared.u32 	[%r23+32], %r5081;
	st.shared.u32 	[%r23+36], %r5080;
	st.shared.u32 	[%r23+40], %r5079;
	st.shared.u32 	[%r23+44], %r5078;
	st.shared.u32 	[%r23+48], %r5077;
	st.shared.u32 	[%r23+52], %r5076;
	st.shared.u32 	[%r23+56], %r5075;
	st.shared.u32 	[%r23+60], %r5074;
	st.shared.u32 	[%r23+64], %r5126;
	bar.sync 	0;
	neg.s32 	%r4654, %r41;
	and.b32  	%r4655, %r1, %r4654;
	mul.lo.s32 	%r4656, %r4655, 17;
	mul.lo.s32 	%r4657, %r4653, 17;
	and.b32  	%r4658, %r4652, %r1;
	mul.lo.s32 	%r4659, %r4658, 17;
	min.u32 	%r42, %r4659, 4352;
	min.u32 	%r43, %r4656, 4352;
	add.s32 	%r4660, %r43, %r4657;
	min.u32 	%r44, %r4660, 4352;
	add.s32 	%r4661, %r44, %r4657;
	min.u32 	%r45, %r4661, 4352;
	sub.s32 	%r4662, %r44, %r43;
	sub.s32 	%r4663, %r45, %r44;
	setp.lt.s32 	%p1156, %r42, %r4663;
	sub.s32 	%r4664, %r42, %r4663;
	selp.b32 	%r5093, 0, %r4664, %p1156;
	min.s32 	%r5091, %r4662, %r42;
	setp.ge.s32 	%p1157, %r5093, %r5091;
	@%p1157 bra 	$L__BB8_5;
	add.s32 	%r48, %r44, %r42;
$L__BB8_4:
	sub.s32 	%r4665, %r5091, %r5093;
	shr.u32 	%r4666, %r4665, 31;
	add.s32 	%r4667, %r4665, %r4666;
	shr.s32 	%r4668, %r4667, 1;
	add.s32 	%r4669, %r4668, %r5093;
	add.s32 	%r4670, %r4669, %r43;
	shl.b32 	%r4671, %r4670, 2;
	add.s32 	%r4673, %r2882, %r4671;
	ld.shared.u32 	%r4674, [%r4673];
	not.b32 	%r4675, %r4669;
	add.s32 	%r4676, %r48, %r4675;
	shl.b32 	%r4677, %r4676, 2;
	add.s32 	%r4678, %r2882, %r4677;
	ld.shared.u32 	%r4679, [%r4678];
	shr.u32 	%r4680, %r4679, 31;
	add.s32 	%r4681, %r4679, %r4680;
	and.b32  	%r4682, %r4681, -2;
	sub.s32 	%r4683, %r4679, %r4682;
	shr.u32 	%r4684, %r4674, 31;
	add.s32 	%r4685, %r4674, %r4684;
	and.b32  	%r4686, %r4685, -2;
	sub.s32 	%r4687, %r4674, %r4686;
	setp.eq.s32 	%p1158, %r4683, %r4687;
	setp.ge.s32 	%p1159, %r4679, %r4674;
	selp.u32 	%r4688, -1, 0, %p1159;
	selp.b32 	%r4689, %r4688, %r4679, %p1158;
	and.b32  	%r4690, %r4689, 1;
	setp.eq.b32 	%p1160, %r4690, 1;
	add.s32 	%r4691, %r4669, 1;
	selp.b32 	%r5093, %r4691, %r5093, %p1160;
	selp.b32 	%r5091, %r5091, %r4669, %p1160;
	setp.lt.s32 	%p1161, %r5093, %r5091;
	@%p1161 bra 	$L__BB8_4;
$L__BB8_5:
	add.s32 	%r54, %r5093, %r43;
	add.s32 	%r4692, %r44, %r42;
	sub.s32 	%r55, %r4692, %r5093;
	shl.b32 	%r4693, %r54, 2;
	add.s32 	%r56, %r2882, %r4693;
	ld.shared.u32 	%r5096, [%r56];
	shl.b32 	%r4695, %r55, 2;
	add.s32 	%r58, %r2882, %r4695;
	ld.shared.u32 	%r5095, [%r58];
	setp.ge.s32 	%p1163, %r55, %r45;
	mov.pred 	%p1315, 0;
	@%p1163 bra 	$L__BB8_8;
	setp.ge.s32 	%p1165, %r54, %r44;
	mov.pred 	%p1315, -1;
	@%p1165 bra 	$L__BB8_8;
	shr.u32 	%r4696, %r5095, 31;
	add.s32 	%r4697, %r5095, %r4696;
	and.b32  	%r4698, %r4697, -2;
	sub.s32 	%r4699, %r5095, %r4698;
	shr.u32 	%r4700, %r5096, 31;
	add.s32 	%r4701, %r5096, %r4700;
	and.b32  	%r4702, %r4701, -2;
	sub.s32 	%r4703, %r5096, %r4702;
	setp.eq.s32 	%p1166, %r4699, %r4703;
	setp.lt.s32 	%p1167, %r5095, %r5096;
	and.b32  	%r4704, %r5095, 1;
	setp.eq.b32 	%p1168, %r4704, 1;
	not.pred 	%p1169, %p1168;
	selp.u32 	%r4705, -1, 0, %p1167;
	selp.u32 	%r4706, -1, 0, %p1169;
	selp.b32 	%r4707, %r4705, %r4706, %p1166;
	and.b32  	%r4708, %r4707, 1;
	setp.eq.b32 	%p1315, %r4708, 1;
$L__BB8_8:
	selp.b32 	%r5089, %r5095, %r5096, %p1315;
	selp.u32 	%r4709, 1, 0, %p1315;
	add.s32 	%r61, %r55, %r4709;
	not.pred 	%p1170, %p1315;
	selp.u32 	%r4710, 1, 0, %p1170;
	add.s32 	%r62, %r54, %r4710;
	@%p1170 bra 	$L__BB8_10;
	ld.shared.u32 	%r5095, [%r58+4];
	bra.uni 	$L__BB8_11;
$L__BB8_10:
	ld.shared.u32 	%r5096, [%r56+4];
$L__BB8_11:
	setp.ge.s32 	%p1172, %r61, %r45;
	mov.pred 	%p1316, 0;
	@%p1172 bra 	$L__BB8_14;
	setp.ge.s32 	%p1174, %r62, %r44;
	mov.pred 	%p1316, -1;
	@%p1174 bra 	$L__BB8_14;
	shr.u32 	%r4711, %r5095, 31;
	add.s32 	%r4712, %r5095, %r4711;
	and.b32  	%r4713, %r4712, -2;
	sub.s32 	%r4714, %r5095, %r4713;
	shr.u32 	%r4715, %r5096, 31;
	add.s32 	%r4716, %r5096, %r4715;
	and.b32  	%r4717, %r4716, -2;
	sub.s32 	%r4718, %r5096, %r4717;
	setp.eq.s32 	%p1175, %r4714, %r4718;
	setp.lt.s32 	%p1176, %r5095, %r5096;
	and.b32  	%r4719, %r5095, 1;
	setp.eq.b32 	%p1177, %r4719, 1;
	not.pred 	%p1178, %p1177;
	selp.u32 	%r4720, -1, 0, %p1176;
	selp.u32 	%r4721, -1, 0, %p1178;
	selp.b32 	%r4722, %r4720, %r4721, %p1175;
	and.b32  	%r4723, %r4722, 1;
	setp.eq.b32 	%p1316, %r4723, 1;
$L__BB8_14:
	selp.b32 	%r5088, %r5095, %r5096, %p1316;
	selp.u32 	%r4724, 1, 0, %p1316;
	add.s32 	%r68, %r61, %r4724;
	not.pred 	%p1179, %p1316;
	selp.u32 	%r4725, 1, 0, %p1179;
	add.s32 	%r69, %r62, %r4725;
	@%p1316 bra 	$L__BB8_16;
	shl.b32 	%r4726, %r69, 2;
	add.s32 	%r4728, %r2882, %r4726;
	ld.shared.u32 	%r5096, [%r4728];
	bra.uni 	$L__BB8_17;
$L__BB8_16:
	shl.b32 	%r4729, %r68, 2;
	add.s32 	%r4731, %r2882, %r4729;
	ld.shared.u32 	%r5095, [%r4731];
$L__BB8_17:
	setp.ge.s32 	%p1181, %r68, %r45;
	mov.pred 	%p1317, 0;
	@%p1181 bra 	$L__BB8_20;
	setp.ge.s32 	%p1183, %r69, %r44;
	mov.pred 	%p1317, -1;
	@%p1183 bra 	$L__BB8_20;
	shr.u32 	%r4732, %r5095, 31;
	add.s32 	%r4733, %r5095, %r4732;
	and.b32  	%r4734, %r4733, -2;
	sub.s32 	%r4735, %r5095, %r4734;
	shr.u32 	%r4736, %r5096, 31;
	add.s32 	%r4737, %r5096, %r4736;
	and.b32  	%r4738, %r4737, -2;
	sub.s32 	%r4739, %r5096, %r4738;
	setp.eq.s32 	%p1184, %r4735, %r4739;
	setp.lt.s32 	%p1185, %r5095, %r5096;
	and.b32  	%r4740, %r5095, 1;
	setp.eq.b32 	%p1186, %r4740, 1;
	not.pred 	%p1187, %p1186;
	selp.u32 	%r4741, -1, 0, %p1185;
	selp.u32 	%r4742, -1, 0, %p1187;
	selp.b32 	%r4743, %r4741, %r4742, %p1184;
	and.b32  	%r4744, %r4743, 1;
	setp.eq.b32 	%p1317, %r4744, 1;
$L__BB8_20:
	selp.b32 	%r5087, %r5095, %r5096, %p1317;
	selp.u32 	%r4745, 1, 0, %p1317;
	add.s32 	%r75, %r68, %r4745;
	not.pred 	%p1188, %p1317;
	selp.u32 	%r4746, 1, 0, %p1188;
	add.s32 	%r76, %r69, %r4746;
	@%p1317 bra 	$L__BB8_22;
	shl.b32 	%r4747, %r76, 2;
	add.s32 	%r4749, %r2882, %r4747;
	ld.shared.u32 	%r5096, [%r4749];
	bra.uni 	$L__BB8_23;
$L__BB8_22:
	shl.b32 	%r4750, %r75, 2;
	add.s32 	%r4752, %r2882, %r4750;
	ld.shared.u32 	%r5095, [%r4752];
$L__BB8_23:
	setp.ge.s32 	%p1190, %r75, %r45;
	mov.pred 	%p1318, 0;
	@%p1190 bra 	$L__BB8_26;
	setp.ge.s32 	%p1192, %r76, %r44;
	mov.pred 	%p1318, -1;
	@%p1192 bra 	$L__BB8_26;
	shr.u32 	%r4753, %r5095, 31;
	add.s32 	%r4754, %r5095, %r4753;
	and.b32  	%r4755, %r4754, -2;
	sub.s32 	%r4756, %r5095, %r4755;
	shr.u32 	%r4757, %r5096, 31;
	add.s32 	%r4758, %r5096, %r4757;
	and.b32  	%r4759, %r4758, -2;
	sub.s32 	%r4760, %r5096, %r4759;
	setp.eq.s32 	%p1193, %r4756, %r4760;
	setp.lt.s32 	%p1194, %r5095, %r5096;
	and.b32  	%r4761, %r5095, 1;
	setp.eq.b32 	%p1195, %r4761, 1;
	not.pred 	%p1196, %p1195;
	selp.u32 	%r4762, -1, 0, %p1194;
	selp.u32 	%r4763, -1, 0, %p1196;
	selp.b32 	%r4764, %r4762, %r4763, %p1193;
	and.b32  	%r4765, %r4764, 1;
	setp.eq.b32 	%p1318, %r4765, 1;
$L__BB8_26:
	selp.b32 	%r5086, %r5095, %r5096, %p1318;
	selp.u32 	%r4766, 1, 0, %p1318;
	add.s32 	%r82, %r75, %r4766;
	not.pred 	%p1197, %p1318;
	selp.u32 	%r4767, 1, 0, %p1197;
	add.s32 	%r83, %r76, %r4767;
	@%p1318 bra 	$L__BB8_28;
	shl.b32 	%r4768, %r83, 2;
	add.s32 	%r4770, %r2882, %r4768;
	ld.shared.u32 	%r5096, [%r4770];
	bra.uni 	$L__BB8_29;
$L__BB8_28:
	shl.b32 	%r4771, %r82, 2;
	add.s32 	%r4773, %r2882, %r4771;
	ld.shared.u32 	%r5095, [%r4773];
$L__BB8_29:
	setp.ge.s32 	%p1199, %r82, %r45;
	mov.pred 	%p1319, 0;
	@%p1199 bra 	$L__BB8_32;
	setp.ge.s32 	%p1201, %r83, %r44;
	mov.pred 	%p1319, -1;
	@%p1201 bra 	$L__BB8_32;
	shr.u32 	%r4774, %r5095, 31;
	add.s32 	%r4775, %r5095, %r4774;
	and.b32  	%r4776, %r4775, -2;
	sub.s32 	%r4777, %r5095, %r4776;
	shr.u32 	%r4778, %r5096, 31;
	add.s32 	%r4779, %r5096, %r4778;
	and.b32  	%r4780, %r4779, -2;
	sub.s32 	%r4781, %r5096, %r4780;
	setp.eq.s32 	%p1202, %r4777, %r4781;
	setp.lt.s32 	%p1203, %r5095, %r5096;
	and.b32  	%r4782, %r5095, 1;
	setp.eq.b32 	%p1204, %r4782, 1;
	not.pred 	%p1205, %p1204;
	selp.u32 	%r4783, -1, 0, %p1203;
	selp.u32 	%r4784, -1, 0, %p1205;
	selp.b32 	%r4785, %r4783, %r4784, %p1202;
	and.b32  	%r4786, %r4785, 1;
	setp.eq.b32 	%p1319, %r4786, 1;
$L__BB8_32:
	selp.b32 	%r5085, %r5095, %r5096, %p1319;
	selp.u32 	%r4787, 1, 0, %p1319;
	add.s32 	%r89, %r82, %r4787;
	not.pred 	%p1206, %p1319;
	selp.u32 	%r4788, 1, 0, %p1206;
	add.s32 	%r90, %r83, %r4788;
	@%p1319 bra 	$L__BB8_34;
	shl.b32 	%r4789, %r90, 2;
	add.s32 	%r4791, %r2882, %r4789;
	ld.shared.u32 	%r5096, [%r4791];
	bra.uni 	$L__BB8_35;
$L__BB8_34:
	shl.b32 	%r4792, %r89, 2;
	add.s32 	%r4794, %r2882, %r4792;
	ld.shared.u32 	%r5095, [%r4794];
$L__BB8_35:
	setp.ge.s32 	%p1208, %r89, %r45;
	mov.pred 	%p1320, 0;
	@%p1208 bra 	$L__BB8_38;
	setp.ge.s32 	%p1210, %r90, %r44;
	mov.pred 	%p1320, -1;
	@%p1210 bra 	$L__BB8_38;
	shr.u32 	%r4795, %r5095, 31;
	add.s32 	%r4796, %r5095, %r4795;
	and.b32  	%r4797, %r4796, -2;
	sub.s32 	%r4798, %r5095, %r4797;
	shr.u32 	%r4799, %r5096, 31;
	add.s32 	%r4800, %r5096, %r4799;
	and.b32  	%r4801, %r4800, -2;
	sub.s32 	%r4802, %r5096, %r4801;
	setp.eq.s32 	%p1211, %r4798, %r4802;
	setp.lt.s32 	%p1212, %r5095, %r5096;
	and.b32  	%r4803, %r5095, 1;
	setp.eq.b32 	%p1213, %r4803, 1;
	not.pred 	%p1214, %p1213;
	selp.u32 	%r4804, -1, 0, %p1212;
	selp.u32 	%r4805, -1, 0, %p1214;
	selp.b32 	%r4806, %r4804, %r4805, %p1211;
	and.b32  	%r4807, %r4806, 1;
	setp.eq.b32 	%p1320, %r4807, 1;
$L__BB8_38:
	selp.b32 	%r5084, %r5095, %r5096, %p1320;
	selp.u32 	%r4808, 1, 0, %p1320;
	add.s32 	%r96, %r89, %r4808;
	not.pred 	%p1215, %p1320;
	selp.u32 	%r4809, 1, 0, %p1215;
	add.s32 	%r97, %r90, %r4809;
	@%p1320 bra 	$L__BB8_40;
	shl.b32 	%r4810, %r97, 2;
	add.s32 	%r4812, %r2882, %r4810;
	ld.shared.u32 	%r5096, [%r4812];
	bra.uni 	$L__BB8_41;
$L__BB8_40:
	shl.b32 	%r4813, %r96, 2;
	add.s32 	%r4815, %r2882, %r4813;
	ld.shared.u32 	%r5095, [%r4815];
$L__BB8_41:
	setp.ge.s32 	%p1217, %r96, %r45;
	mov.pred 	%p1321, 0;
	@%p1217 bra 	$L__BB8_44;
	setp.ge.s32 	%p1219, %r97, %r44;
	mov.pred 	%p1321, -1;
	@%p1219 bra 	$L__BB8_44;
	shr.u32 	%r4816, %r5095, 31;
	add.s32 	%r4817, %r5095, %r4816;
	and.b32  	%r4818, %r4817, -2;
	sub.s32 	%r4819, %r5095, %r4818;
	shr.u32 	%r4820, %r5096, 31;
	add.s32 	%r4821, %r5096, %r4820;
	and.b32  	%r4822, %r4821, -2;
	sub.s32 	%r4823, %r5096, %r4822;
	setp.eq.s32 	%p1220, %r4819, %r4823;
	setp.lt.s32 	%p1221, %r5095, %r5096;
	and.b32  	%r4824, %r5095, 1;
	setp.eq.b32 	%p1222, %r4824, 1;
	not.pred 	%p1223, %p1222;
	selp.u32 	%r4825, -1, 0, %p1221;
	selp.u32 	%r4826, -1, 0, %p1223;
	selp.b32 	%r4827, %r4825, %r4826, %p1220;
	and.b32  	%r4828, %r4827, 1;
	setp.eq.b32 	%p1321, %r4828, 1;
$L__BB8_44:
	selp.b32 	%r5083, %r5095, %r5096, %p1321;
	selp.u32 	%r4829, 1, 0, %p1321;
	add.s32 	%r103, %r96, %r4829;
	not.pred 	%p1224, %p1321;
	selp.u32 	%r4830, 1, 0, %p1224;
	add.s32 	%r104, %r97, %r4830;
	@%p1321 bra 	$L__BB8_46;
	shl.b32 	%r4831, %r104, 2;
	add.s32 	%r4833, %r2882, %r4831;
	ld.shared.u32 	%r5096, [%r4833];
	bra.uni 	$L__BB8_47;
$L__BB8_46:
	shl.b32 	%r4834, %r103, 2;
	add.s32 	%r4836, %r2882, %r4834;
	ld.shared.u32 	%r5095, [%r4836];
$L__BB8_47:
	setp.ge.s32 	%p1226, %r103, %r45;
	mov.pred 	%p1322, 0;
	@%p1226 bra 	$L__BB8_50;
	setp.ge.s32 	%p1228, %r104, %r44;
	mov.pred 	%p1322, -1;
	@%p1228 bra 	$L__BB8_50;
	shr.u32 	%r4837, %r5095, 31;
	add.s32 	%r4838, %r5095, %r4837;
	and.b32  	%r4839, %r4838, -2;
	sub.s32 	%r4840, %r5095, %r4839;
	shr.u32 	%r4841, %r5096, 31;
	add.s32 	%r4842, %r5096, %r4841;
	and.b32  	%r4843, %r4842, -2;
	sub.s32 	%r4844, %r5096, %r4843;
	setp.eq.s32 	%p1229, %r4840, %r4844;
	setp.lt.s32 	%p1230, %r5095, %r5096;
	and.b32  	%r4845, %r5095, 1;
	setp.eq.b32 	%p1231, %r4845, 1;
	not.pred 	%p1232, %p1231;
	selp.u32 	%r4846, -1, 0, %p1230;
	selp.u32 	%r4847, -1, 0, %p1232;
	selp.b32 	%r4848, %r4846, %r4847, %p1229;
	and.b32  	%r4849, %r4848, 1;
	setp.eq.b32 	%p1322, %r4849, 1;
$L__BB8_50:
	selp.b32 	%r5082, %r5095, %r5096, %p1322;
	selp.u32 	%r4850, 1, 0, %p1322;
	add.s32 	%r110, %r103, %r4850;
	not.pred 	%p1233, %p1322;
	selp.u32 	%r4851, 1, 0, %p1233;
	add.s32 	%r111, %r104, %r4851;
	@%p1322 bra 	$L__BB8_52;
	shl.b32 	%r4852, %r111, 2;
	add.s32 	%r4854, %r2882, %r4852;
	ld.shared.u32 	%r5096, [%r4854];
	bra.uni 	$L__BB8_53;
$L__BB8_52:
	shl.b32 	%r4855, %r110, 2;
	add.s32 	%r4857, %r2882, %r4855;
	ld.shared.u32 	%r5095, [%r4857];
$L__BB8_53:
	setp.ge.s32 	%p1235, %r110, %r45;
	mov.pred 	%p1323, 0;
	@%p1235 bra 	$L__BB8_56;
	setp.ge.s32 	%p1237, %r111, %r44;
	mov.pred 	%p1323, -1;
	@%p1237 bra 	$L__BB8_56;
	shr.u32 	%r4858, %r5095, 31;
	add.s32 	%r4859, %r5095, %r4858;
	and.b32  	%r4860, %r4859, -2;
	sub.s32 	%r4861, %r5095, %r4860;
	shr.u32 	%r4862, %r5096, 31;
	add.s32 	%r4863, %r5096, %r4862;
	and.b32  	%r4864, %r4863, -2;
	sub.s32 	%r4865, %r5096, %r4864;
	setp.eq.s32 	%p1238, %r4861, %r4865;
	setp.lt.s32 	%p1239, %r5095, %r5096;
	and.b32  	%r4866, %r5095, 1;
	setp.eq.b32 	%p1240, %r4866, 1;
	not.pred 	%p1241, %p1240;
	selp.u32 	%r4867, -1, 0, %p1239;
	selp.u32 	%r4868, -1, 0, %p1241;
	selp.b32 	%r4869, %r4867, %r4868, %p1238;
	and.b32  	%r4870, %r4869, 1;
	setp.eq.b32 	%p1323, %r4870, 1;
$L__BB8_56:
	selp.b32 	%r5081, %r5095, %r5096, %p1323;
	selp.u32 	%r4871, 1, 0, %p1323;
	add.s32 	%r117, %r110, %r4871;
	not.pred 	%p1242, %p1323;
	selp.u32 	%r4872, 1, 0, %p1242;
	add.s32 	%r118, %r111, %r4872;
	@%p1323 bra 	$L__BB8_58;
	shl.b32 	%r4873, %r118, 2;
	add.s32 	%r4875, %r2882, %r4873;
	ld.shared.u32 	%r5096, [%r4875];
	bra.uni 	$L__BB8_59;
$L__BB8_58:
	shl.b32 	%r4876, %r117, 2;
	add.s32 	%r4878, %r2882, %r4876;
	ld.shared.u32 	%r5095, [%r4878];
$L__BB8_59:
	setp.ge.s32 	%p1244, %r117, %r45;
	mov.pred 	%p1324, 0;
	@%p1244 bra 	$L__BB8_62;
	setp.ge.s32 	%p1246, %r118, %r44;
	mov.pred 	%p1324, -1;
	@%p1246 bra 	$L__BB8_62;
	shr.u32 	%r4879, %r5095, 31;
	add.s32 	%r4880, %r5095, %r4879;
	and.b32  	%r4881, %r4880, -2;
	sub.s32 	%r4882, %r5095, %r4881;
	shr.u32 	%r4883, %r5096, 31;
	add.s32 	%r4884, %r5096, %r4883;
	and.b32  	%r4885, %r4884, -2;
	sub.s32 	%r4886, %r5096, %r4885;
	setp.eq.s32 	%p1247, %r4882, %r4886;
	setp.lt.s32 	%p1248, %r5095, %r5096;
	and.b32  	%r4887, %r5095, 1;
	setp.eq.b32 	%p1249, %r4887, 1;
	not.pred 	%p1250, %p1249;
	selp.u32 	%r4888, -1, 0, %p1248;
	selp.u32 	%r4889, -1, 0, %p1250;
	selp.b32 	%r4890, %r4888, %r4889, %p1247;
	and.b32  	%r4891, %r4890, 1;
	setp.eq.b32 	%p1324, %r4891, 1;
$L__BB8_62:
	selp.b32 	%r5080, %r5095, %r5096, %p1324;
	selp.u32 	%r4892, 1, 0, %p1324;
	add.s32 	%r124, %r117, %r4892;
	not.pred 	%p1251, %p1324;
	selp.u32 	%r4893, 1, 0, %p1251;
	add.s32 	%r125, %r118, %r4893;
	@%p1324 bra 	$L__BB8_64;
	shl.b32 	%r4894, %r125, 2;
	add.s32 	%r4896, %r2882, %r4894;
	ld.shared.u32 	%r5096, [%r4896];
	bra.uni 	$L__BB8_65;
$L__BB8_64:
	shl.b32 	%r4897, %r124, 2;
	add.s32 	%r4899, %r2882, %r4897;
	ld.shared.u32 	%r5095, [%r4899];
$L__BB8_65:
	setp.ge.s32 	%p1253, %r124, %r45;
	mov.pred 	%p1325, 0;
	@%p1253 bra 	$L__BB8_68;
	setp.ge.s32 	%p1255, %r125, %r44;
	mov.pred 	%p1325, -1;
	@%p1255 bra 	$L__BB8_68;
	shr.u32 	%r4900, %r5095, 31;
	add.s32 	%r4901, %r5095, %r4900;
	and.b32  	%r4902, %r4901, -2;
	sub.s32 	%r4903, %r5095, %r4902;
	shr.u32 	%r4904, %r5096, 31;
	add.s32 	%r4905, %r5096, %r4904;
	and.b32  	%r4906, %r4905, -2;
	sub.s32 	%r4907, %r5096, %r4906;
	setp.eq.s32 	%p1256, %r4903, %r4907;
	setp.lt.s32 	%p1257, %r5095, %r5096;
	and.b32  	%r4908, %r5095, 1;
	setp.eq.b32 	%p1258, %r4908, 1;
	not.pred 	%p1259, %p1258;
	selp.u32 	%r4909, -1, 0, %p1257;
	selp.u32 	%r4910, -1, 0, %p1259;
	selp.b32 	%r4911, %r4909, %r4910, %p1256;
	and.b32  	%r4912, %r4911, 1;
	setp.eq.b32 	%p1325, %r4912, 1;
$L__BB8_68:
	selp.b32 	%r5079, %r5095, %r5096, %p1325;
	selp.u32 	%r4913, 1, 0, %p1325;
	add.s32 	%r131, %r124, %r4913;
	not.pred 	%p1260, %p1325;
	selp.u32 	%r4914, 1, 0, %p1260;
	add.s32 	%r132, %r125, %r4914;
	@%p1325 bra 	$L__BB8_70;
	shl.b32 	%r4915, %r132, 2;
	add.s32 	%r4917, %r2882, %r4915;
	ld.shared.u32 	%r5096, [%r4917];
	bra.uni 	$L__BB8_71;
$L__BB8_70:
	shl.b32 	%r4918, %r131, 2;
	add.s32 	%r4920, %r2882, %r4918;
	ld.shared.u32 	%r5095, [%r4920];
$L__BB8_71:
	setp.ge.s32 	%p1262, %r131, %r45;
	mov.pred 	%p1326, 0;
	@%p1262 bra 	$L__BB8_74;
	setp.ge.s32 	%p1264, %r132, %r44;
	mov.pred 	%p1326, -1;
	@%p1264 bra 	$L__BB8_74;
	shr.u32 	%r4921, %r5095, 31;
	add.s32 	%r4922, %r5095, %r4921;
	and.b32  	%r4923, %r4922, -2;
	sub.s32 	%r4924, %r5095, %r4923;
	shr.u32 	%r4925, %r5096, 31;
	add.s32 	%r4926, %r5096, %r4925;
	and.b32  	%r4927, %r4926, -2;
	sub.s32 	%r4928, %r5096, %r4927;
	setp.eq.s32 	%p1265, %r4924, %r4928;
	setp.lt.s32 	%p1266, %r5095, %r5096;
	and.b32  	%r4929, %r5095, 1;
	setp.eq.b32 	%p1267, %r4929, 1;
	not.pred 	%p1268, %p1267;
	selp.u32 	%r4930, -1, 0, %p1266;
	selp.u32 	%r4931, -1, 0, %p1268;
	selp.b32 	%r4932, %r4930, %r4931, %p1265;
	and.b32  	%r4933, %r4932, 1;
	setp.eq.b32 	%p1326, %r4933, 1;
$L__BB8_74:
	selp.b32 	%r5078, %r5095, %r5096, %p1326;
	selp.u32 	%r4934, 1, 0, %p1326;
	add.s32 	%r138, %r131, %r4934;
	not.pred 	%p1269, %p1326;
	selp.u32 	%r4935, 1, 0, %p1269;
	add.s32 	%r139, %r132, %r4935;
	@%p1326 bra 	$L__BB8_76;
	shl.b32 	%r4936, %r139, 2;
	add.s32 	%r4938, %r2882, %r4936;
	ld.shared.u32 	%r5096, [%r4938];
	bra.uni 	$L__BB8_77;
$L__BB8_76:
	shl.b32 	%r4939, %r138, 2;
	add.s32 	%r4941, %r2882, %r4939;
	ld.shared.u32 	%r5095, [%r4941];
$L__BB8_77:
	setp.ge.s32 	%p1271, %r138, %r45;
	mov.pred 	%p1327, 0;
	@%p1271 bra 	$L__BB8_80;
	setp.ge.s32 	%p1273, %r139, %r44;
	mov.pred 	%p1327, -1;
	@%p1273 bra 	$L__BB8_80;
	shr.u32 	%r4942, %r5095, 31;
	add.s32 	%r4943, %r5095, %r4942;
	and.b32  	%r4944, %r4943, -2;
	sub.s32 	%r4945, %r5095, %r4944;
	shr.u32 	%r4946, %r5096, 31;
	add.s32 	%r4947, %r5096, %r4946;
	and.b32  	%r4948, %r4947, -2;
	sub.s32 	%r4949, %r5096, %r4948;
	setp.eq.s32 	%p1274, %r4945, %r4949;
	setp.lt.s32 	%p1275, %r5095, %r5096;
	and.b32  	%r4950, %r5095, 1;
	setp.eq.b32 	%p1276, %r4950, 1;
	not.pred 	%p1277, %p1276;
	selp.u32 	%r4951, -1, 0, %p1275;
	selp.u32 	%r4952, -1, 0, %p1277;
	selp.b32 	%r4953, %r4951, %r4952, %p1274;
	and.b32  	%r4954, %r4953, 1;
	setp.eq.b32 	%p1327, %r4954, 1;
$L__BB8_80:
	selp.b32 	%r5077, %r5095, %r5096, %p1327;
	selp.u32 	%r4955, 1, 0, %p1327;
	add.s32 	%r145, %r138, %r4955;
	not.pred 	%p1278, %p1327;
	selp.u32 	%r4956, 1, 0, %p1278;
	add.s32 	%r146, %r139, %r4956;
	@%p1327 bra 	$L__BB8_82;
	shl.b32 	%r4957, %r146, 2;
	add.s32 	%r4959, %r2882, %r4957;
	ld.shared.u32 	%r5096, [%r4959];
	bra.uni 	$L__BB8_83;
$L__BB8_82:
	shl.b32 	%r4960, %r145, 2;
	add.s32 	%r4962, %r2882, %r4960;
	ld.shared.u32 	%r5095, [%r4962];
$L__BB8_83:
	setp.ge.s32 	%p1280, %r145, %r45;
	mov.pred 	%p1328, 0;
	@%p1280 bra 	$L__BB8_86;
	setp.ge.s32 	%p1282, %r146, %r44;
	mov.pred 	%p1328, -1;
	@%p1282 bra 	$L__BB8_86;
	shr.u32 	%r4963, %r5095, 31;
	add.s32 	%r4964, %r5095, %r4963;
	and.b32  	%r4965, %r4964, -2;
	sub.s32 	%r4966, %r5095, %r4965;
	shr.u32 	%r4967, %r5096, 31;
	add.s32 	%r4968, %r5096, %r4967;
	and.b32  	%r4969, %r4968, -2;
	sub.s32 	%r4970, %r5096, %r4969;
	setp.eq.s32 	%p1283, %r4966, %r4970;
	setp.lt.s32 	%p1284, %r5095, %r5096;
	and.b32  	%r4971, %r5095, 1;
	setp.eq.b32 	%p1285, %r4971, 1;
	not.pred 	%p1286, %p1285;
	selp.u32 	%r4972, -1, 0, %p1284;
	selp.u32 	%r4973, -1, 0, %p1286;
	selp.b32 	%r4974, %r4972, %r4973, %p1283;
	and.b32  	%r4975, %r4974, 1;
	setp.eq.b32 	%p1328, %r4975, 1;
$L__BB8_86:
	selp.b32 	%r5076, %r5095, %r5096, %p1328;
	selp.u32 	%r4976, 1, 0, %p1328;
	add.s32 	%r152, %r145, %r4976;
	not.pred 	%p1287, %p1328;
	selp.u32 	%r4977, 1, 0, %p1287;
	add.s32 	%r153, %r146, %r4977;
	@%p1328 bra 	$L__BB8_88;
	shl.b32 	%r4978, %r153, 2;
	add.s32 	%r4980, %r2882, %r4978;
	ld.shared.u32 	%r5096, [%r4980];
	bra.uni 	$L__BB8_89;
$L__BB8_88:
	shl.b32 	%r4981, %r152, 2;
	add.s32 	%r4983, %r2882, %r4981;
	ld.shared.u32 	%r5095, [%r4983];
$L__BB8_89:
	setp.ge.s32 	%p1289, %r152, %r45;
	mov.pred 	%p1329, 0;
	@%p1289 bra 	$L__BB8_92;
	setp.ge.s32 	%p1291, %r153, %r44;
	mov.pred 	%p1329, -1;
	@%p1291 bra 	$L__BB8_92;
	shr.u32 	%r4984, %r5095, 31;
	add.s32 	%r4985, %r5095, %r4984;
	and.b32  	%r4986, %r4985, -2;
	sub.s32 	%r4987, %r5095, %r4986;
	shr.u32 	%r4988, %r5096, 31;
	add.s32 	%r4989, %r5096, %r4988;
	and.b32  	%r4990, %r4989, -2;
	sub.s32 	%r4991, %r5096, %r4990;
	setp.eq.s32 	%p1292, %r4987, %r4991;
	setp.lt.s32 	%p1293, %r5095, %r5096;
	and.b32  	%r4992, %r5095, 1;
	setp.eq.b32 	%p1294, %r4992, 1;
	not.pred 	%p1295, %p1294;
	selp.u32 	%r4993, -1, 0, %p1293;
	selp.u32 	%r4994, -1, 0, %p1295;
	selp.b32 	%r4995, %r4993, %r4994, %p1292;
	and.b32  	%r4996, %r4995, 1;
	setp.eq.b32 	%p1329, %r4996, 1;
$L__BB8_92:
	selp.b32 	%r5075, %r5095, %r5096, %p1329;
	selp.u32 	%r4997, 1, 0, %p1329;
	add.s32 	%r159, %r152, %r4997;
	not.pred 	%p1296, %p1329;
	selp.u32 	%r4998, 1, 0, %p1296;
	add.s32 	%r160, %r153, %r4998;
	@%p1329 bra 	$L__BB8_94;
	shl.b32 	%r4999, %r160, 2;
	add.s32 	%r5001, %r2882, %r4999;
	ld.shared.u32 	%r5096, [%r5001];
	bra.uni 	$L__BB8_95;
$L__BB8_94:
	shl.b32 	%r5002, %r159, 2;
	add.s32 	%r5004, %r2882, %r5002;
	ld.shared.u32 	%r5095, [%r5004];
$L__BB8_95:
	setp.ge.s32 	%p1298, %r159, %r45;
	mov.pred 	%p1330, 0;
	@%p1298 bra 	$L__BB8_98;
	setp.ge.s32 	%p1300, %r160, %r44;
	mov.pred 	%p1330, -1;
	@%p1300 bra 	$L__BB8_98;
	shr.u32 	%r5005, %r5095, 31;
	add.s32 	%r5006, %r5095, %r5005;
	and.b32  	%r5007, %r5006, -2;
	sub.s32 	%r5008, %r5095, %r5007;
	shr.u32 	%r5009, %r5096, 31;
	add.s32 	%r5010, %r5096, %r5009;
	and.b32  	%r5011, %r5010, -2;
	sub.s32 	%r5012, %r5096, %r5011;
	setp.eq.s32 	%p1301, %r5008, %r5012;
	setp.lt.s32 	%p1302, %r5095, %r5096;
	and.b32  	%r5013, %r5095, 1;
	setp.eq.b32 	%p1303, %r5013, 1;
	not.pred 	%p1304, %p1303;
	selp.u32 	%r5014, -1, 0, %p1302;
	selp.u32 	%r5015, -1, 0, %p1304;
	selp.b32 	%r5016, %r5014, %r5015, %p1301;
	and.b32  	%r5017, %r5016, 1;
	setp.eq.b32 	%p1330, %r5017, 1;
$L__BB8_98:
	selp.b32 	%r5074, %r5095, %r5096, %p1330;
	selp.u32 	%r5018, 1, 0, %p1330;
	add.s32 	%r166, %r159, %r5018;
	not.pred 	%p1305, %p1330;
	selp.u32 	%r5019, 1, 0, %p1305;
	add.s32 	%r167, %r160, %r5019;
	@%p1330 bra 	$L__BB8_100;
	shl.b32 	%r5020, %r167, 2;
	add.s32 	%r5022, %r2882, %r5020;
	ld.shared.u32 	%r5096, [%r5022];
	bra.uni 	$L__BB8_101;
$L__BB8_100:
	shl.b32 	%r5023, %r166, 2;
	add.s32 	%r5025, %r2882, %r5023;
	ld.shared.u32 	%r5095, [%r5025];
$L__BB8_101:
	setp.ge.s32 	%p1306, %r166, %r45;
	mov.u32 	%r5126, %r5096;
	@%p1306 bra 	$L__BB8_104;
	setp.ge.s32 	%p1307, %r167, %r44;
	mov.u32 	%r5126, %r5095;
	@%p1307 bra 	$L__BB8_104;
	shr.u32 	%r5026, %r5095, 31;
	add.s32 	%r5027, %r5095, %r5026;
	and.b32  	%r5028, %r5027, -2;
	sub.s32 	%r5029, %r5095, %r5028;
	shr.u32 	%r5030, %r5096, 31;
	add.s32 	%r5031, %r5096, %r5030;
	and.b32  	%r5032, %r5031, -2;
	sub.s32 	%r5033, %r5096, %r5032;
	setp.eq.s32 	%p1308, %r5029, %r5033;
	setp.lt.s32 	%p1309, %r5095, %r5096;
	and.b32  	%r5034, %r5095, 1;
	setp.eq.b32 	%p1310, %r5034, 1;
	not.pred 	%p1311, %p1310;
	selp.u32 	%r5035, -1, 0, %p1309;
	selp.u32 	%r5036, -1, 0, %p1311;
	selp.b32 	%r5037, %r5035, %r5036, %p1308;
	and.b32  	%r5038, %r5037, 1;
	setp.eq.b32 	%p1312, %r5038, 1;
	selp.b32 	%r5126, %r5095, %r5096, %p1312;
$L__BB8_104:
	shl.b32 	%r5090, %r41, 1;
	setp.lt.u32 	%p1313, %r41, 129;
	@%p1313 bra 	$L__BB8_2;
	ld.param.s8 	%rs3, [_ZN3cub18CUB_300001_SM_10006detail10merge_sort30DeviceMergeSortBlockSortKernelINS2_10policy_hubIN6thrust24THRUST_300001_SM_1000_NS6detail15normal_iteratorINS6_10device_ptrIiEEEEE9Policy600ESB_PNS0_8NullTypeESB_SF_m17evens_before_oddsiSE_EEvbT0_T1_T2_T3_T4_PT6_PT7_T5_NS1_7vsmem_tE_param_0];
	bar.sync 	0;
	setp.eq.s16 	%p1314, %rs3, 0;
	@%p1314 bra 	$L__BB8_107;
	st.shared.u32 	[%r5], %r5089;
	st.shared.u32 	[%r5+4], %r5088;
	st.shared.u32 	[%r5+8], %r5087;
	st.shared.u32 	[%r5+12], %r5086;
	st.shared.u32 	[%r5+16], %r5085;
	st.shared.u32 	[%r5+20], %r5084;
	st.shared.u32 	[%r5+24], %r5083;
	st.shared.u32 	[%r5+28], %r5082;
	st.shared.u32 	[%r5+32], %r5081;
	st.shared.u32 	[%r5+36], %r5080;
	st.shared.u32 	[%r5+40], %r5079;
	st.shared.u32 	[%r5+44], %r5078;
	st.shared.u32 	[%r5+48], %r5077;
	st.shared.u32 	[%r5+52], %r5076;
	st.shared.u32 	[%r5+56], %r5075;
	st.shared.u32 	[%r5+60], %r5074;
	st.shared.u32 	[%r5+64], %r5126;
	bar.warp.sync 	-1;
	ld.shared.u32 	%r5039, [%r4];
	ld.shared.u32 	%r5040, [%r4+128];
	ld.shared.u32 	%r5041, [%r4+256];
	ld.shared.u32 	%r5042, [%r4+384];
	ld.shared.u32 	%r5043, [%r4+512];
	ld.shared.u32 	%r5044, [%r4+640];
	ld.shared.u32 	%r5045, [%r4+768];
	ld.shared.u32 	%r5046, [%r4+896];
	ld.shared.u32 	%r5047, [%r4+1024];
	ld.shared.u32 	%r5048, [%r4+1152];
	ld.shared.u32 	%r5049, [%r4+1280];
	ld.shared.u32 	%r5050, [%r4+1408];
	ld.shared.u32 	%r5051, [%r4+1536];
	ld.shared.u32 	%r5052, [%r4+1664];
	ld.shared.u32 	%r5053, [%r4+1792];
	ld.shared.u32 	%r5054, [%r4+1920];
	ld.shared.u32 	%r5055, [%r4+2048];
	cvt.u64.u32 	%rd32, %r3;
	cvt.u64.u32 	%rd33, %r2;
	add.s64 	%rd34, %rd4, %rd33;
	add.s64 	%rd35, %rd34, %rd32;
	shl.b64 	%rd36, %rd35, 2;
	add.s64 	%rd37, %rd3, %rd36;
	st.global.u32 	[%rd37], %r5039;
	st.global.u32 	[%rd37+128], %r5040;
	st.global.u32 	[%rd37+256], %r5041;
	st.global.u32 	[%rd37+384], %r5042;
	st.global.u32 	[%rd37+512], %r5043;
	st.global.u32 	[%rd37+640], %r5044;
	st.global.u32 	[%rd37+768], %r5045;
	st.global.u32 	[%rd37+896], %r5046;
	st.global.u32 	[%rd37+1024], %r5047;
	st.global.u32 	[%rd37+1152], %r5048;
	st.global.u32 	[%rd37+1280], %r5049;
	st.global.u32 	[%rd37+1408], %r5050;
	st.global.u32 	[%rd37+1536], %r5051;
	st.global.u32 	[%rd37+1664], %r5052;
	st.global.u32 	[%rd37+1792], %r5053;
	st.global.u32 	[%rd37+1920], %r5054;
	st.global.u32 	[%rd37+2048], %r5055;
	bra.uni 	$L__BB8_351;
$L__BB8_107:
	st.shared.u32 	[%r5], %r5089;
	st.shared.u32 	[%r5+4], %r5088;
	st.shared.u32 	[%r5+8], %r5087;
	st.shared.u32 	[%r5+12], %r5086;
	st.shared.u32 	[%r5+16], %r5085;
	st.shared.u32 	[%r5+20], %r5084;
	st.shared.u32 	[%r5+24], %r5083;
	st.shared.u32 	[%r5+28], %r5082;
	st.shared.u32 	[%r5+32], %r5081;
	st.shared.u32 	[%r5+36], %r5080;
	st.shared.u32 	[%r5+40], %r5079;
	st.shared.u32 	[%r5+44], %r5078;
	st.shared.u32 	[%r5+48], %r5077;
	st.shared.u32 	[%r5+52], %r5076;
	st.shared.u32 	[%r5+56], %r5075;
	st.shared.u32 	[%r5+60], %r5074;
	st.shared.u32 	[%r5+64], %r5126;
	bar.warp.sync 	-1;
	ld.shared.u32 	%r5056, [%r4];
	ld.shared.u32 	%r5057, [%r4+128];
	ld.shared.u32 	%r5058, [%r4+256];
	ld.shared.u32 	%r5059, [%r4+384];
	ld.shared.u32 	%r5060, [%r4+512];
	ld.shared.u32 	%r5061, [%r4+640];
	ld.shared.u32 	%r5062, [%r4+768];
	ld.shared.u32 	%r5063, [%r4+896];
	ld.shared.u32 	%r5064, [%r4+1024];
	ld.shared.u32 	%r5065, [%r4+1152];
	ld.shared.u32 	%r5066, [%r4+1280];
	ld.shared.u32 	%r5067, [%r4+1408];
	ld.shared.u32 	%r5068, [%r4+1536];
	ld.shared.u32 	%r5069, [%r4+1664];
	ld.shared.u32 	%r5070, [%r4+1792];
	ld.shared.u32 	%r5071, [%r4+1920];
	ld.shared.u32 	%r5072, [%r4+2048];
	add.s64 	%rd39, %rd1, %rd30;
	st.global.u32 	[%rd39], %r5056;
	st.global.u32 	[%rd39+128], %r5057;
	st.global.u32 	[%rd39+256], %r5058;
	st.global.u32 	[%rd39+384], %r5059;
	st.global.u32 	[%rd39+512], %r5060;
	st.global.u32 	[%rd39+640], %r5061;
	st.global.u32 	[%rd39+768], %r5062;
	st.global.u32 	[%rd39+896], %r5063;
	st.global.u32 	[%rd39+1024], %r5064;
	st.global.u32 	[%rd39+1152], %r5065;
	st.global.u32 	[%rd39+1280], %r5066;
	st.global.u32 	[%rd39+1408], %r5067;
	st.global.u32 	[%rd39+1536], %r5068;
	st.global.u32 	[%rd39+1664], %r5069;
	st.global.u32 	[%rd39+1792], %r5070;
	st.global.u32 	[%rd39+1920], %r5071;
	st.global.u32 	[%rd39+2048], %r5072;
	bra.uni 	$L__BB8_351;
$L__BB8_108:
	cvt.u32.u64 	%r518, %rd4;
	cvt.u32.u64 	%r519, %rd10;
	sub.s32 	%r520, %r519, %r518;
	min.s32 	%r175, %r520, 4352;
	// begin inline asm
	griddepcontrol.wait;
	// end inline asm
	shl.b64 	%rd17, %rd4, 2;
	add.s64 	%rd18, %rd2, %rd17;
	mov.u32 	%r176, %tid.x;
	ld.global.u32 	%r5143, [%rd18];
	and.b32  	%r521, %r176, 31;
	and.b32  	%r522, %r176, 992;
	mul.lo.s32 	%r523, %r522, 17;
	or.b32  	%r178, %r523, %r521;
	setp.ge.s32 	%p66, %r178, %r175;
	shl.b32 	%r524, %r178, 2;
	cvt.u64.u32 	%rd19, %r524;
	add.s64 	%rd6, %rd18, %rd19;
	mov.u32 	%r5127, %r5143;
	@%p66 bra 	$L__BB8_110;
	ld.global.u32 	%r5127, [%rd6];
$L__BB8_110:
	add.s32 	%r181, %r178, 32;
	setp.ge.s32 	%p67, %r181, %r175;
	mov.u32 	%r5128, %r5143;
	@%p67 bra 	$L__BB8_112;
	ld.global.u32 	%r5128, [%rd6+128];
$L__BB8_112:
	add.s32 	%r184, %r178, 64;
	setp.ge.s32 	%p68, %r184, %r175;
	mov.u32 	%r5129, %r5143;
	@%p68 bra 	$L__BB8_114;
	ld.global.u32 	%r5129, [%rd6+256];
$L__BB8_114:
	add.s32 	%r187, %r178, 96;
	setp.ge.s32 	%p69, %r187, %r175;
	mov.u32 	%r5130, %r5143;
	@%p69 bra 	$L__BB8_116;
	ld.global.u32 	%r5130, [%rd6+384];
$L__BB8_116:
	add.s32 	%r190, %r178, 128;
	setp.ge.s32 	%p70, %r190, %r175;
	mov.u32 	%r5131, %r5143;
	@%p70 bra 	$L__BB8_118;
	ld.global.u32 	%r5131, [%rd6+512];
$L__BB8_118:
	add.s32 	%r193, %r178, 160;
	setp.ge.s32 	%p71, %r193, %r175;
	mov.u32 	%r5132, %r5143;
	@%p71 bra 	$L__BB8_120;
	ld.global.u32 	%r5132, [%rd6+640];
$L__BB8_120:
	add.s32 	%r196, %r178, 192;
	setp.ge.s32 	%p72, %r196, %r175;
	mov.u32 	%r5133, %r5143;
	@%p72 bra 	$L__BB8_122;
	ld.global.u32 	%r5133, [%rd6+768];
$L__BB8_122:
	add.s32 	%r199, %r178, 224;
	setp.ge.s32 	%p73, %r199, %r175;
	mov.u32 	%r5134, %r5143;
	@%p73 bra 	$L__BB8_124;
	ld.global.u32 	%r5134, [%rd6+896];
$L__BB8_124:
	add.s32 	%r202, %r178, 256;
	setp.ge.s32 	%p74, %r202, %r175;
	mov.u32 	%r5135, %r5143;
	@%p74 bra 	$L__BB8_126;
	ld.global.u32 	%r5135, [%rd6+1024];
$L__BB8_126:
	add.s32 	%r205, %r178, 288;
	setp.ge.s32 	%p75, %r205, %r175;
	mov.u32 	%r5136, %r5143;
	@%p75 bra 	$L__BB8_128;
	ld.global.u32 	%r5136, [%rd6+1152];
$L__BB8_128:
	add.s32 	%r208, %r178, 320;
	setp.ge.s32 	%p76, %r208, %r175;
	mov.u32 	%r5137, %r5143;
	@%p76 bra 	$L__BB8_130;
	ld.global.u32 	%r5137, [%rd6+1280];
$L__BB8_130:
	add.s32 	%r211, %r178, 352;
	setp.ge.s32 	%p77, %r211, %r175;
	mov.u32 	%r5138, %r5143;
	@%p77 bra 	$L__BB8_132;
	ld.global.u32 	%r5138, [%rd6+1408];
$L__BB8_132:
	add.s32 	%r214, %r178, 384;
	setp.ge.s32 	%p78, %r214, %r175;
	mov.u32 	%r5139, %r5143;
	@%p78 bra 	$L__BB8_134;
	ld.global.u32 	%r5139, [%rd6+1536];
$L__BB8_134:
	add.s32 	%r217, %r178, 416;
	setp.ge.s32 	%p79, %r217, %r175;
	mov.u32 	%r5140, %r5143;
	@%p79 bra 	$L__BB8_136;
	ld.global.u32 	%r5140, [%rd6+1664];
$L__BB8_136:
	add.s32 	%r220, %r178, 448;
	setp.ge.s32 	%p80, %r220, %r175;
	mov.u32 	%r5141, %r5143;
	@%p80 bra 	$L__BB8_138;
	ld.global.u32 	%r5141, [%rd6+1792];
$L__BB8_138:
	add.s32 	%r223, %r178, 480;
	setp.ge.s32 	%p81, %r223, %r175;
	mov.u32 	%r5142, %r5143;
	@%p81 bra 	$L__BB8_140;
	ld.global.u32 	%r5142, [%rd6+1920];
$L__BB8_140:
	add.s32 	%r226, %r178, 512;
	setp.ge.s32 	%p82, %r226, %r175;
	@%p82 bra 	$L__BB8_142;
	ld.global.u32 	%r5143, [%rd6+2048];
$L__BB8_142:
	// begin inline asm
	mov.u32 %r525, %laneid;
	// end inline asm
	shr.u32 	%r526, %r176, 5;
	mad.lo.s32 	%r527, %r526, 544, %r525;
	shl.b32 	%r528, %r527, 2;
	mov.u32 	%r529, _ZZN3cub18CUB_300001_SM_10006detail10merge_sort30DeviceMergeSortBlockSortKernelINS2_10policy_hubIN6thrust24THRUST_300001_SM_1000_NS6detail15normal_iteratorINS6_10device_ptrIiEEEEE9Policy600ESB_PNS0_8NullTypeESB_SF_m17evens_before_oddsiSE_EEvbT0_T1_T2_T3_T4_PT6_PT7_T5_NS1_7vsmem_tEE19static_temp_storage;
	add.s32 	%r229, %r529, %r528;
	st.shared.u32 	[%r229], %r5127;
	st.shared.u32 	[%r229+128], %r5128;
	st.shared.u32 	[%r229+256], %r5129;
	st.shared.u32 	[%r229+384], %r5130;
	st.shared.u32 	[%r229+512], %r5131;
	st.shared.u32 	[%r229+640], %r5132;
	st.shared.u32 	[%r229+768], %r5133;
	st.shared.u32 	[%r229+896], %r5134;
	st.shared.u32 	[%r229+1024], %r5135;
	st.shared.u32 	[%r229+1152], %r5136;
	st.shared.u32 	[%r229+1280], %r5137;
	st.shared.u32 	[%r229+1408], %r5138;
	st.shared.u32 	[%r229+1536], %r5139;
	st.shared.u32 	[%r229+1664], %r5140;
	st.shared.u32 	[%r229+1792], %r5141;
	st.shared.u32 	[%r229+1920], %r5142;
	st.shared.u32 	[%r229+2048], %r5143;
	bar.warp.sync 	-1;
	shl.b32 	%r530, %r525, 6;
	add.s32 	%r230, %r229, %r530;
	ld.shared.u32 	%r5207, [%r230];
	ld.shared.u32 	%r232, [%r230+4];
	ld.shared.u32 	%r233, [%r230+8];
	ld.shared.u32 	%r234, [%r230+12];
	ld.shared.u32 	%r235, [%r230+16];
	ld.shared.u32 	%r236, [%r230+20];
	ld.shared.u32 	%r237, [%r230+24];
	ld.shared.u32 	%r238, [%r230+28];
	ld.shared.u32 	%r239, [%r230+32];
	ld.shared.u32 	%r240, [%r230+36];
	ld.shared.u32 	%r241, [%r230+40];
	ld.shared.u32 	%r242, [%r230+44];
	ld.shared.u32 	%r243, [%r230+48];
	ld.shared.u32 	%r244, [%r230+52];
	ld.shared.u32 	%r245, [%r230+56];
	ld.shared.u32 	%r246, [%r230+60];
	ld.shared.u32 	%r247, [%r230+64];
	bar.sync 	0;
	// begin inline asm
	griddepcontrol.launch_dependents;
	// end inline asm
	mul.lo.s32 	%r248, %r176, 17;
	add.s32 	%r531, %r248, 1;
	setp.ge.u32 	%p83, %r531, %r175;
	mov.u32 	%r5189, %r5207;
	mov.u32 	%r5146, %r5207;
	@%p83 bra 	$L__BB8_144;
	shr.u32 	%r532, %r5207, 31;
	add.s32 	%r533, %r5207, %r532;
	and.b32  	%r534, %r533, -2;
	sub.s32 	%r535, %r5207, %r534;
	shr.u32 	%r536, %r232, 31;
	add.s32 	%r537, %r232, %r536;
	and.b32  	%r538, %r537, -2;
	sub.s32 	%r539, %r232, %r538;
	setp.eq.s32 	%p84, %r535, %r539;
	setp.ge.s32 	%p85, %r5207, %r232;
	selp.u32 	%r540, -1, 0, %p85;
	selp.b32 	%r541, %r540, %r5207, %p84;
	and.b32  	%r542, %r541, 1;
	setp.eq.b32 	%p86, %r542, 1;
	selp.b32 	%r5146, %r5207, %r232, %p86;
	mov.u32 	%r5189, %r232;
$L__BB8_144:
	add.s32 	%r543, %r248, 2;
	setp.ge.u32 	%p87, %r543, %r175;
	mov.u32 	%r5148, %r5146;
	@%p87 bra 	$L__BB8_146;
	shr.u32 	%r544, %r5146, 31;
	add.s32 	%r545, %r5146, %r544;
	and.b32  	%r546, %r545, -2;
	sub.s32 	%r547, %r5146, %r546;
	shr.u32 	%r548, %r233, 31;
	add.s32 	%r549, %r233, %r548;
	and.b32  	%r550, %r549, -2;
	sub.s32 	%r551, %r233, %r550;
	setp.eq.s32 	%p88, %r547, %r551;
	setp.ge.s32 	%p89, %r5146, %r233;
	selp.u32 	%r552, -1, 0, %p89;
	selp.b32 	%r553, %r552, %r5146, %p88;
	and.b32  	%r554, %r553, 1;
	setp.eq.b32 	%p90, %r554, 1;
	selp.b32 	%r5148, %r5146, %r233, %p90;
	mov.u32 	%r5146, %r233;
$L__BB8_146:
	add.s32 	%r555, %r248, 3;
	setp.ge.u32 	%p91, %r555, %r175;
	mov.u32 	%r5150, %r5148;
	@%p91 bra 	$L__BB8_148;
	shr.u32 	%r556, %r5148, 31;
	add.s32 	%r557, %r5148, %r556;
	and.b32  	%r558, %r557, -2;
	sub.s32 	%r559, %r5148, %r558;
	shr.u32 	%r560, %r234, 31;
	add.s32 	%r561, %r234, %r560;
	and.b32  	%r562, %r561, -2;
	sub.s32 	%r563, %r234, %r562;
	setp.eq.s32 	%p92, %r559, %r563;
	setp.ge.s32 	%p93, %r5148, %r234;
	selp.u32 	%r564, -1, 0, %p93;
	selp.b32 	%r565, %r564, %r5148, %p92;
	and.b32  	%r566, %r565, 1;
	setp.eq.b32 	%p94, %r566, 1;
	selp.b32 	%r5150, %r5148, %r234, %p94;
	mov.u32 	%r5148, %r234;
$L__BB8_148:
	add.s32 	%r567, %r248, 4;
	setp.ge.u32 	%p95, %r567, %r175;
	mov.u32 	%r5152, %r5150;
	@%p95 bra 	$L__BB8_150;
	shr.u32 	%r568, %r5150, 31;
	add.s32 	%r569, %r5150, %r568;
	and.b32  	%r570, %r569, -2;
	sub.s32 	%r571, %r5150, %r570;
	shr.u32 	%r572, %r235, 31;
	add.s32 	%r573, %r235, %r572;
	and.b32  	%r574, %r573, -2;
	sub.s32 	%r575, %r235, %r574;
	setp.eq.s32 	%p96, %r571, %r575;
	setp.ge.s32 	%p97, %r5150, %r235;
	selp.u32 	%r576, -1, 0, %p97;
	selp.b32 	%r577, %r576, %r5150, %p96;
	and.b32  	%r578, %r577, 1;
	setp.eq.b32 	%p98, %r578, 1;
	selp.b32 	%r5152, %r5150, %r235, %p98;
	mov.u32 	%r5150, %r235;
$L__BB8_150:
	add.s32 	%r579, %r248, 5;
	setp.ge.u32 	%p99, %r579, %r175;
	mov.u32 	%r5154, %r5152;
	@%p99 bra 	$L__BB8_152;
	shr.u32 	%r580, %r5152, 31;
	add.s32 	%r581, %r5152, %r580;
	and.b32  	%r582, %r581, -2;
	sub.s32 	%r583, %r5152, %r582;
	shr.u32 	%r584, %r236, 31;
	add.s32 	%r585, %r236, %r584;
	and.b32  	%r586, %r585, -2;
	sub.s32 	%r587, %r236, %r586;
	setp.eq.s32 	%p100, %r583, %r587;
	setp.ge.s32 	%p101, %r5152, %r236;
	selp.u32 	%r588, -1, 0, %p101;
	selp.b32 	%r589, %r588, %r5152, %p100;
	and.b32  	%r590, %r589, 1;
	setp.eq.b32 	%p102, %r590, 1;
	selp.b32 	%r5154, %r5152, %r236, %p102;
	mov.u32 	%r5152, %r236;
$L__BB8_152:
	add.s32 	%r591, %r248, 6;
	setp.ge.u32 	%p103, %r591, %r175;
	mov.u32 	%r5156, %r5154;
	@%p103 bra 	$L__BB8_154;
	shr.u32 	%r592, %r5154, 31;
	add.s32 	%r593, %r5154, %r592;
	and.b32  	%r594, %r593, -2;
	sub.s32 	%r595, %r5154, %r594;
	shr.u32 	%r596, %r237, 31;
	add.s32 	%r597, %r237, %r596;
	and.b32  	%r598, %r597, -2;
	sub.s32 	%r599, %r237, %r598;
	setp.eq.s32 	%p104, %r595, %r599;
	setp.ge.s32 	%p105, %r5154, %r237;
	selp.u32 	%r600, -1, 0, %p105;
	selp.b32 	%r601, %r600, %r5154, %p104;
	and.b32  	%r602, %r601, 1;
	setp.eq.b32 	%p106, %r602, 1;
	selp.b32 	%r5156, %r5154, %r237, %p106;
	mov.u32 	%r5154, %r237;
$L__BB8_154:
	add.s32 	%r603, %r248, 7;
	setp.ge.u32 	%p107, %r603, %r175;
	mov.u32 	%r5158, %r5156;
	@%p107 bra 	$L__BB8_156;
	shr.u32 	%r604, %r5156, 31;
	add.s32 	%r605, %r5156, %r604;
	and.b32  	%r606, %r605, -2;
	sub.s32 	%r607, %r5156, %r606;
	shr.u32 	%r608, %r238, 31;
	add.s32 	%r609, %r238, %r608;
	and.b32  	%r610, %r609, -2;
	sub.s32 	%r611, %r238, %r610;
	setp.eq.s32 	%p108, %r607, %r611;
	setp.ge.s32 	%p109, %r5156, %r238;
	selp.u32 	%r612, -1, 0, %p109;
	selp.b32 	%r613, %r612, %r5156, %p108;
	and.b32  	%r614, %r613, 1;
	setp.eq.b32 	%p110, %r614, 1;
	selp.b32 	%r5158, %r5156, %r238, %p110;
	mov.u32 	%r5156, %r238;
$L__BB8_156:
	add.s32 	%r615, %r248, 8;
	setp.ge.u32 	%p111, %r615, %r175;
	mov.u32 	%r5160, %r5158;
	@%p111 bra 	$L__BB8_158;
	shr.u32 	%r616, %r5158, 31;
	add.s32 	%r617, %r5158, %r616;
	and.b32  	%r618, %r617, -2;
	sub.s32 	%r619, %r5158, %r618;
	shr.u32 	%r620, %r239, 31;
	add.s32 	%r621, %r239, %r620;
	and.b32  	%r622, %r621, -2;
	sub.s32 	%r623, %r239, %r622;
	setp.eq.s32 	%p112, %r619, %r623;
	setp.ge.s32 	%p113, %r5158, %r239;
	selp.u32 	%r624, -1, 0, %p113;
	selp.b32 	%r625, %r624, %r5158, %p112;
	and.b32  	%r626, %r625, 1;
	setp.eq.b32 	%p114, %r626, 1;
	selp.b32 	%r5160, %r5158, %r239, %p114;
	mov.u32 	%r5158, %r239;
$L__BB8_158:
	add.s32 	%r627, %r248, 9;
	setp.ge.u32 	%p115, %r627, %r175;
	mov.u32 	%r5162, %r5160;
	@%p115 bra 	$L__BB8_160;
	shr.u32 	%r628, %r5160, 31;
	add.s32 	%r629, %r5160, %r628;
	and.b32  	%r630, %r629, -2;
	sub.s32 	%r631, %r5160, %r630;
	shr.u32 	%r632, %r240, 31;
	add.s32 	%r633, %r240, %r632;
	and.b32  	%r634, %r633, -2;
	sub.s32 	%r635, %r240, %r634;
	setp.eq.s32 	%p116, %r631, %r635;
	setp.ge.s32 	%p117, %r5160, %r240;
	selp.u32 	%r636, -1, 0, %p117;
	selp.b32 	%r637, %r636, %r5160, %p116;
	and.b32  	%r638, %r637, 1;
	setp.eq.b32 	%p118, %r638, 1;
	selp.b32 	%r5162, %r5160, %r240, %p118;
	mov.u32 	%r5160, %r240;
$L__BB8_160:
	add.s32 	%r639, %r248, 10;
	setp.ge.u32 	%p119, %r639, %r175;
	mov.u32 	%r5164, %r5162;
	@%p119 bra 	$L__BB8_162;
	shr.u32 	%r640, %r5162, 31;
	add.s32 	%r641, %r5162, %r640;
	and.b32  	%r642, %r641, -2;
	sub.s32 	%r643, %r5162, %r642;
	shr.u32 	%r644, %r241, 31;
	add.s32 	%r645, %r241, %r644;
	and.b32  	%r646, %r645, -2;
	sub.s32 	%r647, %r241, %r646;
	setp.eq.s32 	%p120, %r643, %r647;
	setp.ge.s32 	%p121, %r5162, %r241;
	selp.u32 	%r648, -1, 0, %p121;
	selp.b32 	%r649, %r648, %r5162, %p120;
	and.b32  	%r650, %r649, 1;
	setp.eq.b32 	%p122, %r650, 1;
	selp.b32 	%r5164, %r5162, %r241, %p122;
	mov.u32 	%r5162, %r241;
$L__BB8_162:
	add.s32 	%r651, %r248, 11;
	setp.ge.u32 	%p123, %r651, %r175;
	mov.u32 	%r5166, %r5164;
	@%p123 bra 	$L__BB8_164;
	shr.u32 	%r652, %r5164, 31;
	add.s32 	%r653, %r5164, %r652;
	and.b32  	%r654, %r653, -2;
	sub.s32 	%r655, %r5164, %r654;
	shr.u32 	%r656, %r242, 31;
	add.s32 	%r657, %r242, %r656;
	and.b32  	%r658, %r657, -2;
	sub.s32 	%r659, %r242, %r658;
	setp.eq.s32 	%p124, %r655, %r659;
	setp.ge.s32 	%p125, %r5164, %r242;
	selp.u32 	%r660, -1, 0, %p125;
	selp.b32 	%r661, %r660, %r5164, %p124;
	and.b32  	%r662, %r661, 1;
	setp.eq.b32 	%p126, %r662, 1;
	selp.b32 	%r5166, %r5164, %r242, %p126;
	mov.u32 	%r5164, %r242;
$L__BB8_164:
	add.s32 	%r663, %r248, 12;
	setp.ge.u32 	%p127, %r663, %r175;
	mov.u32 	%r5168, %r5166;
	@%p127 bra 	$L__BB8_166;
	shr.u32 	%r664, %r5166, 31;
	add.s32 	%r665, %r5166, %r664;
	and.b32  	%r666, %r665, -2;
	sub.s32 	%r667, %r5166, %r666;
	shr.u32 	%r668, %r243, 31;
	add.s32 	%r669, %r243, %r668;
	and.b32  	%r670, %r669, -2;
	sub.s32 	%r671, %r243, %r670;
	setp.eq.s32 	%p128, %r667, %r671;
	setp.ge.s32 	%p129, %r5166, %r243;
	selp.u32 	%r672, -1, 0, %p129;
	selp.b32 	%r673, %r672, %r5166, %p128;
	and.b32  	%r674, %r673, 1;
	setp.eq.b32 	%p130, %r674, 1;
	selp.b32 	%r5168, %r5166, %r243, %p130;
	mov.u32 	%r5166, %r243;
$L__BB8_166:
	add.s32 	%r675, %r248, 13;
	setp.ge.u32 	%p131, %r675, %r175;
	mov.u32 	%r5170, %r5168;
	@%p131 bra 	$L__BB8_168;
	shr.u32 	%r676, %r5168, 31;
	add.s32 	%r677, %r5168, %r676;
	and.b32  	%r678, %r677, -2;
	sub.s32 	%r679, %r5168, %r678;
	shr.u32 	%r680, %r244, 31;
	add.s32 	%r681, %r244, %r680;
	and.b32  	%r682, %r681, -2;
	sub.s32 	%r683, %r244, %r682;
	setp.eq.s32 	%p132, %r679, %r683;
	setp.ge.s32 	%p133, %r5168, %r244;
	selp.u32 	%r684, -1, 0, %p133;
	selp.b32 	%r685, %r684, %r5168, %p132;
	and.b32  	%r686, %r685, 1;
	setp.eq.b32 	%p134, %r686, 1;
	selp.b32 	%r5170, %r5168, %r244, %p134;
	mov.u32 	%r5168, %r244;
$L__BB8_168:
	add.s32 	%r687, %r248, 14;
	setp.ge.u32 	%p135, %r687, %r175;
	mov.u32 	%r5172, %r5170;
	@%p135 bra 	$L__BB8_170;
	shr.u32 	%r688, %r5170, 31;
	add.s32 	%r689, %r5170, %r688;
	and.b32  	%r690, %r689, -2;
	sub.s32 	%r691, %r5170, %r690;
	shr.u32 	%r692, %r245, 31;
	add.s32 	%r693, %r245, %r692;
	and.b32  	%r694, %r693, -2;
	sub.s32 	%r695, %r245, %r694;
	setp.eq.s32 	%p136, %r691, %r695;
	setp.ge.s32 	%p137, %r5170, %r245;
	selp.u32 	%r696, -1, 0, %p137;
	selp.b32 	%r697, %r696, %r5170, %p136;
	and.b32  	%r698, %r697, 1;
	setp.eq.b32 	%p138, %r698, 1;
	selp.b32 	%r5172, %r5170, %r245, %p138;
	mov.u32 	%r5170, %r245;
$L__BB8_170:
	add.s32 	%r699, %r248, 15;
	setp.ge.u32 	%p139, %r699, %r175;
	mov.u32 	%r5173, %r5172;
	@%p139 bra 	$L__BB8_172;
	shr.u32 	%r700, %r5172, 31;
	add.s32 	%r701, %r5172, %r700;
	and.b32  	%r702, %r701, -2;
	sub.s32 	%r703, %r5172, %r702;
	shr.u32 	%r704, %r246, 31;
	add.s32 	%r705, %r246, %r704;
	and.b32  	%r706, %r705, -2;
	sub.s32 	%r707, %r246, %r706;
	setp.eq.s32 	%p140, %r703, %r707;
	setp.ge.s32 	%p141, %r5172, %r246;
	selp.u32 	%r708, -1, 0, %p141;
	selp.b32 	%r709, %r708, %r5172, %p140;
	and.b32  	%r710, %r709, 1;
	setp.eq.b32 	%p142, %r710, 1;
	selp.b32 	%r5173, %r5172, %r246, %p142;
	mov.u32 	%r5172, %r246;
$L__BB8_172:
	add.s32 	%r711, %r248, 16;
	setp.lt.u32 	%p143, %r711, %r175;
	selp.b32 	%r5244, %r247, %r5173, %p143;
	setp.ge.u32 	%p144, %r248, %r175;
	@%p144 bra 	$L__BB8_174;
	shr.u32 	%r712, %r5189, 31;
	add.s32 	%r713, %r5189, %r712;
	and.b32  	%r714, %r713, -2;
	sub.s32 	%r715, %r5189, %r714;
	shr.u32 	%r716, %r5207, 31;
	add.s32 	%r717, %r5207, %r716;
	and.b32  	%r718, %r717, -2;
	sub.s32 	%r719, %r5207, %r718;
	setp.eq.s32 	%p145, %r715, %r719;
	setp.ge.s32 	%p146, %r5189, %r5207;
	selp.u32 	%r720, -1, 0, %p146;
	selp.b32 	%r721, %r720, %r5189, %p145;
	and.b32  	%r722, %r721, 1;
	setp.eq.b32 	%p147, %r722, 1;
	selp.b32 	%r723, %r5189, %r5207, %p147;
	selp.b32 	%r724, %r5207, %r5189, %p147;
	shr.u32 	%r725, %r5148, 31;
	add.s32 	%r726, %r5148, %r725;
	and.b32  	%r727, %r726, -2;
	sub.s32 	%r728, %r5148, %r727;
	shr.u32 	%r729, %r5146, 31;
	add.s32 	%r730, %r5146, %r729;
	and.b32  	%r731, %r730, -2;
	sub.s32 	%r732, %r5146, %r731;
	setp.eq.s32 	%p148, %r728, %r732;
	setp.ge.s32 	%p149, %r5148, %r5146;
	selp.u32 	%r733, -1, 0, %p149;
	selp.b32 	%r734, %r733, %r5148, %p148;
	and.b32  	%r735, %r734, 1;
	setp.eq.b32 	%p150, %r735, 1;
	selp.b32 	%r736, %r5148, %r5146, %p150;
	selp.b32 	%r737, %r5146, %r5148, %p150;
	shr.u32 	%r738, %r5152, 31;
	add.s32 	%r739, %r5152, %r738;
	and.b32  	%r740, %r739, -2;
	sub.s32 	%r741, %r5152, %r740;
	shr.u32 	%r742, %r5150, 31;
	add.s32 	%r743, %r5150, %r742;
	and.b32  	%r744, %r743, -2;
	sub.s32 	%r745, %r5150, %r744;
	setp.eq.s32 	%p151, %r741, %r745;
	setp.ge.s32 	%p152, %r5152, %r5150;
	selp.u32 	%r746, -1, 0, %p152;
	selp.b32 	%r747, %r746, %r5152, %p151;
	and.b32  	%r748, %r747, 1;
	setp.eq.b32 	%p153, %r748, 1;
	selp.b32 	%r749, %r5152, %r5150, %p153;
	selp.b32 	%r750, %r5150, %r5152, %p153;
	shr.u32 	%r751, %r5156, 31;
	add.s32 	%r752, %r5156, %r751;
	and.b32  	%r753, %r752, -2;
	sub.s32 	%r754, %r5156, %r753;
	shr.u32 	%r755, %r5154, 31;
	add.s32 	%r756, %r5154, %r755;
	and.b32  	%r757, %r756, -2;
	sub.s32 	%r758, %r5154, %r757;
	setp.eq.s32 	%p154, %r754, %r758;
	setp.ge.s32 	%p155, %r5156, %r5154;
	selp.u32 	%r759, -1, 0, %p155;
	selp.b32 	%r760, %r759, %r5156, %p154;
	and.b32  	%r761, %r760, 1;
	setp.eq.b32 	%p156, %r761, 1;
	selp.b32 	%r762, %r5156, %r5154, %p156;
	selp.b32 	%r763, %r5154, %r5156, %p156;
	shr.u32 	%r764, %r5160, 31;
	add.s32 	%r765, %r5160, %r764;
	and.b32  	%r766, %r765, -2;
	sub.s32 	%r767, %r5160, %r766;
	shr.u32 	%r768, %r5158, 31;
	add.s32 	%r769, %r5158, %r768;
	and.b32  	%r770, %r769, -2;
	sub.s32 	%r771, %r5158, %r770;
	setp.eq.s32 	%p157, %r767, %r771;
	setp.ge.s32 	%p158, %r5160, %r5158;
	selp.u32 	%r772, -1, 0, %p158;
	selp.b32 	%r773, %r772, %r5160, %p157;
	and.b32  	%r774, %r773, 1;
	setp.eq.b32 	%p159, %r774, 1;
	selp.b32 	%r775, %r5160, %r5158, %p159;
	selp.b32 	%r776, %r5158, %r5160, %p159;
	shr.u32 	%r777, %r5164, 31;
	add.s32 	%r778, %r5164, %r777;
	and.b32  	%r779, %r778, -2;
	sub.s32 	%r780, %r5164, %r779;
	shr.u32 	%r781, %r5162, 31;
	add.s32 	%r782, %r5162, %r781;
	and.b32  	%r783, %r782, -2;
	sub.s32 	%r784, %r5162, %r783;
	setp.eq.s32 	%p160, %r780, %r784;
	setp.ge.s32 	%p161, %r5164, %r5162;
	selp.u32 	%r785, -1, 0, %p161;
	selp.b32 	%r786, %r785, %r5164, %p160;
	and.b32  	%r787, %r786, 1;
	setp.eq.b32 	%p162, %r787, 1;
	selp.b32 	%r788, %r5164, %r5162, %p162;
	selp.b32 	%r789, %r5162, %r5164, %p162;
	shr.u32 	%r790, %r5168, 31;
	add.s32 	%r791, %r5168, %r790;
	and.b32  	%r792, %r791, -2;
	sub.s32 	%r793, %r5168, %r792;
	shr.u32 	%r794, %r5166, 31;
	add.s32 	%r795, %r5166, %r794;
	and.b32  	%r796, %r795, -2;
	sub.s32 	%r797, %r5166, %r796;
	setp.eq.s32 	%p163, %r793, %r797;
	setp.ge.s32 	%p164, %r5168, %r5166;
	selp.u32 	%r798, -1, 0, %p164;
	selp.b32 	%r799, %r798, %r5168, %p163;
	and.b32  	%r800, %r799, 1;
	setp.eq.b32 	%p165, %r800, 1;
	selp.b32 	%r801, %r5168, %r5166, %p165;
	selp.b32 	%r802, %r5166, %r5168, %p165;
	shr.u32 	%r803, %r5172, 31;
	add.s32 	%r804, %r5172, %r803;
	and.b32  	%r805, %r804, -2;
	sub.s32 	%r806, %r5172, %r805;
	shr.u32 	%r807, %r5170, 31;
	add.s32 	%r808, %r5170, %r807;
	and.b32  	%r809, %r808, -2;
	sub.s32 	%r810, %r5170, %r809;
	setp.eq.s32 	%p166, %r806, %r810;
	setp.ge.s32 	%p167, %r5172, %r5170;
	selp.u32 	%r811, -1, 0, %p167;
	selp.b32 	%r812, %r811, %r5172, %p166;
	and.b32  	%r813, %r812, 1;
	setp.eq.b32 	%p168, %r813, 1;
	selp.b32 	%r814, %r5172, %r5170, %p168;
	selp.b32 	%r815, %r5170, %r5172, %p168;
	shr.u32 	%r816, %r737, 31;
	add.s32 	%r817, %r737, %r816;
	and.b32  	%r818, %r817, -2;
	sub.s32 	%r819, %r737, %r818;
	shr.u32 	%r820, %r723, 31;
	add.s32 	%r821, %r723, %r820;
	and.b32  	%r822, %r821, -2;
	sub.s32 	%r823, %r723, %r822;
	setp.eq.s32 	%p169, %r819, %r823;
	setp.ge.s32 	%p170, %r737, %r723;
	selp.u32 	%r824, -1, 0, %p170;
	selp.b32 	%r825, %r824, %r737, %p169;
	and.b32  	%r826, %r825, 1;
	setp.eq.b32 	%p171, %r826, 1;
	selp.b32 	%r827, %r737, %r723, %p171;
	selp.b32 	%r828, %r723, %r737, %p171;
	shr.u32 	%r829, %r750, 31;
	add.s32 	%r830, %r750, %r829;
	and.b32  	%r831, %r830, -2;
	sub.s32 	%r832, %r750, %r831;
	shr.u32 	%r833, %r736, 31;
	add.s32 	%r834, %r736, %r833;
	and.b32  	%r835, %r834, -2;
	sub.s32 	%r836, %r736, %r835;
	setp.eq.s32 	%p172, %r832, %r836;
	setp.ge.s32 	%p173, %r750, %r736;
	selp.u32 	%r837, -1, 0, %p173;
	selp.b32 	%r838, %r837, %r750, %p172;
	and.b32  	%r839, %r838, 1;
	setp.eq.b32 	%p174, %r839, 1;
	selp.b32 	%r840, %r750, %r736, %p174;
	selp.b32 	%r841, %r736, %r750, %p174;
	shr.u32 	%r842, %r763, 31;
	add.s32 	%r843, %r763, %r842;
	and.b32  	%r844, %r843, -2;
	sub.s32 	%r845, %r763, %r844;
	shr.u32 	%r846, %r749, 31;
	add.s32 	%r847, %r749, %r846;
	and.b32  	%r848, %r847, -2;
	sub.s32 	%r849, %r749, %r848;
	setp.eq.s32 	%p175, %r845, %r849;
	setp.ge.s32 	%p176, %r763, %r749;
	selp.u32 	%r850, -1, 0, %p176;
	selp.b32 	%r851, %r850, %r763, %p175;
	and.b32  	%r852, %r851, 1;
	setp.eq.b32 	%p177, %r852, 1;
	selp.b32 	%r853, %r763, %r749, %p177;
	selp.b32 	%r854, %r749, %r763, %p177;
	shr.u32 	%r855, %r776, 31;
	add.s32 	%r856, %r776, %r855;
	and.b32  	%r857, %r856, -2;
	sub.s32 	%r858, %r776, %r857;
	shr.u32 	%r859, %r762, 31;
	add.s32 	%r860, %r762, %r859;
	and.b32  	%r861, %r860, -2;
	sub.s32 	%r862, %r762, %r861;
	setp.eq.s32 	%p178, %r858, %r862;
	setp.ge.s32 	%p179, %r776, %r762;
	selp.u32 	%r863, -1, 0, %p179;
	selp.b32 	%r864, %r863, %r776, %p178;
	and.b32  	%r865, %r864, 1;
	setp.eq.b32 	%p180, %r865, 1;
	selp.b32 	%r866, %r776, %r762, %p180;
	selp.b32 	%r867, %r762, %r776, %p180;
	shr.u32 	%r868, %r789, 31;
	add.s32 	%r869, %r789, %r868;
	and.b32  	%r870, %r869, -2;
	sub.s32 	%r871, %r789, %r870;
	shr.u32 	%r872, %r775, 31;
	add.s32 	%r873, %r775, %r872;
	and.b32  	%r874, %r873, -2;
	sub.s32 	%r875, %r775, %r874;
	setp.eq.s32 	%p181, %r871, %r875;
	setp.ge.s32 	%p182, %r789, %r775;
	selp.u32 	%r876, -1, 0, %p182;
	selp.b32 	%r877, %r876, %r789, %p181;
	and.b32  	%r878, %r877, 1;
	setp.eq.b32 	%p183, %r878, 1;
	selp.b32 	%r879, %r789, %r775, %p183;
	selp.b32 	%r880, %r775, %r789, %p183;
	shr.u32 	%r881, %r802, 31;
	add.s32 	%r882, %r802, %r881;
	and.b32  	%r883, %r882, -2;
	sub.s32 	%r884, %r802, %r883;
	shr.u32 	%r885, %r788, 31;
	add.s32 	%r886, %r788, %r885;
	and.b32  	%r887, %r886, -2;
	sub.s32 	%r888, %r788, %r887;
	setp.eq.s32 	%p184, %r884, %r888;
	setp.ge.s32 	%p185, %r802, %r788;
	selp.u32 	%r889, -1, 0, %p185;
	selp.b32 	%r890, %r889, %r802, %p184;
	and.b32  	%r891, %r890, 1;
	setp.eq.b32 	%p186, %r891, 1;
	selp.b32 	%r892, %r802, %r788, %p186;
	selp.b32 	%r893, %r788, %r802, %p186;
	shr.u32 	%r894, %r815, 31;
	add.s32 	%r895, %r815, %r894;
	and.b32  	%r896, %r895, -2;
	sub.s32 	%r897, %r815, %r896;
	shr.u32 	%r898, %r801, 31;
	add.s32 	%r899, %r801, %r898;
	and.b32  	%r900, %r899, -2;
	sub.s32 	%r901, %r801, %r900;
	setp.eq.s32 	%p187, %r897, %r901;
	setp.ge.s32 	%p188, %r815, %r801;
	selp.u32 	%r902, -1, 0, %p188;
	selp.b32 	%r903, %r902, %r815, %p187;
	and.b32  	%r904, %r903, 1;
	setp.eq.b32 	%p189, %r904, 1;
	selp.b32 	%r905, %r815, %r801, %p189;
	selp.b32 	%r906, %r801, %r815, %p189;
	shr.u32 	%r907, %r5244, 31;
	add.s32 	%r908, %r5244, %r907;
	and.b32  	%r909, %r908, -2;
	sub.s32 	%r910, %r5244, %r909;
	shr.u32 	%r911, %r814, 31;
	add.s32 	%r912, %r814, %r911;
	and.b32  	%r913, %r912, -2;
	sub.s32 	%r914, %r814, %r913;
	setp.eq.s32 	%p190, %r910, %r914;
	setp.ge.s32 	%p191, %r5244, %r814;
	selp.u32 	%r915, -1, 0, %p191;
	selp.b32 	%r916, %r915, %r5244, %p190;
	and.b32  	%r917, %r916, 1;
	setp.eq.b32 	%p192, %r917, 1;
	selp.b32 	%r918, %r5244, %r814, %p192;
	selp.b32 	%r919, %r814, %r5244, %p192;
	shr.u32 	%r920, %r828, 31;
	add.s32 	%r921, %r828, %r920;
	and.b32  	%r922, %r921, -2;
	sub.s32 	%r923, %r828, %r922;
	shr.u32 	%r924, %r724, 31;
	add.s32 	%r925, %r724, %r924;
	and.b32  	%r926, %r925, -2;
	sub.s32 	%r927, %r724, %r926;
	setp.eq.s32 	%p193, %r923, %r927;
	setp.ge.s32 	%p194, %r828, %r724;
	selp.u32 	%r928, -1, 0, %p194;
	selp.b32 	%r929, %r928, %r828, %p193;
	and.b32  	%r930, %r929, 1;
	setp.eq.b32 	%p195, %r930, 1;
	selp.b32 	%r931, %r828, %r724, %p195;
	selp.b32 	%r932, %r724, %r828, %p195;
	shr.u32 	%r933, %r841, 31;
	add.s32 	%r934, %r841, %r933;
	and.b32  	%r935, %r934, -2;
	sub.s32 	%r936, %r841, %r935;
	shr.u32 	%r937, %r827, 31;
	add.s32 	%r938, %r827, %r937;
	and.b32  	%r939, %r938, -2;
	sub.s32 	%r940, %r827, %r939;
	setp.eq.s32 	%p196, %r936, %r940;
	setp.ge.s32 	%p197, %r841, %r827;
	selp.u32 	%r941, -1, 0, %p197;
	selp.b32 	%r942, %r941, %r841, %p196;
	and.b32  	%r943, %r942, 1;
	setp.eq.b32 	%p198, %r943, 1;
	selp.b32 	%r944, %r841, %r827, %p198;
	selp.b32 	%r945, %r827, %r841, %p198;
	shr.u32 	%r946, %r854, 31;
	add.s32 	%r947, %r854, %r946;
	and.b32  	%r948, %r947, -2;
	sub.s32 	%r949, %r854, %r948;
	shr.u32 	%r950, %r840, 31;
	add.s32 	%r951, %r840, %r950;
	and.b32  	%r952, %r951, -2;
	sub.s32 	%r953, %r840, %r952;
	setp.eq.s32 	%p199, %r949, %r953;
	setp.ge.s32 	%p200, %r854, %r840;
	selp.u32 	%r954, -1, 0, %p200;
	selp.b32 	%r955, %r954, %r854, %p199;
	and.b32  	%r956, %r955, 1;
	setp.eq.b32 	%p201, %r956, 1;
	selp.b32 	%r957, %r854, %r840, %p201;
	selp.b32 	%r958, %r840, %r854, %p201;
	shr.u32 	%r959, %r867, 31;
	add.s32 	%r960, %r867, %r959;
	and.b32  	%r961, %r960, -2;
	sub.s32 	%r962, %r867, %r961;
	shr.u32 	%r963, %r853, 31;
	add.s32 	%r964, %r853, %r963;
	and.b32  	%r965, %r964, -2;
	sub.s32 	%r966, %r853, %r965;
	setp.eq.s32 	%p202, %r962, %r966;
	setp.ge.s32 	%p203, %r867, %r853;
	selp.u32 	%r967, -1, 0, %p203;
	selp.b32 	%r968, %r967, %r867, %p202;
	and.b32  	%r969, %r968, 1;
	setp.eq.b32 	%p204, %r969, 1;
	selp.b32 	%r970, %r867, %r853, %p204;
	selp.b32 	%r971, %r853, %r867, %p204;
	shr.u32 	%r972, %r880, 31;
	add.s32 	%r973, %r880, %r972;
	and.b32  	%r974, %r973, -2;
	sub.s32 	%r975, %r880, %r974;
	shr.u32 	%r976, %r866, 31;
	add.s32 	%r977, %r866, %r976;
	and.b32  	%r978, %r977, -2;
	sub.s32 	%r979, %r866, %r978;
	setp.eq.s32 	%p205, %r975, %r979;
	setp.ge.s32 	%p206, %r880, %r866;
	selp.u32 	%r980, -1, 0, %p206;
	selp.b32 	%r981, %r980, %r880, %p205;
	and.b32  	%r982, %r981, 1;
	setp.eq.b32 	%p207, %r982, 1;
	selp.b32 	%r983, %r880, %r866, %p207;
	selp.b32 	%r984, %r866, %r880, %p207;
	shr.u32 	%r985, %r893, 31;
	add.s32 	%r986, %r893, %r985;
	and.b32  	%r987, %r986, -2;
	sub.s32 	%r988, %r893, %r987;
	shr.u32 	%r989, %r879, 31;
	add.s32 	%r990, %r879, %r989;
	and.b32  	%r991, %r990, -2;
	sub.s32 	%r992, %r879, %r991;
	setp.eq.s32 	%p208, %r988, %r992;
	setp.ge.s32 	%p209, %r893, %r879;
	selp.u32 	%r993, -1, 0, %p209;
	selp.b32 	%r994, %r993, %r893, %p208;
	and.b32  	%r995, %r994, 1;
	setp.eq.b32 	%p210, %r995, 1;
	selp.b32 	%r996, %r893, %r879, %p210;
	selp.b32 	%r997, %r879, %r893, %p210;
	shr.u32 	%r998, %r906, 31;
	add.s32 	%r999, %r906, %r998;
	and.b32  	%r1000, %r999, -2;
	sub.s32 	%r1001, %r906, %r1000;
	shr.u32 	%r1002, %r892, 31;
	add.s32 	%r1003, %r892, %r1002;
	and.b32  	%r1004, %r1003, -2;
	sub.s32 	%r1005, %r892, %r1004;
	setp.eq.s32 	%p211, %r1001, %r1005;
	setp.ge.s32 	%p212, %r906, %r892;
	selp.u32 	%r1006, -1, 0, %p212;
	selp.b32 	%r1007, %r1006, %r906, %p211;
	and.b32  	%r1008, %r1007, 1;
	setp.eq.b32 	%p213, %r1008, 1;
	selp.b32 	%r1009, %r906, %r892, %p213;
	selp.b32 	%r1010, %r892, %r906, %p213;
	shr.u32 	%r1011, %r919, 31;
	add.s32 	%r1012, %r919, %r1011;
	and.b32  	%r1013, %r1012, -2;
	sub.s32 	%r1014, %r919, %r1013;
	shr.u32 	%r1015, %r905, 31;
	add.s32 	%r1016, %r905, %r1015;
	and.b32  	%r1017, %r1016, -2;
	sub.s32 	%r1018, %r905, %r1017;
	setp.eq.s32 	%p214, %r1014, %r1018;
	setp.ge.s32 	%p215, %r919, %r905;
	selp.u32 	%r1019, -1, 0, %p215;
	selp.b32 	%r1020, %r1019, %r919, %p214;
	and.b32  	%r1021, %r1020, 1;
	setp.eq.b32 	%p216, %r1021, 1;
	selp.b32 	%r1022, %r919, %r905, %p216;
	selp.b32 	%r1023, %r905, %r919, %p216;
	shr.u32 	%r1024, %r945, 31;
	add.s32 	%r1025, %r945, %r1024;
	and.b32  	%r1026, %r1025, -2;
	sub.s32 	%r1027, %r945, %r1026;
	shr.u32 	%r1028, %r931, 31;
	add.s32 	%r1029, %r931, %r1028;
	and.b32  	%r1030, %r1029, -2;
	sub.s32 	%r1031, %r931, %r1030;
	setp.eq.s32 	%p217, %r1027, %r1031;
	setp.ge.s32 	%p218, %r945, %r931;
	selp.u32 	%r1032, -1, 0, %p218;
	selp.b32 	%r1033, %r1032, %r945, %p217;
	and.b32  	%r1034, %r1033, 1;
	setp.eq.b32 	%p219, %r1034, 1;
	selp.b32 	%r1035, %r945, %r931, %p219;
	selp.b32 	%r1036, %r931, %r945, %p219;
	shr.u32 	%r1037, %r958, 31;
	add.s32 	%r1038, %r958, %r1037;
	and.b32  	%r1039, %r1038, -2;
	sub.s32 	%r1040, %r958, %r1039;
	shr.u32 	%r1041, %r944, 31;
	add.s32 	%r1042, %r944, %r1041;
	and.b32  	%r1043, %r1042, -2;
	sub.s32 	%r1044, %r944, %r1043;
	setp.eq.s32 	%p220, %r1040, %r1044;
	setp.ge.s32 	%p221, %r958, %r944;
	selp.u32 	%r1045, -1, 0, %p221;
	selp.b32 	%r1046, %r1045, %r958, %p220;
	and.b32  	%r1047, %r1046, 1;
	setp.eq.b32 	%p222, %r1047, 1;
	selp.b32 	%r1048, %r958, %r944, %p222;
	selp.b32 	%r1049, %r944, %r958, %p222;
	shr.u32 	%r1050, %r971, 31;
	add.s32 	%r1051, %r971, %r1050;
	and.b32  	%r1052, %r1051, -2;
	sub.s32 	%r1053, %r971, %r1052;
	shr.u32 	%r1054, %r957, 31;
	add.s32 	%r1055, %r957, %r1054;
	and.b32  	%r1056, %r1055, -2;
	sub.s32 	%r1057, %r957, %r1056;
	setp.eq.s32 	%p223, %r1053, %r1057;
	setp.ge.s32 	%p224, %r971, %r957;
	selp.u32 	%r1058, -1, 0, %p224;
	selp.b32 	%r1059, %r1058, %r971, %p223;
	and.b32  	%r1060, %r1059, 1;
	setp.eq.b32 	%p225, %r1060, 1;
	selp.b32 	%r1061, %r971, %r957, %p225;
	selp.b32 	%r1062, %r957, %r971, %p225;
	shr.u32 	%r1063, %r984, 31;
	add.s32 	%r1064, %r984, %r1063;
	and.b32  	%r1065, %r1064, -2;
	sub.s32 	%r1066, %r984, %r1065;
	shr.u32 	%r1067, %r970, 31;
	add.s32 	%r1068, %r970, %r1067;
	and.b32  	%r1069, %r1068, -2;
	sub.s32 	%r1070, %r970, %r1069;
	setp.eq.s32 	%p226, %r1066, %r1070;
	setp.ge.s32 	%p227, %r984, %r970;
	selp.u32 	%r1071, -1, 0, %p227;
	selp.b32 	%r1072, %r1071, %r984, %p226;
	and.b32  	%r1073, %r1072, 1;
	setp.eq.b32 	%p228, %r1073, 1;
	selp.b32 	%r1074, %r984, %r970, %p228;
	selp.b32 	%r1075, %r970, %r984, %p228;
	shr.u32 	%r1076, %r997, 31;
	add.s32 	%r1077, %r997, %r1076;
	and.b32  	%r1078, %r1077, -2;
	sub.s32 	%r1079, %r997, %r1078;
	shr.u32 	%r1080, %r983, 31;
	add.s32 	%r1081, %r983, %r1080;
	and.b32  	%r1082, %r1081, -2;
	sub.s32 	%r1083, %r983, %r1082;
	setp.eq.s32 	%p229, %r1079, %r1083;
	setp.ge.s32 	%p230, %r997, %r983;
	selp.u32 	%r1084, -1, 0, %p230;
	selp.b32 	%r1085, %r1084, %r997, %p229;
	and.b32  	%r1086, %r1085, 1;
	setp.eq.b32 	%p231, %r1086, 1;
	selp.b32 	%r1087, %r997, %r983, %p231;
	selp.b32 	%r1088, %r983, %r997, %p231;
	shr.u32 	%r1089, %r1010, 31;
	add.s32 	%r1090, %r1010, %r1089;
	and.b32  	%r1091, %r1090, -2;
	sub.s32 	%r1092, %r1010, %r1091;
	shr.u32 	%r1093, %r996, 31;
	add.s32 	%r1094, %r996, %r1093;
	and.b32  	%r1095, %r1094, -2;
	sub.s32 	%r1096, %r996, %r1095;
	setp.eq.s32 	%p232, %r1092, %r1096;
	setp.ge.s32 	%p233, %r1010, %r996;
	selp.u32 	%r1097, -1, 0, %p233;
	selp.b32 	%r1098, %r1097, %r1010, %p232;
	and.b32  	%r1099, %r1098, 1;
	setp.eq.b32 	%p234, %r1099, 1;
	selp.b32 	%r1100, %r1010, %r996, %p234;
	selp.b32 	%r1101, %r996, %r1010, %p234;
	shr.u32 	%r1102, %r1023, 31;
	add.s32 	%r1103, %r1023, %r1102;
	and.b32  	%r1104, %r1103, -2;
	sub.s32 	%r1105, %r1023, %r1104;
	shr.u32 	%r1106, %r1009, 31;
	add.s32 	%r1107, %r1009, %r1106;
	and.b32  	%r1108, %r1107, -2;
	sub.s32 	%r1109, %r1009, %r1108;
	setp.eq.s32 	%p235, %r1105, %r1109;
	setp.ge.s32 	%p236, %r1023, %r1009;
	selp.u32 	%r1110, -1, 0, %p236;
	selp.b32 	%r1111, %r1110, %r1023, %p235;
	and.b32  	%r1112, %r1111, 1;
	setp.eq.b32 	%p237, %r1112, 1;
	selp.b32 	%r1113, %r1023, %r1009, %p237;
	selp.b32 	%r1114, %r1009, %r1023, %p237;
	shr.u32 	%r1115, %r918, 31;
	add.s32 	%r1116, %r918, %r1115;
	and.b32  	%r1117, %r1116, -2;
	sub.s32 	%r1118, %r918, %r1117;
	shr.u32 	%r1119, %r1022, 31;
	add.s32 	%r1120, %r1022, %r1119;
	and.b32  	%r1121, %r1120, -2;
	sub.s32 	%r1122, %r1022, %r1121;
	setp.eq.s32 	%p238, %r1118, %r1122;
	setp.ge.s32 	%p239, %r918, %r1022;
	selp.u32 	%r1123, -1, 0, %p239;
	selp.b32 	%r1124, %r1123, %r918, %p238;
	and.b32  	%r1125, %r1124, 1;
	setp.eq.b32 	%p240, %r1125, 1;
	selp.b32 	%r1126, %r918, %r1022, %p240;
	selp.b32 	%r1127, %r1022, %r918, %p240;
	shr.u32 	%r1128, %r1036, 31;
	add.s32 	%r1129, %r1036, %r1128;
	and.b32  	%r1130, %r1129, -2;
	sub.s32 	%r1131, %r1036, %r1130;
	shr.u32 	%r1132, %r932, 31;
	add.s32 	%r1133, %r932, %r1132;
	and.b32  	%r1134, %r1133, -2;
	sub.s32 	%r1135, %r932, %r1134;
	setp.eq.s32 	%p241, %r1131, %r1135;
	setp.ge.s32 	%p242, %r1036, %r932;
	selp.u32 	%r1136, -1, 0, %p242;
	selp.b32 	%r1137, %r1136, %r1036, %p241;
	and.b32  	%r1138, %r1137, 1;
	setp.eq.b32 	%p243, %r1138, 1;
	selp.b32 	%r1139, %r1036, %r932, %p243;
	selp.b32 	%r1140, %r932, %r1036, %p243;
	shr.u32 	%r1141, %r1049, 31;
	add.s32 	%r1142, %r1049, %r1141;
	and.b32  	%r1143, %r1142, -2;
	sub.s32 	%r1144, %r1049, %r1143;
	shr.u32 	%r1145, %r1035, 31;
	add.s32 	%r1146, %r1035, %r1145;
	and.b32  	%r1147, %r1146, -2;
	sub.s32 	%r1148, %r1035, %r1147;
	setp.eq.s32 	%p244, %r1144, %r1148;
	setp.ge.s32 	%p245, %r1049, %r1035;
	selp.u32 	%r1149, -1, 0, %p245;
	selp.b32 	%r1150, %r1149, %r1049, %p244;
	and.b32  	%r1151, %r1150, 1;
	setp.eq.b32 	%p246, %r1151, 1;
	selp.b32 	%r1152, %r1049, %r1035, %p246;
	selp.b32 	%r1153, %r1035, %r1049, %p246;
	shr.u32 	%r1154, %r1062, 31;
	add.s32 	%r1155, %r1062, %r1154;
	and.b32  	%r1156, %r1155, -2;
	sub.s32 	%r1157, %r1062, %r1156;
	shr.u32 	%r1158, %r1048, 31;
	add.s32 	%r1159, %r1048, %r1158;
	and.b32  	%r1160, %r1159, -2;
	sub.s32 	%r1161, %r1048, %r1160;
	setp.eq.s32 	%p247, %r1157, %r1161;
	setp.ge.s32 	%p248, %r1062, %r1048;
	selp.u32 	%r1162, -1, 0, %p248;
	selp.b32 	%r1163, %r1162, %r1062, %p247;
	and.b32  	%r1164, %r1163, 1;
	setp.eq.b32 	%p249, %r1164, 1;
	selp.b32 	%r1165, %r1062, %r1048, %p249;
	selp.b32 	%r1166, %r1048, %r1062, %p249;
	shr.u32 	%r1167, %r1075, 31;
	add.s32 	%r1168, %r1075, %r1167;
	and.b32  	%r1169, %r1168, -2;
	sub.s32 	%r1170, %r1075, %r1169;
	shr.u32 	%r1171, %r1061, 31;
	add.s32 	%r1172, %r1061, %r1171;
	and.b32  	%r1173, %r1172, -2;
	sub.s32 	%r1174, %r1061, %r1173;
	setp.eq.s32 	%p250, %r1170, %r1174;
	setp.ge.s32 	%p251, %r1075, %r1061;
	selp.u32 	%r1175, -1, 0, %p251;
	selp.b32 	%r1176, %r1175, %r1075, %p250;
	and.b32  	%r1177, %r1176, 1;
	setp.eq.b32 	%p252, %r1177, 1;
	selp.b32 	%r1178, %r1075, %r1061, %p252;
	selp.b32 	%r1179, %r1061, %r1075, %p252;
	shr.u32 	%r1180, %r1088, 31;
	add.s32 	%r1181, %r1088, %r1180;
	and.b32  	%r1182, %r1181, -2;
	sub.s32 	%r1183, %r1088, %r1182;
	shr.u32 	%r1184, %r1074, 31;
	add.s32 	%r1185, %r1074, %r1184;
	and.b32  	%r1186, %r1185, -2;
	sub.s32 	%r1187, %r1074, %r1186;
	setp.eq.s32 	%p253, %r1183, %r1187;
	setp.ge.s32 	%p254, %r1088, %r1074;
	selp.u32 	%r1188, -1, 0, %p254;
	selp.b32 	%r1189, %r1188, %r1088, %p253;
	and.b32  	%r1190, %r1189, 1;
	setp.eq.b32 	%p255, %r1190, 1;
	selp.b32 	%r1191, %r1088, %r1074, %p255;
	selp.b32 	%r1192, %r1074, %r1088, %p255;
	shr.u32 	%r1193, %r1101, 31;
	add.s32 	%r1194, %r1101, %r1193;
	and.b32  	%r1195, %r1194, -2;
	sub.s32 	%r1196, %r1101, %r1195;
	shr.u32 	%r1197, %r1087, 31;
	add.s32 	%r1198, %r1087, %r1197;
	and.b32  	%r1199, %r1198, -2;
	sub.s32 	%r1200, %r1087, %r1199;
	setp.eq.s32 	%p256, %r1196, %r1200;
	setp.ge.s32 	%p257, %r1101, %r1087;
	selp.u32 	%r1201, -1, 0, %p257;
	selp.b32 	%r1202, %r1201, %r1101, %p256;
	and.b32  	%r1203, %r1202, 1;
	setp.eq.b32 	%p258, %r1203, 1;
	selp.b32 	%r1204, %r1101, %r1087, %p258;
	selp.b32 	%r1205, %r1087, %r1101, %p258;
	shr.u32 	%r1206, %r1114, 31;
	add.s32 	%r1207, %r1114, %r1206;
	and.b32  	%r1208, %r1207, -2;
	sub.s32 	%r1209, %r1114, %r1208;
	shr.u32 	%r1210, %r1100, 31;
	add.s32 	%r1211, %r1100, %r1210;
	and.b32  	%r1212, %r1211, -2;
	sub.s32 	%r1213, %r1100, %r1212;
	setp.eq.s32 	%p259, %r1209, %r1213;
	setp.ge.s32 	%p260, %r1114, %r1100;
	selp.u32 	%r1214, -1, 0, %p260;
	selp.b32 	%r1215, %r1214, %r1114, %p259;
	and.b32  	%r1216, %r1215, 1;
	setp.eq.b32 	%p261, %r1216, 1;
	selp.b32 	%r1217, %r1114, %r1100, %p261;
	selp.b32 	%r1218, %r1100, %r1114, %p261;
	shr.u32 	%r1219, %r1127, 31;
	add.s32 	%r1220, %r1127, %r1219;
	and.b32  	%r1221, %r1220, -2;
	sub.s32 	%r1222, %r1127, %r1221;
	shr.u32 	%r1223, %r1113, 31;
	add.s32 	%r1224, %r1113, %r1223;
	and.b32  	%r1225, %r1224, -2;
	sub.s32 	%r1226, %r1113, %r1225;
	setp.eq.s32 	%p262, %r1222, %r1226;
	setp.ge.s32 	%p263, %r1127, %r1113;
	selp.u32 	%r1227, -1, 0, %p263;
	selp.b32 	%r1228, %r1227, %r1127, %p262;
	and.b32  	%r1229, %r1228, 1;
	setp.eq.b32 	%p264, %r1229, 1;
	selp.b32 	%r1230, %r1127, %r1113, %p264;
	selp.b32 	%r1231, %r1113, %r1127, %p264;
	shr.u32 	%r1232, %r1153, 31;
	add.s32 	%r1233, %r1153, %r1232;
	and.b32  	%r1234, %r1233, -2;
	sub.s32 	%r1235, %r1153, %r1234;
	shr.u32 	%r1236, %r1139, 31;
	add.s32 	%r1237, %r1139, %r1236;
	and.b32  	%r1238, %r1237, -2;
	sub.s32 	%r1239, %r1139, %r1238;
	setp.eq.s32 	%p265, %r1235, %r1239;
	setp.ge.s32 	%p266, %r1153, %r1139;
	selp.u32 	%r1240, -1, 0, %p266;
	selp.b32 	%r1241, %r1240, %r1153, %p265;
	and.b32  	%r1242, %r1241, 1;
	setp.eq.b32 	%p267, %r1242, 1;
	selp.b32 	%r1243, %r1153, %r1139, %p267;
	selp.b32 	%r1244, %r1139, %r1153, %p267;
	shr.u32 	%r1245, %r1166, 31;
	add.s32 	%r1246, %r1166, %r1245;
	and.b32  	%r1247, %r1246, -2;
	sub.s32 	%r1248, %r1166, %r1247;
	shr.u32 	%r1249, %r1152, 31;
	add.s32 	%r1250, %r1152, %r1249;
	and.b32  	%r1251, %r1250, -2;
	sub.s32 	%r1252, %r1152, %r1251;
	setp.eq.s32 	%p268, %r1248, %r1252;
	setp.ge.s32 	%p269, %r1166, %r1152;
	selp.u32 	%r1253, -1, 0, %p269;
	selp.b32 	%r1254, %r1253, %r1166, %p268;
	and.b32  	%r1255, %r1254, 1;
	setp.eq.b32 	%p270, %r1255, 1;
	selp.b32 	%r1256, %r1166, %r1152, %p270;
	selp.b32 	%r1257, %r1152, %r1166, %p270;
	shr.u32 	%r1258, %r1179, 31;
	add.s32 	%r1259, %r1179, %r1258;
	and.b32  	%r1260, %r1259, -2;
	sub.s32 	%r1261, %r1179, %r1260;
	shr.u32 	%r1262, %r1165, 31;
	add.s32 	%r1263, %r1165, %r1262;
	and.b32  	%r1264, %r1263, -2;
	sub.s32 	%r1265, %r1165, %r1264;
	setp.eq.s32 	%p271, %r1261, %r1265;
	setp.ge.s32 	%p272, %r1179, %r1165;
	selp.u32 	%r1266, -1, 0, %p272;
	selp.b32 	%r1267, %r1266, %r1179, %p271;
	and.b32  	%r1268, %r1267, 1;
	setp.eq.b32 	%p273, %r1268, 1;
	selp.b32 	%r1269, %r1179, %r1165, %p273;
	selp.b32 	%r1270, %r1165, %r1179, %p273;
	shr.u32 	%r1271, %r1192, 31;
	add.s32 	%r1272, %r1192, %r1271;
	and.b32  	%r1273, %r1272, -2;
	sub.s32 	%r1274, %r1192, %r1273;
	shr.u32 	%r1275, %r1178, 31;
	add.s32 	%r1276, %r1178, %r1275;
	and.b32  	%r1277, %r1276, -2;
	sub.s32 	%r1278, %r1178, %r1277;
	setp.eq.s32 	%p274, %r1274, %r1278;
	setp.ge.s32 	%p275, %r1192, %r1178;
	selp.u32 	%r1279, -1, 0, %p275;
	selp.b32 	%r1280, %r1279, %r1192, %p274;
	and.b32  	%r1281, %r1280, 1;
	setp.eq.b32 	%p276, %r1281, 1;
	selp.b32 	%r1282, %r1192, %r1178, %p276;
	selp.b32 	%r1283, %r1178, %r1192, %p276;
	shr.u32 	%r1284, %r1205, 31;
	add.s32 	%r1285, %r1205, %r1284;
	and.b32  	%r1286, %r1285, -2;
	sub.s32 	%r1287, %r1205, %r1286;
	shr.u32 	%r1288, %r1191, 31;
	add.s32 	%r1289, %r1191, %r1288;
	and.b32  	%r1290, %r1289, -2;
	sub.s32 	%r1291, %r1191, %r1290;
	setp.eq.s32 	%p277, %r1287, %r1291;
	setp.ge.s32 	%p278, %r1205, %r1191;
	selp.u32 	%r1292, -1, 0, %p278;
	selp.b32 	%r1293, %r1292, %r1205, %p277;
	and.b32  	%r1294, %r1293, 1;
	setp.eq.b32 	%p279, %r1294, 1;
	selp.b32 	%r1295, %r1205, %r1191, %p279;
	selp.b32 	%r1296, %r1191, %r1205, %p279;
	shr.u32 	%r1297, %r1218, 31;
	add.s32 	%r1298, %r1218, %r1297;
	and.b32  	%r1299, %r1298, -2;
	sub.s32 	%r1300, %r1218, %r1299;
	shr.u32 	%r1301, %r1204, 31;
	add.s32 	%r1302, %r1204, %r1301;
	and.b32  	%r1303, %r1302, -2;
	sub.s32 	%r1304, %r1204, %r1303;
	setp.eq.s32 	%p280, %r1300, %r1304;
	setp.ge.s32 	%p281, %r1218, %r1204;
	selp.u32 	%r1305, -1, 0, %p281;
	selp.b32 	%r1306, %r1305, %r1218, %p280;
	and.b32  	%r1307, %r1306, 1;
	setp.eq.b32 	%p282, %r1307, 1;
	selp.b32 	%r1308, %r1218, %r1204, %p282;
	selp.b32 	%r1309, %r1204, %r1218, %p282;
	shr.u32 	%r1310, %r1231, 31;
	add.s32 	%r1311, %r1231, %r1310;
	and.b32  	%r1312, %r1311, -2;
	sub.s32 	%r1313, %r1231, %r1312;
	shr.u32 	%r1314, %r1217, 31;
	add.s32 	%r1315, %r1217, %r1314;
	and.b32  	%r1316, %r1315, -2;
	sub.s32 	%r1317, %r1217, %r1316;
	setp.eq.s32 	%p283, %r1313, %r1317;
	setp.ge.s32 	%p284, %r1231, %r1217;
	selp.u32 	%r1318, -1, 0, %p284;
	selp.b32 	%r1319, %r1318, %r1231, %p283;
	and.b32  	%r1320, %r1319, 1;
	setp.eq.b32 	%p285, %r1320, 1;
	selp.b32 	%r1321, %r1231, %r1217, %p285;
	selp.b32 	%r1322, %r1217, %r1231, %p285;
	shr.u32 	%r1323, %r1126, 31;
	add.s32 	%r1324, %r1126, %r1323;
	and.b32  	%r1325, %r1324, -2;
	sub.s32 	%r1326, %r1126, %r1325;
	shr.u32 	%r1327, %r1230, 31;
	add.s32 	%r1328, %r1230, %r1327;
	and.b32  	%r1329, %r1328, -2;
	sub.s32 	%r1330, %r1230, %r1329;
	setp.eq.s32 	%p286, %r1326, %r1330;
	setp.ge.s32 	%p287, %r1126, %r1230;
	selp.u32 	%r1331, -1, 0, %p287;
	selp.b32 	%r1332, %r1331, %r1126, %p286;
	and.b32  	%r1333, %r1332, 1;
	setp.eq.b32 	%p288, %r1333, 1;
	selp.b32 	%r1334, %r1126, %r1230, %p288;
	selp.b32 	%r1335, %r1230, %r1126, %p288;
	shr.u32 	%r1336, %r1244, 31;
	add.s32 	%r1337, %r1244, %r1336;
	and.b32  	%r1338, %r1337, -2;
	sub.s32 	%r1339, %r1244, %r1338;
	shr.u32 	%r1340, %r1140, 31;
	add.s32 	%r1341, %r1140, %r1340;
	and.b32  	%r1342, %r1341, -2;
	sub.s32 	%r1343, %r1140, %r1342;
	setp.eq.s32 	%p289, %r1339, %r1343;
	setp.ge.s32 	%p290, %r1244, %r1140;
	selp.u32 	%r1344, -1, 0, %p290;
	selp.b32 	%r1345, %r1344, %r1244, %p289;
	and.b32  	%r1346, %r1345, 1;
	setp.eq.b32 	%p291, %r1346, 1;
	selp.b32 	%r1347, %r1244, %r1140, %p291;
	selp.b32 	%r1348, %r1140, %r1244, %p291;
	shr.u32 	%r1349, %r1257, 31;
	add.s32 	%r1350, %r1257, %r1349;
	and.b32  	%r1351, %r1350, -2;
	sub.s32 	%r1352, %r1257, %r1351;
	shr.u32 	%r1353, %r1243, 31;
	add.s32 	%r1354, %r1243, %r1353;
	and.b32  	%r1355, %r1354, -2;
	sub.s32 	%r1356, %r1243, %r1355;
	setp.eq.s32 	%p292, %r1352, %r1356;
	setp.ge.s32 	%p293, %r1257, %r1243;
	selp.u32 	%r1357, -1, 0, %p293;
	selp.b32 	%r1358, %r1357, %r1257, %p292;
	and.b32  	%r1359, %r1358, 1;
	setp.eq.b32 	%p294, %r1359, 1;
	selp.b32 	%r1360, %r1257, %r1243, %p294;
	selp.b32 	%r1361, %r1243, %r1257, %p294;
	shr.u32 	%r1362, %r1270, 31;
	add.s32 	%r1363, %r1270, %r1362;
	and.b32  	%r1364, %r1363, -2;
	sub.s32 	%r1365, %r1270, %r1364;
	shr.u32 	%r1366, %r1256, 31;
	add.s32 	%r1367, %r1256, %r1366;
	and.b32  	%r1368, %r1367, -2;
	sub.s32 	%r1369, %r1256, %r1368;
	setp.eq.s32 	%p295, %r1365, %r1369;
	setp.ge.s32 	%p296, %r1270, %r1256;
	selp.u32 	%r1370, -1, 0, %p296;
	selp.b32 	%r1371, %r1370, %r1270, %p295;
	and.b32  	%r1372, %r1371, 1;
	setp.eq.b32 	%p297, %r1372, 1;
	selp.b32 	%r1373, %r1270, %r1256, %p297;
	selp.b32 	%r1374, %r1256, %r1270, %p297;
	shr.u32 	%r1375, %r1283, 31;
	add.s32 	%r1376, %r1283, %r1375;
	and.b32  	%r1377, %r1376, -2;
	sub.s32 	%r1378, %r1283, %r1377;
	shr.u32 	%r1379, %r1269, 31;
	add.s32 	%r1380, %r1269, %r1379;
	and.b32  	%r1381, %r1380, -2;
	sub.s32 	%r1382, %r1269, %r1381;
	setp.eq.s32 	%p298, %r1378, %r1382;
	setp.ge.s32 	%p299, %r1283, %r1269;
	selp.u32 	%r1383, -1, 0, %p299;
	selp.b32 	%r1384, %r1383, %r1283, %p298;
	and.b32  	%r1385, %r1384, 1;
	setp.eq.b32 	%p300, %r1385, 1;
	selp.b32 	%r1386, %r1283, %r1269, %p300;
	selp.b32 	%r1387, %r1269, %r1283, %p300;
	shr.u32 	%r1388, %r1296, 31;
	add.s32 	%r1389, %r1296, %r1388;
	and.b32  	%r1390, %r1389, -2;
	sub.s32 	%r1391, %r1296, %r1390;
	shr.u32 	%r1392, %r1282, 31;
	add.s32 	%r1393, %r1282, %r1392;
	and.b32  	%r1394, %r1393, -2;
	sub.s32 	%r1395, %r1282, %r1394;
	setp.eq.s32 	%p301, %r1391, %r1395;
	setp.ge.s32 	%p302, %r1296, %r1282;
	selp.u32 	%r1396, -1, 0, %p302;
	selp.b32 	%r1397, %r1396, %r1296, %p301;
	and.b32  	%r1398, %r1397, 1;
	setp.eq.b32 	%p303, %r1398, 1;
	selp.b32 	%r1399, %r1296, %r1282, %p303;
	selp.b32 	%r1400, %r1282, %r1296, %p303;
	shr.u32 	%r1401, %r1309, 31;
	add.s32 	%r1402, %r1309, %r1401;
	and.b32  	%r1403, %r1402, -2;
	sub.s32 	%r1404, %r1309, %r1403;
	shr.u32 	%r1405, %r1295, 31;
	add.s32 	%r1406, %r1295, %r1405;
	and.b32  	%r1407, %r1406, -2;
	sub.s32 	%r1408, %r1295, %r1407;
	setp.eq.s32 	%p304, %r1404, %r1408;
	setp.ge.s32 	%p305, %r1309, %r1295;
	selp.u32 	%r1409, -1, 0, %p305;
	selp.b32 	%r1410, %r1409, %r1309, %p304;
	and.b32  	%r1411, %r1410, 1;
	setp.eq.b32 	%p306, %r1411, 1;
	selp.b32 	%r1412, %r1309, %r1295, %p306;
	selp.b32 	%r1413, %r1295, %r1309, %p306;
	shr.u32 	%r1414, %r1322, 31;
	add.s32 	%r1415, %r1322, %r1414;
	and.b32  	%r1416, %r1415, -2;
	sub.s32 	%r1417, %r1322, %r1416;
	shr.u32 	%r1418, %r1308, 31;
	add.s32 	%r1419, %r1308, %r1418;
	and.b32  	%r1420, %r1419, -2;
	sub.s32 	%r1421, %r1308, %r1420;
	setp.eq.s32 	%p307, %r1417, %r1421;
	setp.ge.s32 	%p308, %r1322, %r1308;
	selp.u32 	%r1422, -1, 0, %p308;
	selp.b32 	%r1423, %r1422, %r1322, %p307;
	and.b32  	%r1424, %r1423, 1;
	setp.eq.b32 	%p309, %r1424, 1;
	selp.b32 	%r1425, %r1322, %r1308, %p309;
	selp.b32 	%r1426, %r1308, %r1322, %p309;
	shr.u32 	%r1427, %r1335, 31;
	add.s32 	%r1428, %r1335, %r1427;
	and.b32  	%r1429, %r1428, -2;
	sub.s32 	%r1430, %r1335, %r1429;
	shr.u32 	%r1431, %r1321, 31;
	add.s32 	%r1432, %r1321, %r1431;
	and.b32  	%r1433, %r1432, -2;
	sub.s32 	%r1434, %r1321, %r1433;
	setp.eq.s32 	%p310, %r1430, %r1434;
	setp.ge.s32 	%p311, %r1335, %r1321;
	selp.u32 	%r1435, -1, 0, %p311;
	selp.b32 	%r1436, %r1435, %r1335, %p310;
	and.b32  	%r1437, %r1436, 1;
	setp.eq.b32 	%p312, %r1437, 1;
	selp.b32 	%r1438, %r1335, %r1321, %p312;
	selp.b32 	%r1439, %r1321, %r1335, %p312;
	shr.u32 	%r1440, %r1361, 31;
	add.s32 	%r1441, %r1361, %r1440;
	and.b32  	%r1442, %r1441, -2;
	sub.s32 	%r1443, %r1361, %r1442;
	shr.u32 	%r1444, %r1347, 31;
	add.s32 	%r1445, %r1347, %r1444;
	and.b32  	%r1446, %r1445, -2;
	sub.s32 	%r1447, %r1347, %r1446;
	setp.eq.s32 	%p313, %r1443, %r1447;
	setp.ge.s32 	%p314, %r1361, %r1347;
	selp.u32 	%r1448, -1, 0, %p314;
	selp.b32 	%r1449, %r1448, %r1361, %p313;
	and.b32  	%r1450, %r1449, 1;
	setp.eq.b32 	%p315, %r1450, 1;
	selp.b32 	%r1451, %r1361, %r1347, %p315;
	selp.b32 	%r1452, %r1347, %r1361, %p315;
	shr.u32 	%r1453, %r1374, 31;
	add.s32 	%r1454, %r1374, %r1453;
	and.b32  	%r1455, %r1454, -2;
	sub.s32 	%r1456, %r1374, %r1455;
	shr.u32 	%r1457, %r1360, 31;
	add.s32 	%r1458, %r1360, %r1457;
	and.b32  	%r1459, %r1458, -2;
	sub.s32 	%r1460, %r1360, %r1459;
	setp.eq.s32 	%p316, %r1456, %r1460;
	setp.ge.s32 	%p317, %r1374, %r1360;
	selp.u32 	%r1461, -1, 0, %p317;
	selp.b32 	%r1462, %r1461, %r1374, %p316;
	and.b32  	%r1463, %r1462, 1;
	setp.eq.b32 	%p318, %r1463, 1;
	selp.b32 	%r1464, %r1374, %r1360, %p318;
	selp.b32 	%r1465, %r1360, %r1374, %p318;
	shr.u32 	%r1466, %r1387, 31;
	add.s32 	%r1467, %r1387, %r1466;
	and.b32  	%r1468, %r1467, -2;
	sub.s32 	%r1469, %r1387, %r1468;
	shr.u32 	%r1470, %r1373, 31;
	add.s32 	%r1471, %r1373, %r1470;
	and.b32  	%r1472, %r1471, -2;
	sub.s32 	%r1473, %r1373, %r1472;
	setp.eq.s32 	%p319, %r1469, %r1473;
	setp.ge.s32 	%p320, %r1387, %r1373;
	selp.u32 	%r1474, -1, 0, %p320;
	selp.b32 	%r1475, %r1474, %r1387, %p319;
	and.b32  	%r1476, %r1475, 1;
	setp.eq.b32 	%p321, %r1476, 1;
	selp.b32 	%r1477, %r1387, %r1373, %p321;
	selp.b32 	%r1478, %r1373, %r1387, %p321;
	shr.u32 	%r1479, %r1400, 31;
	add.s32 	%r1480, %r1400, %r1479;
	and.b32  	%r1481, %r1480, -2;
	sub.s32 	%r1482, %r1400, %r1481;
	shr.u32 	%r1483, %r1386, 31;
	add.s32 	%r1484, %r1386, %r1483;
	and.b32  	%r1485, %r1484, -2;
	sub.s32 	%r1486, %r1386, %r1485;
	setp.eq.s32 	%p322, %r1482, %r1486;
	setp.ge.s32 	%p323, %r1400, %r1386;
	selp.u32 	%r1487, -1, 0, %p323;
	selp.b32 	%r1488, %r1487, %r1400, %p322;
	and.b32  	%r1489, %r1488, 1;
	setp.eq.b32 	%p324, %r1489, 1;
	selp.b32 	%r1490, %r1400, %r1386, %p324;
	selp.b32 	%r1491, %r1386, %r1400, %p324;
	shr.u32 	%r1492, %r1413, 31;
	add.s32 	%r1493, %r1413, %r1492;
	and.b32  	%r1494, %r1493, -2;
	sub.s32 	%r1495, %r1413, %r1494;
	shr.u32 	%r1496, %r1399, 31;
	add.s32 	%r1497, %r1399, %r1496;
	and.b32  	%r1498, %r1497, -2;
	sub.s32 	%r1499, %r1399, %r1498;
	setp.eq.s32 	%p325, %r1495, %r1499;
	setp.ge.s32 	%p326, %r1413, %r1399;
	selp.u32 	%r1500, -1, 0, %p326;
	selp.b32 	%r1501, %r1500, %r1413, %p325;
	and.b32  	%r1502, %r1501, 1;
	setp.eq.b32 	%p327, %r1502, 1;
	selp.b32 	%r1503, %r1413, %r1399, %p327;
	selp.b32 	%r1504, %r1399, %r1413, %p327;
	shr.u32 	%r1505, %r1426, 31;
	add.s32 	%r1506, %r1426, %r1505;
	and.b32  	%r1507, %r1506, -2;
	sub.s32 	%r1508, %r1426, %r1507;
	shr.u32 	%r1509, %r1412, 31;
	add.s32 	%r1510, %r1412, %r1509;
	and.b32  	%r1511, %r1510, -2;
	sub.s32 	%r1512, %r1412, %r1511;
	setp.eq.s32 	%p328, %r1508, %r1512;
	setp.ge.s32 	%p329, %r1426, %r1412;
	selp.u32 	%r1513, -1, 0, %p329;
	selp.b32 	%r1514, %r1513, %r1426, %p328;
	and.b32  	%r1515, %r1514, 1;
	setp.eq.b32 	%p330, %r1515, 1;
	selp.b32 	%r1516, %r1426, %r1412, %p330;
	selp.b32 	%r1517, %r1412, %r1426, %p330;
	shr.u32 	%r1518, %r1439, 31;
	add.s32 	%r1519, %r1439, %r1518;
	and.b32  	%r1520, %r1519, -2;
	sub.s32 	%r1521, %r1439, %r1520;
	shr.u32 	%r1522, %r1425, 31;
	add.s32 	%r1523, %r1425, %r1522;
	and.b32  	%r1524, %r1523, -2;
	sub.s32 	%r1525, %r1425, %r1524;
	setp.eq.s32 	%p331, %r1521, %r1525;
	setp.ge.s32 	%p332, %r1439, %r1425;
	selp.u32 	%r1526, -1, 0, %p332;
	selp.b32 	%r1527, %r1526, %r1439, %p331;
	and.b32  	%r1528, %r1527, 1;
	setp.eq.b32 	%p333, %r1528, 1;
	selp.b32 	%r1529, %r1439, %r1425, %p333;
	selp.b32 	%r1530, %r1425, %r1439, %p333;
	shr.u32 	%r1531, %r1334, 31;
	add.s32 	%r1532, %r1334, %r1531;
	and.b32  	%r1533, %r1532, -2;
	sub.s32 	%r1534, %r1334, %r1533;
	shr.u32 	%r1535, %r1438, 31;
	add.s32 	%r1536, %r1438, %r1535;
	and.b32  	%r1537, %r1536, -2;
	sub.s32 	%r1538, %r1438, %r1537;
	setp.eq.s32 	%p334, %r1534, %r1538;
	setp.ge.s32 	%p335, %r1334, %r1438;
	selp.u32 	%r1539, -1, 0, %p335;
	selp.b32 	%r1540, %r1539, %r1334, %p334;
	and.b32  	%r1541, %r1540, 1;
	setp.eq.b32 	%p336, %r1541, 1;
	selp.b32 	%r1542, %r1334, %r1438, %p336;
	selp.b32 	%r1543, %r1438, %r1334, %p336;
	shr.u32 	%r1544, %r1452, 31;
	add.s32 	%r1545, %r1452, %r1544;
	and.b32  	%r1546, %r1545, -2;
	sub.s32 	%r1547, %r1452, %r1546;
	shr.u32 	%r1548, %r1348, 31;
	add.s32 	%r1549, %r1348, %r1548;
	and.b32  	%r1550, %r1549, -2;
	sub.s32 	%r1551, %r1348, %r1550;
	setp.eq.s32 	%p337, %r1547, %r1551;
	setp.ge.s32 	%p338, %r1452, %r1348;
	selp.u32 	%r1552, -1, 0, %p338;
	selp.b32 	%r1553, %r1552, %r1452, %p337;
	and.b32  	%r1554, %r1553, 1;
	setp.eq.b32 	%p339, %r1554, 1;
	selp.b32 	%r1555, %r1452, %r1348, %p339;
	selp.b32 	%r1556, %r1348, %r1452, %p339;
	shr.u32 	%r1557, %r1465, 31;
	add.s32 	%r1558, %r1465, %r1557;
	and.b32  	%r1559, %r1558, -2;
	sub.s32 	%r1560, %r1465, %r1559;
	shr.u32 	%r1561, %r1451, 31;
	add.s32 	%r1562, %r1451, %r1561;
	and.b32  	%r1563, %r1562, -2;
	sub.s32 	%r1564, %r1451, %r1563;
	setp.eq.s32 	%p340, %r1560, %r1564;
	setp.ge.s32 	%p341, %r1465, %r1451;
	selp.u32 	%r1565, -1, 0, %p341;
	selp.b32 	%r1566, %r1565, %r1465, %p340;
	and.b32  	%r1567, %r1566, 1;
	setp.eq.b32 	%p342, %r1567, 1;
	selp.b32 	%r1568, %r1465, %r1451, %p342;
	selp.b32 	%r1569, %r1451, %r1465, %p342;
	shr.u32 	%r1570, %r1478, 31;
	add.s32 	%r1571, %r1478, %r1570;
	and.b32  	%r1572, %r1571, -2;
	sub.s32 	%r1573, %r1478, %r1572;
	shr.u32 	%r1574, %r1464, 31;
	add.s32 	%r1575, %r1464, %r1574;
	and.b32  	%r1576, %r1575, -2;
	sub.s32 	%r1577, %r1464, %r1576;
	setp.eq.s32 	%p343, %r1573, %r1577;
	setp.ge.s32 	%p344, %r1478, %r1464;
	selp.u32 	%r1578, -1, 0, %p344;
	selp.b32 	%r1579, %r1578, %r1478, %p343;
	and.b32  	%r1580, %r1579, 1;
	setp.eq.b32 	%p345, %r1580, 1;
	selp.b32 	%r1581, %r1478, %r1464, %p345;
	selp.b32 	%r1582, %r1464, %r1478, %p345;
	shr.u32 	%r1583, %r1491, 31;
	add.s32 	%r1584, %r1491, %r1583;
	and.b32  	%r1585, %r1584, -2;
	sub.s32 	%r1586, %r1491, %r1585;
	shr.u32 	%r1587, %r1477, 31;
	add.s32 	%r1588, %r1477, %r1587;
	and.b32  	%r1589, %r1588, -2;
	sub.s32 	%r1590, %r1477, %r1589;
	setp.eq.s32 	%p346, %r1586, %r1590;
	setp.ge.s32 	%p347, %r1491, %r1477;
	selp.u32 	%r1591, -1, 0, %p347;
	selp.b32 	%r1592, %r1591, %r1491, %p346;
	and.b32  	%r1593, %r1592, 1;
	setp.eq.b32 	%p348, %r1593, 1;
	selp.b32 	%r1594, %r1491, %r1477, %p348;
	selp.b32 	%r1595, %r1477, %r1491, %p348;
	shr.u32 	%r1596, %r1504, 31;
	add.s32 	%r1597, %r1504, %r1596;
	and.b32  	%r1598, %r1597, -2;
	sub.s32 	%r1599, %r1504, %r1598;
	shr.u32 	%r1600, %r1490, 31;
	add.s32 	%r1601, %r1490, %r1600;
	and.b32  	%r1602, %r1601, -2;
	sub.s32 	%r1603, %r1490, %r1602;
	setp.eq.s32 	%p349, %r1599, %r1603;
	setp.ge.s32 	%p350, %r1504, %r1490;
	selp.u32 	%r1604, -1, 0, %p350;
	selp.b32 	%r1605, %r1604, %r1504, %p349;
	and.b32  	%r1606, %r1605, 1;
	setp.eq.b32 	%p351, %r1606, 1;
	selp.b32 	%r1607, %r1504, %r1490, %p351;
	selp.b32 	%r1608, %r1490, %r1504, %p351;
	shr.u32 	%r1609, %r1517, 31;
	add.s32 	%r1610, %r1517, %r1609;
	and.b32  	%r1611, %r1610, -2;
	sub.s32 	%r1612, %r1517, %r1611;
	shr.u32 	%r1613, %r1503, 31;
	add.s32 	%r1614, %r1503, %r1613;
	and.b32  	%r1615, %r1614, -2;
	sub.s32 	%r1616, %r1503, %r1615;
	setp.eq.s32 	%p352, %r1612, %r1616;
	setp.ge.s32 	%p353, %r1517, %r1503;
	selp.u32 	%r1617, -1, 0, %p353;
	selp.b32 	%r1618, %r1617, %r1517, %p352;
	and.b32  	%r1619, %r1618, 1;
	setp.eq.b32 	%p354, %r1619, 1;
	selp.b32 	%r1620, %r1517, %r1503, %p354;
	selp.b32 	%r1621, %r1503, %r1517, %p354;
	shr.u32 	%r1622, %r1530, 31;
	add.s32 	%r1623, %r1530, %r1622;
	and.b32  	%r1624, %r1623, -2;
	sub.s32 	%r1625, %r1530, %r1624;
	shr.u32 	%r1626, %r1516, 31;
	add.s32 	%r1627, %r1516, %r1626;
	and.b32  	%r1628, %r1627, -2;
	sub.s32 	%r1629, %r1516, %r1628;
	setp.eq.s32 	%p355, %r1625, %r1629;
	setp.ge.s32 	%p356, %r1530, %r1516;
	selp.u32 	%r1630, -1, 0, %p356;
	selp.b32 	%r1631, %r1630, %r1530, %p355;
	and.b32  	%r1632, %r1631, 1;
	setp.eq.b32 	%p357, %r1632, 1;
	selp.b32 	%r1633, %r1530, %r1516, %p357;
	selp.b32 	%r1634, %r1516, %r1530, %p357;
	shr.u32 	%r1635, %r1543, 31;
	add.s32 	%r1636, %r1543, %r1635;
	and.b32  	%r1637, %r1636, -2;
	sub.s32 	%r1638, %r1543, %r1637;
	shr.u32 	%r1639, %r1529, 31;
	add.s32 	%r1640, %r1529, %r1639;
	and.b32  	%r1641, %r1640, -2;
	sub.s32 	%r1642, %r1529, %r1641;
	setp.eq.s32 	%p358, %r1638, %r1642;
	setp.ge.s32 	%p359, %r1543, %r1529;
	selp.u32 	%r1643, -1, 0, %p359;
	selp.b32 	%r1644, %r1643, %r1543, %p358;
	and.b32  	%r1645, %r1644, 1;
	setp.eq.b32 	%p360, %r1645, 1;
	selp.b32 	%r1646, %r1543, %r1529, %p360;
	selp.b32 	%r1647, %r1529, %r1543, %p360;
	shr.u32 	%r1648, %r1569, 31;
	add.s32 	%r1649, %r1569, %r1648;
	and.b32  	%r1650, %r1649, -2;
	sub.s32 	%r1651, %r1569, %r1650;
	shr.u32 	%r1652, %r1555, 31;
	add.s32 	%r1653, %r1555, %r1652;
	and.b32  	%r1654, %r1653, -2;
	sub.s32 	%r1655, %r1555, %r1654;
	setp.eq.s32 	%p361, %r1651, %r1655;
	setp.ge.s32 	%p362, %r1569, %r1555;
	selp.u32 	%r1656, -1, 0, %p362;
	selp.b32 	%r1657, %r1656, %r1569, %p361;
	and.b32  	%r1658, %r1657, 1;
	setp.eq.b32 	%p363, %r1658, 1;
	selp.b32 	%r1659, %r1569, %r1555, %p363;
	selp.b32 	%r1660, %r1555, %r1569, %p363;
	shr.u32 	%r1661, %r1582, 31;
	add.s32 	%r1662, %r1582, %r1661;
	and.b32  	%r1663, %r1662, -2;
	sub.s32 	%r1664, %r1582, %r1663;
	shr.u32 	%r1665, %r1568, 31;
	add.s32 	%r1666, %r1568, %r1665;
	and.b32  	%r1667, %r1666, -2;
	sub.s32 	%r1668, %r1568, %r1667;
	setp.eq.s32 	%p364, %r1664, %r1668;
	setp.ge.s32 	%p365, %r1582, %r1568;
	selp.u32 	%r1669, -1, 0, %p365;
	selp.b32 	%r1670, %r1669, %r1582, %p364;
	and.b32  	%r1671, %r1670, 1;
	setp.eq.b32 	%p366, %r1671, 1;
	selp.b32 	%r1672, %r1582, %r1568, %p366;
	selp.b32 	%r1673, %r1568, %r1582, %p366;
	shr.u32 	%r1674, %r1595, 31;
	add.s32 	%r1675, %r1595, %r1674;
	and.b32  	%r1676, %r1675, -2;
	sub.s32 	%r1677, %r1595, %r1676;
	shr.u32 	%r1678, %r1581, 31;
	add.s32 	%r1679, %r1581, %r1678;
	and.b32  	%r1680, %r1679, -2;
	sub.s32 	%r1681, %r1581, %r1680;
	setp.eq.s32 	%p367, %r1677, %r1681;
	setp.ge.s32 	%p368, %r1595, %r1581;
	selp.u32 	%r1682, -1, 0, %p368;
	selp.b32 	%r1683, %r1682, %r1595, %p367;
	and.b32  	%r1684, %r1683, 1;
	setp.eq.b32 	%p369, %r1684, 1;
	selp.b32 	%r1685, %r1595, %r1581, %p369;
	selp.b32 	%r1686, %r1581, %r1595, %p369;
	shr.u32 	%r1687, %r1608, 31;
	add.s32 	%r1688, %r1608, %r1687;
	and.b32  	%r1689, %r1688, -2;
	sub.s32 	%r1690, %r1608, %r1689;
	shr.u32 	%r1691, %r1594, 31;
	add.s32 	%r1692, %r1594, %r1691;
	and.b32  	%r1693, %r1692, -2;
	sub.s32 	%r1694, %r1594, %r1693;
	setp.eq.s32 	%p370, %r1690, %r1694;
	setp.ge.s32 	%p371, %r1608, %r1594;
	selp.u32 	%r1695, -1, 0, %p371;
	selp.b32 	%r1696, %r1695, %r1608, %p370;
	and.b32  	%r1697, %r1696, 1;
	setp.eq.b32 	%p372, %r1697, 1;
	selp.b32 	%r1698, %r1608, %r1594, %p372;
	selp.b32 	%r1699, %r1594, %r1608, %p372;
	shr.u32 	%r1700, %r1621, 31;
	add.s32 	%r1701, %r1621, %r1700;
	and.b32  	%r1702, %r1701, -2;
	sub.s32 	%r1703, %r1621, %r1702;
	shr.u32 	%r1704, %r1607, 31;
	add.s32 	%r1705, %r1607, %r1704;
	and.b32  	%r1706, %r1705, -2;
	sub.s32 	%r1707, %r1607, %r1706;
	setp.eq.s32 	%p373, %r1703, %r1707;
	setp.ge.s32 	%p374, %r1621, %r1607;
	selp.u32 	%r1708, -1, 0, %p374;
	selp.b32 	%r1709, %r1708, %r1621, %p373;
	and.b32  	%r1710, %r1709, 1;
	setp.eq.b32 	%p375, %r1710, 1;
	selp.b32 	%r1711, %r1621, %r1607, %p375;
	selp.b32 	%r1712, %r1607, %r1621, %p375;
	shr.u32 	%r1713, %r1634, 31;
	add.s32 	%r1714, %r1634, %r1713;
	and.b32  	%r1715, %r1714, -2;
	sub.s32 	%r1716, %r1634, %r1715;
	shr.u32 	%r1717, %r1620, 31;
	add.s32 	%r1718, %r1620, %r1717;
	and.b32  	%r1719, %r1718, -2;
	sub.s32 	%r1720, %r1620, %r1719;
	setp.eq.s32 	%p376, %r1716, %r1720;
	setp.ge.s32 	%p377, %r1634, %r1620;
	selp.u32 	%r1721, -1, 0, %p377;
	selp.b32 	%r1722, %r1721, %r1634, %p376;
	and.b32  	%r1723, %r1722, 1;
	setp.eq.b32 	%p378, %r1723, 1;
	selp.b32 	%r1724, %r1634, %r1620, %p378;
	selp.b32 	%r1725, %r1620, %r1634, %p378;
	shr.u32 	%r1726, %r1647, 31;
	add.s32 	%r1727, %r1647, %r1726;
	and.b32  	%r1728, %r1727, -2;
	sub.s32 	%r1729, %r1647, %r1728;
	shr.u32 	%r1730, %r1633, 31;
	add.s32 	%r1731, %r1633, %r1730;
	and.b32  	%r1732, %r1731, -2;
	sub.s32 	%r1733, %r1633, %r1732;
	setp.eq.s32 	%p379, %r1729, %r1733;
	setp.ge.s32 	%p380, %r1647, %r1633;
	selp.u32 	%r1734, -1, 0, %p380;
	selp.b32 	%r1735, %r1734, %r1647, %p379;
	and.b32  	%r1736, %r1735, 1;
	setp.eq.b32 	%p381, %r1736, 1;
	selp.b32 	%r1737, %r1647, %r1633, %p381;
	selp.b32 	%r1738, %r1633, %r1647, %p381;
	shr.u32 	%r1739, %r1542, 31;
	add.s32 	%r1740, %r1542, %r1739;
	and.b32  	%r1741, %r1740, -2;
	sub.s32 	%r1742, %r1542, %r1741;
	shr.u32 	%r1743, %r1646, 31;
	add.s32 	%r1744, %r1646, %r1743;
	and.b32  	%r1745, %r1744, -2;
	sub.s32 	%r1746, %r1646, %r1745;
	setp.eq.s32 	%p382, %r1742, %r1746;
	setp.ge.s32 	%p383, %r1542, %r1646;
	selp.u32 	%r1747, -1, 0, %p383;
	selp.b32 	%r1748, %r1747, %r1542, %p382;
	and.b32  	%r1749, %r1748, 1;
	setp.eq.b32 	%p384, %r1749, 1;
	selp.b32 	%r1750, %r1542, %r1646, %p384;
	selp.b32 	%r1751, %r1646, %r1542, %p384;
	shr.u32 	%r1752, %r1660, 31;
	add.s32 	%r1753, %r1660, %r1752;
	and.b32  	%r1754, %r1753, -2;
	sub.s32 	%r1755, %r1660, %r1754;
	shr.u32 	%r1756, %r1556, 31;
	add.s32 	%r1757, %r1556, %r1756;
	and.b32  	%r1758, %r1757, -2;
	sub.s32 	%r1759, %r1556, %r1758;
	setp.eq.s32 	%p385, %r1755, %r1759;
	setp.ge.s32 	%p386, %r1660, %r1556;
	selp.u32 	%r1760, -1, 0, %p386;
	selp.b32 	%r1761, %r1760, %r1660, %p385;
	and.b32  	%r1762, %r1761, 1;
	setp.eq.b32 	%p387, %r1762, 1;
	selp.b32 	%r1763, %r1660, %r1556, %p387;
	selp.b32 	%r1764, %r1556, %r1660, %p387;
	shr.u32 	%r1765, %r1673, 31;
	add.s32 	%r1766, %r1673, %r1765;
	and.b32  	%r1767, %r1766, -2;
	sub.s32 	%r1768, %r1673, %r1767;
	shr.u32 	%r1769, %r1659, 31;
	add.s32 	%r1770, %r1659, %r1769;
	and.b32  	%r1771, %r1770, -2;
	sub.s32 	%r1772, %r1659, %r1771;
	setp.eq.s32 	%p388, %r1768, %r1772;
	setp.ge.s32 	%p389, %r1673, %r1659;
	selp.u32 	%r1773, -1, 0, %p389;
	selp.b32 	%r1774, %r1773, %r1673, %p388;
	and.b32  	%r1775, %r1774, 1;
	setp.eq.b32 	%p390, %r1775, 1;
	selp.b32 	%r1776, %r1673, %r1659, %p390;
	selp.b32 	%r1777, %r1659, %r1673, %p390;
	shr.u32 	%r1778, %r1686, 31;
	add.s32 	%r1779, %r1686, %r1778;
	and.b32  	%r1780, %r1779, -2;
	sub.s32 	%r1781, %r1686, %r1780;
	shr.u32 	%r1782, %r1672, 31;
	add.s32 	%r1783, %r1672, %r1782;
	and.b32  	%r1784, %r1783, -2;
	sub.s32 	%r1785, %r1672, %r1784;
	setp.eq.s32 	%p391, %r1781, %r1785;
	setp.ge.s32 	%p392, %r1686, %r1672;
	selp.u32 	%r1786, -1, 0, %p392;
	selp.b32 	%r1787, %r1786, %r1686, %p391;
	and.b32  	%r1788, %r1787, 1;
	setp.eq.b32 	%p393, %r1788, 1;
	selp.b32 	%r1789, %r1686, %r1672, %p393;
	selp.b32 	%r1790, %r1672, %r1686, %p393;
	shr.u32 	%r1791, %r1699, 31;
	add.s32 	%r1792, %r1699, %r1791;
	and.b32  	%r1793, %r1792, -2;
	sub.s32 	%r1794, %r1699, %r1793;
	shr.u32 	%r1795, %r1685, 31;
	add.s32 	%r1796, %r1685, %r1795;
	and.b32  	%r1797, %r1796, -2;
	sub.s32 	%r1798, %r1685, %r1797;
	setp.eq.s32 	%p394, %r1794, %r1798;
	setp.ge.s32 	%p395, %r1699, %r1685;
	selp.u32 	%r1799, -1, 0, %p395;
	selp.b32 	%r1800, %r1799, %r1699, %p394;
	and.b32  	%r1801, %r1800, 1;
	setp.eq.b32 	%p396, %r1801, 1;
	selp.b32 	%r1802, %r1699, %r1685, %p396;
	selp.b32 	%r1803, %r1685, %r1699, %p396;
	shr.u32 	%r1804, %r1712, 31;
	add.s32 	%r1805, %r1712, %r1804;
	and.b32  	%r1806, %r1805, -2;
	sub.s32 	%r1807, %r1712, %r1806;
	shr.u32 	%r1808, %r1698, 31;
	add.s32 	%r1809, %r1698, %r1808;
	and.b32  	%r1810, %r1809, -2;
	sub.s32 	%r1811, %r1698, %r1810;
	setp.eq.s32 	%p397, %r1807, %r1811;
	setp.ge.s32 	%p398, %r1712, %r1698;
	selp.u32 	%r1812, -1, 0, %p398;
	selp.b32 	%r1813, %r1812, %r1712, %p397;
	and.b32  	%r1814, %r1813, 1;
	setp.eq.b32 	%p399, %r1814, 1;
	selp.b32 	%r1815, %r1712, %r1698, %p399;
	selp.b32 	%r1816, %r1698, %r1712, %p399;
	shr.u32 	%r1817, %r1725, 31;
	add.s32 	%r1818, %r1725, %r1817;
	and.b32  	%r1819, %r1818, -2;
	sub.s32 	%r1820, %r1725, %r1819;
	shr.u32 	%r1821, %r1711, 31;
	add.s32 	%r1822, %r1711, %r1821;
	and.b32  	%r1823, %r1822, -2;
	sub.s32 	%r1824, %r1711, %r1823;
	setp.eq.s32 	%p400, %r1820, %r1824;
	setp.ge.s32 	%p401, %r1725, %r1711;
	selp.u32 	%r1825, -1, 0, %p401;
	selp.b32 	%r1826, %r1825, %r1725, %p400;
	and.b32  	%r1827, %r1826, 1;
	setp.eq.b32 	%p402, %r1827, 1;
	selp.b32 	%r1828, %r1725, %r1711, %p402;
	selp.b32 	%r1829, %r1711, %r1725, %p402;
	shr.u32 	%r1830, %r1738, 31;
	add.s32 	%r1831, %r1738, %r1830;
	and.b32  	%r1832, %r1831, -2;
	sub.s32 	%r1833, %r1738, %r1832;
	shr.u32 	%r1834, %r1724, 31;
	add.s32 	%r1835, %r1724, %r1834;
	and.b32  	%r1836, %r1835, -2;
	sub.s32 	%r1837, %r1724, %r1836;
	setp.eq.s32 	%p403, %r1833, %r1837;
	setp.ge.s32 	%p404, %r1738, %r1724;
	selp.u32 	%r1838, -1, 0, %p404;
	selp.b32 	%r1839, %r1838, %r1738, %p403;
	and.b32  	%r1840, %r1839, 1;
	setp.eq.b32 	%p405, %r1840, 1;
	selp.b32 	%r1841, %r1738, %r1724, %p405;
	selp.b32 	%r1842, %r1724, %r1738, %p405;
	shr.u32 	%r1843, %r1751, 31;
	add.s32 	%r1844, %r1751, %r1843;
	and.b32  	%r1845, %r1844, -2;
	sub.s32 	%r1846, %r1751, %r1845;
	shr.u32 	%r1847, %r1737, 31;
	add.s32 	%r1848, %r1737, %r1847;
	and.b32  	%r1849, %r1848, -2;
	sub.s32 	%r1850, %r1737, %r1849;
	setp.eq.s32 	%p406, %r1846, %r1850;
	setp.ge.s32 	%p407, %r1751, %r1737;
	selp.u32 	%r1851, -1, 0, %p407;
	selp.b32 	%r1852, %r1851, %r1751, %p406;
	and.b32  	%r1853, %r1852, 1;
	setp.eq.b32 	%p408, %r1853, 1;
	selp.b32 	%r1854, %r1751, %r1737, %p408;
	selp.b32 	%r1855, %r1737, %r1751, %p408;
	shr.u32 	%r1856, %r1777, 31;
	add.s32 	%r1857, %r1777, %r1856;
	and.b32  	%r1858, %r1857, -2;
	sub.s32 	%r1859, %r1777, %r1858;
	shr.u32 	%r1860, %r1763, 31;
	add.s32 	%r1861, %r1763, %r1860;
	and.b32  	%r1862, %r1861, -2;
	sub.s32 	%r1863, %r1763, %r1862;
	setp.eq.s32 	%p409, %r1859, %r1863;
	setp.ge.s32 	%p410, %r1777, %r1763;
	selp.u32 	%r1864, -1, 0, %p410;
	selp.b32 	%r1865, %r1864, %r1777, %p409;
	and.b32  	%r1866, %r1865, 1;
	setp.eq.b32 	%p411, %r1866, 1;
	selp.b32 	%r1867, %r1777, %r1763, %p411;
	selp.b32 	%r1868, %r1763, %r1777, %p411;
	shr.u32 	%r1869, %r1790, 31;
	add.s32 	%r1870, %r1790, %r1869;
	and.b32  	%r1871, %r1870, -2;
	sub.s32 	%r1872, %r1790, %r1871;
	shr.u32 	%r1873, %r1776, 31;
	add.s32 	%r1874, %r1776, %r1873;
	and.b32  	%r1875, %r1874, -2;
	sub.s32 	%r1876, %r1776, %r1875;
	setp.eq.s32 	%p412, %r1872, %r1876;
	setp.ge.s32 	%p413, %r1790, %r1776;
	selp.u32 	%r1877, -1, 0, %p413;
	selp.b32 	%r1878, %r1877, %r1790, %p412;
	and.b32  	%r1879, %r1878, 1;
	setp.eq.b32 	%p414, %r1879, 1;
	selp.b32 	%r1880, %r1790, %r1776, %p414;
	selp.b32 	%r1881, %r1776, %r1790, %p414;
	shr.u32 	%r1882, %r1803, 31;
	add.s32 	%r1883, %r1803, %r1882;
	and.b32  	%r1884, %r1883, -2;
	sub.s32 	%r1885, %r1803, %r1884;
	shr.u32 	%r1886, %r1789, 31;
	add.s32 	%r1887, %r1789, %r1886;
	and.b32  	%r1888, %r1887, -2;
	sub.s32 	%r1889, %r1789, %r1888;
	setp.eq.s32 	%p415, %r1885, %r1889;
	setp.ge.s32 	%p416, %r1803, %r1789;
	selp.u32 	%r1890, -1, 0, %p416;
	selp.b32 	%r1891, %r1890, %r1803, %p415;
	and.b32  	%r1892, %r1891, 1;
	setp.eq.b32 	%p417, %r1892, 1;
	selp.b32 	%r1893, %r1803, %r1789, %p417;
	selp.b32 	%r1894, %r1789, %r1803, %p417;
	shr.u32 	%r1895, %r1816, 31;
	add.s32 	%r1896, %r1816, %r1895;
	and.b32  	%r1897, %r1896, -2;
	sub.s32 	%r1898, %r1816, %r1897;
	shr.u32 	%r1899, %r1802, 31;
	add.s32 	%r1900, %r1802, %r1899;
	and.b32  	%r1901, %r1900, -2;
	sub.s32 	%r1902, %r1802, %r1901;
	setp.eq.s32 	%p418, %r1898, %r1902;
	setp.ge.s32 	%p419, %r1816, %r1802;
	selp.u32 	%r1903, -1, 0, %p419;
	selp.b32 	%r1904, %r1903, %r1816, %p418;
	and.b32  	%r1905, %r1904, 1;
	setp.eq.b32 	%p420, %r1905, 1;
	selp.b32 	%r1906, %r1816, %r1802, %p420;
	selp.b32 	%r1907, %r1802, %r1816, %p420;
	shr.u32 	%r1908, %r1829, 31;
	add.s32 	%r1909, %r1829, %r1908;
	and.b32  	%r1910, %r1909, -2;
	sub.s32 	%r1911, %r1829, %r1910;
	shr.u32 	%r1912, %r1815, 31;
	add.s32 	%r1913, %r1815, %r1912;
	and.b32  	%r1914, %r1913, -2;
	sub.s32 	%r1915, %r1815, %r1914;
	setp.eq.s32 	%p421, %r1911, %r1915;
	setp.ge.s32 	%p422, %r1829, %r1815;
	selp.u32 	%r1916, -1, 0, %p422;
	selp.b32 	%r1917, %r1916, %r1829, %p421;
	and.b32  	%r1918, %r1917, 1;
	setp.eq.b32 	%p423, %r1918, 1;
	selp.b32 	%r1919, %r1829, %r1815, %p423;
	selp.b32 	%r1920, %r1815, %r1829, %p423;
	shr.u32 	%r1921, %r1842, 31;
	add.s32 	%r1922, %r1842, %r1921;
	and.b32  	%r1923, %r1922, -2;
	sub.s32 	%r1924, %r1842, %r1923;
	shr.u32 	%r1925, %r1828, 31;
	add.s32 	%r1926, %r1828, %r1925;
	and.b32  	%r1927, %r1926, -2;
	sub.s32 	%r1928, %r1828, %r1927;
	setp.eq.s32 	%p424, %r1924, %r1928;
	setp.ge.s32 	%p425, %r1842, %r1828;
	selp.u32 	%r1929, -1, 0, %p425;
	selp.b32 	%r1930, %r1929, %r1842, %p424;
	and.b32  	%r1931, %r1930, 1;
	setp.eq.b32 	%p426, %r1931, 1;
	selp.b32 	%r1932, %r1842, %r1828, %p426;
	selp.b32 	%r1933, %r1828, %r1842, %p426;
	shr.u32 	%r1934, %r1855, 31;
	add.s32 	%r1935, %r1855, %r1934;
	and.b32  	%r1936, %r1935, -2;
	sub.s32 	%r1937, %r1855, %r1936;
	shr.u32 	%r1938, %r1841, 31;
	add.s32 	%r1939, %r1841, %r1938;
	and.b32  	%r1940, %r1939, -2;
	sub.s32 	%r1941, %r1841, %r1940;
	setp.eq.s32 	%p427, %r1937, %r1941;
	setp.ge.s32 	%p428, %r1855, %r1841;
	selp.u32 	%r1942, -1, 0, %p428;
	selp.b32 	%r1943, %r1942, %r1855, %p427;
	and.b32  	%r1944, %r1943, 1;
	setp.eq.b32 	%p429, %r1944, 1;
	selp.b32 	%r1945, %r1855, %r1841, %p429;
	selp.b32 	%r1946, %r1841, %r1855, %p429;
	shr.u32 	%r1947, %r1750, 31;
	add.s32 	%r1948, %r1750, %r1947;
	and.b32  	%r1949, %r1948, -2;
	sub.s32 	%r1950, %r1750, %r1949;
	shr.u32 	%r1951, %r1854, 31;
	add.s32 	%r1952, %r1854, %r1951;
	and.b32  	%r1953, %r1952, -2;
	sub.s32 	%r1954, %r1854, %r1953;
	setp.eq.s32 	%p430, %r1950, %r1954;
	setp.ge.s32 	%p431, %r1750, %r1854;
	selp.u32 	%r1955, -1, 0, %p431;
	selp.b32 	%r1956, %r1955, %r1750, %p430;
	and.b32  	%r1957, %r1956, 1;
	setp.eq.b32 	%p432, %r1957, 1;
	selp.b32 	%r1958, %r1750, %r1854, %p432;
	selp.b32 	%r1959, %r1854, %r1750, %p432;
	shr.u32 	%r1960, %r1868, 31;
	add.s32 	%r1961, %r1868, %r1960;
	and.b32  	%r1962, %r1961, -2;
	sub.s32 	%r1963, %r1868, %r1962;
	shr.u32 	%r1964, %r1764, 31;
	add.s32 	%r1965, %r1764, %r1964;
	and.b32  	%r1966, %r1965, -2;
	sub.s32 	%r1967, %r1764, %r1966;
	setp.eq.s32 	%p433, %r1963, %r1967;
	setp.ge.s32 	%p434, %r1868, %r1764;
	selp.u32 	%r1968, -1, 0, %p434;
	selp.b32 	%r1969, %r1968, %r1868, %p433;
	and.b32  	%r1970, %r1969, 1;
	setp.eq.b32 	%p435, %r1970, 1;
	selp.b32 	%r1971, %r1868, %r1764, %p435;
	selp.b32 	%r1972, %r1764, %r1868, %p435;
	shr.u32 	%r1973, %r1881, 31;
	add.s32 	%r1974, %r1881, %r1973;
	and.b32  	%r1975, %r1974, -2;
	sub.s32 	%r1976, %r1881, %r1975;
	shr.u32 	%r1977, %r1867, 31;
	add.s32 	%r1978, %r1867, %r1977;
	and.b32  	%r1979, %r1978, -2;
	sub.s32 	%r1980, %r1867, %r1979;
	setp.eq.s32 	%p436, %r1976, %r1980;
	setp.ge.s32 	%p437, %r1881, %r1867;
	selp.u32 	%r1981, -1, 0, %p437;
	selp.b32 	%r1982, %r1981, %r1881, %p436;
	and.b32  	%r1983, %r1982, 1;
	setp.eq.b32 	%p438, %r1983, 1;
	selp.b32 	%r1984, %r1881, %r1867, %p438;
	selp.b32 	%r1985, %r1867, %r1881, %p438;
	shr.u32 	%r1986, %r1894, 31;
	add.s32 	%r1987, %r1894, %r1986;
	and.b32  	%r1988, %r1987, -2;
	sub.s32 	%r1989, %r1894, %r1988;
	shr.u32 	%r1990, %r1880, 31;
	add.s32 	%r1991, %r1880, %r1990;
	and.b32  	%r1992, %r1991, -2;
	sub.s32 	%r1993, %r1880, %r1992;
	setp.eq.s32 	%p439, %r1989, %r1993;
	setp.ge.s32 	%p440, %r1894, %r1880;
	selp.u32 	%r1994, -1, 0, %p440;
	selp.b32 	%r1995, %r1994, %r1894, %p439;
	and.b32  	%r1996, %r1995, 1;
	setp.eq.b32 	%p441, %r1996, 1;
	selp.b32 	%r1997, %r1894, %r1880, %p441;
	selp.b32 	%r1998, %r1880, %r1894, %p441;
	shr.u32 	%r1999, %r1907, 31;
	add.s32 	%r2000, %r1907, %r1999;
	and.b32  	%r2001, %r2000, -2;
	sub.s32 	%r2002, %r1907, %r2001;
	shr.u32 	%r2003, %r1893, 31;
	add.s32 	%r2004, %r1893, %r2003;
	and.b32  	%r2005, %r2004, -2;
	sub.s32 	%r2006, %r1893, %r2005;
	setp.eq.s32 	%p442, %r2002, %r2006;
	setp.ge.s32 	%p443, %r1907, %r1893;
	selp.u32 	%r2007, -1, 0, %p443;
	selp.b32 	%r2008, %r2007, %r1907, %p442;
	and.b32  	%r2009, %r2008, 1;
	setp.eq.b32 	%p444, %r2009, 1;
	selp.b32 	%r2010, %r1907, %r1893, %p444;
	selp.b32 	%r2011, %r1893, %r1907, %p444;
	shr.u32 	%r2012, %r1920, 31;
	add.s32 	%r2013, %r1920, %r2012;
	and.b32  	%r2014, %r2013, -2;
	sub.s32 	%r2015, %r1920, %r2014;
	shr.u32 	%r2016, %r1906, 31;
	add.s32 	%r2017, %r1906, %r2016;
	and.b32  	%r2018, %r2017, -2;
	sub.s32 	%r2019, %r1906, %r2018;
	setp.eq.s32 	%p445, %r2015, %r2019;
	setp.ge.s32 	%p446, %r1920, %r1906;
	selp.u32 	%r2020, -1, 0, %p446;
	selp.b32 	%r2021, %r2020, %r1920, %p445;
	and.b32  	%r2022, %r2021, 1;
	setp.eq.b32 	%p447, %r2022, 1;
	selp.b32 	%r2023, %r1920, %r1906, %p447;
	selp.b32 	%r2024, %r1906, %r1920, %p447;
	shr.u32 	%r2025, %r1933, 31;
	add.s32 	%r2026, %r1933, %r2025;
	and.b32  	%r2027, %r2026, -2;
	sub.s32 	%r2028, %r1933, %r2027;
	shr.u32 	%r2029, %r1919, 31;
	add.s32 	%r2030, %r1919, %r2029;
	and.b32  	%r2031, %r2030, -2;
	sub.s32 	%r2032, %r1919, %r2031;
	setp.eq.s32 	%p448, %r2028, %r2032;
	setp.ge.s32 	%p449, %r1933, %r1919;
	selp.u32 	%r2033, -1, 0, %p449;
	selp.b32 	%r2034, %r2033, %r1933, %p448;
	and.b32  	%r2035, %r2034, 1;
	setp.eq.b32 	%p450, %r2035, 1;
	selp.b32 	%r2036, %r1933, %r1919, %p450;
	selp.b32 	%r2037, %r1919, %r1933, %p450;
	shr.u32 	%r2038, %r1946, 31;
	add.s32 	%r2039, %r1946, %r2038;
	and.b32  	%r2040, %r2039, -2;
	sub.s32 	%r2041, %r1946, %r2040;
	shr.u32 	%r2042, %r1932, 31;
	add.s32 	%r2043, %r1932, %r2042;
	and.b32  	%r2044, %r2043, -2;
	sub.s32 	%r2045, %r1932, %r2044;
	setp.eq.s32 	%p451, %r2041, %r2045;
	setp.ge.s32 	%p452, %r1946, %r1932;
	selp.u32 	%r2046, -1, 0, %p452;
	selp.b32 	%r2047, %r2046, %r1946, %p451;
	and.b32  	%r2048, %r2047, 1;
	setp.eq.b32 	%p453, %r2048, 1;
	selp.b32 	%r2049, %r1946, %r1932, %p453;
	selp.b32 	%r2050, %r1932, %r1946, %p453;
	shr.u32 	%r2051, %r1959, 31;
	add.s32 	%r2052, %r1959, %r2051;
	and.b32  	%r2053, %r2052, -2;
	sub.s32 	%r2054, %r1959, %r2053;
	shr.u32 	%r2055, %r1945, 31;
	add.s32 	%r2056, %r1945, %r2055;
	and.b32  	%r2057, %r2056, -2;
	sub.s32 	%r2058, %r1945, %r2057;
	setp.eq.s32 	%p454, %r2054, %r2058;
	setp.ge.s32 	%p455, %r1959, %r1945;
	selp.u32 	%r2059, -1, 0, %p455;
	selp.b32 	%r2060, %r2059, %r1959, %p454;
	and.b32  	%r2061, %r2060, 1;
	setp.eq.b32 	%p456, %r2061, 1;
	selp.b32 	%r2062, %r1959, %r1945, %p456;
	selp.b32 	%r2063, %r1945, %r1959, %p456;
	shr.u32 	%r2064, %r1985, 31;
	add.s32 	%r2065, %r1985, %r2064;
	and.b32  	%r2066, %r2065, -2;
	sub.s32 	%r2067, %r1985, %r2066;
	shr.u32 	%r2068, %r1971, 31;
	add.s32 	%r2069, %r1971, %r2068;
	and.b32  	%r2070, %r2069, -2;
	sub.s32 	%r2071, %r1971, %r2070;
	setp.eq.s32 	%p457, %r2067, %r2071;
	setp.ge.s32 	%p458, %r1985, %r1971;
	selp.u32 	%r2072, -1, 0, %p458;
	selp.b32 	%r2073, %r2072, %r1985, %p457;
	and.b32  	%r2074, %r2073, 1;
	setp.eq.b32 	%p459, %r2074, 1;
	selp.b32 	%r2075, %r1985, %r1971, %p459;
	selp.b32 	%r2076, %r1971, %r1985, %p459;
	shr.u32 	%r2077, %r1998, 31;
	add.s32 	%r2078, %r1998, %r2077;
	and.b32  	%r2079, %r2078, -2;
	sub.s32 	%r2080, %r1998, %r2079;
	shr.u32 	%r2081, %r1984, 31;
	add.s32 	%r2082, %r1984, %r2081;
	and.b32  	%r2083, %r2082, -2;
	sub.s32 	%r2084, %r1984, %r2083;
	setp.eq.s32 	%p460, %r2080, %r2084;
	setp.ge.s32 	%p461, %r1998, %r1984;
	selp.u32 	%r2085, -1, 0, %p461;
	selp.b32 	%r2086, %r2085, %r1998, %p460;
	and.b32  	%r2087, %r2086, 1;
	setp.eq.b32 	%p462, %r2087, 1;
	selp.b32 	%r2088, %r1998, %r1984, %p462;
	selp.b32 	%r2089, %r1984, %r1998, %p462;
	shr.u32 	%r2090, %r2011, 31;
	add.s32 	%r2091, %r2011, %r2090;
	and.b32  	%r2092, %r2091, -2;
	sub.s32 	%r2093, %r2011, %r2092;
	shr.u32 	%r2094, %r1997, 31;
	add.s32 	%r2095, %r1997, %r2094;
	and.b32  	%r2096, %r2095, -2;
	sub.s32 	%r2097, %r1997, %r2096;
	setp.eq.s32 	%p463, %r2093, %r2097;
	setp.ge.s32 	%p464, %r2011, %r1997;
	selp.u32 	%r2098, -1, 0, %p464;
	selp.b32 	%r2099, %r2098, %r2011, %p463;
	and.b32  	%r2100, %r2099, 1;
	setp.eq.b32 	%p465, %r2100, 1;
	selp.b32 	%r2101, %r2011, %r1997, %p465;
	selp.b32 	%r2102, %r1997, %r2011, %p465;
	shr.u32 	%r2103, %r2024, 31;
	add.s32 	%r2104, %r2024, %r2103;
	and.b32  	%r2105, %r2104, -2;
	sub.s32 	%r2106, %r2024, %r2105;
	shr.u32 	%r2107, %r2010, 31;
	add.s32 	%r2108, %r2010, %r2107;
	and.b32  	%r2109, %r2108, -2;
	sub.s32 	%r2110, %r2010, %r2109;
	setp.eq.s32 	%p466, %r2106, %r2110;
	setp.ge.s32 	%p467, %r2024, %r2010;
	selp.u32 	%r2111, -1, 0, %p467;
	selp.b32 	%r2112, %r2111, %r2024, %p466;
	and.b32  	%r2113, %r2112, 1;
	setp.eq.b32 	%p468, %r2113, 1;
	selp.b32 	%r2114, %r2024, %r2010, %p468;
	selp.b32 	%r2115, %r2010, %r2024, %p468;
	shr.u32 	%r2116, %r2037, 31;
	add.s32 	%r2117, %r2037, %r2116;
	and.b32  	%r2118, %r2117, -2;
	sub.s32 	%r2119, %r2037, %r2118;
	shr.u32 	%r2120, %r2023, 31;
	add.s32 	%r2121, %r2023, %r2120;
	and.b32  	%r2122, %r2121, -2;
	sub.s32 	%r2123, %r2023, %r2122;
	setp.eq.s32 	%p469, %r2119, %r2123;
	setp.ge.s32 	%p470, %r2037, %r2023;
	selp.u32 	%r2124, -1, 0, %p470;
	selp.b32 	%r2125, %r2124, %r2037, %p469;
	and.b32  	%r2126, %r2125, 1;
	setp.eq.b32 	%p471, %r2126, 1;
	selp.b32 	%r2127, %r2037, %r2023, %p471;
	selp.b32 	%r2128, %r2023, %r2037, %p471;
	shr.u32 	%r2129, %r2050, 31;
	add.s32 	%r2130, %r2050, %r2129;
	and.b32  	%r2131, %r2130, -2;
	sub.s32 	%r2132, %r2050, %r2131;
	shr.u32 	%r2133, %r2036, 31;
	add.s32 	%r2134, %r2036, %r2133;
	and.b32  	%r2135, %r2134, -2;
	sub.s32 	%r2136, %r2036, %r2135;
	setp.eq.s32 	%p472, %r2132, %r2136;
	setp.ge.s32 	%p473, %r2050, %r2036;
	selp.u32 	%r2137, -1, 0, %p473;
	selp.b32 	%r2138, %r2137, %r2050, %p472;
	and.b32  	%r2139, %r2138, 1;
	setp.eq.b32 	%p474, %r2139, 1;
	selp.b32 	%r2140, %r2050, %r2036, %p474;
	selp.b32 	%r2141, %r2036, %r2050, %p474;
	shr.u32 	%r2142, %r2063, 31;
	add.s32 	%r2143, %r2063, %r2142;
	and.b32  	%r2144, %r2143, -2;
	sub.s32 	%r2145, %r2063, %r2144;
	shr.u32 	%r2146, %r2049, 31;
	add.s32 	%r2147, %r2049, %r2146;
	and.b32  	%r2148, %r2147, -2;
	sub.s32 	%r2149, %r2049, %r2148;
	setp.eq.s32 	%p475, %r2145, %r2149;
	setp.ge.s32 	%p476, %r2063, %r2049;
	selp.u32 	%r2150, -1, 0, %p476;
	selp.b32 	%r2151, %r2150, %r2063, %p475;
	and.b32  	%r2152, %r2151, 1;
	setp.eq.b32 	%p477, %r2152, 1;
	selp.b32 	%r2153, %r2063, %r2049, %p477;
	selp.b32 	%r2154, %r2049, %r2063, %p477;
	shr.u32 	%r2155, %r1958, 31;
	add.s32 	%r2156, %r1958, %r2155;
	and.b32  	%r2157, %r2156, -2;
	sub.s32 	%r2158, %r1958, %r2157;
	shr.u32 	%r2159, %r2062, 31;
	add.s32 	%r2160, %r2062, %r2159;
	and.b32  	%r2161, %r2160, -2;
	sub.s32 	%r2162, %r2062, %r2161;
	setp.eq.s32 	%p478, %r2158, %r2162;
	setp.ge.s32 	%p479, %r1958, %r2062;
	selp.u32 	%r2163, -1, 0, %p479;
	selp.b32 	%r2164, %r2163, %r1958, %p478;
	and.b32  	%r2165, %r2164, 1;
	setp.eq.b32 	%p480, %r2165, 1;
	selp.b32 	%r2166, %r1958, %r2062, %p480;
	selp.b32 	%r2167, %r2062, %r1958, %p480;
	shr.u32 	%r2168, %r2076, 31;
	add.s32 	%r2169, %r2076, %r2168;
	and.b32  	%r2170, %r2169, -2;
	sub.s32 	%r2171, %r2076, %r2170;
	shr.u32 	%r2172, %r1972, 31;
	add.s32 	%r2173, %r1972, %r2172;
	and.b32  	%r2174, %r2173, -2;
	sub.s32 	%r2175, %r1972, %r2174;
	setp.eq.s32 	%p481, %r2171, %r2175;
	setp.ge.s32 	%p482, %r2076, %r1972;
	selp.u32 	%r2176, -1, 0, %p482;
	selp.b32 	%r2177, %r2176, %r2076, %p481;
	and.b32  	%r2178, %r2177, 1;
	setp.eq.b32 	%p483, %r2178, 1;
	selp.b32 	%r2179, %r2076, %r1972, %p483;
	selp.b32 	%r2180, %r1972, %r2076, %p483;
	shr.u32 	%r2181, %r2089, 31;
	add.s32 	%r2182, %r2089, %r2181;
	and.b32  	%r2183, %r2182, -2;
	sub.s32 	%r2184, %r2089, %r2183;
	shr.u32 	%r2185, %r2075, 31;
	add.s32 	%r2186, %r2075, %r2185;
	and.b32  	%r2187, %r2186, -2;
	sub.s32 	%r2188, %r2075, %r2187;
	setp.eq.s32 	%p484, %r2184, %r2188;
	setp.ge.s32 	%p485, %r2089, %r2075;
	selp.u32 	%r2189, -1, 0, %p485;
	selp.b32 	%r2190, %r2189, %r2089, %p484;
	and.b32  	%r2191, %r2190, 1;
	setp.eq.b32 	%p486, %r2191, 1;
	selp.b32 	%r2192, %r2089, %r2075, %p486;
	selp.b32 	%r2193, %r2075, %r2089, %p486;
	shr.u32 	%r2194, %r2102, 31;
	add.s32 	%r2195, %r2102, %r2194;
	and.b32  	%r2196, %r2195, -2;
	sub.s32 	%r2197, %r2102, %r2196;
	shr.u32 	%r2198, %r2088, 31;
	add.s32 	%r2199, %r2088, %r2198;
	and.b32  	%r2200, %r2199, -2;
	sub.s32 	%r2201, %r2088, %r2200;
	setp.eq.s32 	%p487, %r2197, %r2201;
	setp.ge.s32 	%p488, %r2102, %r2088;
	selp.u32 	%r2202, -1, 0, %p488;
	selp.b32 	%r2203, %r2202, %r2102, %p487;
	and.b32  	%r2204, %r2203, 1;
	setp.eq.b32 	%p489, %r2204, 1;
	selp.b32 	%r2205, %r2102, %r2088, %p489;
	selp.b32 	%r2206, %r2088, %r2102, %p489;
	shr.u32 	%r2207, %r2115, 31;
	add.s32 	%r2208, %r2115, %r2207;
	and.b32  	%r2209, %r2208, -2;
	sub.s32 	%r2210, %r2115, %r2209;
	shr.u32 	%r2211, %r2101, 31;
	add.s32 	%r2212, %r2101, %r2211;
	and.b32  	%r2213, %r2212, -2;
	sub.s32 	%r2214, %r2101, %r2213;
	setp.eq.s32 	%p490, %r2210, %r2214;
	setp.ge.s32 	%p491, %r2115, %r2101;
	selp.u32 	%r2215, -1, 0, %p491;
	selp.b32 	%r2216, %r2215, %r2115, %p490;
	and.b32  	%r2217, %r2216, 1;
	setp.eq.b32 	%p492, %r2217, 1;
	selp.b32 	%r2218, %r2115, %r2101, %p492;
	selp.b32 	%r2219, %r2101, %r2115, %p492;
	shr.u32 	%r2220, %r2128, 31;
	add.s32 	%r2221, %r2128, %r2220;
	and.b32  	%r2222, %r2221, -2;
	sub.s32 	%r2223, %r2128, %r2222;
	shr.u32 	%r2224, %r2114, 31;
	add.s32 	%r2225, %r2114, %r2224;
	and.b32  	%r2226, %r2225, -2;
	sub.s32 	%r2227, %r2114, %r2226;
	setp.eq.s32 	%p493, %r2223, %r2227;
	setp.ge.s32 	%p494, %r2128, %r2114;
	selp.u32 	%r2228, -1, 0, %p494;
	selp.b32 	%r2229, %r2228, %r2128, %p493;
	and.b32  	%r2230, %r2229, 1;
	setp.eq.b32 	%p495, %r2230, 1;
	selp.b32 	%r2231, %r2128, %r2114, %p495;
	selp.b32 	%r2232, %r2114, %r2128, %p495;
	shr.u32 	%r2233, %r2141, 31;
	add.s32 	%r2234, %r2141, %r2233;
	and.b32  	%r2235, %r2234, -2;
	sub.s32 	%r2236, %r2141, %r2235;
	shr.u32 	%r2237, %r2127, 31;
	add.s32 	%r2238, %r2127, %r2237;
	and.b32  	%r2239, %r2238, -2;
	sub.s32 	%r2240, %r2127, %r2239;
	setp.eq.s32 	%p496, %r2236, %r2240;
	setp.ge.s32 	%p497, %r2141, %r2127;
	selp.u32 	%r2241, -1, 0, %p497;
	selp.b32 	%r2242, %r2241, %r2141, %p496;
	and.b32  	%r2243, %r2242, 1;
	setp.eq.b32 	%p498, %r2243, 1;
	selp.b32 	%r2244, %r2141, %r2127, %p498;
	selp.b32 	%r2245, %r2127, %r2141, %p498;
	shr.u32 	%r2246, %r2154, 31;
	add.s32 	%r2247, %r2154, %r2246;
	and.b32  	%r2248, %r2247, -2;
	sub.s32 	%r2249, %r2154, %r2248;
	shr.u32 	%r2250, %r2140, 31;
	add.s32 	%r2251, %r2140, %r2250;
	and.b32  	%r2252, %r2251, -2;
	sub.s32 	%r2253, %r2140, %r2252;
	setp.eq.s32 	%p499, %r2249, %r2253;
	setp.ge.s32 	%p500, %r2154, %r2140;
	selp.u32 	%r2254, -1, 0, %p500;
	selp.b32 	%r2255, %r2254, %r2154, %p499;
	and.b32  	%r2256, %r2255, 1;
	setp.eq.b32 	%p501, %r2256, 1;
	selp.b32 	%r2257, %r2154, %r2140, %p501;
	selp.b32 	%r2258, %r2140, %r2154, %p501;
	shr.u32 	%r2259, %r2167, 31;
	add.s32 	%r2260, %r2167, %r2259;
	and.b32  	%r2261, %r2260, -2;
	sub.s32 	%r2262, %r2167, %r2261;
	shr.u32 	%r2263, %r2153, 31;
	add.s32 	%r2264, %r2153, %r2263;
	and.b32  	%r2265, %r2264, -2;
	sub.s32 	%r2266, %r2153, %r2265;
	setp.eq.s32 	%p502, %r2262, %r2266;
	setp.ge.s32 	%p503, %r2167, %r2153;
	selp.u32 	%r2267, -1, 0, %p503;
	selp.b32 	%r2268, %r2267, %r2167, %p502;
	and.b32  	%r2269, %r2268, 1;
	setp.eq.b32 	%p504, %r2269, 1;
	selp.b32 	%r2270, %r2167, %r2153, %p504;
	selp.b32 	%r2271, %r2153, %r2167, %p504;
	shr.u32 	%r2272, %r2193, 31;
	add.s32 	%r2273, %r2193, %r2272;
	and.b32  	%r2274, %r2273, -2;
	sub.s32 	%r2275, %r2193, %r2274;
	shr.u32 	%r2276, %r2179, 31;
	add.s32 	%r2277, %r2179, %r2276;
	and.b32  	%r2278, %r2277, -2;
	sub.s32 	%r2279, %r2179, %r2278;
	setp.eq.s32 	%p505, %r2275, %r2279;
	setp.ge.s32 	%p506, %r2193, %r2179;
	selp.u32 	%r2280, -1, 0, %p506;
	selp.b32 	%r2281, %r2280, %r2193, %p505;
	and.b32  	%r2282, %r2281, 1;
	setp.eq.b32 	%p507, %r2282, 1;
	selp.b32 	%r2283, %r2193, %r2179, %p507;
	selp.b32 	%r2284, %r2179, %r2193, %p507;
	shr.u32 	%r2285, %r2206, 31;
	add.s32 	%r2286, %r2206, %r2285;
	and.b32  	%r2287, %r2286, -2;
	sub.s32 	%r2288, %r2206, %r2287;
	shr.u32 	%r2289, %r2192, 31;
	add.s32 	%r2290, %r2192, %r2289;
	and.b32  	%r2291, %r2290, -2;
	sub.s32 	%r2292, %r2192, %r2291;
	setp.eq.s32 	%p508, %r2288, %r2292;
	setp.ge.s32 	%p509, %r2206, %r2192;
	selp.u32 	%r2293, -1, 0, %p509;
	selp.b32 	%r2294, %r2293, %r2206, %p508;
	and.b32  	%r2295, %r2294, 1;
	setp.eq.b32 	%p510, %r2295, 1;
	selp.b32 	%r2296, %r2206, %r2192, %p510;
	selp.b32 	%r2297, %r2192, %r2206, %p510;
	shr.u32 	%r2298, %r2219, 31;
	add.s32 	%r2299, %r2219, %r2298;
	and.b32  	%r2300, %r2299, -2;
	sub.s32 	%r2301, %r2219, %r2300;
	shr.u32 	%r2302, %r2205, 31;
	add.s32 	%r2303, %r2205, %r2302;
	and.b32  	%r2304, %r2303, -2;
	sub.s32 	%r2305, %r2205, %r2304;
	setp.eq.s32 	%p511, %r2301, %r2305;
	setp.ge.s32 	%p512, %r2219, %r2205;
	selp.u32 	%r2306, -1, 0, %p512;
	selp.b32 	%r2307, %r2306, %r2219, %p511;
	and.b32  	%r2308, %r2307, 1;
	setp.eq.b32 	%p513, %r2308, 1;
	selp.b32 	%r2309, %r2219, %r2205, %p513;
	selp.b32 	%r2310, %r2205, %r2219, %p513;
	shr.u32 	%r2311, %r2232, 31;
	add.s32 	%r2312, %r2232, %r2311;
	and.b32  	%r2313, %r2312, -2;
	sub.s32 	%r2314, %r2232, %r2313;
	shr.u32 	%r2315, %r2218, 31;
	add.s32 	%r2316, %r2218, %r2315;
	and.b32  	%r2317, %r2316, -2;
	sub.s32 	%r2318, %r2218, %r2317;
	setp.eq.s32 	%p514, %r2314, %r2318;
	setp.ge.s32 	%p515, %r2232, %r2218;
	selp.u32 	%r2319, -1, 0, %p515;
	selp.b32 	%r2320, %r2319, %r2232, %p514;
	and.b32  	%r2321, %r2320, 1;
	setp.eq.b32 	%p516, %r2321, 1;
	selp.b32 	%r2322, %r2232, %r2218, %p516;
	selp.b32 	%r2323, %r2218, %r2232, %p516;
	shr.u32 	%r2324, %r2245, 31;
	add.s32 	%r2325, %r2245, %r2324;
	and.b32  	%r2326, %r2325, -2;
	sub.s32 	%r2327, %r2245, %r2326;
	shr.u32 	%r2328, %r2231, 31;
	add.s32 	%r2329, %r2231, %r2328;
	and.b32  	%r2330, %r2329, -2;
	sub.s32 	%r2331, %r2231, %r2330;
	setp.eq.s32 	%p517, %r2327, %r2331;
	setp.ge.s32 	%p518, %r2245, %r2231;
	selp.u32 	%r2332, -1, 0, %p518;
	selp.b32 	%r2333, %r2332, %r2245, %p517;
	and.b32  	%r2334, %r2333, 1;
	setp.eq.b32 	%p519, %r2334, 1;
	selp.b32 	%r2335, %r2245, %r2231, %p519;
	selp.b32 	%r2336, %r2231, %r2245, %p519;
	shr.u32 	%r2337, %r2258, 31;
	add.s32 	%r2338, %r2258, %r2337;
	and.b32  	%r2339, %r2338, -2;
	sub.s32 	%r2340, %r2258, %r2339;
	shr.u32 	%r2341, %r2244, 31;
	add.s32 	%r2342, %r2244, %r2341;
	and.b32  	%r2343, %r2342, -2;
	sub.s32 	%r2344, %r2244, %r2343;
	setp.eq.s32 	%p520, %r2340, %r2344;
	setp.ge.s32 	%p521, %r2258, %r2244;
	selp.u32 	%r2345, -1, 0, %p521;
	selp.b32 	%r2346, %r2345, %r2258, %p520;
	and.b32  	%r2347, %r2346, 1;
	setp.eq.b32 	%p522, %r2347, 1;
	selp.b32 	%r2348, %r2258, %r2244, %p522;
	selp.b32 	%r2349, %r2244, %r2258, %p522;
	shr.u32 	%r2350, %r2271, 31;
	add.s32 	%r2351, %r2271, %r2350;
	and.b32  	%r2352, %r2351, -2;
	sub.s32 	%r2353, %r2271, %r2352;
	shr.u32 	%r2354, %r2257, 31;
	add.s32 	%r2355, %r2257, %r2354;
	and.b32  	%r2356, %r2355, -2;
	sub.s32 	%r2357, %r2257, %r2356;
	setp.eq.s32 	%p523, %r2353, %r2357;
	setp.ge.s32 	%p524, %r2271, %r2257;
	selp.u32 	%r2358, -1, 0, %p524;
	selp.b32 	%r2359, %r2358, %r2271, %p523;
	and.b32  	%r2360, %r2359, 1;
	setp.eq.b32 	%p525, %r2360, 1;
	selp.b32 	%r2361, %r2271, %r2257, %p525;
	selp.b32 	%r2362, %r2257, %r2271, %p525;
	shr.u32 	%r2363, %r2166, 31;
	add.s32 	%r2364, %r2166, %r2363;
	and.b32  	%r2365, %r2364, -2;
	sub.s32 	%r2366, %r2166, %r2365;
	shr.u32 	%r2367, %r2270, 31;
	add.s32 	%r2368, %r2270, %r2367;
	and.b32  	%r2369, %r2368, -2;
	sub.s32 	%r2370, %r2270, %r2369;
	setp.eq.s32 	%p526, %r2366, %r2370;
	setp.ge.s32 	%p527, %r2166, %r2270;
	selp.u32 	%r2371, -1, 0, %p527;
	selp.b32 	%r2372, %r2371, %r2166, %p526;
	and.b32  	%r2373, %r2372, 1;
	setp.eq.b32 	%p528, %r2373, 1;
	selp.b32 	%r5244, %r2166, %r2270, %p528;
	selp.b32 	%r2374, %r2270, %r2166, %p528;
	shr.u32 	%r2375, %r2284, 31;
	add.s32 	%r2376, %r2284, %r2375;
	and.b32  	%r2377, %r2376, -2;
	sub.s32 	%r2378, %r2284, %r2377;
	shr.u32 	%r2379, %r2180, 31;
	add.s32 	%r2380, %r2180, %r2379;
	and.b32  	%r2381, %r2380, -2;
	sub.s32 	%r2382, %r2180, %r2381;
	setp.eq.s32 	%p529, %r2378, %r2382;
	setp.ge.s32 	%p530, %r2284, %r2180;
	selp.u32 	%r2383, -1, 0, %p530;
	selp.b32 	%r2384, %r2383, %r2284, %p529;
	and.b32  	%r2385, %r2384, 1;
	setp.eq.b32 	%p531, %r2385, 1;
	selp.b32 	%r5189, %r2284, %r2180, %p531;
	selp.b32 	%r5207, %r2180, %r2284, %p531;
	shr.u32 	%r2386, %r2297, 31;
	add.s32 	%r2387, %r2297, %r2386;
	and.b32  	%r2388, %r2387, -2;
	sub.s32 	%r2389, %r2297, %r2388;
	shr.u32 	%r2390, %r2283, 31;
	add.s32 	%r2391, %r2283, %r2390;
	and.b32  	%r2392, %r2391, -2;
	sub.s32 	%r2393, %r2283, %r2392;
	setp.eq.s32 	%p532, %r2389, %r2393;
	setp.ge.s32 	%p533, %r2297, %r2283;
	selp.u32 	%r2394, -1, 0, %p533;
	selp.b32 	%r2395, %r2394, %r2297, %p532;
	and.b32  	%r2396, %r2395, 1;
	setp.eq.b32 	%p534, %r2396, 1;
	selp.b32 	%r5148, %r2297, %r2283, %p534;
	selp.b32 	%r5146, %r2283, %r2297, %p534;
	shr.u32 	%r2397, %r2310, 31;
	add.s32 	%r2398, %r2310, %r2397;
	and.b32  	%r2399, %r2398, -2;
	sub.s32 	%r2400, %r2310, %r2399;
	shr.u32 	%r2401, %r2296, 31;
	add.s32 	%r2402, %r2296, %r2401;
	and.b32  	%r2403, %r2402, -2;
	sub.s32 	%r2404, %r2296, %r2403;
	setp.eq.s32 	%p535, %r2400, %r2404;
	setp.ge.s32 	%p536, %r2310, %r2296;
	selp.u32 	%r2405, -1, 0, %p536;
	selp.b32 	%r2406, %r2405, %r2310, %p535;
	and.b32  	%r2407, %r2406, 1;
	setp.eq.b32 	%p537, %r2407, 1;
	selp.b32 	%r5152, %r2310, %r2296, %p537;
	selp.b32 	%r5150, %r2296, %r2310, %p537;
	shr.u32 	%r2408, %r2323, 31;
	add.s32 	%r2409, %r2323, %r2408;
	and.b32  	%r2410, %r2409, -2;
	sub.s32 	%r2411, %r2323, %r2410;
	shr.u32 	%r2412, %r2309, 31;
	add.s32 	%r2413, %r2309, %r2412;
	and.b32  	%r2414, %r2413, -2;
	sub.s32 	%r2415, %r2309, %r2414;
	setp.eq.s32 	%p538, %r2411, %r2415;
	setp.ge.s32 	%p539, %r2323, %r2309;
	selp.u32 	%r2416, -1, 0, %p539;
	selp.b32 	%r2417, %r2416, %r2323, %p538;
	and.b32  	%r2418, %r2417, 1;
	setp.eq.b32 	%p540, %r2418, 1;
	selp.b32 	%r5156, %r2323, %r2309, %p540;
	selp.b32 	%r5154, %r2309, %r2323, %p540;
	shr.u32 	%r2419, %r2336, 31;
	add.s32 	%r2420, %r2336, %r2419;
	and.b32  	%r2421, %r2420, -2;
	sub.s32 	%r2422, %r2336, %r2421;
	shr.u32 	%r2423, %r2322, 31;
	add.s32 	%r2424, %r2322, %r2423;
	and.b32  	%r2425, %r2424, -2;
	sub.s32 	%r2426, %r2322, %r2425;
	setp.eq.s32 	%p541, %r2422, %r2426;
	setp.ge.s32 	%p542, %r2336, %r2322;
	selp.u32 	%r2427, -1, 0, %p542;
	selp.b32 	%r2428, %r2427, %r2336, %p541;
	and.b32  	%r2429, %r2428, 1;
	setp.eq.b32 	%p543, %r2429, 1;
	selp.b32 	%r5160, %r2336, %r2322, %p543;
	selp.b32 	%r5158, %r2322, %r2336, %p543;
	shr.u32 	%r2430, %r2349, 31;
	add.s32 	%r2431, %r2349, %r2430;
	and.b32  	%r2432, %r2431, -2;
	sub.s32 	%r2433, %r2349, %r2432;
	shr.u32 	%r2434, %r2335, 31;
	add.s32 	%r2435, %r2335, %r2434;
	and.b32  	%r2436, %r2435, -2;
	sub.s32 	%r2437, %r2335, %r2436;
	setp.eq.s32 	%p544, %r2433, %r2437;
	setp.ge.s32 	%p545, %r2349, %r2335;
	selp.u32 	%r2438, -1, 0, %p545;
	selp.b32 	%r2439, %r2438, %r2349, %p544;
	and.b32  	%r2440, %r2439, 1;
	setp.eq.b32 	%p546, %r2440, 1;
	selp.b32 	%r5164, %r2349, %r2335, %p546;
	selp.b32 	%r5162, %r2335, %r2349, %p546;
	shr.u32 	%r2441, %r2362, 31;
	add.s32 	%r2442, %r2362, %r2441;
	and.b32  	%r2443, %r2442, -2;
	sub.s32 	%r2444, %r2362, %r2443;
	shr.u32 	%r2445, %r2348, 31;
	add.s32 	%r2446, %r2348, %r2445;
	and.b32  	%r2447, %r2446, -2;
	sub.s32 	%r2448, %r2348, %r2447;
	setp.eq.s32 	%p547, %r2444, %r2448;
	setp.ge.s32 	%p548, %r2362, %r2348;
	selp.u32 	%r2449, -1, 0, %p548;
	selp.b32 	%r2450, %r2449, %r2362, %p547;
	and.b32  	%r2451, %r2450, 1;
	setp.eq.b32 	%p549, %r2451, 1;
	selp.b32 	%r5168, %r2362, %r2348, %p549;
	selp.b32 	%r5166, %r2348, %r2362, %p549;
	shr.u32 	%r2452, %r2374, 31;
	add.s32 	%r2453, %r2374, %r2452;
	and.b32  	%r2454, %r2453, -2;
	sub.s32 	%r2455, %r2374, %r2454;
	shr.u32 	%r2456, %r2361, 31;
	add.s32 	%r2457, %r2361, %r2456;
	and.b32  	%r2458, %r2457, -2;
	sub.s32 	%r2459, %r2361, %r2458;
	setp.eq.s32 	%p550, %r2455, %r2459;
	setp.ge.s32 	%p551, %r2374, %r2361;
	selp.u32 	%r2460, -1, 0, %p551;
	selp.b32 	%r2461, %r2460, %r2374, %p550;
	and.b32  	%r2462, %r2461, 1;
	setp.eq.b32 	%p552, %r2462, 1;
	selp.b32 	%r5172, %r2374, %r2361, %p552;
	selp.b32 	%r5170, %r2361, %r2374, %p552;
$L__BB8_174:
	mov.b32 	%r5208, 2;
$L__BB8_175:
	mov.u32 	%r346, %r5208;
	bar.sync 	0;
	add.s32 	%r2464, %r346, -1;
	shr.u32 	%r2465, %r346, 1;
	mov.u32 	%r2466, _ZZN3cub18CUB_300001_SM_10006detail10merge_sort30DeviceMergeSortBlockSortKernelINS2_10policy_hubIN6thrust24THRUST_300001_SM_1000_NS6detail15normal_iteratorINS6_10device_ptrIiEEEEE9Policy600ESB_PNS0_8NullTypeESB_SF_m17evens_before_oddsiSE_EEvbT0_T1_T2_T3_T4_PT6_PT7_T5_NS1_7vsmem_tEE19static_temp_storage;
	mad.lo.s32 	%r2467, %r176, 68, %r2466;
	st.shared.u32 	[%r2467], %r5207;
	st.shared.u32 	[%r2467+4], %r5189;
	st.shared.u32 	[%r2467+8], %r5146;
	st.shared.u32 	[%r2467+12], %r5148;
	st.shared.u32 	[%r2467+16], %r5150;
	st.shared.u32 	[%r2467+20], %r5152;
	st.shared.u32 	[%r2467+24], %r5154;
	st.shared.u32 	[%r2467+28], %r5156;
	st.shared.u32 	[%r2467+32], %r5158;
	st.shared.u32 	[%r2467+36], %r5160;
	st.shared.u32 	[%r2467+40], %r5162;
	st.shared.u32 	[%r2467+44], %r5164;
	st.shared.u32 	[%r2467+48], %r5166;
	st.shared.u32 	[%r2467+52], %r5168;
	st.shared.u32 	[%r2467+56], %r5170;
	st.shared.u32 	[%r2467+60], %r5172;
	st.shared.u32 	[%r2467+64], %r5244;
	bar.sync 	0;
	neg.s32 	%r2468, %r346;
	and.b32  	%r2469, %r176, %r2468;
	mul.lo.s32 	%r2470, %r2469, 17;
	mul.lo.s32 	%r2471, %r2465, 17;
	and.b32  	%r2472, %r2464, %r176;
	mul.lo.s32 	%r2473, %r2472, 17;
	min.s32 	%r347, %r2473, %r175;
	min.s32 	%r348, %r2470, %r175;
	add.s32 	%r2474, %r348, %r2471;
	min.s32 	%r349, %r2474, %r175;
	add.s32 	%r2475, %r349, %r2471;
	min.s32 	%r350, %r2475, %r175;
	sub.s32 	%r2476, %r349, %r348;
	sub.s32 	%r2477, %r350, %r349;
	setp.lt.s32 	%p553, %r347, %r2477;
	sub.s32 	%r2478, %r347, %r2477;
	selp.b32 	%r5211, 0, %r2478, %p553;
	min.s32 	%r5209, %r2476, %r347;
	setp.ge.s32 	%p554, %r5211, %r5209;
	@%p554 bra 	$L__BB8_178;
	add.s32 	%r353, %r349, %r347;
$L__BB8_177:
	sub.s32 	%r2479, %r5209, %r5211;
	shr.u32 	%r2480, %r2479, 31;
	add.s32 	%r2481, %r2479, %r2480;
	shr.s32 	%r2482, %r2481, 1;
	add.s32 	%r2483, %r2482, %r5211;
	add.s32 	%r2484, %r2483, %r348;
	shl.b32 	%r2485, %r2484, 2;
	add.s32 	%r2487, %r2466, %r2485;
	ld.shared.u32 	%r2488, [%r2487];
	not.b32 	%r2489, %r2483;
	add.s32 	%r2490, %r353, %r2489;
	shl.b32 	%r2491, %r2490, 2;
	add.s32 	%r2492, %r2466, %r2491;
	ld.shared.u32 	%r2493, [%r2492];
	shr.u32 	%r2494, %r2493, 31;
	add.s32 	%r2495, %r2493, %r2494;
	and.b32  	%r2496, %r2495, -2;
	sub.s32 	%r2497, %r2493, %r2496;
	shr.u32 	%r2498, %r2488, 31;
	add.s32 	%r2499, %r2488, %r2498;
	and.b32  	%r2500, %r2499, -2;
	sub.s32 	%r2501, %r2488, %r2500;
	setp.eq.s32 	%p555, %r2497, %r2501;
	setp.ge.s32 	%p556, %r2493, %r2488;
	selp.u32 	%r2502, -1, 0, %p556;
	selp.b32 	%r2503, %r2502, %r2493, %p555;
	and.b32  	%r2504, %r2503, 1;
	setp.eq.b32 	%p557, %r2504, 1;
	add.s32 	%r2505, %r2483, 1;
	selp.b32 	%r5211, %r2505, %r5211, %p557;
	selp.b32 	%r5209, %r5209, %r2483, %p557;
	setp.lt.s32 	%p558, %r5211, %r5209;
	@%p558 bra 	$L__BB8_177;
$L__BB8_178:
	add.s32 	%r359, %r5211, %r348;
	add.s32 	%r2506, %r349, %r347;
	sub.s32 	%r360, %r2506, %r5211;
	shl.b32 	%r2507, %r359, 2;
	add.s32 	%r361, %r2466, %r2507;
	ld.shared.u32 	%r5214, [%r361];
	shl.b32 	%r2509, %r360, 2;
	add.s32 	%r363, %r2466, %r2509;
	ld.shared.u32 	%r5213, [%r363];
	setp.ge.s32 	%p560, %r360, %r350;
	mov.pred 	%p1331, 0;
	@%p560 bra 	$L__BB8_181;
	setp.ge.s32 	%p562, %r359, %r349;
	mov.pred 	%p1331, -1;
	@%p562 bra 	$L__BB8_181;
	shr.u32 	%r2510, %r5213, 31;
	add.s32 	%r2511, %r5213, %r2510;
	and.b32  	%r2512, %r2511, -2;
	sub.s32 	%r2513, %r5213, %r2512;
	shr.u32 	%r2514, %r5214, 31;
	add.s32 	%r2515, %r5214, %r2514;
	and.b32  	%r2516, %r2515, -2;
	sub.s32 	%r2517, %r5214, %r2516;
	setp.eq.s32 	%p563, %r2513, %r2517;
	setp.lt.s32 	%p564, %r5213, %r5214;
	and.b32  	%r2518, %r5213, 1;
	setp.eq.b32 	%p565, %r2518, 1;
	not.pred 	%p566, %p565;
	selp.u32 	%r2519, -1, 0, %p564;
	selp.u32 	%r2520, -1, 0, %p566;
	selp.b32 	%r2521, %r2519, %r2520, %p563;
	and.b32  	%r2522, %r2521, 1;
	setp.eq.b32 	%p1331, %r2522, 1;
$L__BB8_181:
	selp.b32 	%r5207, %r5213, %r5214, %p1331;
	selp.u32 	%r2523, 1, 0, %p1331;
	add.s32 	%r366, %r360, %r2523;
	not.pred 	%p567, %p1331;
	selp.u32 	%r2524, 1, 0, %p567;
	add.s32 	%r367, %r359, %r2524;
	@%p567 bra 	$L__BB8_183;
	ld.shared.u32 	%r5213, [%r363+4];
	bra.uni 	$L__BB8_184;
$L__BB8_183:
	ld.shared.u32 	%r5214, [%r361+4];
$L__BB8_184:
	setp.ge.s32 	%p569, %r366, %r350;
	mov.pred 	%p1332, 0;
	@%p569 bra 	$L__BB8_187;
	setp.ge.s32 	%p571, %r367, %r349;
	mov.pred 	%p1332, -1;
	@%p571 bra 	$L__BB8_187;
	shr.u32 	%r2525, %r5213, 31;
	add.s32 	%r2526, %r5213, %r2525;
	and.b32  	%r2527, %r2526, -2;
	sub.s32 	%r2528, %r5213, %r2527;
	shr.u32 	%r2529, %r5214, 31;
	add.s32 	%r2530, %r5214, %r2529;
	and.b32  	%r2531, %r2530, -2;
	sub.s32 	%r2532, %r5214, %r2531;
	setp.eq.s32 	%p572, %r2528, %r2532;
	setp.lt.s32 	%p573, %r5213, %r5214;
	and.b32  	%r2533, %r5213, 1;
	setp.eq.b32 	%p574, %r2533, 1;
	not.pred 	%p575, %p574;
	selp.u32 	%r2534, -1, 0, %p573;
	selp.u32 	%r2535, -1, 0, %p575;
	selp.b32 	%r2536, %r2534, %r2535, %p572;
	and.b32  	%r2537, %r2536, 1;
	setp.eq.b32 	%p1332, %r2537, 1;
$L__BB8_187:
	selp.b32 	%r5189, %r5213, %r5214, %p1332;
	selp.u32 	%r2538, 1, 0, %p1332;
	add.s32 	%r373, %r366, %r2538;
	not.pred 	%p576, %p1332;
	selp.u32 	%r2539, 1, 0, %p576;
	add.s32 	%r374, %r367, %r2539;
	@%p1332 bra 	$L__BB8_189;
	shl.b32 	%r2540, %r374, 2;
	add.s32 	%r2542, %r2466, %r2540;
	ld.shared.u32 	%r5214, [%r2542];
	bra.uni 	$L__BB8_190;
$L__BB8_189:
	shl.b32 	%r2543, %r373, 2;
	add.s32 	%r2545, %r2466, %r2543;
	ld.shared.u32 	%r5213, [%r2545];
$L__BB8_190:
	setp.ge.s32 	%p578, %r373, %r350;
	mov.pred 	%p1333, 0;
	@%p578 bra 	$L__BB8_193;
	setp.ge.s32 	%p580, %r374, %r349;
	mov.pred 	%p1333, -1;
	@%p580 bra 	$L__BB8_193;
	shr.u32 	%r2546, %r5213, 31;
	add.s32 	%r2547, %r5213, %r2546;
	and.b32  	%r2548, %r2547, -2;
	sub.s32 	%r2549, %r5213, %r2548;
	shr.u32 	%r2550, %r5214, 31;
	add.s32 	%r2551, %r5214, %r2550;
	and.b32  	%r2552, %r2551, -2;
	sub.s32 	%r2553, %r5214, %r2552;
	setp.eq.s32 	%p581, %r2549, %r2553;
	setp.lt.s32 	%p582, %r5213, %r5214;
	and.b32  	%r2554, %r5213, 1;
	setp.eq.b32 	%p583, %r2554, 1;
	not.pred 	%p584, %p583;
	selp.u32 	%r2555, -1, 0, %p582;
	selp.u32 	%r2556, -1, 0, %p584;
	selp.b32 	%r2557, %r2555, %r2556, %p581;
	and.b32  	%r2558, %r2557, 1;
	setp.eq.b32 	%p1333, %r2558, 1;
$L__BB8_193:
	selp.b32 	%r5146, %r5213, %r5214, %p1333;
	selp.u32 	%r2559, 1, 0, %p1333;
	add.s32 	%r380, %r373, %r2559;
	not.pred 	%p585, %p1333;
	selp.u32 	%r2560, 1, 0, %p585;
	add.s32 	%r381, %r374, %r2560;
	@%p1333 bra 	$L__BB8_195;
	shl.b32 	%r2561, %r381, 2;
	add.s32 	%r2563, %r2466, %r2561;
	ld.shared.u32 	%r5214, [%r2563];
	bra.uni 	$L__BB8_196;
$L__BB8_195:
	shl.b32 	%r2564, %r380, 2;
	add.s32 	%r2566, %r2466, %r2564;
	ld.shared.u32 	%r5213, [%r2566];
$L__BB8_196:
	setp.ge.s32 	%p587, %r380, %r350;
	mov.pred 	%p1334, 0;
	@%p587 bra 	$L__BB8_199;
	setp.ge.s32 	%p589, %r381, %r349;
	mov.pred 	%p1334, -1;
	@%p589 bra 	$L__BB8_199;
	shr.u32 	%r2567, %r5213, 31;
	add.s32 	%r2568, %r5213, %r2567;
	and.b32  	%r2569, %r2568, -2;
	sub.s32 	%r2570, %r5213, %r2569;
	shr.u32 	%r2571, %r5214, 31;
	add.s32 	%r2572, %r5214, %r2571;
	and.b32  	%r2573, %r2572, -2;
	sub.s32 	%r2574, %r5214, %r2573;
	setp.eq.s32 	%p590, %r2570, %r2574;
	setp.lt.s32 	%p591, %r5213, %r5214;
	and.b32  	%r2575, %r5213, 1;
	setp.eq.b32 	%p592, %r2575, 1;
	not.pred 	%p593, %p592;
	selp.u32 	%r2576, -1, 0, %p591;
	selp.u32 	%r2577, -1, 0, %p593;
	selp.b32 	%r2578, %r2576, %r2577, %p590;
	and.b32  	%r2579, %r2578, 1;
	setp.eq.b32 	%p1334, %r2579, 1;
$L__BB8_199:
	selp.b32 	%r5148, %r5213, %r5214, %p1334;
	selp.u32 	%r2580, 1, 0, %p1334;
	add.s32 	%r387, %r380, %r2580;
	not.pred 	%p594, %p1334;
	selp.u32 	%r2581, 1, 0, %p594;
	add.s32 	%r388, %r381, %r2581;
	@%p1334 bra 	$L__BB8_201;
	shl.b32 	%r2582, %r388, 2;
	add.s32 	%r2584, %r2466, %r2582;
	ld.shared.u32 	%r5214, [%r2584];
	bra.uni 	$L__BB8_202;
$L__BB8_201:
	shl.b32 	%r2585, %r387, 2;
	add.s32 	%r2587, %r2466, %r2585;
	ld.shared.u32 	%r5213, [%r2587];
$L__BB8_202:
	setp.ge.s32 	%p596, %r387, %r350;
	mov.pred 	%p1335, 0;
	@%p596 bra 	$L__BB8_205;
	setp.ge.s32 	%p598, %r388, %r349;
	mov.pred 	%p1335, -1;
	@%p598 bra 	$L__BB8_205;
	shr.u32 	%r2588, %r5213, 31;
	add.s32 	%r2589, %r5213, %r2588;
	and.b32  	%r2590, %r2589, -2;
	sub.s32 	%r2591, %r5213, %r2590;
	shr.u32 	%r2592, %r5214, 31;
	add.s32 	%r2593, %r5214, %r2592;
	and.b32  	%r2594, %r2593, -2;
	sub.s32 	%r2595, %r5214, %r2594;
	setp.eq.s32 	%p599, %r2591, %r2595;
	setp.lt.s32 	%p600, %r5213, %r5214;
	and.b32  	%r2596, %r5213, 1;
	setp.eq.b32 	%p601, %r2596, 1;
	not.pred 	%p602, %p601;
	selp.u32 	%r2597, -1, 0, %p600;
	selp.u32 	%r2598, -1, 0, %p602;
	selp.b32 	%r2599, %r2597, %r2598, %p599;
	and.b32  	%r2600, %r2599, 1;
	setp.eq.b32 	%p1335, %r2600, 1;
$L__BB8_205:
	selp.b32 	%r5150, %r5213, %r5214, %p1335;
	selp.u32 	%r2601, 1, 0, %p1335;
	add.s32 	%r394, %r387, %r2601;
	not.pred 	%p603, %p1335;
	selp.u32 	%r2602, 1, 0, %p603;
	add.s32 	%r395, %r388, %r2602;
	@%p1335 bra 	$L__BB8_207;
	shl.b32 	%r2603, %r395, 2;
	add.s32 	%r2605, %r2466, %r2603;
	ld.shared.u32 	%r5214, [%r2605];
	bra.uni 	$L__BB8_208;
$L__BB8_207:
	shl.b32 	%r2606, %r394, 2;
	add.s32 	%r2608, %r2466, %r2606;
	ld.shared.u32 	%r5213, [%r2608];
$L__BB8_208:
	setp.ge.s32 	%p605, %r394, %r350;
	mov.pred 	%p1336, 0;
	@%p605 bra 	$L__BB8_211;
	setp.ge.s32 	%p607, %r395, %r349;
	mov.pred 	%p1336, -1;
	@%p607 bra 	$L__BB8_211;
	shr.u32 	%r2609, %r5213, 31;
	add.s32 	%r2610, %r5213, %r2609;
	and.b32  	%r2611, %r2610, -2;
	sub.s32 	%r2612, %r5213, %r2611;
	shr.u32 	%r2613, %r5214, 31;
	add.s32 	%r2614, %r5214, %r2613;
	and.b32  	%r2615, %r2614, -2;
	sub.s32 	%r2616, %r5214, %r2615;
	setp.eq.s32 	%p608, %r2612, %r2616;
	setp.lt.s32 	%p609, %r5213, %r5214;
	and.b32  	%r2617, %r5213, 1;
	setp.eq.b32 	%p610, %r2617, 1;
	not.pred 	%p611, %p610;
	selp.u32 	%r2618, -1, 0, %p609;
	selp.u32 	%r2619, -1, 0, %p611;
	selp.b32 	%r2620, %r2618, %r2619, %p608;
	and.b32  	%r2621, %r2620, 1;
	setp.eq.b32 	%p1336, %r2621, 1;
$L__BB8_211:
	selp.b32 	%r5152, %r5213, %r5214, %p1336;
	selp.u32 	%r2622, 1, 0, %p1336;
	add.s32 	%r401, %r394, %r2622;
	not.pred 	%p612, %p1336;
	selp.u32 	%r2623, 1, 0, %p612;
	add.s32 	%r402, %r395, %r2623;
	@%p1336 bra 	$L__BB8_213;
	shl.b32 	%r2624, %r402, 2;
	add.s32 	%r2626, %r2466, %r2624;
	ld.shared.u32 	%r5214, [%r2626];
	bra.uni 	$L__BB8_214;
$L__BB8_213:
	shl.b32 	%r2627, %r401, 2;
	add.s32 	%r2629, %r2466, %r2627;
	ld.shared.u32 	%r5213, [%r2629];
$L__BB8_214:
	setp.ge.s32 	%p614, %r401, %r350;
	mov.pred 	%p1337, 0;
	@%p614 bra 	$L__BB8_217;
	setp.ge.s32 	%p616, %r402, %r349;
	mov.pred 	%p1337, -1;
	@%p616 bra 	$L__BB8_217;
	shr.u32 	%r2630, %r5213, 31;
	add.s32 	%r2631, %r5213, %r2630;
	and.b32  	%r2632, %r2631, -2;
	sub.s32 	%r2633, %r5213, %r2632;
	shr.u32 	%r2634, %r5214, 31;
	add.s32 	%r2635, %r5214, %r2634;
	and.b32  	%r2636, %r2635, -2;
	sub.s32 	%r2637, %r5214, %r2636;
	setp.eq.s32 	%p617, %r2633, %r2637;
	setp.lt.s32 	%p618, %r5213, %r5214;
	and.b32  	%r2638, %r5213, 1;
	setp.eq.b32 	%p619, %r2638, 1;
	not.pred 	%p620, %p619;
	selp.u32 	%r2639, -1, 0, %p618;
	selp.u32 	%r2640, -1, 0, %p620;
	selp.b32 	%r2641, %r2639, %r2640, %p617;
	and.b32  	%r2642, %r2641, 1;
	setp.eq.b32 	%p1337, %r2642, 1;
$L__BB8_217:
	selp.b32 	%r5154, %r5213, %r5214, %p1337;
	selp.u32 	%r2643, 1, 0, %p1337;
	add.s32 	%r408, %r401, %r2643;
	not.pred 	%p621, %p1337;
	selp.u32 	%r2644, 1, 0, %p621;
	add.s32 	%r409, %r402, %r2644;
	@%p1337 bra 	$L__BB8_219;
	shl.b32 	%r2645, %r409, 2;
	add.s32 	%r2647, %r2466, %r2645;
	ld.shared.u32 	%r5214, [%r2647];
	bra.uni 	$L__BB8_220;
$L__BB8_219:
	shl.b32 	%r2648, %r408, 2;
	add.s32 	%r2650, %r2466, %r2648;
	ld.shared.u32 	%r5213, [%r2650];
$L__BB8_220:
	setp.ge.s32 	%p623, %r408, %r350;
	mov.pred 	%p1338, 0;
	@%p623 bra 	$L__BB8_223;
	setp.ge.s32 	%p625, %r409, %r349;
	mov.pred 	%p1338, -1;
	@%p625 bra 	$L__BB8_223;
	shr.u32 	%r2651, %r5213, 31;
	add.s32 	%r2652, %r5213, %r2651;
	and.b32  	%r2653, %r2652, -2;
	sub.s32 	%r2654, %r5213, %r2653;
	shr.u32 	%r2655, %r5214, 31;
	add.s32 	%r2656, %r5214, %r2655;
	and.b32  	%r2657, %r2656, -2;
	sub.s32 	%r2658, %r5214, %r2657;
	setp.eq.s32 	%p626, %r2654, %r2658;
	setp.lt.s32 	%p627, %r5213, %r5214;
	and.b32  	%r2659, %r5213, 1;
	setp.eq.b32 	%p628, %r2659, 1;
	not.pred 	%p629, %p628;
	selp.u32 	%r2660, -1, 0, %p627;
	selp.u32 	%r2661, -1, 0, %p629;
	selp.b32 	%r2662, %r2660, %r2661, %p626;
	and.b32  	%r2663, %r2662, 1;
	setp.eq.b32 	%p1338, %r2663, 1;
$L__BB8_223:
	selp.b32 	%r5156, %r5213, %r5214, %p1338;
	selp.u32 	%r2664, 1, 0, %p1338;
	add.s32 	%r415, %r408, %r2664;
	not.pred 	%p630, %p1338;
	selp.u32 	%r2665, 1, 0, %p630;
	add.s32 	%r416, %r409, %r2665;
	@%p1338 bra 	$L__BB8_225;
	shl.b32 	%r2666, %r416, 2;
	mov.u32 	%r2667, _ZZN3cub18CUB_300001_SM_10006detail10merge_sort30DeviceMergeSortBlockSortKernelINS2_10policy_hubIN6thrust24THRUST_300001_SM_1000_NS6detail15normal_iteratorINS6_10device_ptrIiEEEEE9Policy600ESB_PNS0_8NullTypeESB_SF_m17evens_before_oddsiSE_EEvbT0_T1_T2_T3_T4_PT6_PT7_T5_NS1_7vsmem_tEE19static_temp_storage;
	add.s32 	%r2668, %r2667, %r2666;
	ld.shared.u32 	%r5214, [%r2668];
	bra.uni 	$L__BB8_226;
$L__BB8_225:
	shl.b32 	%r2669, %r415, 2;
	mov.u32 	%r2670, _ZZN3cub18CUB_300001_SM_10006detail10merge_sort30DeviceMergeSortBlockSortKernelINS2_10policy_hubIN6thrust24THRUST_300001_SM_1000_NS6detail15normal_iteratorINS6_10device_ptrIiEEEEE9Policy600ESB_PNS0_8NullTypeESB_SF_m17evens_before_oddsiSE_EEvbT0_T1_T2_T3_T4_PT6_PT7_T5_NS1_7vsmem_tEE19static_temp_storage;
	add.s32 	%r2671, %r2670, %r2669;
	ld.shared.u32 	%r5213, [%r2671];
$L__BB8_226:
	setp.ge.s32 	%p632, %r415, %r350;
	mov.pred 	%p1339, 0;
	@%p632 bra 	$L__BB8_229;
	setp.ge.s32 	%p634, %r416, %r349;
	mov.pred 	%p1339, -1;
	@%p634 bra 	$L__BB8_229;
	shr.u32 	%r2672, %r5213, 31;
	add.s32 	%r2673, %r5213, %r2672;
	and.b32  	%r2674, %r2673, -2;
	sub.s32 	%r2675, %r5213, %r2674;
	shr.u32 	%r2676, %r5214, 31;
	add.s32 	%r2677, %r5214, %r2676;
	and.b32  	%r2678, %r2677, -2;
	sub.s32 	%r2679, %r5214, %r2678;
	setp.eq.s32 	%p635, %r2675, %r2679;
	setp.lt.s32 	%p636, %r5213, %r5214;
	and.b32  	%r2680, %r5213, 1;
	setp.eq.b32 	%p637, %r2680, 1;
	not.pred 	%p638, %p637;
	selp.u32 	%r2681, -1, 0, %p636;
	selp.u32 	%r2682, -1, 0, %p638;
	selp.b32 	%r2683, %r2681, %r2682, %p635;
	and.b32  	%r2684, %r2683, 1;
	setp.eq.b32 	%p1339, %r2684, 1;
$L__BB8_229:
	selp.b32 	%r5158, %r5213, %r5214, %p1339;
	selp.u32 	%r2685, 1, 0, %p1339;
	add.s32 	%r422, %r415, %r2685;
	not.pred 	%p639, %p1339;
	selp.u32 	%r2686, 1, 0, %p639;
	add.s32 	%r423, %r416, %r2686;
	@%p1339 bra 	$L__BB8_231;
	shl.b32 	%r2687, %r423, 2;
	mov.u32 	%r2688, _ZZN3cub18CUB_300001_SM_10006detail10merge_sort30DeviceMergeSortBlockSortKernelINS2_10policy_hubIN6thrust24THRUST_300001_SM_1000_NS6detail15normal_iteratorINS6_10device_ptrIiEEEEE9Policy600ESB_PNS0_8NullTypeESB_SF_m17evens_before_oddsiSE_EEvbT0_T1_T2_T3_T4_PT6_PT7_T5_NS1_7vsmem_tEE19static_temp_storage;
	add.s32 	%r2689, %r2688, %r2687;
	ld.shared.u32 	%r5214, [%r2689];
	bra.uni 	$L__BB8_232;
$L__BB8_231:
	shl.b32 	%r2690, %r422, 2;
	mov.u32 	%r2691, _ZZN3cub18CUB_300001_SM_10006detail10merge_sort30DeviceMergeSortBlockSortKernelINS2_10policy_hubIN6thrust24THRUST_300001_SM_1000_NS6detail15normal_iteratorINS6_10device_ptrIiEEEEE9Policy600ESB_PNS0_8NullTypeESB_SF_m17evens_before_oddsiSE_EEvbT0_T1_T2_T3_T4_PT6_PT7_T5_NS1_7vsmem_tEE19static_temp_storage;
	add.s32 	%r2692, %r2691, %r2690;
	ld.shared.u32 	%r5213, [%r2692];
$L__BB8_232:
	setp.ge.s32 	%p641, %r422, %r350;
	mov.pred 	%p1340, 0;
	@%p641 bra 	$L__BB8_235;
	setp.ge.s32 	%p643, %r423, %r349;
	mov.pred 	%p1340, -1;
	@%p643 bra 	$L__BB8_235;
	shr.u32 	%r2693, %r5213, 31;
	add.s32 	%r2694, %r5213, %r2693;
	and.b32  	%r2695, %r2694, -2;
	sub.s32 	%r2696, %r5213, %r2695;
	shr.u32 	%r2697, %r5214, 31;
	add.s32 	%r2698, %r5214, %r2697;
	and.b32  	%r2699, %r2698, -2;
	sub.s32 	%r2700, %r5214, %r2699;
	setp.eq.s32 	%p644, %r2696, %r2700;
	setp.lt.s32 	%p645, %r5213, %r5214;
	and.b32  	%r2701, %r5213, 1;
	setp.eq.b32 	%p646, %r2701, 1;
	not.pred 	%p647, %p646;
	selp.u32 	%r2702, -1, 0, %p645;
	selp.u32 	%r2703, -1, 0, %p647;
	selp.b32 	%r2704, %r2702, %r2703, %p644;
	and.b32  	%r2705, %r2704, 1;
	setp.eq.b32 	%p1340, %r2705, 1;
$L__BB8_235:
	selp.b32 	%r5160, %r5213, %r5214, %p1340;
	selp.u32 	%r2706, 1, 0, %p1340;
	add.s32 	%r429, %r422, %r2706;
	not.pred 	%p648, %p1340;
	selp.u32 	%r2707, 1, 0, %p648;
	add.s32 	%r430, %r423, %r2707;
	@%p1340 bra 	$L__BB8_237;
	shl.b32 	%r2708, %r430, 2;
	mov.u32 	%r2709, _ZZN3cub18CUB_300001_SM_10006detail10merge_sort30DeviceMergeSortBlockSortKernelINS2_10policy_hubIN6thrust24THRUST_300001_SM_1000_NS6detail15normal_iteratorINS6_10device_ptrIiEEEEE9Policy600ESB_PNS0_8NullTypeESB_SF_m17evens_before_oddsiSE_EEvbT0_T1_T2_T3_T4_PT6_PT7_T5_NS1_7vsmem_tEE19static_temp_storage;
	add.s32 	%r2710, %r2709, %r2708;
	ld.shared.u32 	%r5214, [%r2710];
	bra.uni 	$L__BB8_238;
$L__BB8_237:
	shl.b32 	%r2711, %r429, 2;
	mov.u32 	%r2712, _ZZN3cub18CUB_300001_SM_10006detail10merge_sort30DeviceMergeSortBlockSortKernelINS2_10policy_hubIN6thrust24THRUST_300001_SM_1000_NS6detail15normal_iteratorINS6_10device_ptrIiEEEEE9Policy600ESB_PNS0_8NullTypeESB_SF_m17evens_before_oddsiSE_EEvbT0_T1_T2_T3_T4_PT6_PT7_T5_NS1_7vsmem_tEE19static_temp_storage;
	add.s32 	%r2713, %r2712, %r2711;
	ld.shared.u32 	%r5213, [%r2713];
$L__BB8_238:
	setp.ge.s32 	%p650, %r429, %r350;
	mov.pred 	%p1341, 0;
	@%p650 bra 	$L__BB8_241;
	setp.ge.s32 	%p652, %r430, %r349;
	mov.pred 	%p1341, -1;
	@%p652 bra 	$L__BB8_241;
	shr.u32 	%r2714, %r5213, 31;
	add.s32 	%r2715, %r5213, %r2714;
	and.b32  	%r2716, %r2715, -2;
	sub.s32 	%r2717, %r5213, %r2716;
	shr.u32 	%r2718, %r5214, 31;
	add.s32 	%r2719, %r5214, %r2718;
	and.b32  	%r2720, %r2719, -2;
	sub.s32 	%r2721, %r5214, %r2720;
	setp.eq.s32 	%p653, %r2717, %r2721;
	setp.lt.s32 	%p654, %r5213, %r5214;
	and.b32  	%r2722, %r5213, 1;
	setp.eq.b32 	%p655, %r2722, 1;
	not.pred 	%p656, %p655;
	selp.u32 	%r2723, -1, 0, %p654;
	selp.u32 	%r2724, -1, 0, %p656;
	selp.b32 	%r2725, %r2723, %r2724, %p653;
	and.b32  	%r2726, %r2725, 1;
	setp.eq.b32 	%p1341, %r2726, 1;
$L__BB8_241:
	selp.b32 	%r5162, %r5213, %r5214, %p1341;
	selp.u32 	%r2727, 1, 0, %p1341;
	add.s32 	%r436, %r429, %r2727;
	not.pred 	%p657, %p1341;
	selp.u32 	%r2728, 1, 0, %p657;
	add.s32 	%r437, %r430, %r2728;
	@%p1341 bra 	$L__BB8_243;
	shl.b32 	%r2729, %r437, 2;
	mov.u32 	%r2730, _ZZN3cub18CUB_300001_SM_10006detail10merge_sort30DeviceMergeSortBlockSortKernelINS2_10policy_hubIN6thrust24THRUST_300001_SM_1000_NS6detail15normal_iteratorINS6_10device_ptrIiEEEEE9Policy600ESB_PNS0_8NullTypeESB_SF_m17evens_before_oddsiSE_EEvbT0_T1_T2_T3_T4_PT6_PT7_T5_NS1_7vsmem_tEE19static_temp_storage;
	add.s32 	%r2731, %r2730, %r2729;
	ld.shared.u32 	%r5214, [%r2731];
	bra.uni 	$L__BB8_244;
$L__BB8_243:
	shl.b32 	%r2732, %r436, 2;
	mov.u32 	%r2733, _ZZN3cub18CUB_300001_SM_10006detail10merge_sort30DeviceMergeSortBlockSortKernelINS2_10policy_hubIN6thrust24THRUST_300001_SM_1000_NS6detail15normal_iteratorINS6_10device_ptrIiEEEEE9Policy600ESB_PNS0_8NullTypeESB_SF_m17evens_before_oddsiSE_EEvbT0_T1_T2_T3_T4_PT6_PT7_T5_NS1_7vsmem_tEE19static_temp_storage;
	add.s32 	%r2734, %r2733, %r2732;
	ld.shared.u32 	%r5213, [%r2734];
$L__BB8_244:
	setp.ge.s32 	%p659, %r436, %r350;
	mov.pred 	%p1342, 0;
	@%p659 bra 	$L__BB8_247;
	setp.ge.s32 	%p661, %r437, %r349;
	mov.pred 	%p1342, -1;
	@%p661 bra 	$L__BB8_247;
	shr.u32 	%r2735, %r5213, 31;
	add.s32 	%r2736, %r5213, %r2735;
	and.b32  	%r2737, %r2736, -2;
	sub.s32 	%r2738, %r5213, %r2737;
	shr.u32 	%r2739, %r5214, 31;
	add.s32 	%r2740, %r5214, %r2739;
	and.b32  	%r2741, %r2740, -2;
	sub.s32 	%r2742, %r5214, %r2741;
	setp.eq.s32 	%p662, %r2738, %r2742;
	setp.lt.s32 	%p663, %r5213, %r5214;
	and.b32  	%r2743, %r5213, 1;
	setp.eq.b32 	%p664, %r2743, 1;
	not.pred 	%p665, %p664;
	selp.u32 	%r2744, -1, 0, %p663;
	selp.u32 	%r2745, -1, 0, %p665;
	selp.b32 	%r2746, %r2744, %r2745, %p662;
	and.b32  	%r2747, %r2746, 1;
	setp.eq.b32 	%p1342, %r2747, 1;
$L__BB8_247:
	selp.b32 	%r5164, %r5213, %r5214, %p1342;
	selp.u32 	%r2748, 1, 0, %p1342;
	add.s32 	%r443, %r436, %r2748;
	not.pred 	%p666, %p1342;
	selp.u32 	%r2749, 1, 0, %p666;
	add.s32 	%r444, %r437, %r2749;
	@%p1342 bra 	$L__BB8_249;
	shl.b32 	%r2750, %r444, 2;
	mov.u32 	%r2751, _ZZN3cub18CUB_300001_SM_10006detail10merge_sort30DeviceMergeSortBlockSortKernelINS2_10policy_hubIN6thrust24THRUST_300001_SM_1000_NS6detail15normal_iteratorINS6_10device_ptrIiEEEEE9Policy600ESB_PNS0_8NullTypeESB_SF_m17evens_before_oddsiSE_EEvbT0_T1_T2_T3_T4_PT6_PT7_T5_NS1_7vsmem_tEE19static_temp_storage;
	add.s32 	%r2752, %r2751, %r2750;
	ld.shared.u32 	%r5214, [%r2752];
	bra.uni 	$L__BB8_250;
$L__BB8_249:
	shl.b32 	%r2753, %r443, 2;
	mov.u32 	%r2754, _ZZN3cub18CUB_300001_SM_10006detail10merge_sort30DeviceMergeSortBlockSortKernelINS2_10policy_hubIN6thrust24THRUST_300001_SM_1000_NS6detail15normal_iteratorINS6_10device_ptrIiEEEEE9Policy600ESB_PNS0_8NullTypeESB_SF_m17evens_before_oddsiSE_EEvbT0_T1_T2_T3_T4_PT6_PT7_T5_NS1_7vsmem_tEE19static_temp_storage;
	add.s32 	%r2755, %r2754, %r2753;
	ld.shared.u32 	%r5213, [%r2755];
$L__BB8_250:
	setp.ge.s32 	%p668, %r443, %r350;
	mov.pred 	%p1343, 0;
	@%p668 bra 	$L__BB8_253;
	setp.ge.s32 	%p670, %r444, %r349;
	mov.pred 	%p1343, -1;
	@%p670 bra 	$L__BB8_253;
	shr.u32 	%r2756, %r5213, 31;
	add.s32 	%r2757, %r5213, %r2756;
	and.b32  	%r2758, %r2757, -2;
	sub.s32 	%r2759, %r5213, %r2758;
	shr.u32 	%r2760, %r5214, 31;
	add.s32 	%r2761, %r5214, %r2760;
	and.b32  	%r2762, %r2761, -2;
	sub.s32 	%r2763, %r5214, %r2762;
	setp.eq.s32 	%p671, %r2759, %r2763;
	setp.lt.s32 	%p672, %r5213, %r5214;
	and.b32  	%r2764, %r5213, 1;
	setp.eq.b32 	%p673, %r2764, 1;
	not.pred 	%p674, %p673;
	selp.u32 	%r2765, -1, 0, %p672;
	selp.u32 	%r2766, -1, 0, %p674;
	selp.b32 	%r2767, %r2765, %r2766, %p671;
	and.b32  	%r2768, %r2767, 1;
	setp.eq.b32 	%p1343, %r2768, 1;
$L__BB8_253:
	selp.b32 	%r5166, %r5213, %r5214, %p1343;
	selp.u32 	%r2769, 1, 0, %p1343;
	add.s32 	%r450, %r443, %r2769;
	not.pred 	%p675, %p1343;
	selp.u32 	%r2770, 1, 0, %p675;
	add.s32 	%r451, %r444, %r2770;
	@%p1343 bra 	$L__BB8_255;
	shl.b32 	%r2771, %r451, 2;
	mov.u32 	%r2772, _ZZN3cub18CUB_300001_SM_10006detail10merge_sort30DeviceMergeSortBlockSortKernelINS2_10policy_hubIN6thrust24THRUST_300001_SM_1000_NS6detail15normal_iteratorINS6_10device_ptrIiEEEEE9Policy600ESB_PNS0_8NullTypeESB_SF_m17evens_before_oddsiSE_EEvbT0_T1_T2_T3_T4_PT6_PT7_T5_NS1_7vsmem_tEE19static_temp_storage;
	add.s32 	%r2773, %r2772, %r2771;
	ld.shared.u32 	%r5214, [%r2773];
	bra.uni 	$L__BB8_256;
$L__BB8_255:
	shl.b32 	%r2774, %r450, 2;
	mov.u32 	%r2775, _ZZN3cub18CUB_300001_SM_10006detail10merge_sort30DeviceMergeSortBlockSortKernelINS2_10policy_hubIN6thrust24THRUST_300001_SM_1000_NS6detail15normal_iteratorINS6_10device_ptrIiEEEEE9Policy600ESB_PNS0_8NullTypeESB_SF_m17evens_before_oddsiSE_EEvbT0_T1_T2_T3_T4_PT6_PT7_T5_NS1_7vsmem_tEE19static_temp_storage;
	add.s32 	%r2776, %r2775, %r2774;
	ld.shared.u32 	%r5213, [%r2776];
$L__BB8_256:
	setp.ge.s32 	%p677, %r450, %r350;
	mov.pred 	%p1344, 0;
	@%p677 bra 	$L__BB8_259;
	setp.ge.s32 	%p679, %r451, %r349;
	mov.pred 	%p1344, -1;
	@%p679 bra 	$L__BB8_259;
	shr.u32 	%r2777, %r5213, 31;
	add.s32 	%r2778, %r5213, %r2777;
	and.b32  	%r2779, %r2778, -2;
	sub.s32 	%r2780, %r5213, %r2779;
	shr.u32 	%r2781, %r5214, 31;
	add.s32 	%r2782, %r5214, %r2781;
	and.b32  	%r2783, %r2782, -2;
	sub.s32 	%r2784, %r5214, %r2783;
	setp.eq.s32 	%p680, %r2780, %r2784;
	setp.lt.s32 	%p681, %r5213, %r5214;
	and.b32  	%r2785, %r5213, 1;
	setp.eq.b32 	%p682, %r2785, 1;
	not.pred 	%p683, %p682;
	selp.u32 	%r2786, -1, 0, %p681;
	selp.u32 	%r2787, -1, 0, %p683;
	selp.b32 	%r2788, %r2786, %r2787, %p680;
	and.b32  	%r2789, %r2788, 1;
	setp.eq.b32 	%p1344, %r2789, 1;
$L__BB8_259:
	selp.b32 	%r5168, %r5213, %r5214, %p1344;
	selp.u32 	%r2790, 1, 0, %p1344;
	add.s32 	%r457, %r450, %r2790;
	not.pred 	%p684, %p1344;
	selp.u32 	%r2791, 1, 0, %p684;
	add.s32 	%r458, %r451, %r2791;
	@%p1344 bra 	$L__BB8_261;
	shl.b32 	%r2792, %r458, 2;
	mov.u32 	%r2793, _ZZN3cub18CUB_300001_SM_10006detail10merge_sort30DeviceMergeSortBlockSortKernelINS2_10policy_hubIN6thrust24THRUST_300001_SM_1000_NS6detail15normal_iteratorINS6_10device_ptrIiEEEEE9Policy600ESB_PNS0_8NullTypeESB_SF_m17evens_before_oddsiSE_EEvbT0_T1_T2_T3_T4_PT6_PT7_T5_NS1_7vsmem_tEE19static_temp_storage;
	add.s32 	%r2794, %r2793, %r2792;
	ld.shared.u32 	%r5214, [%r2794];
	bra.uni 	$L__BB8_262;
$L__BB8_261:
	shl.b32 	%r2795, %r457, 2;
	mov.u32 	%r2796, _ZZN3cub18CUB_300001_SM_10006detail10merge_sort30DeviceMergeSortBlockSortKernelINS2_10policy_hubIN6thrust24THRUST_300001_SM_1000_NS6detail15normal_iteratorINS6_10device_ptrIiEEEEE9Policy600ESB_PNS0_8NullTypeESB_SF_m17evens_before_oddsiSE_EEvbT0_T1_T2_T3_T4_PT6_PT7_T5_NS1_7vsmem_tEE19static_temp_storage;
	add.s32 	%r2797, %r2796, %r2795;
	ld.shared.u32 	%r5213, [%r2797];
$L__BB8_262:
	setp.ge.s32 	%p686, %r457, %r350;
	mov.pred 	%p1345, 0;
	@%p686 bra 	$L__BB8_265;
	setp.ge.s32 	%p688, %r458, %r349;
	mov.pred 	%p1345, -1;
	@%p688 bra 	$L__BB8_265;
	shr.u32 	%r2798, %r5213, 31;
	add.s32 	%r2799, %r5213, %r2798;
	and.b32  	%r2800, %r2799, -2;
	sub.s32 	%r2801, %r5213, %r2800;
	shr.u32 	%r2802, %r5214, 31;
	add.s32 	%r2803, %r5214, %r2802;
	and.b32  	%r2804, %r2803, -2;
	sub.s32 	%r2805, %r5214, %r2804;
	setp.eq.s32 	%p689, %r2801, %r2805;
	setp.lt.s32 	%p690, %r5213, %r5214;
	and.b32  	%r2806, %r5213, 1;
	setp.eq.b32 	%p691, %r2806, 1;
	not.pred 	%p692, %p691;
	selp.u32 	%r2807, -1, 0, %p690;
	selp.u32 	%r2808, -1, 0, %p692;
	selp.b32 	%r2809, %r2807, %r2808, %p689;
	and.b32  	%r2810, %r2809, 1;
	setp.eq.b32 	%p1345, %r2810, 1;
$L__BB8_265:
	selp.b32 	%r5170, %r5213, %r5214, %p1345;
	selp.u32 	%r2811, 1, 0, %p1345;
	add.s32 	%r464, %r457, %r2811;
	not.pred 	%p693, %p1345;
	selp.u32 	%r2812, 1, 0, %p693;
	add.s32 	%r465, %r458, %r2812;
	@%p1345 bra 	$L__BB8_267;
	shl.b32 	%r2813, %r465, 2;
	mov.u32 	%r2814, _ZZN3cub18CUB_300001_SM_10006detail10merge_sort30DeviceMergeSortBlockSortKernelINS2_10policy_hubIN6thrust24THRUST_300001_SM_1000_NS6detail15normal_iteratorINS6_10device_ptrIiEEEEE9Policy600ESB_PNS0_8NullTypeESB_SF_m17evens_before_oddsiSE_EEvbT0_T1_T2_T3_T4_PT6_PT7_T5_NS1_7vsmem_tEE19static_temp_storage;
	add.s32 	%r2815, %r2814, %r2813;
	ld.shared.u32 	%r5214, [%r2815];
	bra.uni 	$L__BB8_268;
$L__BB8_267:
	shl.b32 	%r2816, %r464, 2;
	mov.u32 	%r2817, _ZZN3cub18CUB_300001_SM_10006detail10merge_sort30DeviceMergeSortBlockSortKernelINS2_10policy_hubIN6thrust24THRUST_300001_SM_1000_NS6detail15normal_iteratorINS6_10device_ptrIiEEEEE9Policy600ESB_PNS0_8NullTypeESB_SF_m17evens_before_oddsiSE_EEvbT0_T1_T2_T3_T4_PT6_PT7_T5_NS1_7vsmem_tEE19static_temp_storage;
	add.s32 	%r2818, %r2817, %r2816;
	ld.shared.u32 	%r5213, [%r2818];
$L__BB8_268:
	setp.ge.s32 	%p695, %r464, %r350;
	mov.pred 	%p1346, 0;
	@%p695 bra 	$L__BB8_271;
	setp.ge.s32 	%p697, %r465, %r349;
	mov.pred 	%p1346, -1;
	@%p697 bra 	$L__BB8_271;
	shr.u32 	%r2819, %r5213, 31;
	add.s32 	%r2820, %r5213, %r2819;
	and.b32  	%r2821, %r2820, -2;
	sub.s32 	%r2822, %r5213, %r2821;
	shr.u32 	%r2823, %r5214, 31;
	add.s32 	%r2824, %r5214, %r2823;
	and.b32  	%r2825, %r2824, -2;
	sub.s32 	%r2826, %r5214, %r2825;
	setp.eq.s32 	%p698, %r2822, %r2826;
	setp.lt.s32 	%p699, %r5213, %r5214;
	and.b32  	%r2827, %r5213, 1;
	setp.eq.b32 	%p700, %r2827, 1;
	not.pred 	%p701, %p700;
	selp.u32 	%r2828, -1, 0, %p699;
	selp.u32 	%r2829, -1, 0, %p701;
	selp.b32 	%r2830, %r2828, %r2829, %p698;
	and.b32  	%r2831, %r2830, 1;
	setp.eq.b32 	%p1346, %r2831, 1;
$L__BB8_271:
	selp.b32 	%r5172, %r5213, %r5214, %p1346;
	selp.u32 	%r2832, 1, 0, %p1346;
	add.s32 	%r471, %r464, %r2832;
	not.pred 	%p702, %p1346;
	selp.u32 	%r2833, 1, 0, %p702;
	add.s32 	%r472, %r465, %r2833;
	@%p1346 bra 	$L__BB8_273;
	shl.b32 	%r2834, %r472, 2;
	mov.u32 	%r2835, _ZZN3cub18CUB_300001_SM_10006detail10merge_sort30DeviceMergeSortBlockSortKernelINS2_10policy_hubIN6thrust24THRUST_300001_SM_1000_NS6detail15normal_iteratorINS6_10device_ptrIiEEEEE9Policy600ESB_PNS0_8NullTypeESB_SF_m17evens_before_oddsiSE_EEvbT0_T1_T2_T3_T4_PT6_PT7_T5_NS1_7vsmem_tEE19static_temp_storage;
	add.s32 	%r2836, %r2835, %r2834;
	ld.shared.u32 	%r5214, [%r2836];
	bra.uni 	$L__BB8_274;
$L__BB8_273:
	shl.b32 	%r2837, %r471, 2;
	mov.u32 	%r2838, _ZZN3cub18CUB_300001_SM_10006detail10merge_sort30DeviceMergeSortBlockSortKernelINS2_10policy_hubIN6thrust24THRUST_300001_SM_1000_NS6detail15normal_iteratorINS6_10device_ptrIiEEEEE9Policy600ESB_PNS0_8NullTypeESB_SF_m17evens_before_oddsiSE_EEvbT0_T1_T2_T3_T4_PT6_PT7_T5_NS1_7vsmem_tEE19static_temp_storage;
	add.s32 	%r2839, %r2838, %r2837;
	ld.shared.u32 	%r5213, [%r2839];
$L__BB8_274:
	setp.ge.s32 	%p703, %r471, %r350;
	mov.u32 	%r5244, %r5214;
	@%p703 bra 	$L__BB8_277;
	setp.ge.s32 	%p704, %r472, %r349;
	mov.u32 	%r5244, %r5213;
	@%p704 bra 	$L__BB8_277;
	shr.u32 	%r2840, %r5213, 31;
	add.s32 	%r2841, %r5213, %r2840;
	and.b32  	%r2842, %r2841, -2;
	sub.s32 	%r2843, %r5213, %r2842;
	shr.u32 	%r2844, %r5214, 31;
	add.s32 	%r2845, %r5214, %r2844;
	and.b32  	%r2846, %r2845, -2;
	sub.s32 	%r2847, %r5214, %r2846;
	setp.eq.s32 	%p705, %r2843, %r2847;
	setp.lt.s32 	%p706, %r5213, %r5214;
	and.b32  	%r2848, %r5213, 1;
	setp.eq.b32 	%p707, %r2848, 1;
	not.pred 	%p708, %p707;
	selp.u32 	%r2849, -1, 0, %p706;
	selp.u32 	%r2850, -1, 0, %p708;
	selp.b32 	%r2851, %r2849, %r2850, %p705;
	and.b32  	%r2852, %r2851, 1;
	setp.eq.b32 	%p709, %r2852, 1;
	selp.b32 	%r5244, %r5213, %r5214, %p709;
$L__BB8_277:
	shl.b32 	%r5208, %r346, 1;
	setp.lt.u32 	%p710, %r346, 129;
	@%p710 bra 	$L__BB8_175;
	ld.param.s8 	%rs2, [_ZN3cub18CUB_300001_SM_10006detail10merge_sort30DeviceMergeSortBlockSortKernelINS2_10policy_hubIN6thrust24THRUST_300001_SM_1000_NS6detail15normal_iteratorINS6_10device_ptrIiEEEEE9Policy600ESB_PNS0_8NullTypeESB_SF_m17evens_before_oddsiSE_EEvbT0_T1_T2_T3_T4_PT6_PT7_T5_NS1_7vsmem_tE_param_0];
	mov.u32 	%r2853, %ctaid.x;
	mul.wide.u32 	%rd7, %r2853, 4352;
	bar.sync 	0;
	setp.eq.s16 	%p711, %rs2, 0;
	@%p711 bra 	$L__BB8_315;
	st.shared.u32 	[%r230], %r5207;
	st.shared.u32 	[%r230+4], %r5189;
	st.shared.u32 	[%r230+8], %r5146;
	st.shared.u32 	[%r230+12], %r5148;
	st.shared.u32 	[%r230+16], %r5150;
	st.shared.u32 	[%r230+20], %r5152;
	st.shared.u32 	[%r230+24], %r5154;
	st.shared.u32 	[%r230+28], %r5156;
	st.shared.u32 	[%r230+32], %r5158;
	st.shared.u32 	[%r230+36], %r5160;
	st.shared.u32 	[%r230+40], %r5162;
	st.shared.u32 	[%r230+44], %r5164;
	st.shared.u32 	[%r230+48], %r5166;
	st.shared.u32 	[%r230+52], %r5168;
	st.shared.u32 	[%r230+56], %r5170;
	st.shared.u32 	[%r230+60], %r5172;
	st.shared.u32 	[%r230+64], %r5244;
	bar.warp.sync 	-1;
	ld.shared.u32 	%r480, [%r229];
	ld.shared.u32 	%r481, [%r229+128];
	ld.shared.u32 	%r482, [%r229+256];
	ld.shared.u32 	%r483, [%r229+384];
	ld.shared.u32 	%r484, [%r229+512];
	ld.shared.u32 	%r485, [%r229+640];
	ld.shared.u32 	%r486, [%r229+768];
	ld.shared.u32 	%r487, [%r229+896];
	ld.shared.u32 	%r488, [%r229+1024];
	ld.shared.u32 	%r489, [%r229+1152];
	ld.shared.u32 	%r490, [%r229+1280];
	ld.shared.u32 	%r491, [%r229+1408];
	ld.shared.u32 	%r492, [%r229+1536];
	ld.shared.u32 	%r493, [%r229+1664];
	ld.shared.u32 	%r494, [%r229+1792];
	ld.shared.u32 	%r495, [%r229+1920];
	ld.shared.u32 	%r496, [%r229+2048];
	setp.eq.s32 	%p712, %r176, 0;
	@%p712 bra 	$L__BB8_280;
	bra.uni 	$L__BB8_281;
$L__BB8_280:
	st.volatile.shared.u32 	[_ZZN3cub18CUB_300001_SM_10006detail10merge_sort30DeviceMergeSortBlockSortKernelINS2_10policy_hubIN6thrust24THRUST_300001_SM_1000_NS6detail15normal_iteratorINS6_10device_ptrIiEEEEE9Policy600ESB_PNS0_8NullTypeESB_SF_m17evens_before_oddsiSE_EEvbT0_T1_T2_T3_T4_PT6_PT7_T5_NS1_7vsmem_tEE19static_temp_storage+17408], %r175;
$L__BB8_281:
	bar.sync 	0;
	ld.volatile.shared.u32 	%r514, [_ZZN3cub18CUB_300001_SM_10006detail10merge_sort30DeviceMergeSortBlockSortKernelINS2_10policy_hubIN6thrust24THRUST_300001_SM_1000_NS6detail15normal_iteratorINS6_10device_ptrIiEEEEE9Policy600ESB_PNS0_8NullTypeESB_SF_m17evens_before_oddsiSE_EEvbT0_T1_T2_T3_T4_PT6_PT7_T5_NS1_7vsmem_tEE19static_temp_storage+17408];
	mov.u32 	%r2854, %tid.x;
	and.b32  	%r2855, %r2854, 992;
	mul.lo.s32 	%r2856, %r2855, 17;
	cvt.u64.u32 	%rd20, %r2856;
	and.b32  	%r2857, %r2854, 31;
	cvt.u64.u32 	%rd21, %r2857;
	add.s64 	%rd22, %rd7, %rd21;
	add.s64 	%rd23, %rd22, %rd20;
	setp.ge.s32 	%p713, %r178, %r514;
	shl.b64 	%rd24, %rd23, 2;
	add.s64 	%rd8, %rd3, %rd24;
	@%p713 bra 	$L__BB8_283;
	st.global.u32 	[%rd8], %r480;
$L__BB8_283:
	setp.ge.s32 	%p714, %r181, %r514;
	@%p714 bra 	$L__BB8_285;
	st.global.u32 	[%rd8+128], %r481;
$L__BB8_285:
	setp.ge.s32 	%p715, %r184, %r514;
	@%p715 bra 	$L__BB8_287;
	st.global.u32 	[%rd8+256], %r482;
$L__BB8_287:
	setp.ge.s32 	%p716, %r187, %r514;
	@%p716 bra 	$L__BB8_289;
	st.global.u32 	[%rd8+384], %r483;
$L__BB8_289:
	setp.ge.s32 	%p717, %r190, %r514;
	@%p717 bra 	$L__BB8_291;
	st.global.u32 	[%rd8+512], %r484;
$L__BB8_291:
	setp.ge.s32 	%p718, %r193, %r514;
	@%p718 bra 	$L__BB8_293;
	st.global.u32 	[%rd8+640], %r485;
$L__BB8_293:
	setp.ge.s32 	%p719, %r196, %r514;
	@%p719 bra 	$L__BB8_295;
	st.global.u32 	[%rd8+768], %r486;
$L__BB8_295:
	setp.ge.s32 	%p720, %r199, %r514;
	@%p720 bra 	$L__BB8_297;
	st.global.u32 	[%rd8+896], %r487;
$L__BB8_297:
	setp.ge.s32 	%p721, %r202, %r514;
	@%p721 bra 	$L__BB8_299;
	st.global.u32 	[%rd8+1024], %r488;
$L__BB8_299:
	setp.ge.s32 	%p722, %r205, %r514;
	@%p722 bra 	$L__BB8_301;
	st.global.u32 	[%rd8+1152], %r489;
$L__BB8_301:
	setp.ge.s32 	%p723, %r208, %r514;
	@%p723 bra 	$L__BB8_303;
	st.global.u32 	[%rd8+1280], %r490;
$L__BB8_303:
	setp.ge.s32 	%p724, %r211, %r514;
	@%p724 bra 	$L__BB8_305;
	st.global.u32 	[%rd8+1408], %r491;
$L__BB8_305:
	setp.ge.s32 	%p725, %r214, %r514;
	@%p725 bra 	$L__BB8_307;
	st.global.u32 	[%rd8+1536], %r492;
$L__BB8_307:
	setp.ge.s32 	%p726, %r217, %r514;
	@%p726 bra 	$L__BB8_309;
	st.global.u32 	[%rd8+1664], %r493;
$L__BB8_309:
	setp.ge.s32 	%p727, %r220, %r514;
	@%p727 bra 	$L__BB8_311;
	st.global.u32 	[%rd8+1792], %r494;
$L__BB8_311:
	setp.ge.s32 	%p728, %r223, %r514;
	@%p728 bra 	$L__BB8_313;
	st.global.u32 	[%rd8+1920], %r495;
$L__BB8_313:
	setp.ge.s32 	%p729, %r226, %r514;
	@%p729 bra 	$L__BB8_351;
	st.global.u32 	[%rd8+2048], %r496;
	bra.uni 	$L__BB8_351;
$L__BB8_315:
	st.shared.u32 	[%r230], %r5207;
	st.shared.u32 	[%r230+4], %r5189;
	st.shared.u32 	[%r230+8], %r5146;
	st.shared.u32 	[%r230+12], %r5148;
	st.shared.u32 	[%r230+16], %r5150;
	st.shared.u32 	[%r230+20], %r5152;
	st.shared.u32 	[%r230+24], %r5154;
	st.shared.u32 	[%r230+28], %r5156;
	st.shared.u32 	[%r230+32], %r5158;
	st.shared.u32 	[%r230+36], %r5160;
	st.shared.u32 	[%r230+40], %r5162;
	st.shared.u32 	[%r230+44], %r5164;
	st.shared.u32 	[%r230+48], %r5166;
	st.shared.u32 	[%r230+52], %r5168;
	st.shared.u32 	[%r230+56], %r5170;
	st.shared.u32 	[%r230+60], %r5172;
	st.shared.u32 	[%r230+64], %r5244;
	bar.warp.sync 	-1;
	ld.shared.u32 	%r497, [%r229];
	ld.shared.u32 	%r498, [%r229+128];
	ld.shared.u32 	%r499, [%r229+256];
	ld.shared.u32 	%r500, [%r229+384];
	ld.shared.u32 	%r501, [%r229+512];
	ld.shared.u32 	%r502, [%r229+640];
	ld.shared.u32 	%r503, [%r229+768];
	ld.shared.u32 	%r504, [%r229+896];
	ld.shared.u32 	%r505, [%r229+1024];
	ld.shared.u32 	%r506, [%r229+1152];
	ld.shared.u32 	%r507, [%r229+1280];
	ld.shared.u32 	%r508, [%r229+1408];
	ld.shared.u32 	%r509, [%r229+1536];
	ld.shared.u32 	%r510, [%r229+1664];
	ld.shared.u32 	%r511, [%r229+1792];
	ld.shared.u32 	%r512, [%r229+1920];
	ld.shared.u32 	%r513, [%r229+2048];
	setp.eq.s32 	%p730, %r176, 0;
	@%p730 bra 	$L__BB8_316;
	bra.uni 	$L__BB8_317;
$L__BB8_316:
	st.volatile.shared.u32 	[_ZZN3cub18CUB_300001_SM_10006detail10merge_sort30DeviceMergeSortBlockSortKernelINS2_10policy_hubIN6thrust24THRUST_300001_SM_1000_NS6detail15normal_iteratorINS6_10device_ptrIiEEEEE9Policy600ESB_PNS0_8NullTypeESB_SF_m17evens_before_oddsiSE_EEvbT0_T1_T2_T3_T4_PT6_PT7_T5_NS1_7vsmem_tEE19static_temp_storage+17408], %r175;
$L__BB8_317:
	ld.param.u64 	%rd40, [_ZN3cub18CUB_300001_SM_10006detail10merge_sort30DeviceMergeSortBlockSortKernelINS2_10policy_hubIN6thrust24THRUST_300001_SM_1000_NS6detail15normal_iteratorINS6_10device_ptrIiEEEEE9Policy600ESB_PNS0_8NullTypeESB_SF_m17evens_before_oddsiSE_EEvbT0_T1_T2_T3_T4_PT6_PT7_T5_NS1_7vsmem_tE_param_6];
	bar.sync 	0;
	ld.volatile.shared.u32 	%r515, [_ZZN3cub18CUB_300001_SM_10006detail10merge_sort30DeviceMergeSortBlockSortKernelINS2_10policy_hubIN6thrust24THRUST_300001_SM_1000_NS6detail15normal_iteratorINS6_10device_ptrIiEEEEE9Policy600ESB_PNS0_8NullTypeESB_SF_m17evens_before_oddsiSE_EEvbT0_T1_T2_T3_T4_PT6_PT7_T5_NS1_7vsmem_tEE19static_temp_storage+17408];
	setp.ge.s32 	%p731, %r178, %r515;
	cvt.u64.u32 	%rd25, %r178;
	add.s64 	%rd26, %rd7, %rd25;
	cvta.to.global.u64 	%rd27, %rd40;
	shl.b64 	%rd28, %rd26, 2;
	add.s64 	%rd9, %rd27, %rd28;
	@%p731 bra 	$L__BB8_319;
	st.global.u32 	[%rd9], %r497;
$L__BB8_319:
	setp.ge.s32 	%p732, %r181, %r515;
	@%p732 bra 	$L__BB8_321;
	st.global.u32 	[%rd9+128], %r498;
$L__BB8_321:
	setp.ge.s32 	%p733, %r184, %r515;
	@%p733 bra 	$L__BB8_323;
	st.global.u32 	[%rd9+256], %r499;
$L__BB8_323:
	setp.ge.s32 	%p734, %r187, %r515;
	@%p734 bra 	$L__BB8_325;
	st.global.u32 	[%rd9+384], %r500;
$L__BB8_325:
	setp.ge.s32 	%p735, %r190, %r515;
	@%p735 bra 	$L__BB8_327;
	st.global.u32 	[%rd9+512], %r501;
$L__BB8_327:
	setp.ge.s32 	%p736, %r193, %r515;
	@%p736 bra 	$L__BB8_329;
	st.global.u32 	[%rd9+640], %r502;
$L__BB8_329:
	setp.ge.s32 	%p737, %r196, %r515;
	@%p737 bra 	$L__BB8_331;
	st.global.u32 	[%rd9+768], %r503;
$L__BB8_331:
	setp.ge.s32 	%p738, %r199, %r515;
	@%p738 bra 	$L__BB8_333;
	st.global.u32 	[%rd9+896], %r504;
$L__BB8_333:
	setp.ge.s32 	%p739, %r202, %r515;
	@%p739 bra 	$L__BB8_335;
	st.global.u32 	[%rd9+1024], %r505;
$L__BB8_335:
	setp.ge.s32 	%p740, %r205, %r515;
	@%p740 bra 	$L__BB8_337;
	st.global.u32 	[%rd9+1152], %r506;
$L__BB8_337:
	setp.ge.s32 	%p741, %r208, %r515;
	@%p741 bra 	$L__BB8_339;
	st.global.u32 	[%rd9+1280], %r507;
$L__BB8_339:
	setp.ge.s32 	%p742, %r211, %r515;
	@%p742 bra 	$L__BB8_341;
	st.global.u32 	[%rd9+1408], %r508;
$L__BB8_341:
	setp.ge.s32 	%p743, %r214, %r515;
	@%p743 bra 	$L__BB8_343;
	st.global.u32 	[%rd9+1536], %r509;
$L__BB8_343:
	setp.ge.s32 	%p744, %r217, %r515;
	@%p744 bra 	$L__BB8_345;
	st.global.u32 	[%rd9+1664], %r510;
$L__BB8_345:
	setp.ge.s32 	%p745, %r220, %r515;
	@%p745 bra 	$L__BB8_347;
	st.global.u32 	[%rd9+1792], %r511;
$L__BB8_347:
	setp.ge.s32 	%p746, %r223, %r515;
	@%p746 bra 	$L__BB8_349;
	st.global.u32 	[%rd9+1920], %r512;
$L__BB8_349:
	setp.ge.s32 	%p747, %r226, %r515;
	@%p747 bra 	$L__BB8_351;
	st.global.u32 	[%rd9+2048], %r513;
$L__BB8_351:
	ret;

}
	// .globl	_ZN3cub18CUB_300001_SM_10006detail10merge_sort30DeviceMergeSortPartitionKernelIN6thrust24THRUST_300001_SM_1000_NS6detail15normal_iteratorINS5_10device_ptrIiEEEEm17evens_before_oddsiEEvbT_PT2_T0_SF_PSF_T1_SF_i
.visible .entry _ZN3cub18CUB_300001_SM_10006detail10merge_sort30DeviceMergeSortPartitionKernelIN6thrust24THRUST_300001_SM_1000_NS6detail15normal_iteratorINS5_10device_ptrIiEEEEm17evens_before_oddsiEEvbT_PT2_T0_SF_PSF_T1_SF_i(
	.param .u8 _ZN3cub18CUB_300001_SM_10006detail10merge_sort30DeviceMergeSortPartitionKernelIN6thrust24THRUST_300001_SM_1000_NS6detail15normal_iteratorINS5_10device_ptrIiEEEEm17evens_before_oddsiEEvbT_PT2_T0_SF_PSF_T1_SF_i_param_0,
	.param .align 8 .b8 _ZN3cub18CUB_300001_SM_10006detail10merge_sort30DeviceMergeSortPartitionKernelIN6thrust24THRUST_300001_SM_1000_NS6detail15normal_iteratorINS5_10device_ptrIiEEEEm17evens_before_oddsiEEvbT_PT2_T0_SF_PSF_T1_SF_i_param_1[8],
	.param .u64 .ptr .align 1 _ZN3cub18CUB_300001_SM_10006detail10merge_sort30DeviceMergeSortPartitionKernelIN6thrust24THRUST_300001_SM_1000_NS6detail15normal_iteratorINS5_10device_ptrIiEEEEm17evens_before_oddsiEEvbT_PT2_T0_SF_PSF_T1_SF_i_param_2,
	.param .u64 _ZN3cub18CUB_300001_SM_10006detail10merge_sort30DeviceMergeSortPartitionKernelIN6thrust24THRUST_300001_SM_1000_NS6detail15normal_iteratorINS5_10device_ptrIiEEEEm17evens_before_oddsiEEvbT_PT2_T0_SF_PSF_T1_SF_i_param_3,
	.param .u64 _ZN3cub18CUB_300001_SM_10006detail10merge_sort30DeviceMergeSortPartitionKernelIN6thrust24THRUST_300001_SM_1000_NS6detail15normal_iteratorINS5_10device_ptrIiEEEEm17evens_before_oddsiEEvbT_PT2_T0_SF_PSF_T1_SF_i_param_4,
	.param .u64 .ptr .align 1 _ZN3cub18CUB_300001_SM_10006detail10merge_sort30DeviceMergeSortPartitionKernelIN6thrust24THRUST_300001_SM_1000_NS6detail15normal_iteratorINS5_10device_ptrIiEEEEm17evens_before_oddsiEEvbT_PT2_T0_SF_PSF_T1_SF_i_param_5,
	.param .align 1 .b8 _ZN3cub18CUB_300001_SM_10006detail10merge_sort30DeviceMergeSortPartitionKernelIN6thrust24THRUST_300001_SM_1000_NS6detail15normal_iteratorINS5_10device_ptrIiEEEEm17evens_before_oddsiEEvbT_PT2_T0_SF_PSF_T1_SF_i_param_6[1],
	.param .u64 _ZN3cub18CUB_300001_SM_10006detail10merge_sort30DeviceMergeSortPartitionKernelIN6thrust24THRUST_300001_SM_1000_NS6detail15normal_iteratorINS5_10device_ptrIiEEEEm17evens_before_oddsiEEvbT_PT2_T0_SF_PSF_T1_SF_i_param_7,
	.param .u32 _ZN3cub18CUB_300001_SM_10006detail10merge_sort30DeviceMergeSortPartitionKernelIN6thrust24THRUST_300001_SM_1000_NS6detail15normal_iteratorINS5_10device_ptrIiEEEEm17evens_before_oddsiEEvbT_PT2_T0_SF_PSF_T1_SF_i_param_8
)
{
	.reg .pred 	%p<14>;
	.reg .b16 	%rs<2>;
	.reg .b32 	%r<32>;
	.reg .b64 	%rd<86>;

	ld.param.u64 	%rd27, [_ZN3cub18CUB_300001_SM_10006detail10merge_sort30DeviceMergeSortPartitionKernelIN6thrust24THRUST_300001_SM_1000_NS6detail15normal_iteratorINS5_10device_ptrIiEEEEm17evens_before_oddsiEEvbT_PT2_T0_SF_PSF_T1_SF_i_param_1];
	ld.param.s8 	%rs1, [_ZN3cub18CUB_300001_SM_10006detail10merge_sort30DeviceMergeSortPartitionKernelIN6thrust24THRUST_300001_SM_1000_NS6detail15normal_iteratorINS5_10device_ptrIiEEEEm17evens_before_oddsiEEvbT_PT2_T0_SF_PSF_T1_SF_i_param_0];
	ld.param.u64 	%rd28, [_ZN3cub18CUB_300001_SM_10006detail10merge_sort30DeviceMergeSortPartitionKernelIN6thrust24THRUST_300001_SM_1000_NS6detail15normal_iteratorINS5_10device_ptrIiEEEEm17evens_before_oddsiEEvbT_PT2_T0_SF_PSF_T1_SF_i_param_2];
	ld.param.u64 	%rd29, [_ZN3cub18CUB_300001_SM_10006detail10merge_sort30DeviceMergeSortPartitionKernelIN6thrust24THRUST_300001_SM_1000_NS6detail15normal_iteratorINS5_10device_ptrIiEEEEm17evens_before_oddsiEEvbT_PT2_T0_SF_PSF_T1_SF_i_param_3];
	ld.param.u64 	%rd30, [_ZN3cub18CUB_300001_SM_10006detail10merge_sort30DeviceMergeSortPartitionKernelIN6thrust24THRUST_300001_SM_1000_NS6detail15normal_iteratorINS5_10device_ptrIiEEEEm17evens_before_oddsiEEvbT_PT2_T0_SF_PSF_T1_SF_i_param_4];
	ld.param.u64 	%rd32, [_ZN3cub18CUB_300001_SM_10006detail10merge_sort30DeviceMergeSortPartitionKernelIN6thrust24THRUST_300001_SM_1000_NS6detail15normal_iteratorINS5_10device_ptrIiEEEEm17evens_before_oddsiEEvbT_PT2_T0_SF_PSF_T1_SF_i_param_5];
	ld.param.u64 	%rd31, [_ZN3cub18CUB_300001_SM_10006detail10merge_sort30DeviceMergeSortPartitionKernelIN6thrust24THRUST_300001_SM_1000_NS6detail15normal_iteratorINS5_10device_ptrIiEEEEm17evens_before_oddsiEEvbT_PT2_T0_SF_PSF_T1_SF_i_param_7];
	ld.param.u32 	%r1, [_ZN3cub18CUB_300001_SM_10006detail10merge_sort30DeviceMergeSortPartitionKernelIN6thrust24THRUST_300001_SM_1000_NS6detail15normal_iteratorINS5_10device_ptrIiEEEEm17evens_before_oddsiEEvbT_PT2_T0_SF_PSF_T1_SF_i_param_8];
	cvta.to.global.u64 	%rd1, %rd32;
	mov.u32 	%r2, %ntid.x;
	mov.u32 	%r3, %ctaid.x;
	mov.u32 	%r4, %tid.x;
	mad.lo.s32 	%r5, %r2, %r3, %r4;
	cvt.u64.u32 	%rd2, %r5;
	setp.le.u64 	%p1, %rd30, %rd2;
	@%p1 bra 	$L__BB9_11;
	shr.u64 	%rd33, %rd31, 1;
	add.s64 	%rd4, %rd31, 4294967295;
	neg.s64 	%rd34, %rd31;
	and.b64  	%rd35, %rd34, %rd2;
	cvt.s64.s32 	%rd5, %r1;
	mul.lo.s64 	%rd36, %rd35, %rd5;
	mul.lo.s64 	%rd37, %rd33, %rd5;
	min.u64 	%rd6, %rd36, %rd29;
	not.b64 	%rd38, %rd36;
	min.u64 	%rd39, %rd37, %rd38;
	add.s64 	%rd40, %rd39, %rd36;
	min.u64 	%rd7, %rd40, %rd29;
	not.b64 	%rd41, %rd7;
	min.u64 	%rd42, %rd37, %rd41;
	add.s64 	%rd43, %rd42, %rd7;
	min.u64 	%rd8, %rd43, %rd29;
	// begin inline asm
	griddepcontrol.wait;
	// end inline asm
	add.s64 	%rd44, %rd2, 1;
	setp.ne.s64 	%p2, %rd44, %rd30;
	@%p2 bra 	$L__BB9_3;
	shl.b64 	%rd79, %rd2, 3;
	add.s64 	%rd80, %rd1, %rd79;
	st.global.u64 	[%rd80], %rd7;
	bra.uni 	$L__BB9_11;
$L__BB9_3:
	sub.s64 	%rd45, %rd8, %rd6;
	and.b64  	%rd46, %rd4, %rd2;
	mul.lo.s64 	%rd47, %rd46, %rd5;
	min.u64 	%rd9, %rd47, %rd45;
	setp.eq.s16 	%p3, %rs1, 0;
	@%p3 bra 	$L__BB9_7;
	sub.s64 	%rd48, %rd7, %rd6;
	sub.s64 	%rd49, %rd8, %rd7;
	max.u64 	%rd50, %rd9, %rd49;
	sub.s64 	%rd85, %rd50, %rd49;
	min.u64 	%rd81, %rd48, %rd9;
	setp.ge.u64 	%p4, %rd85, %rd81;
	@%p4 bra 	$L__BB9_10;
	cvta.to.global.u64 	%rd12, %rd27;
	add.s64 	%rd13, %rd9, %rd7;
$L__BB9_6:
	sub.s64 	%rd51, %rd81, %rd85;
	shr.u64 	%rd52, %rd51, 1;
	add.s64 	%rd53, %rd52, %rd85;
	add.s64 	%rd54, %rd53, %rd6;
	shl.b64 	%rd55, %rd54, 2;
	add.s64 	%rd56, %rd12, %rd55;
	ld.global.u32 	%r6, [%rd56];
	not.b64 	%rd57, %rd53;
	add.s64 	%rd58, %rd13, %rd57;
	shl.b64 	%rd59, %rd58, 2;
	add.s64 	%rd60, %rd12, %rd59;
	ld.global.u32 	%r7, [%rd60];
	shr.u32 	%r8, %r7, 31;
	add.s32 	%r9, %r7, %r8;
	and.b32  	%r10, %r9, -2;
	sub.s32 	%r11, %r7, %r10;
	shr.u32 	%r12, %r6, 31;
	add.s32 	%r13, %r6, %r12;
	and.b32  	%r14, %r13, -2;
	sub.s32 	%r15, %r6, %r14;
	setp.eq.s32 	%p5, %r11, %r15;
	setp.ge.s32 	%p6, %r7, %r6;
	selp.u32 	%r16, -1, 0, %p6;
	selp.b32 	%r17, %r16, %r7, %p5;
	and.b32  	%r18, %r17, 1;
	setp.eq.b32 	%p7, %r18, 1;
	add.s64 	%rd61, %rd53, 1;
	selp.b64 	%rd85, %rd61, %rd85, %p7;
	selp.b64 	%rd81, %rd81, %rd53, %p7;
	setp.lt.u64 	%p8, %rd85, %rd81;
	@%p8 bra 	$L__BB9_6;
	bra.uni 	$L__BB9_10;
$L__BB9_7:
	sub.s64 	%rd62, %rd7, %rd6;
	sub.s64 	%rd63, %rd8, %rd7;
	max.u64 	%rd64, %rd9, %rd63;
	sub.s64 	%rd85, %rd64, %rd63;
	min.u64 	%rd83, %rd62, %rd9;
	setp.ge.u64 	%p9, %rd85, %rd83;
	@%p9 bra 	$L__BB9_10;
	cvta.to.global.u64 	%rd20, %rd28;
	add.s64 	%rd21, %rd9, %rd7;
$L__BB9_9:
	sub.s64 	%rd65, %rd83, %rd85;
	shr.u64 	%rd66, %rd65, 1;
	add.s64 	%rd67, %rd66, %rd85;
	add.s64 	%rd68, %rd67, %rd6;
	shl.b64 	%rd69, %rd68, 2;
	add.s64 	%rd70, %rd20, %rd69;
	ld.global.u32 	%r19, [%rd70];
	not.b64 	%rd71, %rd67;
	add.s64 	%rd72, %rd21, %rd71;
	shl.b64 	%rd73, %rd72, 2;
	add.s64 	%rd74, %rd20, %rd73;
	ld.global.u32 	%r20, [%rd74];
	shr.u32 	%r21, %r20, 31;
	add.s32 	%r22, %r20, %r21;
	and.b32  	%r23, %r22, -2;
	sub.s32 	%r24, %r20, %r23;
	shr.u32 	%r25, %r19, 31;
	add.s32 	%r26, %r19, %r25;
	and.b32  	%r27, %r26, -2;
	sub.s32 	%r28, %r19, %r27;
	setp.eq.s32 	%p10, %r24, %r28;
	setp.ge.s32 	%p11, %r20, %r19;
	selp.u32 	%r29, -1, 0, %p11;
	selp.b32 	%r30, %r29, %r20, %p10;
	and.b32  	%r31, %r30, 1;
	setp.eq.b32 	%p12, %r31, 1;
	add.s64 	%rd75, %rd67, 1;
	selp.b64 	%rd85, %rd75, %rd85, %p12;
	selp.b64 	%rd83, %rd83, %rd67, %p12;
	setp.lt.u64 	%p13, %rd85, %rd83;
	@%p13 bra 	$L__BB9_9;
$L__BB9_10:
	add.s64 	%rd76, %rd85, %rd6;
	shl.b64 	%rd77, %rd2, 3;
	add.s64 	%rd78, %rd1, %rd77;
	st.global.u64 	[%rd78], %rd76;
$L__BB9_11:
	ret;

}
	// .globl	_ZN3cub18CUB_300001_SM_10006detail10merge_sort26DeviceMergeSortMergeKernelINS2_10policy_hubIN6thrust24THRUST_300001_SM_1000_NS6detail15normal_iteratorINS6_10device_ptrIiEEEEE9Policy600ESB_PNS0_8NullTypeESB_SF_m17evens_before_oddsiSE_EEvbT2_T3_T4_PT6_PT7_T5_PSJ_SJ_NS1_7vsmem_tE
.visible .entry _ZN3cub18CUB_300001_SM_10006detail10merge_sort26DeviceMergeSortMergeKernelINS2_10policy_hubIN6thrust24THRUST_300001_SM_1000_NS6detail15normal_iteratorINS6_10device_ptrIiEEEEE9Policy600ESB_PNS0_8NullTypeESB_SF_m17evens_before_oddsiSE_EEvbT2_T3_T4_PT6_PT7_T5_PSJ_SJ_NS1_7vsmem_tE(
	.param .u8 _ZN3cub18CUB_300001_SM_10006detail10merge_sort26DeviceMergeSortMergeKernelINS2_10policy_hubIN6thrust24THRUST_300001_SM_1000_NS6detail15normal_iteratorINS6_10device_ptrIiEEEEE9Policy600ESB_PNS0_8NullTypeESB_SF_m17evens_before_oddsiSE_EEvbT2_T3_T4_PT6_PT7_T5_PSJ_SJ_NS1_7vsmem_tE_param_0,
	.param .align 8 .b8 _ZN3cub18CUB_300001_SM_10006detail10merge_sort26DeviceMergeSortMergeKernelINS2_10policy_hubIN6thrust24THRUST_300001_SM_1000_NS6detail15normal_iteratorINS6_10device_ptrIiEEEEE9Policy600ESB_PNS0_8NullTypeESB_SF_m17evens_before_oddsiSE_EEvbT2_T3_T4_PT6_PT7_T5_PSJ_SJ_NS1_7vsmem_tE_param_1[8],
	.param .u64 .ptr .align 1 _ZN3cub18CUB_300001_SM_10006detail10merge_sort26DeviceMergeSortMergeKernelINS2_10policy_hubIN6thrust24THRUST_300001_SM_1000_NS6detail15normal_iteratorINS6_10device_ptrIiEEEEE9Policy600ESB_PNS0_8NullTypeESB_SF_m17evens_before_oddsiSE_EEvbT2_T3_T4_PT6_PT7_T5_PSJ_SJ_NS1_7vsmem_tE_param_2,
	.param .u64 _ZN3cub18CUB_300001_SM_10006detail10merge_sort26DeviceMergeSortMergeKernelINS2_10policy_hubIN6thrust24THRUST_300001_SM_1000_NS6detail15normal_iteratorINS6_10device_ptrIiEEEEE9Policy600ESB_PNS0_8NullTypeESB_SF_m17evens_before_oddsiSE_EEvbT2_T3_T4_PT6_PT7_T5_PSJ_SJ_NS1_7vsmem_tE_param_3,
	.param .u64 .ptr .align 1 _ZN3cub18CUB_300001_SM_10006detail10merge_sort26DeviceMergeSortMergeKernelINS2_10policy_hubIN6thrust24THRUST_300001_SM_1000_NS6detail15normal_iteratorINS6_10device_ptrIiEEEEE9Policy600ESB_PNS0_8NullTypeESB_SF_m17evens_before_oddsiSE_EEvbT2_T3_T4_PT6_PT7_T5_PSJ_SJ_NS1_7vsmem_tE_param_4,
	.param .u64 .ptr .align 1 _ZN3cub18CUB_300001_SM_10006detail10merge_sort26DeviceMergeSortMergeKernelINS2_10policy_hubIN6thrust24THRUST_300001_SM_1000_NS6detail15normal_iteratorINS6_10device_ptrIiEEEEE9Policy600ESB_PNS0_8NullTypeESB_SF_m17evens_before_oddsiSE_EEvbT2_T3_T4_PT6_PT7_T5_PSJ_SJ_NS1_7vsmem_tE_param_5,
	.param .align 1 .b8 _ZN3cub18CUB_300001_SM_10006detail10merge_sort26DeviceMergeSortMergeKernelINS2_10policy_hubIN6thrust24THRUST_300001_SM_1000_NS6detail15normal_iteratorINS6_10device_ptrIiEEEEE9Policy600ESB_PNS0_8NullTypeESB_SF_m17evens_before_oddsiSE_EEvbT2_T3_T4_PT6_PT7_T5_PSJ_SJ_NS1_7vsmem_tE_param_6[1],
	.param .u64 .ptr .align 1 _ZN3cub18CUB_300001_SM_10006detail10merge_sort26DeviceMergeSortMergeKernelINS2_10policy_hubIN6thrust24THRUST_300001_SM_1000_NS6detail15normal_iteratorINS6_10device_ptrIiEEEEE9Policy600ESB_PNS0_8NullTypeESB_SF_m17evens_before_oddsiSE_EEvbT2_T3_T4_PT6_PT7_T5_PSJ_SJ_NS1_7vsmem_tE_param_7,
	.param .u64 _ZN3cub18CUB_300001_SM_10006detail10merge_sort26DeviceMergeSortMergeKernelINS2_10policy_hubIN6thrust24THRUST_300001_SM_1000_NS6detail15normal_iteratorINS6_10device_ptrIiEEEEE9Policy600ESB_PNS0_8NullTypeESB_SF_m17evens_before_oddsiSE_EEvbT2_T3_T4_PT6_PT7_T5_PSJ_SJ_NS1_7vsmem_tE_param_8,
	.param .align 8 .b8 _ZN3cub18CUB_300001_SM_10006detail10merge_sort26DeviceMergeSortMergeKernelINS2_10policy_hubIN6thrust24THRUST_300001_SM_1000_NS6detail15normal_iteratorINS6_10device_ptrIiEEEEE9Policy600ESB_PNS0_8NullTypeESB_SF_m17evens_before_oddsiSE_EEvbT2_T3_T4_PT6_PT7_T5_PSJ_SJ_NS1_7vsmem_tE_param_9[8]
)
.maxntid 256
{
	.reg .pred 	%p<556>;
	.reg .b16 	%rs<6>;
	.reg .b32 	%r<1680>;
	.reg .b64 	%rd<381>;
	// demoted variable
	.shared .align 16 .b8 _ZZN3cub18CUB_300001_SM_10006detail10merge_sort26DeviceMergeSortMergeKernelINS2_10policy_hubIN6thrust24THRUST_300001_SM_1000_NS6detail15normal_iteratorINS6_10device_ptrIiEEEEE9Policy600ESB_PNS0_8NullTypeESB_SF_m17evens_before_oddsiSE_EEvbT2_T3_T4_PT6_PT7_T5_PSJ_SJ_NS1_7vsmem_tEE19static_temp_storage[17424];
	ld.param.u64 	%rd23, [_ZN3cub18CUB_300001_SM_10006detail10merge_sort26DeviceMergeSortMergeKernelINS2_10policy_hubIN6thrust24THRUST_300001_SM_1000_NS6detail15normal_iteratorINS6_10device_ptrIiEEEEE9Policy600ESB_PNS0_8NullTypeESB_SF_m17evens_before_oddsiSE_EEvbT2_T3_T4_PT6_PT7_T5_PSJ_SJ_NS1_7vsmem_tE_param_1];
	ld.param.u64 	%rd20, [_ZN3cub18CUB_300001_SM_10006detail10merge_sort26DeviceMergeSortMergeKernelINS2_10policy_hubIN6thrust24THRUST_300001_SM_1000_NS6detail15normal_iteratorINS6_10device_ptrIiEEEEE9Policy600ESB_PNS0_8NullTypeESB_SF_m17evens_before_oddsiSE_EEvbT2_T3_T4_PT6_PT7_T5_PSJ_SJ_NS1_7vsmem_tE_param_4];
	cvta.to.global.u64 	%rd1, %rd20;
	cvta.to.global.u64 	%rd2, %rd23;
	mov.u32 	%r513, %ctaid.x;
	mov.u32 	%r514, %nctaid.x;
	mov.u32 	%r1, %tid.x;
	add.s32 	%r515, %r514, -1;
	setp.ge.u32 	%p65, %r513, %r515;
	@%p65 bra 	$L__BB10_158;
	ld.param.u64 	%rd379, [_ZN3cub18CUB_300001_SM_10006detail10merge_sort26DeviceMergeSortMergeKernelINS2_10policy_hubIN6thrust24THRUST_300001_SM_1000_NS6detail15normal_iteratorINS6_10device_ptrIiEEEEE9Policy600ESB_PNS0_8NullTypeESB_SF_m17evens_before_oddsiSE_EEvbT2_T3_T4_PT6_PT7_T5_PSJ_SJ_NS1_7vsmem_tE_param_8];
	ld.param.u64 	%rd377, [_ZN3cub18CUB_300001_SM_10006detail10merge_sort26DeviceMergeSortMergeKernelINS2_10policy_hubIN6thrust24THRUST_300001_SM_1000_NS6detail15normal_iteratorINS6_10device_ptrIiEEEEE9Policy600ESB_PNS0_8NullTypeESB_SF_m17evens_before_oddsiSE_EEvbT2_T3_T4_PT6_PT7_T5_PSJ_SJ_NS1_7vsmem_tE_param_7];
	ld.param.u64 	%rd364, [_ZN3cub18CUB_300001_SM_10006detail10merge_sort26DeviceMergeSortMergeKernelINS2_10policy_hubIN6thrust24THRUST_300001_SM_1000_NS6detail15normal_iteratorINS6_10device_ptrIiEEEEE9Policy600ESB_PNS0_8NullTypeESB_SF_m17evens_before_oddsiSE_EEvbT2_T3_T4_PT6_PT7_T5_PSJ_SJ_NS1_7vsmem_tE_param_3];
	ld.param.s8 	%rs4, [_ZN3cub18CUB_300001_SM_10006detail10merge_sort26DeviceMergeSortMergeKernelINS2_10policy_hubIN6thrust24THRUST_300001_SM_1000_NS6detail15normal_iteratorINS6_10device_ptrIiEEEEE9Policy600ESB_PNS0_8NullTypeESB_SF_m17evens_before_oddsiSE_EEvbT2_T3_T4_PT6_PT7_T5_PSJ_SJ_NS1_7vsmem_tE_param_0];
	cvta.to.global.u64 	%rd196, %rd377;
	cvt.u64.u32 	%rd197, %r513;
	mul.wide.u32 	%rd198, %r513, 8;
	add.s64 	%rd199, %rd196, %rd198;
	ld.global.u64 	%rd3, [%rd199];
	ld.global.u64 	%rd200, [%rd199+8];
	shr.u64 	%rd201, %rd379, 1;
	neg.s64 	%rd202, %rd379;
	and.b64  	%rd203, %rd202, %rd197;
	mul.lo.s64 	%rd4, %rd203, 4352;
	mul.lo.s64 	%rd5, %rd201, 4352;
	sub.s64 	%rd204, %rd197, %rd203;
	mul.lo.s64 	%rd205, %rd204, 4352;
	sub.s64 	%rd206, %rd3, %rd4;
	sub.s64 	%rd207, %rd200, %rd4;
	sub.s64 	%rd208, %rd364, %rd4;
	max.u64 	%rd209, %rd208, %rd5;
	sub.s64 	%rd210, %rd209, %rd5;
	sub.s64 	%rd211, %rd205, %rd206;
	min.u64 	%rd6, %rd211, %rd210;
	max.u64 	%rd212, %rd205, -4353;
	not.b64 	%rd213, %rd212;
	add.s64 	%rd214, %rd205, %rd213;
	sub.s64 	%rd215, %rd214, %rd207;
	or.b64  	%rd216, %rd202, %rd197;
	setp.eq.s64 	%p330, %rd216, -1;
	min.u64 	%rd217, %rd5, %rd208;
	selp.b64 	%rd218, %rd217, %rd207, %p330;
	selp.b64 	%rd219, %rd5, %rd215, %p330;
	min.u64 	%rd220, %rd219, %rd210;
	cvt.u32.u64 	%r1029, %rd206;
	cvt.u32.u64 	%r1030, %rd218;
	sub.s32 	%r2, %r1030, %r1029;
	cvt.u32.u64 	%r1031, %rd220;
	cvt.u32.u64 	%r1032, %rd6;
	sub.s32 	%r3, %r1031, %r1032;
	// begin inline asm
	griddepcontrol.wait;
	// end inline asm
	setp.eq.s16 	%p331, %rs4, 0;
	@%p331 bra 	$L__BB10_53;
	add.s64 	%rd221, %rd4, %rd5;
	add.s64 	%rd222, %rd221, %rd6;
	setp.ge.s32 	%p332, %r1, %r2;
	cvt.u64.u32 	%rd223, %r1;
	add.s64 	%rd224, %rd3, %rd223;
	shl.b64 	%rd225, %rd224, 2;
	add.s64 	%rd7, %rd2, %rd225;
	sub.s32 	%r1033, %r1, %r2;
	cvt.s64.s32 	%rd226, %r1033;
	add.s64 	%rd227, %rd222, %rd226;
	shl.b64 	%rd228, %rd227, 2;
	add.s64 	%rd8, %rd2, %rd228;
	@%p332 bra 	$L__BB10_4;
	ld.global.u32 	%r1558, [%rd7];
	bra.uni 	$L__BB10_5;
$L__BB10_4:
	ld.global.u32 	%r1558, [%rd8];
$L__BB10_5:
	add.s32 	%r1034, %r1, 256;
	setp.lt.s32 	%p333, %r1034, %r2;
	@%p333 bra 	$L__BB10_7;
	ld.global.u32 	%r1557, [%rd8+1024];
	bra.uni 	$L__BB10_8;
$L__BB10_7:
	ld.global.u32 	%r1557, [%rd7+1024];
$L__BB10_8:
	add.s32 	%r1035, %r1, 512;
	setp.lt.s32 	%p334, %r1035, %r2;
	@%p334 bra 	$L__BB10_10;
	ld.global.u32 	%r1556, [%rd8+2048];
	bra.uni 	$L__BB10_11;
$L__BB10_10:
	ld.global.u32 	%r1556, [%rd7+2048];
$L__BB10_11:
	add.s32 	%r1036, %r1, 768;
	setp.lt.s32 	%p335, %r1036, %r2;
	@%p335 bra 	$L__BB10_13;
	ld.global.u32 	%r1555, [%rd8+3072];
	bra.uni 	$L__BB10_14;
$L__BB10_13:
	ld.global.u32 	%r1555, [%rd7+3072];
$L__BB10_14:
	or.b32  	%r1037, %r1, 1024;
	setp.lt.s32 	%p336, %r1037, %r2;
	@%p336 bra 	$L__BB10_16;
	ld.global.u32 	%r1554, [%rd8+4096];
	bra.uni 	$L__BB10_17;
$L__BB10_16:
	ld.global.u32 	%r1554, [%rd7+4096];
$L__BB10_17:
	add.s32 	%r1038, %r1, 1280;
	setp.lt.s32 	%p337, %r1038, %r2;
	@%p337 bra 	$L__BB10_19;
	ld.global.u32 	%r1553, [%rd8+5120];
	bra.uni 	$L__BB10_20;
$L__BB10_19:
	ld.global.u32 	%r1553, [%rd7+5120];
$L__BB10_20:
	add.s32 	%r1039, %r1, 1536;
	setp.lt.s32 	%p338, %r1039, %r2;
	@%p338 bra 	$L__BB10_22;
	ld.global.u32 	%r1552, [%rd8+6144];
	bra.uni 	$L__BB10_23;
$L__BB10_22:
	ld.global.u32 	%r1552, [%rd7+6144];
$L__BB10_23:
	add.s32 	%r1040, %r1, 1792;
	setp.lt.s32 	%p339, %r1040, %r2;
	@%p339 bra 	$L__BB10_25;
	ld.global.u32 	%r1551, [%rd8+7168];
	bra.uni 	$L__BB10_26;
$L__BB10_25:
	ld.global.u32 	%r1551, [%rd7+7168];
$L__BB10_26:
	or.b32  	%r1041, %r1, 2048;
	setp.lt.s32 	%p340, %r1041, %r2;
	@%p340 bra 	$L__BB10_28;
	ld.global.u32 	%r1550, [%rd8+8192];
	bra.uni 	$L__BB10_29;
$L__BB10_28:
	ld.global.u32 	%r1550, [%rd7+8192];
$L__BB10_29:
	add.s32 	%r1042, %r1, 2304;
	setp.lt.s32 	%p341, %r1042, %r2;
	@%p341 bra 	$L__BB10_31;
	ld.global.u32 	%r1549, [%rd8+9216];
	bra.uni 	$L__BB10_32;
$L__BB10_31:
	ld.global.u32 	%r1549, [%rd7+9216];
$L__BB10_32:
	add.s32 	%r1043, %r1, 2560;
	setp.lt.s32 	%p342, %r1043, %r2;
	@%p342 bra 	$L__BB10_34;
	ld.global.u32 	%r1548, [%rd8+10240];
	bra.uni 	$L__BB10_35;
$L__BB10_34:
	ld.global.u32 	%r1548, [%rd7+10240];
$L__BB10_35:
	add.s32 	%r1044, %r1, 2816;
	setp.lt.s32 	%p343, %r1044, %r2;
	@%p343 bra 	$L__BB10_37;
	ld.global.u32 	%r1547, [%rd8+11264];
	bra.uni 	$L__BB10_38;
$L__BB10_37:
	ld.global.u32 	%r1547, [%rd7+11264];
$L__BB10_38:
	or.b32  	%r1045, %r1, 3072;
	setp.lt.s32 	%p344, %r1045, %r2;
	@%p344 bra 	$L__BB10_40;
	ld.global.u32 	%r1546, [%rd8+12288];
	bra.uni 	$L__BB10_41;
$L__BB10_40:
	ld.global.u32 	%r1546, [%rd7+12288];
$L__BB10_41:
	add.s32 	%r1046, %r1, 3328;
	setp.lt.s32 	%p345, %r1046, %r2;
	@%p345 bra 	$L__BB10_43;
	ld.global.u32 	%r1545, [%rd8+13312];
	bra.uni 	$L__BB10_44;
$L__BB10_43:
	ld.global.u32 	%r1545, [%rd7+13312];
$L__BB10_44:
	add.s32 	%r1047, %r1, 3584;
	setp.lt.s32 	%p346, %r1047, %r2;
	@%p346 bra 	$L__BB10_46;
	ld.global.u32 	%r1544, [%rd8+14336];
	bra.uni 	$L__BB10_47;
$L__BB10_46:
	ld.global.u32 	%r1544, [%rd7+14336];
$L__BB10_47:
	add.s32 	%r1048, %r1, 3840;
	setp.lt.s32 	%p347, %r1048, %r2;
	@%p347 bra 	$L__BB10_49;
	ld.global.u32 	%r1543, [%rd8+15360];
	bra.uni 	$L__BB10_50;
$L__BB10_49:
	ld.global.u32 	%r1543, [%rd7+15360];
$L__BB10_50:
	or.b32  	%r1049, %r1, 4096;
	setp.lt.s32 	%p348, %r1049, %r2;
	@%p348 bra 	$L__BB10_52;
	ld.global.u32 	%r1542, [%rd8+16384];
	bra.uni 	$L__BB10_54;
$L__BB10_52:
	ld.global.u32 	%r1542, [%rd7+16384];
	bra.uni 	$L__BB10_54;
$L__BB10_53:
	ld.param.u64 	%rd380, [_ZN3cub18CUB_300001_SM_10006detail10merge_sort26DeviceMergeSortMergeKernelINS2_10policy_hubIN6thrust24THRUST_300001_SM_1000_NS6detail15normal_iteratorINS6_10device_ptrIiEEEEE9Policy600ESB_PNS0_8NullTypeESB_SF_m17evens_before_oddsiSE_EEvbT2_T3_T4_PT6_PT7_T5_PSJ_SJ_NS1_7vsmem_tE_param_8];
	ld.param.u64 	%rd374, [_ZN3cub18CUB_300001_SM_10006detail10merge_sort26DeviceMergeSortMergeKernelINS2_10policy_hubIN6thrust24THRUST_300001_SM_1000_NS6detail15normal_iteratorINS6_10device_ptrIiEEEEE9Policy600ESB_PNS0_8NullTypeESB_SF_m17evens_before_oddsiSE_EEvbT2_T3_T4_PT6_PT7_T5_PSJ_SJ_NS1_7vsmem_tE_param_4];
	shr.u64 	%rd229, %rd380, 1;
	mad.lo.s64 	%rd230, %rd229, 4352, %rd4;
	add.s64 	%rd231, %rd230, %rd6;
	setp.lt.s32 	%p349, %r1, %r2;
	sub.s32 	%r1050, %r1, %r2;
	cvt.s64.s32 	%rd232, %r1050;
	cvt.u64.u32 	%rd233, %r1;
	selp.b64 	%rd234, %rd3, %rd231, %p349;
	selp.b64 	%rd235, %rd233, %rd232, %p349;
	add.s64 	%rd236, %rd235, %rd234;
	cvta.to.global.u64 	%rd237, %rd374;
	shl.b64 	%rd238, %rd236, 2;
	add.s64 	%rd239, %rd237, %rd238;
	ld.global.u32 	%r1558, [%rd239];
	add.s32 	%r1051, %r1, 256;
	setp.lt.s32 	%p350, %r1051, %r2;
	sub.s32 	%r1052, %r1051, %r2;
	cvt.s64.s32 	%rd240, %r1052;
	cvt.u64.u32 	%rd241, %r1051;
	selp.b64 	%rd242, %rd3, %rd231, %p350;
	selp.b64 	%rd243, %rd241, %rd240, %p350;
	add.s64 	%rd244, %rd243, %rd242;
	shl.b64 	%rd245, %rd244, 2;
	add.s64 	%rd246, %rd237, %rd245;
	ld.global.u32 	%r1557, [%rd246];
	add.s32 	%r1053, %r1, 512;
	setp.lt.s32 	%p351, %r1053, %r2;
	sub.s32 	%r1054, %r1053, %r2;
	cvt.s64.s32 	%rd247, %r1054;
	cvt.u64.u32 	%rd248, %r1053;
	selp.b64 	%rd249, %rd3, %rd231, %p351;
	selp.b64 	%rd250, %rd248, %rd247, %p351;
	add.s64 	%rd251, %rd250, %rd249;
	shl.b64 	%rd252, %rd251, 2;
	add.s64 	%rd253, %rd237, %rd252;
	ld.global.u32 	%r1556, [%rd253];
	add.s32 	%r1055, %r1, 768;
	setp.lt.s32 	%p352, %r1055, %r2;
	sub.s32 	%r1056, %r1055, %r2;
	cvt.s64.s32 	%rd254, %r1056;
	cvt.u64.u32 	%rd255, %r1055;
	selp.b64 	%rd256, %rd3, %rd231, %p352;
	selp.b64 	%rd257, %rd255, %rd254, %p352;
	add.s64 	%rd258, %rd257, %rd256;
	shl.b64 	%rd259, %rd258, 2;
	add.s64 	%rd260, %rd237, %rd259;
	ld.global.u32 	%r1555, [%rd260];
	or.b32  	%r1057, %r1, 1024;
	setp.lt.s32 	%p353, %r1057, %r2;
	sub.s32 	%r1058, %r1057, %r2;
	cvt.s64.s32 	%rd261, %r1058;
	cvt.u64.u32 	%rd262, %r1057;
	selp.b64 	%rd263, %rd3, %rd231, %p353;
	selp.b64 	%rd264, %rd262, %rd261, %p353;
	add.s64 	%rd265, %rd264, %rd263;
	shl.b64 	%rd266, %rd265, 2;
	add.s64 	%rd267, %rd237, %rd266;
	ld.global.u32 	%r1554, [%rd267];
	add.s32 	%r1059, %r1, 1280;
	setp.lt.s32 	%p354, %r1059, %r2;
	sub.s32 	%r1060, %r1059, %r2;
	cvt.s64.s32 	%rd268, %r1060;
	cvt.u64.u32 	%rd269, %r1059;
	selp.b64 	%rd270, %rd3, %rd231, %p354;
	selp.b64 	%rd271, %rd269, %rd268, %p354;
	add.s64 	%rd272, %rd271, %rd270;
	shl.b64 	%rd273, %rd272, 2;
	add.s64 	%rd274, %rd237, %rd273;
	ld.global.u32 	%r1553, [%rd274];
	add.s32 	%r1061, %r1, 1536;
	setp.lt.s32 	%p355, %r1061, %r2;
	sub.s32 	%r1062, %r1061, %r2;
	cvt.s64.s32 	%rd275, %r1062;
	cvt.u64.u32 	%rd276, %r1061;
	selp.b64 	%rd277, %rd3, %rd231, %p355;
	selp.b64 	%rd278, %rd276, %rd275, %p355;
	add.s64 	%rd279, %rd278, %rd277;
	shl.b64 	%rd280, %rd279, 2;
	add.s64 	%rd281, %rd237, %rd280;
	ld.global.u32 	%r1552, [%rd281];
	add.s32 	%r1063, %r1, 1792;
	setp.lt.s32 	%p356, %r1063, %r2;
	sub.s32 	%r1064, %r1063, %r2;
	cvt.s64.s32 	%rd282, %r1064;
	cvt.u64.u32 	%rd283, %r1063;
	selp.b64 	%rd284, %rd3, %rd231, %p356;
	selp.b64 	%rd285, %rd283, %rd282, %p356;
	add.s64 	%rd286, %rd285, %rd284;
	shl.b64 	%rd287, %rd286, 2;
	add.s64 	%rd288, %rd237, %rd287;
	ld.global.u32 	%r1551, [%rd288];
	or.b32  	%r1065, %r1, 2048;
	setp.lt.s32 	%p357, %r1065, %r2;
	sub.s32 	%r1066, %r1065, %r2;
	cvt.s64.s32 	%rd289, %r1066;
	cvt.u64.u32 	%rd290, %r1065;
	selp.b64 	%rd291, %rd3, %rd231, %p357;
	selp.b64 	%rd292, %rd290, %rd289, %p357;
	add.s64 	%rd293, %rd292, %rd291;
	shl.b64 	%rd294, %rd293, 2;
	add.s64 	%rd295, %rd237, %rd294;
	ld.global.u32 	%r1550, [%rd295];
	add.s32 	%r1067, %r1, 2304;
	setp.lt.s32 	%p358, %r1067, %r2;
	sub.s32 	%r1068, %r1067, %r2;
	cvt.s64.s32 	%rd296, %r1068;
	cvt.u64.u32 	%rd297, %r1067;
	selp.b64 	%rd298, %rd3, %rd231, %p358;
	selp.b64 	%rd299, %rd297, %rd296, %p358;
	add.s64 	%rd300, %rd299, %rd298;
	shl.b64 	%rd301, %rd300, 2;
	add.s64 	%rd302, %rd237, %rd301;
	ld.global.u32 	%r1549, [%rd302];
	add.s32 	%r1069, %r1, 2560;
	setp.lt.s32 	%p359, %r1069, %r2;
	sub.s32 	%r1070, %r1069, %r2;
	cvt.s64.s32 	%rd303, %r1070;
	cvt.u64.u32 	%rd304, %r1069;
	selp.b64 	%rd305, %rd3, %rd231, %p359;
	selp.b64 	%rd306, %rd304, %rd303, %p359;
	add.s64 	%rd307, %rd306, %rd305;
	shl.b64 	%rd308, %rd307, 2;
	add.s64 	%rd309, %rd237, %rd308;
	ld.global.u32 	%r1548, [%rd309];
	add.s32 	%r1071, %r1, 2816;
	setp.lt.s32 	%p360, %r1071, %r2;
	sub.s32 	%r1072, %r1071, %r2;
	cvt.s64.s32 	%rd310, %r1072;
	cvt.u64.u32 	%rd311, %r1071;
	selp.b64 	%rd312, %rd3, %rd231, %p360;
	selp.b64 	%rd313, %rd311, %rd310, %p360;
	add.s64 	%rd314, %rd313, %rd312;
	shl.b64 	%rd315, %rd314, 2;
	add.s64 	%rd316, %rd237, %rd315;
	ld.global.u32 	%r1547, [%rd316];
	or.b32  	%r1073, %r1, 3072;
	setp.lt.s32 	%p361, %r1073, %r2;
	sub.s32 	%r1074, %r1073, %r2;
	cvt.s64.s32 	%rd317, %r1074;
	cvt.u64.u32 	%rd318, %r1073;
	selp.b64 	%rd319, %rd3, %rd231, %p361;
	selp.b64 	%rd320, %rd318, %rd317, %p361;
	add.s64 	%rd321, %rd320, %rd319;
	shl.b64 	%rd322, %rd321, 2;
	add.s64 	%rd323, %rd237, %rd322;
	ld.global.u32 	%r1546, [%rd323];
	add.s32 	%r1075, %r1, 3328;
	setp.lt.s32 	%p362, %r1075, %r2;
	sub.s32 	%r1076, %r1075, %r2;
	cvt.s64.s32 	%rd324, %r1076;
	cvt.u64.u32 	%rd325, %r1075;
	selp.b64 	%rd326, %rd3, %rd231, %p362;
	selp.b64 	%rd327, %rd325, %rd324, %p362;
	add.s64 	%rd328, %rd327, %rd326;
	shl.b64 	%rd329, %rd328, 2;
	add.s64 	%rd330, %rd237, %rd329;
	ld.global.u32 	%r1545, [%rd330];
	add.s32 	%r1077, %r1, 3584;
	setp.lt.s32 	%p363, %r1077, %r2;
	sub.s32 	%r1078, %r1077, %r2;
	cvt.s64.s32 	%rd331, %r1078;
	cvt.u64.u32 	%rd332, %r1077;
	selp.b64 	%rd333, %rd3, %rd231, %p363;
	selp.b64 	%rd334, %rd332, %rd331, %p363;
	add.s64 	%rd335, %rd334, %rd333;
	shl.b64 	%rd336, %rd335, 2;
	add.s64 	%rd337, %rd237, %rd336;
	ld.global.u32 	%r1544, [%rd337];
	add.s32 	%r1079, %r1, 3840;
	setp.lt.s32 	%p364, %r1079, %r2;
	sub.s32 	%r1080, %r1079, %r2;
	cvt.s64.s32 	%rd338, %r1080;
	cvt.u64.u32 	%rd339, %r1079;
	selp.b64 	%rd340, %rd3, %rd231, %p364;
	selp.b64 	%rd341, %rd339, %rd338, %p364;
	add.s64 	%rd342, %rd341, %rd340;
	shl.b64 	%rd343, %rd342, 2;
	add.s64 	%rd344, %rd237, %rd343;
	ld.global.u32 	%r1543, [%rd344];
	or.b32  	%r1081, %r1, 4096;
	setp.lt.s32 	%p365, %r1081, %r2;
	sub.s32 	%r1082, %r1081, %r2;
	cvt.s64.s32 	%rd345, %r1082;
	cvt.u64.u32 	%rd346, %r1081;
	selp.b64 	%rd347, %rd3, %rd231, %p365;
	selp.b64 	%rd348, %rd346, %rd345, %p365;
	add.s64 	%rd349, %rd348, %rd347;
	shl.b64 	%rd350, %rd349, 2;
	add.s64 	%rd351, %rd237, %rd350;
	ld.global.u32 	%r1542, [%rd351];
$L__BB10_54:
	shl.b32 	%r1083, %r1, 2;
	mov.u32 	%r1084, _ZZN3cub18CUB_300001_SM_10006detail10merge_sort26DeviceMergeSortMergeKernelINS2_10policy_hubIN6thrust24THRUST_300001_SM_1000_NS6detail15normal_iteratorINS6_10device_ptrIiEEEEE9Policy600ESB_PNS0_8NullTypeESB_SF_m17evens_before_oddsiSE_EEvbT2_T3_T4_PT6_PT7_T5_PSJ_SJ_NS1_7vsmem_tEE19static_temp_storage;
	add.s32 	%r1085, %r1084, %r1083;
	st.shared.u32 	[%r1085], %r1558;
	st.shared.u32 	[%r1085+1024], %r1557;
	st.shared.u32 	[%r1085+2048], %r1556;
	st.shared.u32 	[%r1085+3072], %r1555;
	st.shared.u32 	[%r1085+4096], %r1554;
	st.shared.u32 	[%r1085+5120], %r1553;
	st.shared.u32 	[%r1085+6144], %r1552;
	st.shared.u32 	[%r1085+7168], %r1551;
	st.shared.u32 	[%r1085+8192], %r1550;
	st.shared.u32 	[%r1085+9216], %r1549;
	st.shared.u32 	[%r1085+10240], %r1548;
	st.shared.u32 	[%r1085+11264], %r1547;
	st.shared.u32 	[%r1085+12288], %r1546;
	st.shared.u32 	[%r1085+13312], %r1545;
	st.shared.u32 	[%r1085+14336], %r1544;
	st.shared.u32 	[%r1085+15360], %r1543;
	st.shared.u32 	[%r1085+16384], %r1542;
	bar.sync 	0;
	// begin inline asm
	griddepcontrol.launch_dependents;
	// end inline asm
	add.s32 	%r88, %r3, %r2;
	mul.lo.s32 	%r1086, %r1, 17;
	min.s32 	%r89, %r1086, %r88;
	shl.b32 	%r1087, %r2, 2;
	add.s32 	%r90, %r1084, %r1087;
	setp.lt.s32 	%p366, %r89, %r3;
	sub.s32 	%r1088, %r89, %r3;
	selp.b32 	%r1561, 0, %r1088, %p366;
	min.s32 	%r1559, %r89, %r2;
	setp.ge.s32 	%p367, %r1561, %r1559;
	@%p367 bra 	$L__BB10_56;
$L__BB10_55:
	sub.s32 	%r1089, %r1559, %r1561;
	shr.u32 	%r1090, %r1089, 31;
	add.s32 	%r1091, %r1089, %r1090;
	shr.s32 	%r1092, %r1091, 1;
	add.s32 	%r1093, %r1092, %r1561;
	shl.b32 	%r1094, %r1093, 2;
	add.s32 	%r1096, %r1084, %r1094;
	ld.shared.u32 	%r1097, [%r1096];
	not.b32 	%r1098, %r1093;
	add.s32 	%r1099, %r89, %r1098;
	shl.b32 	%r1100, %r1099, 2;
	add.s32 	%r1101, %r90, %r1100;
	ld.shared.u32 	%r1102, [%r1101];
	shr.u32 	%r1103, %r1102, 31;
	add.s32 	%r1104, %r1102, %r1103;
	and.b32  	%r1105, %r1104, -2;
	sub.s32 	%r1106, %r1102, %r1105;
	shr.u32 	%r1107, %r1097, 31;
	add.s32 	%r1108, %r1097, %r1107;
	and.b32  	%r1109, %r1108, -2;
	sub.s32 	%r1110, %r1097, %r1109;
	setp.eq.s32 	%p368, %r1106, %r1110;
	setp.ge.s32 	%p369, %r1102, %r1097;
	selp.u32 	%r1111, -1, 0, %p369;
	selp.b32 	%r1112, %r1111, %r1102, %p368;
	and.b32  	%r1113, %r1112, 1;
	setp.eq.b32 	%p370, %r1113, 1;
	add.s32 	%r1114, %r1093, 1;
	selp.b32 	%r1561, %r1114, %r1561, %p370;
	selp.b32 	%r1559, %r1559, %r1093, %p370;
	setp.lt.s32 	%p371, %r1561, %r1559;
	@%p371 bra 	$L__BB10_55;
$L__BB10_56:
	sub.s32 	%r1115, %r89, %r1561;
	add.s32 	%r98, %r1115, %r2;
	shl.b32 	%r1116, %r1115, 2;
	add.s32 	%r99, %r90, %r1116;
	ld.shared.u32 	%r1563, [%r99];
	shl.b32 	%r1117, %r1561, 2;
	add.s32 	%r101, %r1084, %r1117;
	ld.shared.u32 	%r1564, [%r101];
	setp.ge.s32 	%p373, %r98, %r88;
	mov.pred 	%p524, 0;
	@%p373 bra 	$L__BB10_59;
	setp.ge.s32 	%p375, %r1561, %r2;
	mov.pred 	%p524, -1;
	@%p375 bra 	$L__BB10_59;
	shr.u32 	%r1119, %r1563, 31;
	add.s32 	%r1120, %r1563, %r1119;
	and.b32  	%r1121, %r1120, -2;
	sub.s32 	%r1122, %r1563, %r1121;
	shr.u32 	%r1123, %r1564, 31;
	add.s32 	%r1124, %r1564, %r1123;
	and.b32  	%r1125, %r1124, -2;
	sub.s32 	%r1126, %r1564, %r1125;
	setp.eq.s32 	%p376, %r1122, %r1126;
	setp.lt.s32 	%p377, %r1563, %r1564;
	and.b32  	%r1127, %r1563, 1;
	setp.eq.b32 	%p378, %r1127, 1;
	not.pred 	%p379, %p378;
	selp.u32 	%r1128, -1, 0, %p377;
	selp.u32 	%r1129, -1, 0, %p379;
	selp.b32 	%r1130, %r1128, %r1129, %p376;
	and.b32  	%r1131, %r1130, 1;
	setp.eq.b32 	%p524, %r1131, 1;
$L__BB10_59:
	selp.b32 	%r103, %r1563, %r1564, %p524;
	selp.u32 	%r1132, 1, 0, %p524;
	add.s32 	%r104, %r98, %r1132;
	not.pred 	%p380, %p524;
	selp.u32 	%r1133, 1, 0, %p380;
	add.s32 	%r105, %r1561, %r1133;
	@%p380 bra 	$L__BB10_61;
	ld.shared.u32 	%r1563, [%r99+4];
	bra.uni 	$L__BB10_62;
$L__BB10_61:
	ld.shared.u32 	%r1564, [%r101+4];
$L__BB10_62:
	setp.ge.s32 	%p382, %r104, %r88;
	mov.pred 	%p525, 0;
	@%p382 bra 	$L__BB10_65;
	setp.ge.s32 	%p384, %r105, %r2;
	mov.pred 	%p525, -1;
	@%p384 bra 	$L__BB10_65;
	shr.u32 	%r1134, %r1563, 31;
	add.s32 	%r1135, %r1563, %r1134;
	and.b32  	%r1136, %r1135, -2;
	sub.s32 	%r1137, %r1563, %r1136;
	shr.u32 	%r1138, %r1564, 31;
	add.s32 	%r1139, %r1564, %r1138;
	and.b32  	%r1140, %r1139, -2;
	sub.s32 	%r1141, %r1564, %r1140;
	setp.eq.s32 	%p385, %r1137, %r1141;
	setp.lt.s32 	%p386, %r1563, %r1564;
	and.b32  	%r1142, %r1563, 1;
	setp.eq.b32 	%p387, %r1142, 1;
	not.pred 	%p388, %p387;
	selp.u32 	%r1143, -1, 0, %p386;
	selp.u32 	%r1144, -1, 0, %p388;
	selp.b32 	%r1145, %r1143, %r1144, %p385;
	and.b32  	%r1146, %r1145, 1;
	setp.eq.b32 	%p525, %r1146, 1;
$L__BB10_65:
	selp.b32 	%r110, %r1563, %r1564, %p525;
	selp.u32 	%r1147, 1, 0, %p525;
	add.s32 	%r111, %r104, %r1147;
	not.pred 	%p389, %p525;
	selp.u32 	%r1148, 1, 0, %p389;
	add.s32 	%r112, %r105, %r1148;
	@%p525 bra 	$L__BB10_67;
	shl.b32 	%r1149, %r112, 2;
	add.s32 	%r1151, %r1084, %r1149;
	ld.shared.u32 	%r1564, [%r1151];
	bra.uni 	$L__BB10_68;
$L__BB10_67:
	shl.b32 	%r1152, %r111, 2;
	add.s32 	%r1154, %r1084, %r1152;
	ld.shared.u32 	%r1563, [%r1154];
$L__BB10_68:
	setp.ge.s32 	%p391, %r111, %r88;
	mov.pred 	%p526, 0;
	@%p391 bra 	$L__BB10_71;
	setp.ge.s32 	%p393, %r112, %r2;
	mov.pred 	%p526, -1;
	@%p393 bra 	$L__BB10_71;
	shr.u32 	%r1155, %r1563, 31;
	add.s32 	%r1156, %r1563, %r1155;
	and.b32  	%r1157, %r1156, -2;
	sub.s32 	%r1158, %r1563, %r1157;
	shr.u32 	%r1159, %r1564, 31;
	add.s32 	%r1160, %r1564, %r1159;
	and.b32  	%r1161, %r1160, -2;
	sub.s32 	%r1162, %r1564, %r1161;
	setp.eq.s32 	%p394, %r1158, %r1162;
	setp.lt.s32 	%p395, %r1563, %r1564;
	and.b32  	%r1163, %r1563, 1;
	setp.eq.b32 	%p396, %r1163, 1;
	not.pred 	%p397, %p396;
	selp.u32 	%r1164, -1, 0, %p395;
	selp.u32 	%r1165, -1, 0, %p397;
	selp.b32 	%r1166, %r1164, %r1165, %p394;
	and.b32  	%r1167, %r1166, 1;
	setp.eq.b32 	%p526, %r1167, 1;
$L__BB10_71:
	selp.b32 	%r117, %r1563, %r1564, %p526;
	selp.u32 	%r1168, 1, 0, %p526;
	add.s32 	%r118, %r111, %r1168;
	not.pred 	%p398, %p526;
	selp.u32 	%r1169, 1, 0, %p398;
	add.s32 	%r119, %r112, %r1169;
	@%p526 bra 	$L__BB10_73;
	shl.b32 	%r1170, %r119, 2;
	add.s32 	%r1172, %r1084, %r1170;
	ld.shared.u32 	%r1564, [%r1172];
	bra.uni 	$L__BB10_74;
$L__BB10_73:
	shl.b32 	%r1173, %r118, 2;
	add.s32 	%r1175, %r1084, %r1173;
	ld.shared.u32 	%r1563, [%r1175];
$L__BB10_74:
	setp.ge.s32 	%p400, %r118, %r88;
	mov.pred 	%p527, 0;
	@%p400 bra 	$L__BB10_77;
	setp.ge.s32 	%p402, %r119, %r2;
	mov.pred 	%p527, -1;
	@%p402 bra 	$L__BB10_77;
	shr.u32 	%r1176, %r1563, 31;
	add.s32 	%r1177, %r1563, %r1176;
	and.b32  	%r1178, %r1177, -2;
	sub.s32 	%r1179, %r1563, %r1178;
	shr.u32 	%r1180, %r1564, 31;
	add.s32 	%r1181, %r1564, %r1180;
	and.b32  	%r1182, %r1181, -2;
	sub.s32 	%r1183, %r1564, %r1182;
	setp.eq.s32 	%p403, %r1179, %r1183;
	setp.lt.s32 	%p404, %r1563, %r1564;
	and.b32  	%r1184, %r1563, 1;
	setp.eq.b32 	%p405, %r1184, 1;
	not.pred 	%p406, %p405;
	selp.u32 	%r1185, -1, 0, %p404;
	selp.u32 	%r1186, -1, 0, %p406;
	selp.b32 	%r1187, %r1185, %r1186, %p403;
	and.b32  	%r1188, %r1187, 1;
	setp.eq.b32 	%p527, %r1188, 1;
$L__BB10_77:
	selp.b32 	%r124, %r1563, %r1564, %p527;
	selp.u32 	%r1189, 1, 0, %p527;
	add.s32 	%r125, %r118, %r1189;
	not.pred 	%p407, %p527;
	selp.u32 	%r1190, 1, 0, %p407;
	add.s32 	%r126, %r119, %r1190;
	@%p527 bra 	$L__BB10_79;
	shl.b32 	%r1191, %r126, 2;
	add.s32 	%r1193, %r1084, %r1191;
	ld.shared.u32 	%r1564, [%r1193];
	bra.uni 	$L__BB10_80;
$L__BB10_79:
	shl.b32 	%r1194, %r125, 2;
	add.s32 	%r1196, %r1084, %r1194;
	ld.shared.u32 	%r1563, [%r1196];
$L__BB10_80:
	setp.ge.s32 	%p409, %r125, %r88;
	mov.pred 	%p528, 0;
	@%p409 bra 	$L__BB10_83;
	setp.ge.s32 	%p411, %r126, %r2;
	mov.pred 	%p528, -1;
	@%p411 bra 	$L__BB10_83;
	shr.u32 	%r1197, %r1563, 31;
	add.s32 	%r1198, %r1563, %r1197;
	and.b32  	%r1199, %r1198, -2;
	sub.s32 	%r1200, %r1563, %r1199;
	shr.u32 	%r1201, %r1564, 31;
	add.s32 	%r1202, %r1564, %r1201;
	and.b32  	%r1203, %r1202, -2;
	sub.s32 	%r1204, %r1564, %r1203;
	setp.eq.s32 	%p412, %r1200, %r1204;
	setp.lt.s32 	%p413, %r1563, %r1564;
	and.b32  	%r1205, %r1563, 1;
	setp.eq.b32 	%p414, %r1205, 1;
	not.pred 	%p415, %p414;
	selp.u32 	%r1206, -1, 0, %p413;
	selp.u32 	%r1207, -1, 0, %p415;
	selp.b32 	%r1208, %r1206, %r1207, %p412;
	and.b32  	%r1209, %r1208, 1;
	setp.eq.b32 	%p528, %r1209, 1;
$L__BB10_83:
	selp.b32 	%r131, %r1563, %r1564, %p528;
	selp.u32 	%r1210, 1, 0, %p528;
	add.s32 	%r132, %r125, %r1210;
	not.pred 	%p416, %p528;
	selp.u32 	%r1211, 1, 0, %p416;
	add.s32 	%r133, %r126, %r1211;
	@%p528 bra 	$L__BB10_85;
	shl.b32 	%r1212, %r133, 2;
	add.s32 	%r1214, %r1084, %r1212;
	ld.shared.u32 	%r1564, [%r1214];
	bra.uni 	$L__BB10_86;
$L__BB10_85:
	shl.b32 	%r1215, %r132, 2;
	add.s32 	%r1217, %r1084, %r1215;
	ld.shared.u32 	%r1563, [%r1217];
$L__BB10_86:
	setp.ge.s32 	%p418, %r132, %r88;
	mov.pred 	%p529, 0;
	@%p418 bra 	$L__BB10_89;
	setp.ge.s32 	%p420, %r133, %r2;
	mov.pred 	%p529, -1;
	@%p420 bra 	$L__BB10_89;
	shr.u32 	%r1218, %r1563, 31;
	add.s32 	%r1219, %r1563, %r1218;
	and.b32  	%r1220, %r1219, -2;
	sub.s32 	%r1221, %r1563, %r1220;
	shr.u32 	%r1222, %r1564, 31;
	add.s32 	%r1223, %r1564, %r1222;
	and.b32  	%r1224, %r1223, -2;
	sub.s32 	%r1225, %r1564, %r1224;
	setp.eq.s32 	%p421, %r1221, %r1225;
	setp.lt.s32 	%p422, %r1563, %r1564;
	and.b32  	%r1226, %r1563, 1;
	setp.eq.b32 	%p423, %r1226, 1;
	not.pred 	%p424, %p423;
	selp.u32 	%r1227, -1, 0, %p422;
	selp.u32 	%r1228, -1, 0, %p424;
	selp.b32 	%r1229, %r1227, %r1228, %p421;
	and.b32  	%r1230, %r1229, 1;
	setp.eq.b32 	%p529, %r1230, 1;
$L__BB10_89:
	selp.b32 	%r138, %r1563, %r1564, %p529;
	selp.u32 	%r1231, 1, 0, %p529;
	add.s32 	%r139, %r132, %r1231;
	not.pred 	%p425, %p529;
	selp.u32 	%r1232, 1, 0, %p425;
	add.s32 	%r140, %r133, %r1232;
	@%p529 bra 	$L__BB10_91;
	shl.b32 	%r1233, %r140, 2;
	add.s32 	%r1235, %r1084, %r1233;
	ld.shared.u32 	%r1564, [%r1235];
	bra.uni 	$L__BB10_92;
$L__BB10_91:
	shl.b32 	%r1236, %r139, 2;
	add.s32 	%r1238, %r1084, %r1236;
	ld.shared.u32 	%r1563, [%r1238];
$L__BB10_92:
	setp.ge.s32 	%p427, %r139, %r88;
	mov.pred 	%p530, 0;
	@%p427 bra 	$L__BB10_95;
	setp.ge.s32 	%p429, %r140, %r2;
	mov.pred 	%p530, -1;
	@%p429 bra 	$L__BB10_95;
	shr.u32 	%r1239, %r1563, 31;
	add.s32 	%r1240, %r1563, %r1239;
	and.b32  	%r1241, %r1240, -2;
	sub.s32 	%r1242, %r1563, %r1241;
	shr.u32 	%r1243, %r1564, 31;
	add.s32 	%r1244, %r1564, %r1243;
	and.b32  	%r1245, %r1244, -2;
	sub.s32 	%r1246, %r1564, %r1245;
	setp.eq.s32 	%p430, %r1242, %r1246;
	setp.lt.s32 	%p431, %r1563, %r1564;
	and.b32  	%r1247, %r1563, 1;
	setp.eq.b32 	%p432, %r1247, 1;
	not.pred 	%p433, %p432;
	selp.u32 	%r1248, -1, 0, %p431;
	selp.u32 	%r1249, -1, 0, %p433;
	selp.b32 	%r1250, %r1248, %r1249, %p430;
	and.b32  	%r1251, %r1250, 1;
	setp.eq.b32 	%p530, %r1251, 1;
$L__BB10_95:
	selp.b32 	%r145, %r1563, %r1564, %p530;
	selp.u32 	%r1252, 1, 0, %p530;
	add.s32 	%r146, %r139, %r1252;
	not.pred 	%p434, %p530;
	selp.u32 	%r1253, 1, 0, %p434;
	add.s32 	%r147, %r140, %r1253;
	@%p530 bra 	$L__BB10_97;
	shl.b32 	%r1254, %r147, 2;
	add.s32 	%r1256, %r1084, %r1254;
	ld.shared.u32 	%r1564, [%r1256];
	bra.uni 	$L__BB10_98;
$L__BB10_97:
	shl.b32 	%r1257, %r146, 2;
	add.s32 	%r1259, %r1084, %r1257;
	ld.shared.u32 	%r1563, [%r1259];
$L__BB10_98:
	setp.ge.s32 	%p436, %r146, %r88;
	mov.pred 	%p531, 0;
	@%p436 bra 	$L__BB10_101;
	setp.ge.s32 	%p438, %r147, %r2;
	mov.pred 	%p531, -1;
	@%p438 bra 	$L__BB10_101;
	shr.u32 	%r1260, %r1563, 31;
	add.s32 	%r1261, %r1563, %r1260;
	and.b32  	%r1262, %r1261, -2;
	sub.s32 	%r1263, %r1563, %r1262;
	shr.u32 	%r1264, %r1564, 31;
	add.s32 	%r1265, %r1564, %r1264;
	and.b32  	%r1266, %r1265, -2;
	sub.s32 	%r1267, %r1564, %r1266;
	setp.eq.s32 	%p439, %r1263, %r1267;
	setp.lt.s32 	%p440, %r1563, %r1564;
	and.b32  	%r1268, %r1563, 1;
	setp.eq.b32 	%p441, %r1268, 1;
	not.pred 	%p442, %p441;
	selp.u32 	%r1269, -1, 0, %p440;
	selp.u32 	%r1270, -1, 0, %p442;
	selp.b32 	%r1271, %r1269, %r1270, %p439;
	and.b32  	%r1272, %r1271, 1;
	setp.eq.b32 	%p531, %r1272, 1;
$L__BB10_101:
	selp.b32 	%r152, %r1563, %r1564, %p531;
	selp.u32 	%r1273, 1, 0, %p531;
	add.s32 	%r153, %r146, %r1273;
	not.pred 	%p443, %p531;
	selp.u32 	%r1274, 1, 0, %p443;
	add.s32 	%r154, %r147, %r1274;
	@%p531 bra 	$L__BB10_103;
	shl.b32 	%r1275, %r154, 2;
	add.s32 	%r1277, %r1084, %r1275;
	ld.shared.u32 	%r1564, [%r1277];
	bra.uni 	$L__BB10_104;
$L__BB10_103:
	shl.b32 	%r1278, %r153, 2;
	add.s32 	%r1280, %r1084, %r1278;
	ld.shared.u32 	%r1563, [%r1280];
$L__BB10_104:
	setp.ge.s32 	%p445, %r153, %r88;
	mov.pred 	%p532, 0;
	@%p445 bra 	$L__BB10_107;
	setp.ge.s32 	%p447, %r154, %r2;
	mov.pred 	%p532, -1;
	@%p447 bra 	$L__BB10_107;
	shr.u32 	%r1281, %r1563, 31;
	add.s32 	%r1282, %r1563, %r1281;
	and.b32  	%r1283, %r1282, -2;
	sub.s32 	%r1284, %r1563, %r1283;
	shr.u32 	%r1285, %r1564, 31;
	add.s32 	%r1286, %r1564, %r1285;
	and.b32  	%r1287, %r1286, -2;
	sub.s32 	%r1288, %r1564, %r1287;
	setp.eq.s32 	%p448, %r1284, %r1288;
	setp.lt.s32 	%p449, %r1563, %r1564;
	and.b32  	%r1289, %r1563, 1;
	setp.eq.b32 	%p450, %r1289, 1;
	not.pred 	%p451, %p450;
	selp.u32 	%r1290, -1, 0, %p449;
	selp.u32 	%r1291, -1, 0, %p451;
	selp.b32 	%r1292, %r1290, %r1291, %p448;
	and.b32  	%r1293, %r1292, 1;
	setp.eq.b32 	%p532, %r1293, 1;
$L__BB10_107:
	selp.b32 	%r159, %r1563, %r1564, %p532;
	selp.u32 	%r1294, 1, 0, %p532;
	add.s32 	%r160, %r153, %r1294;
	not.pred 	%p452, %p532;
	selp.u32 	%r1295, 1, 0, %p452;
	add.s32 	%r161, %r154, %r1295;
	@%p532 bra 	$L__BB10_109;
	shl.b32 	%r1296, %r161, 2;
	add.s32 	%r1298, %r1084, %r1296;
	ld.shared.u32 	%r1564, [%r1298];
	bra.uni 	$L__BB10_110;
$L__BB10_109:
	shl.b32 	%r1299, %r160, 2;
	add.s32 	%r1301, %r1084, %r1299;
	ld.shared.u32 	%r1563, [%r1301];
$L__BB10_110:
	setp.ge.s32 	%p454, %r160, %r88;
	mov.pred 	%p533, 0;
	@%p454 bra 	$L__BB10_113;
	setp.ge.s32 	%p456, %r161, %r2;
	mov.pred 	%p533, -1;
	@%p456 bra 	$L__BB10_113;
	shr.u32 	%r1302, %r1563, 31;
	add.s32 	%r1303, %r1563, %r1302;
	and.b32  	%r1304, %r1303, -2;
	sub.s32 	%r1305, %r1563, %r1304;
	shr.u32 	%r1306, %r1564, 31;
	add.s32 	%r1307, %r1564, %r1306;
	and.b32  	%r1308, %r1307, -2;
	sub.s32 	%r1309, %r1564, %r1308;
	setp.eq.s32 	%p457, %r1305, %r1309;
	setp.lt.s32 	%p458, %r1563, %r1564;
	and.b32  	%r1310, %r1563, 1;
	setp.eq.b32 	%p459, %r1310, 1;
	not.pred 	%p460, %p459;
	selp.u32 	%r1311, -1, 0, %p458;
	selp.u32 	%r1312, -1, 0, %p460;
	selp.b32 	%r1313, %r1311, %r1312, %p457;
	and.b32  	%r1314, %r1313, 1;
	setp.eq.b32 	%p533, %r1314, 1;
$L__BB10_113:
	selp.b32 	%r166, %r1563, %r1564, %p533;
	selp.u32 	%r1315, 1, 0, %p533;
	add.s32 	%r167, %r160, %r1315;
	not.pred 	%p461, %p533;
	selp.u32 	%r1316, 1, 0, %p461;
	add.s32 	%r168, %r161, %r1316;
	@%p533 bra 	$L__BB10_115;
	shl.b32 	%r1317, %r168, 2;
	add.s32 	%r1319, %r1084, %r1317;
	ld.shared.u32 	%r1564, [%r1319];
	bra.uni 	$L__BB10_116;
$L__BB10_115:
	shl.b32 	%r1320, %r167, 2;
	add.s32 	%r1322, %r1084, %r1320;
	ld.shared.u32 	%r1563, [%r1322];
$L__BB10_116:
	setp.ge.s32 	%p463, %r167, %r88;
	mov.pred 	%p534, 0;
	@%p463 bra 	$L__BB10_119;
	setp.ge.s32 	%p465, %r168, %r2;
	mov.pred 	%p534, -1;
	@%p465 bra 	$L__BB10_119;
	shr.u32 	%r1323, %r1563, 31;
	add.s32 	%r1324, %r1563, %r1323;
	and.b32  	%r1325, %r1324, -2;
	sub.s32 	%r1326, %r1563, %r1325;
	shr.u32 	%r1327, %r1564, 31;
	add.s32 	%r1328, %r1564, %r1327;
	and.b32  	%r1329, %r1328, -2;
	sub.s32 	%r1330, %r1564, %r1329;
	setp.eq.s32 	%p466, %r1326, %r1330;
	setp.lt.s32 	%p467, %r1563, %r1564;
	and.b32  	%r1331, %r1563, 1;
	setp.eq.b32 	%p468, %r1331, 1;
	not.pred 	%p469, %p468;
	selp.u32 	%r1332, -1, 0, %p467;
	selp.u32 	%r1333, -1, 0, %p469;
	selp.b32 	%r1334, %r1332, %r1333, %p466;
	and.b32  	%r1335, %r1334, 1;
	setp.eq.b32 	%p534, %r1335, 1;
$L__BB10_119:
	selp.b32 	%r173, %r1563, %r1564, %p534;
	selp.u32 	%r1336, 1, 0, %p534;
	add.s32 	%r174, %r167, %r1336;
	not.pred 	%p470, %p534;
	selp.u32 	%r1337, 1, 0, %p470;
	add.s32 	%r175, %r168, %r1337;
	@%p534 bra 	$L__BB10_121;
	shl.b32 	%r1338, %r175, 2;
	add.s32 	%r1340, %r1084, %r1338;
	ld.shared.u32 	%r1564, [%r1340];
	bra.uni 	$L__BB10_122;
$L__BB10_121:
	shl.b32 	%r1341, %r174, 2;
	add.s32 	%r1343, %r1084, %r1341;
	ld.shared.u32 	%r1563, [%r1343];
$L__BB10_122:
	setp.ge.s32 	%p472, %r174, %r88;
	mov.pred 	%p535, 0;
	@%p472 bra 	$L__BB10_125;
	setp.ge.s32 	%p474, %r175, %r2;
	mov.pred 	%p535, -1;
	@%p474 bra 	$L__BB10_125;
	shr.u32 	%r1344, %r1563, 31;
	add.s32 	%r1345, %r1563, %r1344;
	and.b32  	%r1346, %r1345, -2;
	sub.s32 	%r1347, %r1563, %r1346;
	shr.u32 	%r1348, %r1564, 31;
	add.s32 	%r1349, %r1564, %r1348;
	and.b32  	%r1350, %r1349, -2;
	sub.s32 	%r1351, %r1564, %r1350;
	setp.eq.s32 	%p475, %r1347, %r1351;
	setp.lt.s32 	%p476, %r1563, %r1564;
	and.b32  	%r1352, %r1563, 1;
	setp.eq.b32 	%p477, %r1352, 1;
	not.pred 	%p478, %p477;
	selp.u32 	%r1353, -1, 0, %p476;
	selp.u32 	%r1354, -1, 0, %p478;
	selp.b32 	%r1355, %r1353, %r1354, %p475;
	and.b32  	%r1356, %r1355, 1;
	setp.eq.b32 	%p535, %r1356, 1;
$L__BB10_125:
	selp.b32 	%r180, %r1563, %r1564, %p535;
	selp.u32 	%r1357, 1, 0, %p535;
	add.s32 	%r181, %r174, %r1357;
	not.pred 	%p479, %p535;
	selp.u32 	%r1358, 1, 0, %p479;
	add.s32 	%r182, %r175, %r1358;
	@%p535 bra 	$L__BB10_127;
	shl.b32 	%r1359, %r182, 2;
	add.s32 	%r1361, %r1084, %r1359;
	ld.shared.u32 	%r1564, [%r1361];
	bra.uni 	$L__BB10_128;
$L__BB10_127:
	shl.b32 	%r1362, %r181, 2;
	add.s32 	%r1364, %r1084, %r1362;
	ld.shared.u32 	%r1563, [%r1364];
$L__BB10_128:
	setp.ge.s32 	%p481, %r181, %r88;
	mov.pred 	%p536, 0;
	@%p481 bra 	$L__BB10_131;
	setp.ge.s32 	%p483, %r182, %r2;
	mov.pred 	%p536, -1;
	@%p483 bra 	$L__BB10_131;
	shr.u32 	%r1365, %r1563, 31;
	add.s32 	%r1366, %r1563, %r1365;
	and.b32  	%r1367, %r1366, -2;
	sub.s32 	%r1368, %r1563, %r1367;
	shr.u32 	%r1369, %r1564, 31;
	add.s32 	%r1370, %r1564, %r1369;
	and.b32  	%r1371, %r1370, -2;
	sub.s32 	%r1372, %r1564, %r1371;
	setp.eq.s32 	%p484, %r1368, %r1372;
	setp.lt.s32 	%p485, %r1563, %r1564;
	and.b32  	%r1373, %r1563, 1;
	setp.eq.b32 	%p486, %r1373, 1;
	not.pred 	%p487, %p486;
	selp.u32 	%r1374, -1, 0, %p485;
	selp.u32 	%r1375, -1, 0, %p487;
	selp.b32 	%r1376, %r1374, %r1375, %p484;
	and.b32  	%r1377, %r1376, 1;
	setp.eq.b32 	%p536, %r1377, 1;
$L__BB10_131:
	selp.b32 	%r187, %r1563, %r1564, %p536;
	selp.u32 	%r1378, 1, 0, %p536;
	add.s32 	%r188, %r181, %r1378;
	not.pred 	%p488, %p536;
	selp.u32 	%r1379, 1, 0, %p488;
	add.s32 	%r189, %r182, %r1379;
	@%p536 bra 	$L__BB10_133;
	shl.b32 	%r1380, %r189, 2;
	add.s32 	%r1382, %r1084, %r1380;
	ld.shared.u32 	%r1564, [%r1382];
	bra.uni 	$L__BB10_134;
$L__BB10_133:
	shl.b32 	%r1383, %r188, 2;
	add.s32 	%r1385, %r1084, %r1383;
	ld.shared.u32 	%r1563, [%r1385];
$L__BB10_134:
	setp.ge.s32 	%p490, %r188, %r88;
	mov.pred 	%p537, 0;
	@%p490 bra 	$L__BB10_137;
	setp.ge.s32 	%p492, %r189, %r2;
	mov.pred 	%p537, -1;
	@%p492 bra 	$L__BB10_137;
	shr.u32 	%r1386, %r1563, 31;
	add.s32 	%r1387, %r1563, %r1386;
	and.b32  	%r1388, %r1387, -2;
	sub.s32 	%r1389, %r1563, %r1388;
	shr.u32 	%r1390, %r1564, 31;
	add.s32 	%r1391, %r1564, %r1390;
	and.b32  	%r1392, %r1391, -2;
	sub.s32 	%r1393, %r1564, %r1392;
	setp.eq.s32 	%p493, %r1389, %r1393;
	setp.lt.s32 	%p494, %r1563, %r1564;
	and.b32  	%r1394, %r1563, 1;
	setp.eq.b32 	%p495, %r1394, 1;
	not.pred 	%p496, %p495;
	selp.u32 	%r1395, -1, 0, %p494;
	selp.u32 	%r1396, -1, 0, %p496;
	selp.b32 	%r1397, %r1395, %r1396, %p493;
	and.b32  	%r1398, %r1397, 1;
	setp.eq.b32 	%p537, %r1398, 1;
$L__BB10_137:
	selp.b32 	%r194, %r1563, %r1564, %p537;
	selp.u32 	%r1399, 1, 0, %p537;
	add.s32 	%r195, %r188, %r1399;
	not.pred 	%p497, %p537;
	selp.u32 	%r1400, 1, 0, %p497;
	add.s32 	%r196, %r189, %r1400;
	@%p537 bra 	$L__BB10_139;
	shl.b32 	%r1401, %r196, 2;
	add.s32 	%r1403, %r1084, %r1401;
	ld.shared.u32 	%r1564, [%r1403];
	bra.uni 	$L__BB10_140;
$L__BB10_139:
	shl.b32 	%r1404, %r195, 2;
	add.s32 	%r1406, %r1084, %r1404;
	ld.shared.u32 	%r1563, [%r1406];
$L__BB10_140:
	setp.ge.s32 	%p499, %r195, %r88;
	mov.pred 	%p538, 0;
	@%p499 bra 	$L__BB10_143;
	setp.ge.s32 	%p501, %r196, %r2;
	mov.pred 	%p538, -1;
	@%p501 bra 	$L__BB10_143;
	shr.u32 	%r1407, %r1563, 31;
	add.s32 	%r1408, %r1563, %r1407;
	and.b32  	%r1409, %r1408, -2;
	sub.s32 	%r1410, %r1563, %r1409;
	shr.u32 	%r1411, %r1564, 31;
	add.s32 	%r1412, %r1564, %r1411;
	and.b32  	%r1413, %r1412, -2;
	sub.s32 	%r1414, %r1564, %r1413;
	setp.eq.s32 	%p502, %r1410, %r1414;
	setp.lt.s32 	%p503, %r1563, %r1564;
	and.b32  	%r1415, %r1563, 1;
	setp.eq.b32 	%p504, %r1415, 1;
	not.pred 	%p505, %p504;
	selp.u32 	%r1416, -1, 0, %p503;
	selp.u32 	%r1417, -1, 0, %p505;
	selp.b32 	%r1418, %r1416, %r1417, %p502;
	and.b32  	%r1419, %r1418, 1;
	setp.eq.b32 	%p538, %r1419, 1;
$L__BB10_143:
	selp.b32 	%r201, %r1563, %r1564, %p538;
	selp.u32 	%r1420, 1, 0, %p538;
	add.s32 	%r202, %r195, %r1420;
	not.pred 	%p506, %p538;
	selp.u32 	%r1421, 1, 0, %p506;
	add.s32 	%r203, %r196, %r1421;
	@%p538 bra 	$L__BB10_145;
	shl.b32 	%r1422, %r203, 2;
	add.s32 	%r1424, %r1084, %r1422;
	ld.shared.u32 	%r1564, [%r1424];
	bra.uni 	$L__BB10_146;
$L__BB10_145:
	shl.b32 	%r1425, %r202, 2;
	add.s32 	%r1427, %r1084, %r1425;
	ld.shared.u32 	%r1563, [%r1427];
$L__BB10_146:
	setp.ge.s32 	%p508, %r202, %r88;
	mov.pred 	%p539, 0;
	@%p508 bra 	$L__BB10_149;
	setp.ge.s32 	%p510, %r203, %r2;
	mov.pred 	%p539, -1;
	@%p510 bra 	$L__BB10_149;
	shr.u32 	%r1428, %r1563, 31;
	add.s32 	%r1429, %r1563, %r1428;
	and.b32  	%r1430, %r1429, -2;
	sub.s32 	%r1431, %r1563, %r1430;
	shr.u32 	%r1432, %r1564, 31;
	add.s32 	%r1433, %r1564, %r1432;
	and.b32  	%r1434, %r1433, -2;
	sub.s32 	%r1435, %r1564, %r1434;
	setp.eq.s32 	%p511, %r1431, %r1435;
	setp.lt.s32 	%p512, %r1563, %r1564;
	and.b32  	%r1436, %r1563, 1;
	setp.eq.b32 	%p513, %r1436, 1;
	not.pred 	%p514, %p513;
	selp.u32 	%r1437, -1, 0, %p512;
	selp.u32 	%r1438, -1, 0, %p514;
	selp.b32 	%r1439, %r1437, %r1438, %p511;
	and.b32  	%r1440, %r1439, 1;
	setp.eq.b32 	%p539, %r1440, 1;
$L__BB10_149:
	selp.b32 	%r208, %r1563, %r1564, %p539;
	selp.u32 	%r1441, 1, 0, %p539;
	add.s32 	%r209, %r202, %r1441;
	not.pred 	%p515, %p539;
	selp.u32 	%r1442, 1, 0, %p515;
	add.s32 	%r210, %r203, %r1442;
	@%p539 bra 	$L__BB10_151;
	shl.b32 	%r1443, %r210, 2;
	add.s32 	%r1445, %r1084, %r1443;
	ld.shared.u32 	%r1564, [%r1445];
	bra.uni 	$L__BB10_152;
$L__BB10_151:
	shl.b32 	%r1446, %r209, 2;
	add.s32 	%r1448, %r1084, %r1446;
	ld.shared.u32 	%r1563, [%r1448];
$L__BB10_152:
	setp.ge.s32 	%p516, %r209, %r88;
	mov.u32 	%r1594, %r1564;
	@%p516 bra 	$L__BB10_155;
	setp.ge.s32 	%p517, %r210, %r2;
	mov.u32 	%r1594, %r1563;
	@%p517 bra 	$L__BB10_155;
	shr.u32 	%r1449, %r1563, 31;
	add.s32 	%r1450, %r1563, %r1449;
	and.b32  	%r1451, %r1450, -2;
	sub.s32 	%r1452, %r1563, %r1451;
	shr.u32 	%r1453, %r1564, 31;
	add.s32 	%r1454, %r1564, %r1453;
	and.b32  	%r1455, %r1454, -2;
	sub.s32 	%r1456, %r1564, %r1455;
	setp.eq.s32 	%p518, %r1452, %r1456;
	setp.lt.s32 	%p519, %r1563, %r1564;
	and.b32  	%r1457, %r1563, 1;
	setp.eq.b32 	%p520, %r1457, 1;
	not.pred 	%p521, %p520;
	selp.u32 	%r1458, -1, 0, %p519;
	selp.u32 	%r1459, -1, 0, %p521;
	selp.b32 	%r1460, %r1458, %r1459, %p518;
	and.b32  	%r1461, %r1460, 1;
	setp.eq.b32 	%p522, %r1461, 1;
	selp.b32 	%r1594, %r1563, %r1564, %p522;
$L__BB10_155:
	ld.param.s8 	%rs5, [_ZN3cub18CUB_300001_SM_10006detail10merge_sort26DeviceMergeSortMergeKernelINS2_10policy_hubIN6thrust24THRUST_300001_SM_1000_NS6detail15normal_iteratorINS6_10device_ptrIiEEEEE9Policy600ESB_PNS0_8NullTypeESB_SF_m17evens_before_oddsiSE_EEvbT2_T3_T4_PT6_PT7_T5_PSJ_SJ_NS1_7vsmem_tE_param_0];
	mov.u32 	%r1462, %ctaid.x;
	mul.wide.u32 	%rd9, %r1462, 4352;
	setp.eq.s16 	%p523, %rs5, 0;
	bar.sync 	0;
	@%p523 bra 	$L__BB10_157;
	ld.param.u64 	%rd375, [_ZN3cub18CUB_300001_SM_10006detail10merge_sort26DeviceMergeSortMergeKernelINS2_10policy_hubIN6thrust24THRUST_300001_SM_1000_NS6detail15normal_iteratorINS6_10device_ptrIiEEEEE9Policy600ESB_PNS0_8NullTypeESB_SF_m17evens_before_oddsiSE_EEvbT2_T3_T4_PT6_PT7_T5_PSJ_SJ_NS1_7vsmem_tE_param_4];
	// begin inline asm
	mov.u32 %r1463, %laneid;
	// end inline asm
	shr.u32 	%r1464, %r1, 5;
	mul.lo.s32 	%r1465, %r1464, 544;
	mad.lo.s32 	%r1466, %r1463, 17, %r1465;
	shl.b32 	%r1467, %r1466, 2;
	add.s32 	%r1469, %r1084, %r1467;
	st.shared.u32 	[%r1469], %r103;
	st.shared.u32 	[%r1469+4], %r110;
	st.shared.u32 	[%r1469+8], %r117;
	st.shared.u32 	[%r1469+12], %r124;
	st.shared.u32 	[%r1469+16], %r131;
	st.shared.u32 	[%r1469+20], %r138;
	st.shared.u32 	[%r1469+24], %r145;
	st.shared.u32 	[%r1469+28], %r152;
	st.shared.u32 	[%r1469+32], %r159;
	st.shared.u32 	[%r1469+36], %r166;
	st.shared.u32 	[%r1469+40], %r173;
	st.shared.u32 	[%r1469+44], %r180;
	st.shared.u32 	[%r1469+48], %r187;
	st.shared.u32 	[%r1469+52], %r194;
	st.shared.u32 	[%r1469+56], %r201;
	st.shared.u32 	[%r1469+60], %r208;
	st.shared.u32 	[%r1469+64], %r1594;
	bar.warp.sync 	-1;
	shl.b32 	%r1470, %r1463, 4;
	sub.s32 	%r1471, %r1466, %r1470;
	shl.b32 	%r1472, %r1471, 2;
	add.s32 	%r1473, %r1084, %r1472;
	ld.shared.u32 	%r1474, [%r1473];
	ld.shared.u32 	%r1475, [%r1473+128];
	ld.shared.u32 	%r1476, [%r1473+256];
	ld.shared.u32 	%r1477, [%r1473+384];
	ld.shared.u32 	%r1478, [%r1473+512];
	ld.shared.u32 	%r1479, [%r1473+640];
	ld.shared.u32 	%r1480, [%r1473+768];
	ld.shared.u32 	%r1481, [%r1473+896];
	ld.shared.u32 	%r1482, [%r1473+1024];
	ld.shared.u32 	%r1483, [%r1473+1152];
	ld.shared.u32 	%r1484, [%r1473+1280];
	ld.shared.u32 	%r1485, [%r1473+1408];
	ld.shared.u32 	%r1486, [%r1473+1536];
	ld.shared.u32 	%r1487, [%r1473+1664];
	ld.shared.u32 	%r1488, [%r1473+1792];
	ld.shared.u32 	%r1489, [%r1473+1920];
	ld.shared.u32 	%r1490, [%r1473+2048];
	and.b32  	%r1491, %r1, 31;
	and.b32  	%r1492, %r1, 992;
	mul.lo.s32 	%r1493, %r1492, 17;
	or.b32  	%r1494, %r1493, %r1491;
	cvt.u64.u32 	%rd352, %r1494;
	add.s64 	%rd353, %rd9, %rd352;
	cvta.to.global.u64 	%rd354, %rd375;
	shl.b64 	%rd355, %rd353, 2;
	add.s64 	%rd356, %rd354, %rd355;
	st.global.u32 	[%rd356], %r1474;
	st.global.u32 	[%rd356+128], %r1475;
	st.global.u32 	[%rd356+256], %r1476;
	st.global.u32 	[%rd356+384], %r1477;
	st.global.u32 	[%rd356+512], %r1478;
	st.global.u32 	[%rd356+640], %r1479;
	st.global.u32 	[%rd356+768], %r1480;
	st.global.u32 	[%rd356+896], %r1481;
	st.global.u32 	[%rd356+1024], %r1482;
	st.global.u32 	[%rd356+1152], %r1483;
	st.global.u32 	[%rd356+1280], %r1484;
	st.global.u32 	[%rd356+1408], %r1485;
	st.global.u32 	[%rd356+1536], %r1486;
	st.global.u32 	[%rd356+1664], %r1487;
	st.global.u32 	[%rd356+1792], %r1488;
	st.global.u32 	[%rd356+1920], %r1489;
	st.global.u32 	[%rd356+2048], %r1490;
	bra.uni 	$L__BB10_435;
$L__BB10_157:
	// begin inline asm
	mov.u32 %r1495, %laneid;
	// end inline asm
	shr.u32 	%r1496, %r1, 5;
	mul.lo.s32 	%r1497, %r1496, 544;
	mad.lo.s32 	%r1498, %r1495, 17, %r1497;
	shl.b32 	%r1499, %r1498, 2;
	add.s32 	%r1501, %r1084, %r1499;
	st.shared.u32 	[%r1501], %r103;
	st.shared.u32 	[%r1501+4], %r110;
	st.shared.u32 	[%r1501+8], %r117;
	st.shared.u32 	[%r1501+12], %r124;
	st.shared.u32 	[%r1501+16], %r131;
	st.shared.u32 	[%r1501+20], %r138;
	st.shared.u32 	[%r1501+24], %r145;
	st.shared.u32 	[%r1501+28], %r152;
	st.shared.u32 	[%r1501+32], %r159;
	st.shared.u32 	[%r1501+36], %r166;
	st.shared.u32 	[%r1501+40], %r173;
	st.shared.u32 	[%r1501+44], %r180;
	st.shared.u32 	[%r1501+48], %r187;
	st.shared.u32 	[%r1501+52], %r194;
	st.shared.u32 	[%r1501+56], %r201;
	st.shared.u32 	[%r1501+60], %r208;
	st.shared.u32 	[%r1501+64], %r1594;
	bar.warp.sync 	-1;
	shl.b32 	%r1502, %r1495, 4;
	sub.s32 	%r1503, %r1498, %r1502;
	shl.b32 	%r1504, %r1503, 2;
	add.s32 	%r1505, %r1084, %r1504;
	ld.shared.u32 	%r1506, [%r1505];
	ld.shared.u32 	%r1507, [%r1505+128];
	ld.shared.u32 	%r1508, [%r1505+256];
	ld.shared.u32 	%r1509, [%r1505+384];
	ld.shared.u32 	%r1510, [%r1505+512];
	ld.shared.u32 	%r1511, [%r1505+640];
	ld.shared.u32 	%r1512, [%r1505+768];
	ld.shared.u32 	%r1513, [%r1505+896];
	ld.shared.u32 	%r1514, [%r1505+1024];
	ld.shared.u32 	%r1515, [%r1505+1152];
	ld.shared.u32 	%r1516, [%r1505+1280];
	ld.shared.u32 	%r1517, [%r1505+1408];
	ld.shared.u32 	%r1518, [%r1505+1536];
	ld.shared.u32 	%r1519, [%r1505+1664];
	ld.shared.u32 	%r1520, [%r1505+1792];
	ld.shared.u32 	%r1521, [%r1505+1920];
	ld.shared.u32 	%r1522, [%r1505+2048];
	and.b32  	%r1523, %r1, 31;
	and.b32  	%r1524, %r1, 992;
	mul.lo.s32 	%r1525, %r1524, 17;
	cvt.u64.u32 	%rd357, %r1525;
	cvt.u64.u32 	%rd358, %r1523;
	add.s64 	%rd359, %rd9, %rd358;
	add.s64 	%rd360, %rd359, %rd357;
	shl.b64 	%rd361, %rd360, 2;
	add.s64 	%rd362, %rd2, %rd361;
	st.global.u32 	[%rd362], %r1506;
	st.global.u32 	[%rd362+128], %r1507;
	st.global.u32 	[%rd362+256], %r1508;
	st.global.u32 	[%rd362+384], %r1509;
	st.global.u32 	[%rd362+512], %r1510;
	st.global.u32 	[%rd362+640], %r1511;
	st.global.u32 	[%rd362+768], %r1512;
	st.global.u32 	[%rd362+896], %r1513;
	st.global.u32 	[%rd362+1024], %r1514;
	st.global.u32 	[%rd362+1152], %r1515;
	st.global.u32 	[%rd362+1280], %r1516;
	st.global.u32 	[%rd362+1408], %r1517;
	st.global.u32 	[%rd362+1536], %r1518;
	st.global.u32 	[%rd362+1664], %r1519;
	st.global.u32 	[%rd362+1792], %r1520;
	st.global.u32 	[%rd362+1920], %r1521;
	st.global.u32 	[%rd362+2048], %r1522;
	bra.uni 	$L__BB10_435;
$L__BB10_158:
	ld.param.u64 	%rd378, [_ZN3cub18CUB_300001_SM_10006detail10merge_sort26DeviceMergeSortMergeKernelINS2_10policy_hubIN6thrust24THRUST_300001_SM_1000_NS6detail15normal_iteratorINS6_10device_ptrIiEEEEE9Policy600ESB_PNS0_8NullTypeESB_SF_m17evens_before_oddsiSE_EEvbT2_T3_T4_PT6_PT7_T5_PSJ_SJ_NS1_7vsmem_tE_param_8];
	ld.param.u64 	%rd376, [_ZN3cub18CUB_300001_SM_10006detail10merge_sort26DeviceMergeSortMergeKernelINS2_10policy_hubIN6thrust24THRUST_300001_SM_1000_NS6detail15normal_iteratorINS6_10device_ptrIiEEEEE9Policy600ESB_PNS0_8NullTypeESB_SF_m17evens_before_oddsiSE_EEvbT2_T3_T4_PT6_PT7_T5_PSJ_SJ_NS1_7vsmem_tE_param_7];
	ld.param.u64 	%rd363, [_ZN3cub18CUB_300001_SM_10006detail10merge_sort26DeviceMergeSortMergeKernelINS2_10policy_hubIN6thrust24THRUST_300001_SM_1000_NS6detail15normal_iteratorINS6_10device_ptrIiEEEEE9Policy600ESB_PNS0_8NullTypeESB_SF_m17evens_before_oddsiSE_EEvbT2_T3_T4_PT6_PT7_T5_PSJ_SJ_NS1_7vsmem_tE_param_3];
	ld.param.s8 	%rs2, [_ZN3cub18CUB_300001_SM_10006detail10merge_sort26DeviceMergeSortMergeKernelINS2_10policy_hubIN6thrust24THRUST_300001_SM_1000_NS6detail15normal_iteratorINS6_10device_ptrIiEEEEE9Policy600ESB_PNS0_8NullTypeESB_SF_m17evens_before_oddsiSE_EEvbT2_T3_T4_PT6_PT7_T5_PSJ_SJ_NS1_7vsmem_tE_param_0];
	cvta.to.global.u64 	%rd24, %rd376;
	mov.u32 	%r516, %ctaid.x;
	cvt.u64.u32 	%rd25, %r516;
	mul.wide.u32 	%rd26, %r516, 8;
	add.s64 	%rd27, %rd24, %rd26;
	ld.global.u64 	%rd10, [%rd27];
	ld.global.u64 	%rd28, [%rd27+8];
	shr.u64 	%rd29, %rd378, 1;
	neg.s64 	%rd30, %rd378;
	and.b64  	%rd31, %rd30, %rd25;
	mul.lo.s64 	%rd11, %rd31, 4352;
	mul.lo.s64 	%rd12, %rd29, 4352;
	sub.s64 	%rd32, %rd25, %rd31;
	mul.lo.s64 	%rd33, %rd32, 4352;
	sub.s64 	%rd34, %rd10, %rd11;
	sub.s64 	%rd35, %rd28, %rd11;
	sub.s64 	%rd36, %rd363, %rd11;
	max.u64 	%rd37, %rd36, %rd12;
	sub.s64 	%rd38, %rd37, %rd12;
	sub.s64 	%rd39, %rd33, %rd34;
	min.u64 	%rd13, %rd39, %rd38;
	max.u64 	%rd40, %rd33, -4353;
	not.b64 	%rd41, %rd40;
	add.s64 	%rd42, %rd33, %rd41;
	sub.s64 	%rd43, %rd42, %rd35;
	or.b64  	%rd44, %rd30, %rd25;
	setp.eq.s64 	%p66, %rd44, -1;
	min.u64 	%rd45, %rd12, %rd36;
	selp.b64 	%rd46, %rd45, %rd35, %p66;
	selp.b64 	%rd47, %rd12, %rd43, %p66;
	min.u64 	%rd48, %rd47, %rd38;
	cvt.u32.u64 	%r517, %rd34;
	cvt.u32.u64 	%r518, %rd46;
	sub.s32 	%r217, %r518, %r517;
	cvt.u32.u64 	%r519, %rd48;
	cvt.u32.u64 	%r520, %rd13;
	sub.s32 	%r218, %r519, %r520;
	// begin inline asm
	griddepcontrol.wait;
	// end inline asm
	setp.eq.s16 	%p67, %rs2, 0;
	@%p67 bra 	$L__BB10_227;
	add.s64 	%rd49, %rd11, %rd12;
	add.s64 	%rd50, %rd49, %rd13;
	add.s32 	%r219, %r218, %r217;
	setp.ge.s32 	%p68, %r1, %r219;
	cvt.u64.u32 	%rd51, %r1;
	add.s64 	%rd52, %rd10, %rd51;
	shl.b64 	%rd53, %rd52, 2;
	add.s64 	%rd14, %rd2, %rd53;
	sub.s32 	%r522, %r1, %r217;
	cvt.s64.s32 	%rd54, %r522;
	add.s64 	%rd55, %rd50, %rd54;
	shl.b64 	%rd56, %rd55, 2;
	add.s64 	%rd15, %rd2, %rd56;
	@%p68 bra 	$L__BB10_163;
	setp.ge.s32 	%p69, %r1, %r217;
	@%p69 bra 	$L__BB10_162;
	ld.global.u32 	%r1643, [%rd14];
	bra.uni 	$L__BB10_163;
$L__BB10_162:
	ld.global.u32 	%r1643, [%rd15];
$L__BB10_163:
	add.s32 	%r223, %r1, 256;
	setp.ge.s32 	%p70, %r223, %r219;
	@%p70 bra 	$L__BB10_167;
	setp.lt.s32 	%p71, %r223, %r217;
	@%p71 bra 	$L__BB10_166;
	ld.global.u32 	%r1642, [%rd15+1024];
	bra.uni 	$L__BB10_167;
$L__BB10_166:
	ld.global.u32 	%r1642, [%rd14+1024];
$L__BB10_167:
	add.s32 	%r227, %r1, 512;
	setp.ge.s32 	%p72, %r227, %r219;
	@%p72 bra 	$L__BB10_171;
	setp.lt.s32 	%p73, %r227, %r217;
	@%p73 bra 	$L__BB10_170;
	ld.global.u32 	%r1641, [%rd15+2048];
	bra.uni 	$L__BB10_171;
$L__BB10_170:
	ld.global.u32 	%r1641, [%rd14+2048];
$L__BB10_171:
	add.s32 	%r231, %r1, 768;
	setp.ge.s32 	%p74, %r231, %r219;
	@%p74 bra 	$L__BB10_175;
	setp.lt.s32 	%p75, %r231, %r217;
	@%p75 bra 	$L__BB10_174;
	ld.global.u32 	%r1640, [%rd15+3072];
	bra.uni 	$L__BB10_175;
$L__BB10_174:
	ld.global.u32 	%r1640, [%rd14+3072];
$L__BB10_175:
	or.b32  	%r235, %r1, 1024;
	setp.ge.s32 	%p76, %r235, %r219;
	@%p76 bra 	$L__BB10_179;
	setp.lt.s32 	%p77, %r235, %r217;
	@%p77 bra 	$L__BB10_178;
	ld.global.u32 	%r1639, [%rd15+4096];
	bra.uni 	$L__BB10_179;
$L__BB10_178:
	ld.global.u32 	%r1639, [%rd14+4096];
$L__BB10_179:
	add.s32 	%r239, %r1, 1280;
	setp.ge.s32 	%p78, %r239, %r219;
	@%p78 bra 	$L__BB10_183;
	setp.lt.s32 	%p79, %r239, %r217;
	@%p79 bra 	$L__BB10_182;
	ld.global.u32 	%r1638, [%rd15+5120];
	bra.uni 	$L__BB10_183;
$L__BB10_182:
	ld.global.u32 	%r1638, [%rd14+5120];
$L__BB10_183:
	add.s32 	%r243, %r1, 1536;
	setp.ge.s32 	%p80, %r243, %r219;
	@%p80 bra 	$L__BB10_187;
	setp.lt.s32 	%p81, %r243, %r217;
	@%p81 bra 	$L__BB10_186;
	ld.global.u32 	%r1637, [%rd15+6144];
	bra.uni 	$L__BB10_187;
$L__BB10_186:
	ld.global.u32 	%r1637, [%rd14+6144];
$L__BB10_187:
	add.s32 	%r247, %r1, 1792;
	setp.ge.s32 	%p82, %r247, %r219;
	@%p82 bra 	$L__BB10_191;
	setp.lt.s32 	%p83, %r247, %r217;
	@%p83 bra 	$L__BB10_190;
	ld.global.u32 	%r1636, [%rd15+7168];
	bra.uni 	$L__BB10_191;
$L__BB10_190:
	ld.global.u32 	%r1636, [%rd14+7168];
$L__BB10_191:
	or.b32  	%r251, %r1, 2048;
	setp.ge.s32 	%p84, %r251, %r219;
	@%p84 bra 	$L__BB10_195;
	setp.lt.s32 	%p85, %r251, %r217;
	@%p85 bra 	$L__BB10_194;
	ld.global.u32 	%r1635, [%rd15+8192];
	bra.uni 	$L__BB10_195;
$L__BB10_194:
	ld.global.u32 	%r1635, [%rd14+8192];
$L__BB10_195:
	add.s32 	%r255, %r1, 2304;
	setp.ge.s32 	%p86, %r255, %r219;
	@%p86 bra 	$L__BB10_199;
	setp.lt.s32 	%p87, %r255, %r217;
	@%p87 bra 	$L__BB10_198;
	ld.global.u32 	%r1634, [%rd15+9216];
	bra.uni 	$L__BB10_199;
$L__BB10_198:
	ld.global.u32 	%r1634, [%rd14+9216];
$L__BB10_199:
	add.s32 	%r259, %r1, 2560;
	setp.ge.s32 	%p88, %r259, %r219;
	@%p88 bra 	$L__BB10_203;
	setp.lt.s32 	%p89, %r259, %r217;
	@%p89 bra 	$L__BB10_202;
	ld.global.u32 	%r1633, [%rd15+10240];
	bra.uni 	$L__BB10_203;
$L__BB10_202:
	ld.global.u32 	%r1633, [%rd14+10240];
$L__BB10_203:
	add.s32 	%r263, %r1, 2816;
	setp.ge.s32 	%p90, %r263, %r219;
	@%p90 bra 	$L__BB10_207;
	setp.lt.s32 	%p91, %r263, %r217;
	@%p91 bra 	$L__BB10_206;
	ld.global.u32 	%r1632, [%rd15+11264];
	bra.uni 	$L__BB10_207;
$L__BB10_206:
	ld.global.u32 	%r1632, [%rd14+11264];
$L__BB10_207:
	or.b32  	%r267, %r1, 3072;
	setp.ge.s32 	%p92, %r267, %r219;
	@%p92 bra 	$L__BB10_211;
	setp.lt.s32 	%p93, %r267, %r217;
	@%p93 bra 	$L__BB10_210;
	ld.global.u32 	%r1631, [%rd15+12288];
	bra.uni 	$L__BB10_211;
$L__BB10_210:
	ld.global.u32 	%r1631, [%rd14+12288];
$L__BB10_211:
	add.s32 	%r271, %r1, 3328;
	setp.ge.s32 	%p94, %r271, %r219;
	@%p94 bra 	$L__BB10_215;
	setp.lt.s32 	%p95, %r271, %r217;
	@%p95 bra 	$L__BB10_214;
	ld.global.u32 	%r1630, [%rd15+13312];
	bra.uni 	$L__BB10_215;
$L__BB10_214:
	ld.global.u32 	%r1630, [%rd14+13312];
$L__BB10_215:
	add.s32 	%r275, %r1, 3584;
	setp.ge.s32 	%p96, %r275, %r219;
	@%p96 bra 	$L__BB10_219;
	setp.lt.s32 	%p97, %r275, %r217;
	@%p97 bra 	$L__BB10_218;
	ld.global.u32 	%r1629, [%rd15+14336];
	bra.uni 	$L__BB10_219;
$L__BB10_218:
	ld.global.u32 	%r1629, [%rd14+14336];
$L__BB10_219:
	add.s32 	%r279, %r1, 3840;
	setp.ge.s32 	%p98, %r279, %r219;
	@%p98 bra 	$L__BB10_223;
	setp.lt.s32 	%p99, %r279, %r217;
	@%p99 bra 	$L__BB10_222;
	ld.global.u32 	%r1628, [%rd15+15360];
	bra.uni 	$L__BB10_223;
$L__BB10_222:
	ld.global.u32 	%r1628, [%rd14+15360];
$L__BB10_223:
	or.b32  	%r283, %r1, 4096;
	setp.ge.s32 	%p100, %r283, %r219;
	@%p100 bra 	$L__BB10_261;
	setp.lt.s32 	%p101, %r283, %r217;
	@%p101 bra 	$L__BB10_226;
	ld.global.u32 	%r1627, [%rd15+16384];
	bra.uni 	$L__BB10_261;
$L__BB10_226:
	ld.global.u32 	%r1627, [%rd14+16384];
	bra.uni 	$L__BB10_261;
$L__BB10_227:
	add.s64 	%rd57, %rd11, %rd12;
	add.s64 	%rd16, %rd57, %rd13;
	add.s32 	%r286, %r218, %r217;
	setp.ge.s32 	%p102, %r1, %r286;
	@%p102 bra 	$L__BB10_229;
	setp.lt.s32 	%p103, %r1, %r217;
	sub.s32 	%r540, %r1, %r217;
	cvt.s64.s32 	%rd58, %r540;
	cvt.u64.u32 	%rd59, %r1;
	selp.b64 	%rd60, %rd10, %rd16, %p103;
	selp.b64 	%rd61, %rd59, %rd58, %p103;
	add.s64 	%rd62, %rd61, %rd60;
	shl.b64 	%rd63, %rd62, 2;
	add.s64 	%rd64, %rd1, %rd63;
	ld.global.u32 	%r1643, [%rd64];
$L__BB10_229:
	add.s32 	%r289, %r1, 256;
	setp.ge.s32 	%p104, %r289, %r286;
	@%p104 bra 	$L__BB10_231;
	setp.lt.s32 	%p105, %r289, %r217;
	sub.s32 	%r542, %r289, %r217;
	cvt.s64.s32 	%rd65, %r542;
	cvt.u64.u32 	%rd66, %r289;
	selp.b64 	%rd67, %rd10, %rd16, %p105;
	selp.b64 	%rd68, %rd66, %rd65, %p105;
	add.s64 	%rd69, %rd68, %rd67;
	shl.b64 	%rd70, %rd69, 2;
	add.s64 	%rd71, %rd1, %rd70;
	ld.global.u32 	%r1642, [%rd71];
$L__BB10_231:
	add.s32 	%r292, %r1, 512;
	setp.ge.s32 	%p106, %r292, %r286;
	@%p106 bra 	$L__BB10_233;
	setp.lt.s32 	%p107, %r292, %r217;
	sub.s32 	%r544, %r292, %r217;
	cvt.s64.s32 	%rd72, %r544;
	cvt.u64.u32 	%rd73, %r292;
	selp.b64 	%rd74, %rd10, %rd16, %p107;
	selp.b64 	%rd75, %rd73, %rd72, %p107;
	add.s64 	%rd76, %rd75, %rd74;
	shl.b64 	%rd77, %rd76, 2;
	add.s64 	%rd78, %rd1, %rd77;
	ld.global.u32 	%r1641, [%rd78];
$L__BB10_233:
	add.s32 	%r295, %r1, 768;
	setp.ge.s32 	%p108, %r295, %r286;
	@%p108 bra 	$L__BB10_235;
	setp.lt.s32 	%p109, %r295, %r217;
	sub.s32 	%r546, %r295, %r217;
	cvt.s64.s32 	%rd79, %r546;
	cvt.u64.u32 	%rd80, %r295;
	selp.b64 	%rd81, %rd10, %rd16, %p109;
	selp.b64 	%rd82, %rd80, %rd79, %p109;
	add.s64 	%rd83, %rd82, %rd81;
	shl.b64 	%rd84, %rd83, 2;
	add.s64 	%rd85, %rd1, %rd84;
	ld.global.u32 	%r1640, [%rd85];
$L__BB10_235:
	or.b32  	%r298, %r1, 1024;
	setp.ge.s32 	%p110, %r298, %r286;
	@%p110 bra 	$L__BB10_237;
	setp.lt.s32 	%p111, %r298, %r217;
	sub.s32 	%r548, %r298, %r217;
	cvt.s64.s32 	%rd86, %r548;
	cvt.u64.u32 	%rd87, %r298;
	selp.b64 	%rd88, %rd10, %rd16, %p111;
	selp.b64 	%rd89, %rd87, %rd86, %p111;
	add.s64 	%rd90, %rd89, %rd88;
	shl.b64 	%rd91, %rd90, 2;
	add.s64 	%rd92, %rd1, %rd91;
	ld.global.u32 	%r1639, [%rd92];
$L__BB10_237:
	add.s32 	%r301, %r1, 1280;
	setp.ge.s32 	%p112, %r301, %r286;
	@%p112 bra 	$L__BB10_239;
	setp.lt.s32 	%p113, %r301, %r217;
	sub.s32 	%r550, %r301, %r217;
	cvt.s64.s32 	%rd93, %r550;
	cvt.u64.u32 	%rd94, %r301;
	selp.b64 	%rd95, %rd10, %rd16, %p113;
	selp.b64 	%rd96, %rd94, %rd93, %p113;
	add.s64 	%rd97, %rd96, %rd95;
	shl.b64 	%rd98, %rd97, 2;
	add.s64 	%rd99, %rd1, %rd98;
	ld.global.u32 	%r1638, [%rd99];
$L__BB10_239:
	add.s32 	%r304, %r1, 1536;
	setp.ge.s32 	%p114, %r304, %r286;
	@%p114 bra 	$L__BB10_241;
	setp.lt.s32 	%p115, %r304, %r217;
	sub.s32 	%r552, %r304, %r217;
	cvt.s64.s32 	%rd100, %r552;
	cvt.u64.u32 	%rd101, %r304;
	selp.b64 	%rd102, %rd10, %rd16, %p115;
	selp.b64 	%rd103, %rd101, %rd100, %p115;
	add.s64 	%rd104, %rd103, %rd102;
	shl.b64 	%rd105, %rd104, 2;
	add.s64 	%rd106, %rd1, %rd105;
	ld.global.u32 	%r1637, [%rd106];
$L__BB10_241:
	add.s32 	%r307, %r1, 1792;
	setp.ge.s32 	%p116, %r307, %r286;
	@%p116 bra 	$L__BB10_243;
	setp.lt.s32 	%p117, %r307, %r217;
	sub.s32 	%r554, %r307, %r217;
	cvt.s64.s32 	%rd107, %r554;
	cvt.u64.u32 	%rd108, %r307;
	selp.b64 	%rd109, %rd10, %rd16, %p117;
	selp.b64 	%rd110, %rd108, %rd107, %p117;
	add.s64 	%rd111, %rd110, %rd109;
	shl.b64 	%rd112, %rd111, 2;
	add.s64 	%rd113, %rd1, %rd112;
	ld.global.u32 	%r1636, [%rd113];
$L__BB10_243:
	or.b32  	%r310, %r1, 2048;
	setp.ge.s32 	%p118, %r310, %r286;
	@%p118 bra 	$L__BB10_245;
	setp.lt.s32 	%p119, %r310, %r217;
	sub.s32 	%r556, %r310, %r217;
	cvt.s64.s32 	%rd114, %r556;
	cvt.u64.u32 	%rd115, %r310;
	selp.b64 	%rd116, %rd10, %rd16, %p119;
	selp.b64 	%rd117, %rd115, %rd114, %p119;
	add.s64 	%rd118, %rd117, %rd116;
	shl.b64 	%rd119, %rd118, 2;
	add.s64 	%rd120, %rd1, %rd119;
	ld.global.u32 	%r1635, [%rd120];
$L__BB10_245:
	add.s32 	%r313, %r1, 2304;
	setp.ge.s32 	%p120, %r313, %r286;
	@%p120 bra 	$L__BB10_247;
	ld.param.u64 	%rd365, [_ZN3cub18CUB_300001_SM_10006detail10merge_sort26DeviceMergeSortMergeKernelINS2_10policy_hubIN6thrust24THRUST_300001_SM_1000_NS6detail15normal_iteratorINS6_10device_ptrIiEEEEE9Policy600ESB_PNS0_8NullTypeESB_SF_m17evens_before_oddsiSE_EEvbT2_T3_T4_PT6_PT7_T5_PSJ_SJ_NS1_7vsmem_tE_param_4];
	setp.lt.s32 	%p121, %r313, %r217;
	sub.s32 	%r558, %r313, %r217;
	cvt.s64.s32 	%rd121, %r558;
	cvt.u64.u32 	%rd122, %r313;
	selp.b64 	%rd123, %rd10, %rd16, %p121;
	selp.b64 	%rd124, %rd122, %rd121, %p121;
	add.s64 	%rd125, %rd124, %rd123;
	cvta.to.global.u64 	%rd126, %rd365;
	shl.b64 	%rd127, %rd125, 2;
	add.s64 	%rd128, %rd126, %rd127;
	ld.global.u32 	%r1634, [%rd128];
$L__BB10_247:
	add.s32 	%r560, %r1, 2560;
	setp.ge.s32 	%p122, %r560, %r286;
	@%p122 bra 	$L__BB10_249;
	ld.param.u64 	%rd366, [_ZN3cub18CUB_300001_SM_10006detail10merge_sort26DeviceMergeSortMergeKernelINS2_10policy_hubIN6thrust24THRUST_300001_SM_1000_NS6detail15normal_iteratorINS6_10device_ptrIiEEEEE9Policy600ESB_PNS0_8NullTypeESB_SF_m17evens_before_oddsiSE_EEvbT2_T3_T4_PT6_PT7_T5_PSJ_SJ_NS1_7vsmem_tE_param_4];
	setp.lt.s32 	%p123, %r560, %r217;
	sub.s32 	%r562, %r560, %r217;
	cvt.s64.s32 	%rd129, %r562;
	cvt.u64.u32 	%rd130, %r560;
	selp.b64 	%rd131, %rd10, %rd16, %p123;
	selp.b64 	%rd132, %rd130, %rd129, %p123;
	add.s64 	%rd133, %rd132, %rd131;
	cvta.to.global.u64 	%rd134, %rd366;
	shl.b64 	%rd135, %rd133, 2;
	add.s64 	%rd136, %rd134, %rd135;
	ld.global.u32 	%r1633, [%rd136];
$L__BB10_249:
	add.s32 	%r564, %r1, 2816;
	setp.ge.s32 	%p124, %r564, %r286;
	@%p124 bra 	$L__BB10_251;
	ld.param.u64 	%rd367, [_ZN3cub18CUB_300001_SM_10006detail10merge_sort26DeviceMergeSortMergeKernelINS2_10policy_hubIN6thrust24THRUST_300001_SM_1000_NS6detail15normal_iteratorINS6_10device_ptrIiEEEEE9Policy600ESB_PNS0_8NullTypeESB_SF_m17evens_before_oddsiSE_EEvbT2_T3_T4_PT6_PT7_T5_PSJ_SJ_NS1_7vsmem_tE_param_4];
	setp.lt.s32 	%p125, %r564, %r217;
	sub.s32 	%r566, %r564, %r217;
	cvt.s64.s32 	%rd137, %r566;
	cvt.u64.u32 	%rd138, %r564;
	selp.b64 	%rd139, %rd10, %rd16, %p125;
	selp.b64 	%rd140, %rd138, %rd137, %p125;
	add.s64 	%rd141, %rd140, %rd139;
	cvta.to.global.u64 	%rd142, %rd367;
	shl.b64 	%rd143, %rd141, 2;
	add.s64 	%rd144, %rd142, %rd143;
	ld.global.u32 	%r1632, [%rd144];
$L__BB10_251:
	or.b32  	%r568, %r1, 3072;
	setp.ge.s32 	%p126, %r568, %r286;
	@%p126 bra 	$L__BB10_253;
	ld.param.u64 	%rd368, [_ZN3cub18CUB_300001_SM_10006detail10merge_sort26DeviceMergeSortMergeKernelINS2_10policy_hubIN6thrust24THRUST_300001_SM_1000_NS6detail15normal_iteratorINS6_10device_ptrIiEEEEE9Policy600ESB_PNS0_8NullTypeESB_SF_m17evens_before_oddsiSE_EEvbT2_T3_T4_PT6_PT7_T5_PSJ_SJ_NS1_7vsmem_tE_param_4];
	or.b32  	%r569, %r1, 3072;
	setp.lt.s32 	%p127, %r569, %r217;
	sub.s32 	%r570, %r569, %r217;
	cvt.s64.s32 	%rd145, %r570;
	cvt.u64.u32 	%rd146, %r569;
	selp.b64 	%rd147, %rd10, %rd16, %p127;
	selp.b64 	%rd148, %rd146, %rd145, %p127;
	add.s64 	%rd149, %rd148, %rd147;
	cvta.to.global.u64 	%rd150, %rd368;
	shl.b64 	%rd151, %rd149, 2;
	add.s64 	%rd152, %rd150, %rd151;
	ld.global.u32 	%r1631, [%rd152];
$L__BB10_253:
	add.s32 	%r572, %r1, 3328;
	setp.ge.s32 	%p128, %r572, %r286;
	@%p128 bra 	$L__BB10_255;
	ld.param.u64 	%rd369, [_ZN3cub18CUB_300001_SM_10006detail10merge_sort26DeviceMergeSortMergeKernelINS2_10policy_hubIN6thrust24THRUST_300001_SM_1000_NS6detail15normal_iteratorINS6_10device_ptrIiEEEEE9Policy600ESB_PNS0_8NullTypeESB_SF_m17evens_before_oddsiSE_EEvbT2_T3_T4_PT6_PT7_T5_PSJ_SJ_NS1_7vsmem_tE_param_4];
	add.s32 	%r573, %r1, 3328;
	setp.lt.s32 	%p129, %r573, %r217;
	sub.s32 	%r574, %r573, %r217;
	cvt.s64.s32 	%rd153, %r574;
	cvt.u64.u32 	%rd154, %r573;
	selp.b64 	%rd155, %rd10, %rd16, %p129;
	selp.b64 	%rd156, %rd154, %rd153, %p129;
	add.s64 	%rd157, %rd156, %rd155;
	cvta.to.global.u64 	%rd158, %rd369;
	shl.b64 	%rd159, %rd157, 2;
	add.s64 	%rd160, %rd158, %rd159;
	ld.global.u32 	%r1630, [%rd160];
$L__BB10_255:
	add.s32 	%r576, %r1, 3584;
	setp.ge.s32 	%p130, %r576, %r286;
	@%p130 bra 	$L__BB10_257;
	ld.param.u64 	%rd370, [_ZN3cub18CUB_300001_SM_10006detail10merge_sort26DeviceMergeSortMergeKernelINS2_10policy_hubIN6thrust24THRUST_300001_SM_1000_NS6detail15normal_iteratorINS6_10device_ptrIiEEEEE9Policy600ESB_PNS0_8NullTypeESB_SF_m17evens_before_oddsiSE_EEvbT2_T3_T4_PT6_PT7_T5_PSJ_SJ_NS1_7vsmem_tE_param_4];
	add.s32 	%r577, %r1, 3584;
	setp.lt.s32 	%p131, %r577, %r217;
	sub.s32 	%r578, %r577, %r217;
	cvt.s64.s32 	%rd161, %r578;
	cvt.u64.u32 	%rd162, %r577;
	selp.b64 	%rd163, %rd10, %rd16, %p131;
	selp.b64 	%rd164, %rd162, %rd161, %p131;
	add.s64 	%rd165, %rd164, %rd163;
	cvta.to.global.u64 	%rd166, %rd370;
	shl.b64 	%rd167, %rd165, 2;
	add.s64 	%rd168, %rd166, %rd167;
	ld.global.u32 	%r1629, [%rd168];
$L__BB10_257:
	add.s32 	%r580, %r1, 3840;
	setp.ge.s32 	%p132, %r580, %r286;
	@%p132 bra 	$L__BB10_259;
	ld.param.u64 	%rd371, [_ZN3cub18CUB_300001_SM_10006detail10merge_sort26DeviceMergeSortMergeKernelINS2_10policy_hubIN6thrust24THRUST_300001_SM_1000_NS6detail15normal_iteratorINS6_10device_ptrIiEEEEE9Policy600ESB_PNS0_8NullTypeESB_SF_m17evens_before_oddsiSE_EEvbT2_T3_T4_PT6_PT7_T5_PSJ_SJ_NS1_7vsmem_tE_param_4];
	add.s32 	%r581, %r1, 3840;
	setp.lt.s32 	%p133, %r581, %r217;
	sub.s32 	%r582, %r581, %r217;
	cvt.s64.s32 	%rd169, %r582;
	cvt.u64.u32 	%rd170, %r581;
	selp.b64 	%rd171, %rd10, %rd16, %p133;
	selp.b64 	%rd172, %rd170, %rd169, %p133;
	add.s64 	%rd173, %rd172, %rd171;
	cvta.to.global.u64 	%rd174, %rd371;
	shl.b64 	%rd175, %rd173, 2;
	add.s64 	%rd176, %rd174, %rd175;
	ld.global.u32 	%r1628, [%rd176];
$L__BB10_259:
	or.b32  	%r584, %r1, 4096;
	setp.ge.s32 	%p134, %r584, %r286;
	@%p134 bra 	$L__BB10_261;
	ld.param.u64 	%rd372, [_ZN3cub18CUB_300001_SM_10006detail10merge_sort26DeviceMergeSortMergeKernelINS2_10policy_hubIN6thrust24THRUST_300001_SM_1000_NS6detail15normal_iteratorINS6_10device_ptrIiEEEEE9Policy600ESB_PNS0_8NullTypeESB_SF_m17evens_before_oddsiSE_EEvbT2_T3_T4_PT6_PT7_T5_PSJ_SJ_NS1_7vsmem_tE_param_4];
	or.b32  	%r585, %r1, 4096;
	setp.lt.s32 	%p135, %r585, %r217;
	sub.s32 	%r586, %r585, %r217;
	cvt.s64.s32 	%rd177, %r586;
	cvt.u64.u32 	%rd178, %r585;
	selp.b64 	%rd179, %rd10, %rd16, %p135;
	selp.b64 	%rd180, %rd178, %rd177, %p135;
	add.s64 	%rd181, %rd180, %rd179;
	cvta.to.global.u64 	%rd182, %rd372;
	shl.b64 	%rd183, %rd181, 2;
	add.s64 	%rd184, %rd182, %rd183;
	ld.global.u32 	%r1627, [%rd184];
$L__BB10_261:
	shl.b32 	%r587, %r1, 2;
	mov.u32 	%r588, _ZZN3cub18CUB_300001_SM_10006detail10merge_sort26DeviceMergeSortMergeKernelINS2_10policy_hubIN6thrust24THRUST_300001_SM_1000_NS6detail15normal_iteratorINS6_10device_ptrIiEEEEE9Policy600ESB_PNS0_8NullTypeESB_SF_m17evens_before_oddsiSE_EEvbT2_T3_T4_PT6_PT7_T5_PSJ_SJ_NS1_7vsmem_tEE19static_temp_storage;
	add.s32 	%r589, %r588, %r587;
	st.shared.u32 	[%r589], %r1643;
	st.shared.u32 	[%r589+1024], %r1642;
	st.shared.u32 	[%r589+2048], %r1641;
	st.shared.u32 	[%r589+3072], %r1640;
	st.shared.u32 	[%r589+4096], %r1639;
	st.shared.u32 	[%r589+5120], %r1638;
	st.shared.u32 	[%r589+6144], %r1637;
	st.shared.u32 	[%r589+7168], %r1636;
	st.shared.u32 	[%r589+8192], %r1635;
	st.shared.u32 	[%r589+9216], %r1634;
	st.shared.u32 	[%r589+10240], %r1633;
	st.shared.u32 	[%r589+11264], %r1632;
	st.shared.u32 	[%r589+12288], %r1631;
	st.shared.u32 	[%r589+13312], %r1630;
	st.shared.u32 	[%r589+14336], %r1629;
	st.shared.u32 	[%r589+15360], %r1628;
	st.shared.u32 	[%r589+16384], %r1627;
	bar.sync 	0;
	// begin inline asm
	griddepcontrol.launch_dependents;
	// end inline asm
	add.s32 	%r346, %r218, %r217;
	mul.lo.s32 	%r590, %r1, 17;
	min.s32 	%r347, %r590, %r346;
	shl.b32 	%r591, %r217, 2;
	add.s32 	%r348, %r588, %r591;
	setp.lt.s32 	%p136, %r347, %r218;
	sub.s32 	%r592, %r347, %r218;
	selp.b32 	%r1646, 0, %r592, %p136;
	min.s32 	%r1644, %r347, %r217;
	setp.ge.s32 	%p137, %r1646, %r1644;
	@%p137 bra 	$L__BB10_263;
$L__BB10_262:
	sub.s32 	%r593, %r1644, %r1646;
	shr.u32 	%r594, %r593, 31;
	add.s32 	%r595, %r593, %r594;
	shr.s32 	%r596, %r595, 1;
	add.s32 	%r597, %r596, %r1646;
	shl.b32 	%r598, %r597, 2;
	add.s32 	%r600, %r588, %r598;
	ld.shared.u32 	%r601, [%r600];
	not.b32 	%r602, %r597;
	add.s32 	%r603, %r347, %r602;
	shl.b32 	%r604, %r603, 2;
	add.s32 	%r605, %r348, %r604;
	ld.shared.u32 	%r606, [%r605];
	shr.u32 	%r607, %r606, 31;
	add.s32 	%r608, %r606, %r607;
	and.b32  	%r609, %r608, -2;
	sub.s32 	%r610, %r606, %r609;
	shr.u32 	%r611, %r601, 31;
	add.s32 	%r612, %r601, %r611;
	and.b32  	%r613, %r612, -2;
	sub.s32 	%r614, %r601, %r613;
	setp.eq.s32 	%p138, %r610, %r614;
	setp.ge.s32 	%p139, %r606, %r601;
	selp.u32 	%r615, -1, 0, %p139;
	selp.b32 	%r616, %r615, %r606, %p138;
	and.b32  	%r617, %r616, 1;
	setp.eq.b32 	%p140, %r617, 1;
	add.s32 	%r618, %r597, 1;
	selp.b32 	%r1646, %r618, %r1646, %p140;
	selp.b32 	%r1644, %r1644, %r597, %p140;
	setp.lt.s32 	%p141, %r1646, %r1644;
	@%p141 bra 	$L__BB10_262;
$L__BB10_263:
	sub.s32 	%r619, %r347, %r1646;
	add.s32 	%r356, %r619, %r217;
	shl.b32 	%r620, %r619, 2;
	add.s32 	%r357, %r348, %r620;
	ld.shared.u32 	%r1648, [%r357];
	shl.b32 	%r621, %r1646, 2;
	add.s32 	%r359, %r588, %r621;
	ld.shared.u32 	%r1649, [%r359];
	setp.ge.s32 	%p143, %r356, %r346;
	mov.pred 	%p540, 0;
	@%p143 bra 	$L__BB10_266;
	setp.ge.s32 	%p145, %r1646, %r217;
	mov.pred 	%p540, -1;
	@%p145 bra 	$L__BB10_266;
	shr.u32 	%r623, %r1648, 31;
	add.s32 	%r624, %r1648, %r623;
	and.b32  	%r625, %r624, -2;
	sub.s32 	%r626, %r1648, %r625;
	shr.u32 	%r627, %r1649, 31;
	add.s32 	%r628, %r1649, %r627;
	and.b32  	%r629, %r628, -2;
	sub.s32 	%r630, %r1649, %r629;
	setp.eq.s32 	%p146, %r626, %r630;
	setp.lt.s32 	%p147, %r1648, %r1649;
	and.b32  	%r631, %r1648, 1;
	setp.eq.b32 	%p148, %r631, 1;
	not.pred 	%p149, %p148;
	selp.u32 	%r632, -1, 0, %p147;
	selp.u32 	%r633, -1, 0, %p149;
	selp.b32 	%r634, %r632, %r633, %p146;
	and.b32  	%r635, %r634, 1;
	setp.eq.b32 	%p540, %r635, 1;
$L__BB10_266:
	selp.b32 	%r361, %r1648, %r1649, %p540;
	selp.u32 	%r636, 1, 0, %p540;
	add.s32 	%r362, %r356, %r636;
	not.pred 	%p150, %p540;
	selp.u32 	%r637, 1, 0, %p150;
	add.s32 	%r363, %r1646, %r637;
	@%p150 bra 	$L__BB10_268;
	ld.shared.u32 	%r1648, [%r357+4];
	bra.uni 	$L__BB10_269;
$L__BB10_268:
	ld.shared.u32 	%r1649, [%r359+4];
$L__BB10_269:
	setp.ge.s32 	%p152, %r362, %r346;
	mov.pred 	%p541, 0;
	@%p152 bra 	$L__BB10_272;
	setp.ge.s32 	%p154, %r363, %r217;
	mov.pred 	%p541, -1;
	@%p154 bra 	$L__BB10_272;
	shr.u32 	%r638, %r1648, 31;
	add.s32 	%r639, %r1648, %r638;
	and.b32  	%r640, %r639, -2;
	sub.s32 	%r641, %r1648, %r640;
	shr.u32 	%r642, %r1649, 31;
	add.s32 	%r643, %r1649, %r642;
	and.b32  	%r644, %r643, -2;
	sub.s32 	%r645, %r1649, %r644;
	setp.eq.s32 	%p155, %r641, %r645;
	setp.lt.s32 	%p156, %r1648, %r1649;
	and.b32  	%r646, %r1648, 1;
	setp.eq.b32 	%p157, %r646, 1;
	not.pred 	%p158, %p157;
	selp.u32 	%r647, -1, 0, %p156;
	selp.u32 	%r648, -1, 0, %p158;
	selp.b32 	%r649, %r647, %r648, %p155;
	and.b32  	%r650, %r649, 1;
	setp.eq.b32 	%p541, %r650, 1;
$L__BB10_272:
	selp.b32 	%r368, %r1648, %r1649, %p541;
	selp.u32 	%r651, 1, 0, %p541;
	add.s32 	%r369, %r362, %r651;
	not.pred 	%p159, %p541;
	selp.u32 	%r652, 1, 0, %p159;
	add.s32 	%r370, %r363, %r652;
	@%p541 bra 	$L__BB10_274;
	shl.b32 	%r653, %r370, 2;
	add.s32 	%r655, %r588, %r653;
	ld.shared.u32 	%r1649, [%r655];
	bra.uni 	$L__BB10_275;
$L__BB10_274:
	shl.b32 	%r656, %r369, 2;
	add.s32 	%r658, %r588, %r656;
	ld.shared.u32 	%r1648, [%r658];
$L__BB10_275:
	setp.ge.s32 	%p161, %r369, %r346;
	mov.pred 	%p542, 0;
	@%p161 bra 	$L__BB10_278;
	setp.ge.s32 	%p163, %r370, %r217;
	mov.pred 	%p542, -1;
	@%p163 bra 	$L__BB10_278;
	shr.u32 	%r659, %r1648, 31;
	add.s32 	%r660, %r1648, %r659;
	and.b32  	%r661, %r660, -2;
	sub.s32 	%r662, %r1648, %r661;
	shr.u32 	%r663, %r1649, 31;
	add.s32 	%r664, %r1649, %r663;
	and.b32  	%r665, %r664, -2;
	sub.s32 	%r666, %r1649, %r665;
	setp.eq.s32 	%p164, %r662, %r666;
	setp.lt.s32 	%p165, %r1648, %r1649;
	and.b32  	%r667, %r1648, 1;
	setp.eq.b32 	%p166, %r667, 1;
	not.pred 	%p167, %p166;
	selp.u32 	%r668, -1, 0, %p165;
	selp.u32 	%r669, -1, 0, %p167;
	selp.b32 	%r670, %r668, %r669, %p164;
	and.b32  	%r671, %r670, 1;
	setp.eq.b32 	%p542, %r671, 1;
$L__BB10_278:
	selp.b32 	%r375, %r1648, %r1649, %p542;
	selp.u32 	%r672, 1, 0, %p542;
	add.s32 	%r376, %r369, %r672;
	not.pred 	%p168, %p542;
	selp.u32 	%r673, 1, 0, %p168;
	add.s32 	%r377, %r370, %r673;
	@%p542 bra 	$L__BB10_280;
	shl.b32 	%r674, %r377, 2;
	add.s32 	%r676, %r588, %r674;
	ld.shared.u32 	%r1649, [%r676];
	bra.uni 	$L__BB10_281;
$L__BB10_280:
	shl.b32 	%r677, %r376, 2;
	add.s32 	%r679, %r588, %r677;
	ld.shared.u32 	%r1648, [%r679];
$L__BB10_281:
	setp.ge.s32 	%p170, %r376, %r346;
	mov.pred 	%p543, 0;
	@%p170 bra 	$L__BB10_284;
	setp.ge.s32 	%p172, %r377, %r217;
	mov.pred 	%p543, -1;
	@%p172 bra 	$L__BB10_284;
	shr.u32 	%r680, %r1648, 31;
	add.s32 	%r681, %r1648, %r680;
	and.b32  	%r682, %r681, -2;
	sub.s32 	%r683, %r1648, %r682;
	shr.u32 	%r684, %r1649, 31;
	add.s32 	%r685, %r1649, %r684;
	and.b32  	%r686, %r685, -2;
	sub.s32 	%r687, %r1649, %r686;
	setp.eq.s32 	%p173, %r683, %r687;
	setp.lt.s32 	%p174, %r1648, %r1649;
	and.b32  	%r688, %r1648, 1;
	setp.eq.b32 	%p175, %r688, 1;
	not.pred 	%p176, %p175;
	selp.u32 	%r689, -1, 0, %p174;
	selp.u32 	%r690, -1, 0, %p176;
	selp.b32 	%r691, %r689, %r690, %p173;
	and.b32  	%r692, %r691, 1;
	setp.eq.b32 	%p543, %r692, 1;
$L__BB10_284:
	selp.b32 	%r382, %r1648, %r1649, %p543;
	selp.u32 	%r693, 1, 0, %p543;
	add.s32 	%r383, %r376, %r693;
	not.pred 	%p177, %p543;
	selp.u32 	%r694, 1, 0, %p177;
	add.s32 	%r384, %r377, %r694;
	@%p543 bra 	$L__BB10_286;
	shl.b32 	%r695, %r384, 2;
	add.s32 	%r697, %r588, %r695;
	ld.shared.u32 	%r1649, [%r697];
	bra.uni 	$L__BB10_287;
$L__BB10_286:
	shl.b32 	%r698, %r383, 2;
	add.s32 	%r700, %r588, %r698;
	ld.shared.u32 	%r1648, [%r700];
$L__BB10_287:
	setp.ge.s32 	%p179, %r383, %r346;
	mov.pred 	%p544, 0;
	@%p179 bra 	$L__BB10_290;
	setp.ge.s32 	%p181, %r384, %r217;
	mov.pred 	%p544, -1;
	@%p181 bra 	$L__BB10_290;
	shr.u32 	%r701, %r1648, 31;
	add.s32 	%r702, %r1648, %r701;
	and.b32  	%r703, %r702, -2;
	sub.s32 	%r704, %r1648, %r703;
	shr.u32 	%r705, %r1649, 31;
	add.s32 	%r706, %r1649, %r705;
	and.b32  	%r707, %r706, -2;
	sub.s32 	%r708, %r1649, %r707;
	setp.eq.s32 	%p182, %r704, %r708;
	setp.lt.s32 	%p183, %r1648, %r1649;
	and.b32  	%r709, %r1648, 1;
	setp.eq.b32 	%p184, %r709, 1;
	not.pred 	%p185, %p184;
	selp.u32 	%r710, -1, 0, %p183;
	selp.u32 	%r711, -1, 0, %p185;
	selp.b32 	%r712, %r710, %r711, %p182;
	and.b32  	%r713, %r712, 1;
	setp.eq.b32 	%p544, %r713, 1;
$L__BB10_290:
	selp.b32 	%r389, %r1648, %r1649, %p544;
	selp.u32 	%r714, 1, 0, %p544;
	add.s32 	%r390, %r383, %r714;
	not.pred 	%p186, %p544;
	selp.u32 	%r715, 1, 0, %p186;
	add.s32 	%r391, %r384, %r715;
	@%p544 bra 	$L__BB10_292;
	shl.b32 	%r716, %r391, 2;
	add.s32 	%r718, %r588, %r716;
	ld.shared.u32 	%r1649, [%r718];
	bra.uni 	$L__BB10_293;
$L__BB10_292:
	shl.b32 	%r719, %r390, 2;
	add.s32 	%r721, %r588, %r719;
	ld.shared.u32 	%r1648, [%r721];
$L__BB10_293:
	setp.ge.s32 	%p188, %r390, %r346;
	mov.pred 	%p545, 0;
	@%p188 bra 	$L__BB10_296;
	setp.ge.s32 	%p190, %r391, %r217;
	mov.pred 	%p545, -1;
	@%p190 bra 	$L__BB10_296;
	shr.u32 	%r722, %r1648, 31;
	add.s32 	%r723, %r1648, %r722;
	and.b32  	%r724, %r723, -2;
	sub.s32 	%r725, %r1648, %r724;
	shr.u32 	%r726, %r1649, 31;
	add.s32 	%r727, %r1649, %r726;
	and.b32  	%r728, %r727, -2;
	sub.s32 	%r729, %r1649, %r728;
	setp.eq.s32 	%p191, %r725, %r729;
	setp.lt.s32 	%p192, %r1648, %r1649;
	and.b32  	%r730, %r1648, 1;
	setp.eq.b32 	%p193, %r730, 1;
	not.pred 	%p194, %p193;
	selp.u32 	%r731, -1, 0, %p192;
	selp.u32 	%r732, -1, 0, %p194;
	selp.b32 	%r733, %r731, %r732, %p191;
	and.b32  	%r734, %r733, 1;
	setp.eq.b32 	%p545, %r734, 1;
$L__BB10_296:
	selp.b32 	%r396, %r1648, %r1649, %p545;
	selp.u32 	%r735, 1, 0, %p545;
	add.s32 	%r397, %r390, %r735;
	not.pred 	%p195, %p545;
	selp.u32 	%r736, 1, 0, %p195;
	add.s32 	%r398, %r391, %r736;
	@%p545 bra 	$L__BB10_298;
	shl.b32 	%r737, %r398, 2;
	add.s32 	%r739, %r588, %r737;
	ld.shared.u32 	%r1649, [%r739];
	bra.uni 	$L__BB10_299;
$L__BB10_298:
	shl.b32 	%r740, %r397, 2;
	add.s32 	%r742, %r588, %r740;
	ld.shared.u32 	%r1648, [%r742];
$L__BB10_299:
	setp.ge.s32 	%p197, %r397, %r346;
	mov.pred 	%p546, 0;
	@%p197 bra 	$L__BB10_302;
	setp.ge.s32 	%p199, %r398, %r217;
	mov.pred 	%p546, -1;
	@%p199 bra 	$L__BB10_302;
	shr.u32 	%r743, %r1648, 31;
	add.s32 	%r744, %r1648, %r743;
	and.b32  	%r745, %r744, -2;
	sub.s32 	%r746, %r1648, %r745;
	shr.u32 	%r747, %r1649, 31;
	add.s32 	%r748, %r1649, %r747;
	and.b32  	%r749, %r748, -2;
	sub.s32 	%r750, %r1649, %r749;
	setp.eq.s32 	%p200, %r746, %r750;
	setp.lt.s32 	%p201, %r1648, %r1649;
	and.b32  	%r751, %r1648, 1;
	setp.eq.b32 	%p202, %r751, 1;
	not.pred 	%p203, %p202;
	selp.u32 	%r752, -1, 0, %p201;
	selp.u32 	%r753, -1, 0, %p203;
	selp.b32 	%r754, %r752, %r753, %p200;
	and.b32  	%r755, %r754, 1;
	setp.eq.b32 	%p546, %r755, 1;
$L__BB10_302:
	selp.b32 	%r403, %r1648, %r1649, %p546;
	selp.u32 	%r756, 1, 0, %p546;
	add.s32 	%r404, %r397, %r756;
	not.pred 	%p204, %p546;
	selp.u32 	%r757, 1, 0, %p204;
	add.s32 	%r405, %r398, %r757;
	@%p546 bra 	$L__BB10_304;
	shl.b32 	%r758, %r405, 2;
	add.s32 	%r760, %r588, %r758;
	ld.shared.u32 	%r1649, [%r760];
	bra.uni 	$L__BB10_305;
$L__BB10_304:
	shl.b32 	%r761, %r404, 2;
	add.s32 	%r763, %r588, %r761;
	ld.shared.u32 	%r1648, [%r763];
$L__BB10_305:
	setp.ge.s32 	%p206, %r404, %r346;
	mov.pred 	%p547, 0;
	@%p206 bra 	$L__BB10_308;
	setp.ge.s32 	%p208, %r405, %r217;
	mov.pred 	%p547, -1;
	@%p208 bra 	$L__BB10_308;
	shr.u32 	%r764, %r1648, 31;
	add.s32 	%r765, %r1648, %r764;
	and.b32  	%r766, %r765, -2;
	sub.s32 	%r767, %r1648, %r766;
	shr.u32 	%r768, %r1649, 31;
	add.s32 	%r769, %r1649, %r768;
	and.b32  	%r770, %r769, -2;
	sub.s32 	%r771, %r1649, %r770;
	setp.eq.s32 	%p209, %r767, %r771;
	setp.lt.s32 	%p210, %r1648, %r1649;
	and.b32  	%r772, %r1648, 1;
	setp.eq.b32 	%p211, %r772, 1;
	not.pred 	%p212, %p211;
	selp.u32 	%r773, -1, 0, %p210;
	selp.u32 	%r774, -1, 0, %p212;
	selp.b32 	%r775, %r773, %r774, %p209;
	and.b32  	%r776, %r775, 1;
	setp.eq.b32 	%p547, %r776, 1;
$L__BB10_308:
	selp.b32 	%r410, %r1648, %r1649, %p547;
	selp.u32 	%r777, 1, 0, %p547;
	add.s32 	%r411, %r404, %r777;
	not.pred 	%p213, %p547;
	selp.u32 	%r778, 1, 0, %p213;
	add.s32 	%r412, %r405, %r778;
	@%p547 bra 	$L__BB10_310;
	shl.b32 	%r779, %r412, 2;
	add.s32 	%r781, %r588, %r779;
	ld.shared.u32 	%r1649, [%r781];
	bra.uni 	$L__BB10_311;
$L__BB10_310:
	shl.b32 	%r782, %r411, 2;
	add.s32 	%r784, %r588, %r782;
	ld.shared.u32 	%r1648, [%r784];
$L__BB10_311:
	setp.ge.s32 	%p215, %r411, %r346;
	mov.pred 	%p548, 0;
	@%p215 bra 	$L__BB10_314;
	setp.ge.s32 	%p217, %r412, %r217;
	mov.pred 	%p548, -1;
	@%p217 bra 	$L__BB10_314;
	shr.u32 	%r785, %r1648, 31;
	add.s32 	%r786, %r1648, %r785;
	and.b32  	%r787, %r786, -2;
	sub.s32 	%r788, %r1648, %r787;
	shr.u32 	%r789, %r1649, 31;
	add.s32 	%r790, %r1649, %r789;
	and.b32  	%r791, %r790, -2;
	sub.s32 	%r792, %r1649, %r791;
	setp.eq.s32 	%p218, %r788, %r792;
	setp.lt.s32 	%p219, %r1648, %r1649;
	and.b32  	%r793, %r1648, 1;
	setp.eq.b32 	%p220, %r793, 1;
	not.pred 	%p221, %p220;
	selp.u32 	%r794, -1, 0, %p219;
	selp.u32 	%r795, -1, 0, %p221;
	selp.b32 	%r796, %r794, %r795, %p218;
	and.b32  	%r797, %r796, 1;
	setp.eq.b32 	%p548, %r797, 1;
$L__BB10_314:
	selp.b32 	%r417, %r1648, %r1649, %p548;
	selp.u32 	%r798, 1, 0, %p548;
	add.s32 	%r418, %r411, %r798;
	not.pred 	%p222, %p548;
	selp.u32 	%r799, 1, 0, %p222;
	add.s32 	%r419, %r412, %r799;
	@%p548 bra 	$L__BB10_316;
	shl.b32 	%r800, %r419, 2;
	add.s32 	%r802, %r588, %r800;
	ld.shared.u32 	%r1649, [%r802];
	bra.uni 	$L__BB10_317;
$L__BB10_316:
	shl.b32 	%r803, %r418, 2;
	add.s32 	%r805, %r588, %r803;
	ld.shared.u32 	%r1648, [%r805];
$L__BB10_317:
	setp.ge.s32 	%p224, %r418, %r346;
	mov.pred 	%p549, 0;
	@%p224 bra 	$L__BB10_320;
	setp.ge.s32 	%p226, %r419, %r217;
	mov.pred 	%p549, -1;
	@%p226 bra 	$L__BB10_320;
	shr.u32 	%r806, %r1648, 31;
	add.s32 	%r807, %r1648, %r806;
	and.b32  	%r808, %r807, -2;
	sub.s32 	%r809, %r1648, %r808;
	shr.u32 	%r810, %r1649, 31;
	add.s32 	%r811, %r1649, %r810;
	and.b32  	%r812, %r811, -2;
	sub.s32 	%r813, %r1649, %r812;
	setp.eq.s32 	%p227, %r809, %r813;
	setp.lt.s32 	%p228, %r1648, %r1649;
	and.b32  	%r814, %r1648, 1;
	setp.eq.b32 	%p229, %r814, 1;
	not.pred 	%p230, %p229;
	selp.u32 	%r815, -1, 0, %p228;
	selp.u32 	%r816, -1, 0, %p230;
	selp.b32 	%r817, %r815, %r816, %p227;
	and.b32  	%r818, %r817, 1;
	setp.eq.b32 	%p549, %r818, 1;
$L__BB10_320:
	selp.b32 	%r424, %r1648, %r1649, %p549;
	selp.u32 	%r819, 1, 0, %p549;
	add.s32 	%r425, %r418, %r819;
	not.pred 	%p231, %p549;
	selp.u32 	%r820, 1, 0, %p231;
	add.s32 	%r426, %r419, %r820;
	@%p549 bra 	$L__BB10_322;
	shl.b32 	%r821, %r426, 2;
	add.s32 	%r823, %r588, %r821;
	ld.shared.u32 	%r1649, [%r823];
	bra.uni 	$L__BB10_323;
$L__BB10_322:
	shl.b32 	%r824, %r425, 2;
	add.s32 	%r826, %r588, %r824;
	ld.shared.u32 	%r1648, [%r826];
$L__BB10_323:
	setp.ge.s32 	%p233, %r425, %r346;
	mov.pred 	%p550, 0;
	@%p233 bra 	$L__BB10_326;
	setp.ge.s32 	%p235, %r426, %r217;
	mov.pred 	%p550, -1;
	@%p235 bra 	$L__BB10_326;
	shr.u32 	%r827, %r1648, 31;
	add.s32 	%r828, %r1648, %r827;
	and.b32  	%r829, %r828, -2;
	sub.s32 	%r830, %r1648, %r829;
	shr.u32 	%r831, %r1649, 31;
	add.s32 	%r832, %r1649, %r831;
	and.b32  	%r833, %r832, -2;
	sub.s32 	%r834, %r1649, %r833;
	setp.eq.s32 	%p236, %r830, %r834;
	setp.lt.s32 	%p237, %r1648, %r1649;
	and.b32  	%r835, %r1648, 1;
	setp.eq.b32 	%p238, %r835, 1;
	not.pred 	%p239, %p238;
	selp.u32 	%r836, -1, 0, %p237;
	selp.u32 	%r837, -1, 0, %p239;
	selp.b32 	%r838, %r836, %r837, %p236;
	and.b32  	%r839, %r838, 1;
	setp.eq.b32 	%p550, %r839, 1;
$L__BB10_326:
	selp.b32 	%r431, %r1648, %r1649, %p550;
	selp.u32 	%r840, 1, 0, %p550;
	add.s32 	%r432, %r425, %r840;
	not.pred 	%p240, %p550;
	selp.u32 	%r841, 1, 0, %p240;
	add.s32 	%r433, %r426, %r841;
	@%p550 bra 	$L__BB10_328;
	shl.b32 	%r842, %r433, 2;
	add.s32 	%r844, %r588, %r842;
	ld.shared.u32 	%r1649, [%r844];
	bra.uni 	$L__BB10_329;
$L__BB10_328:
	shl.b32 	%r845, %r432, 2;
	add.s32 	%r847, %r588, %r845;
	ld.shared.u32 	%r1648, [%r847];
$L__BB10_329:
	setp.ge.s32 	%p242, %r432, %r346;
	mov.pred 	%p551, 0;
	@%p242 bra 	$L__BB10_332;
	setp.ge.s32 	%p244, %r433, %r217;
	mov.pred 	%p551, -1;
	@%p244 bra 	$L__BB10_332;
	shr.u32 	%r848, %r1648, 31;
	add.s32 	%r849, %r1648, %r848;
	and.b32  	%r850, %r849, -2;
	sub.s32 	%r851, %r1648, %r850;
	shr.u32 	%r852, %r1649, 31;
	add.s32 	%r853, %r1649, %r852;
	and.b32  	%r854, %r853, -2;
	sub.s32 	%r855, %r1649, %r854;
	setp.eq.s32 	%p245, %r851, %r855;
	setp.lt.s32 	%p246, %r1648, %r1649;
	and.b32  	%r856, %r1648, 1;
	setp.eq.b32 	%p247, %r856, 1;
	not.pred 	%p248, %p247;
	selp.u32 	%r857, -1, 0, %p246;
	selp.u32 	%r858, -1, 0, %p248;
	selp.b32 	%r859, %r857, %r858, %p245;
	and.b32  	%r860, %r859, 1;
	setp.eq.b32 	%p551, %r860, 1;
$L__BB10_332:
	selp.b32 	%r438, %r1648, %r1649, %p551;
	selp.u32 	%r861, 1, 0, %p551;
	add.s32 	%r439, %r432, %r861;
	not.pred 	%p249, %p551;
	selp.u32 	%r862, 1, 0, %p249;
	add.s32 	%r440, %r433, %r862;
	@%p551 bra 	$L__BB10_334;
	shl.b32 	%r863, %r440, 2;
	add.s32 	%r865, %r588, %r863;
	ld.shared.u32 	%r1649, [%r865];
	bra.uni 	$L__BB10_335;
$L__BB10_334:
	shl.b32 	%r866, %r439, 2;
	add.s32 	%r868, %r588, %r866;
	ld.shared.u32 	%r1648, [%r868];
$L__BB10_335:
	setp.ge.s32 	%p251, %r439, %r346;
	mov.pred 	%p552, 0;
	@%p251 bra 	$L__BB10_338;
	setp.ge.s32 	%p253, %r440, %r217;
	mov.pred 	%p552, -1;
	@%p253 bra 	$L__BB10_338;
	shr.u32 	%r869, %r1648, 31;
	add.s32 	%r870, %r1648, %r869;
	and.b32  	%r871, %r870, -2;
	sub.s32 	%r872, %r1648, %r871;
	shr.u32 	%r873, %r1649, 31;
	add.s32 	%r874, %r1649, %r873;
	and.b32  	%r875, %r874, -2;
	sub.s32 	%r876, %r1649, %r875;
	setp.eq.s32 	%p254, %r872, %r876;
	setp.lt.s32 	%p255, %r1648, %r1649;
	and.b32  	%r877, %r1648, 1;
	setp.eq.b32 	%p256, %r877, 1;
	not.pred 	%p257, %p256;
	selp.u32 	%r878, -1, 0, %p255;
	selp.u32 	%r879, -1, 0, %p257;
	selp.b32 	%r880, %r878, %r879, %p254;
	and.b32  	%r881, %r880, 1;
	setp.eq.b32 	%p552, %r881, 1;
$L__BB10_338:
	selp.b32 	%r445, %r1648, %r1649, %p552;
	selp.u32 	%r882, 1, 0, %p552;
	add.s32 	%r446, %r439, %r882;
	not.pred 	%p258, %p552;
	selp.u32 	%r883, 1, 0, %p258;
	add.s32 	%r447, %r440, %r883;
	@%p552 bra 	$L__BB10_340;
	shl.b32 	%r884, %r447, 2;
	add.s32 	%r886, %r588, %r884;
	ld.shared.u32 	%r1649, [%r886];
	bra.uni 	$L__BB10_341;
$L__BB10_340:
	shl.b32 	%r887, %r446, 2;
	add.s32 	%r889, %r588, %r887;
	ld.shared.u32 	%r1648, [%r889];
$L__BB10_341:
	setp.ge.s32 	%p260, %r446, %r346;
	mov.pred 	%p553, 0;
	@%p260 bra 	$L__BB10_344;
	setp.ge.s32 	%p262, %r447, %r217;
	mov.pred 	%p553, -1;
	@%p262 bra 	$L__BB10_344;
	shr.u32 	%r890, %r1648, 31;
	add.s32 	%r891, %r1648, %r890;
	and.b32  	%r892, %r891, -2;
	sub.s32 	%r893, %r1648, %r892;
	shr.u32 	%r894, %r1649, 31;
	add.s32 	%r895, %r1649, %r894;
	and.b32  	%r896, %r895, -2;
	sub.s32 	%r897, %r1649, %r896;
	setp.eq.s32 	%p263, %r893, %r897;
	setp.lt.s32 	%p264, %r1648, %r1649;
	and.b32  	%r898, %r1648, 1;
	setp.eq.b32 	%p265, %r898, 1;
	not.pred 	%p266, %p265;
	selp.u32 	%r899, -1, 0, %p264;
	selp.u32 	%r900, -1, 0, %p266;
	selp.b32 	%r901, %r899, %r900, %p263;
	and.b32  	%r902, %r901, 1;
	setp.eq.b32 	%p553, %r902, 1;
$L__BB10_344:
	selp.b32 	%r452, %r1648, %r1649, %p553;
	selp.u32 	%r903, 1, 0, %p553;
	add.s32 	%r453, %r446, %r903;
	not.pred 	%p267, %p553;
	selp.u32 	%r904, 1, 0, %p267;
	add.s32 	%r454, %r447, %r904;
	@%p553 bra 	$L__BB10_346;
	shl.b32 	%r905, %r454, 2;
	add.s32 	%r907, %r588, %r905;
	ld.shared.u32 	%r1649, [%r907];
	bra.uni 	$L__BB10_347;
$L__BB10_346:
	shl.b32 	%r908, %r453, 2;
	add.s32 	%r910, %r588, %r908;
	ld.shared.u32 	%r1648, [%r910];
$L__BB10_347:
	setp.ge.s32 	%p269, %r453, %r346;
	mov.pred 	%p554, 0;
	@%p269 bra 	$L__BB10_350;
	setp.ge.s32 	%p271, %r454, %r217;
	mov.pred 	%p554, -1;
	@%p271 bra 	$L__BB10_350;
	shr.u32 	%r911, %r1648, 31;
	add.s32 	%r912, %r1648, %r911;
	and.b32  	%r913, %r912, -2;
	sub.s32 	%r914, %r1648, %r913;
	shr.u32 	%r915, %r1649, 31;
	add.s32 	%r916, %r1649, %r915;
	and.b32  	%r917, %r916, -2;
	sub.s32 	%r918, %r1649, %r917;
	setp.eq.s32 	%p272, %r914, %r918;
	setp.lt.s32 	%p273, %r1648, %r1649;
	and.b32  	%r919, %r1648, 1;
	setp.eq.b32 	%p274, %r919, 1;
	not.pred 	%p275, %p274;
	selp.u32 	%r920, -1, 0, %p273;
	selp.u32 	%r921, -1, 0, %p275;
	selp.b32 	%r922, %r920, %r921, %p272;
	and.b32  	%r923, %r922, 1;
	setp.eq.b32 	%p554, %r923, 1;
$L__BB10_350:
	selp.b32 	%r459, %r1648, %r1649, %p554;
	selp.u32 	%r924, 1, 0, %p554;
	add.s32 	%r460, %r453, %r924;
	not.pred 	%p276, %p554;
	selp.u32 	%r925, 1, 0, %p276;
	add.s32 	%r461, %r454, %r925;
	@%p554 bra 	$L__BB10_352;
	shl.b32 	%r926, %r461, 2;
	add.s32 	%r928, %r588, %r926;
	ld.shared.u32 	%r1649, [%r928];
	bra.uni 	$L__BB10_353;
$L__BB10_352:
	shl.b32 	%r929, %r460, 2;
	add.s32 	%r931, %r588, %r929;
	ld.shared.u32 	%r1648, [%r931];
$L__BB10_353:
	setp.ge.s32 	%p278, %r460, %r346;
	mov.pred 	%p555, 0;
	@%p278 bra 	$L__BB10_356;
	setp.ge.s32 	%p280, %r461, %r217;
	mov.pred 	%p555, -1;
	@%p280 bra 	$L__BB10_356;
	shr.u32 	%r932, %r1648, 31;
	add.s32 	%r933, %r1648, %r932;
	and.b32  	%r934, %r933, -2;
	sub.s32 	%r935, %r1648, %r934;
	shr.u32 	%r936, %r1649, 31;
	add.s32 	%r937, %r1649, %r936;
	and.b32  	%r938, %r937, -2;
	sub.s32 	%r939, %r1649, %r938;
	setp.eq.s32 	%p281, %r935, %r939;
	setp.lt.s32 	%p282, %r1648, %r1649;
	and.b32  	%r940, %r1648, 1;
	setp.eq.b32 	%p283, %r940, 1;
	not.pred 	%p284, %p283;
	selp.u32 	%r941, -1, 0, %p282;
	selp.u32 	%r942, -1, 0, %p284;
	selp.b32 	%r943, %r941, %r942, %p281;
	and.b32  	%r944, %r943, 1;
	setp.eq.b32 	%p555, %r944, 1;
$L__BB10_356:
	selp.b32 	%r466, %r1648, %r1649, %p555;
	selp.u32 	%r945, 1, 0, %p555;
	add.s32 	%r467, %r460, %r945;
	not.pred 	%p285, %p555;
	selp.u32 	%r946, 1, 0, %p285;
	add.s32 	%r468, %r461, %r946;
	@%p555 bra 	$L__BB10_358;
	shl.b32 	%r947, %r468, 2;
	add.s32 	%r949, %r588, %r947;
	ld.shared.u32 	%r1649, [%r949];
	bra.uni 	$L__BB10_359;
$L__BB10_358:
	shl.b32 	%r950, %r467, 2;
	add.s32 	%r952, %r588, %r950;
	ld.shared.u32 	%r1648, [%r952];
$L__BB10_359:
	setp.ge.s32 	%p286, %r467, %r346;
	mov.u32 	%r1679, %r1649;
	@%p286 bra 	$L__BB10_362;
	setp.ge.s32 	%p287, %r468, %r217;
	mov.u32 	%r1679, %r1648;
	@%p287 bra 	$L__BB10_362;
	shr.u32 	%r953, %r1648, 31;
	add.s32 	%r954, %r1648, %r953;
	and.b32  	%r955, %r954, -2;
	sub.s32 	%r956, %r1648, %r955;
	shr.u32 	%r957, %r1649, 31;
	add.s32 	%r958, %r1649, %r957;
	and.b32  	%r959, %r958, -2;
	sub.s32 	%r960, %r1649, %r959;
	setp.eq.s32 	%p288, %r956, %r960;
	setp.lt.s32 	%p289, %r1648, %r1649;
	and.b32  	%r961, %r1648, 1;
	setp.eq.b32 	%p290, %r961, 1;
	not.pred 	%p291, %p290;
	selp.u32 	%r962, -1, 0, %p289;
	selp.u32 	%r963, -1, 0, %p291;
	selp.b32 	%r964, %r962, %r963, %p288;
	and.b32  	%r965, %r964, 1;
	setp.eq.b32 	%p292, %r965, 1;
	selp.b32 	%r1679, %r1648, %r1649, %p292;
$L__BB10_362:
	ld.param.s8 	%rs3, [_ZN3cub18CUB_300001_SM_10006detail10merge_sort26DeviceMergeSortMergeKernelINS2_10policy_hubIN6thrust24THRUST_300001_SM_1000_NS6detail15normal_iteratorINS6_10device_ptrIiEEEEE9Policy600ESB_PNS0_8NullTypeESB_SF_m17evens_before_oddsiSE_EEvbT2_T3_T4_PT6_PT7_T5_PSJ_SJ_NS1_7vsmem_tE_param_0];
	setp.eq.s16 	%p293, %rs3, 0;
	bar.sync 	0;
	@%p293 bra 	$L__BB10_399;
	// begin inline asm
	mov.u32 %r966, %laneid;
	// end inline asm
	shr.u32 	%r967, %r1, 5;
	mul.lo.s32 	%r968, %r967, 544;
	mad.lo.s32 	%r969, %r966, 17, %r968;
	shl.b32 	%r970, %r969, 2;
	add.s32 	%r972, %r588, %r970;
	st.shared.u32 	[%r972], %r361;
	st.shared.u32 	[%r972+4], %r368;
	st.shared.u32 	[%r972+8], %r375;
	st.shared.u32 	[%r972+12], %r382;
	st.shared.u32 	[%r972+16], %r389;
	st.shared.u32 	[%r972+20], %r396;
	st.shared.u32 	[%r972+24], %r403;
	st.shared.u32 	[%r972+28], %r410;
	st.shared.u32 	[%r972+32], %r417;
	st.shared.u32 	[%r972+36], %r424;
	st.shared.u32 	[%r972+40], %r431;
	st.shared.u32 	[%r972+44], %r438;
	st.shared.u32 	[%r972+48], %r445;
	st.shared.u32 	[%r972+52], %r452;
	st.shared.u32 	[%r972+56], %r459;
	st.shared.u32 	[%r972+60], %r466;
	st.shared.u32 	[%r972+64], %r1679;
	bar.warp.sync 	-1;
	shl.b32 	%r973, %r966, 4;
	sub.s32 	%r974, %r969, %r973;
	shl.b32 	%r975, %r974, 2;
	add.s32 	%r976, %r588, %r975;
	ld.shared.u32 	%r475, [%r976];
	ld.shared.u32 	%r476, [%r976+128];
	ld.shared.u32 	%r477, [%r976+256];
	ld.shared.u32 	%r478, [%r976+384];
	ld.shared.u32 	%r479, [%r976+512];
	ld.shared.u32 	%r480, [%r976+640];
	ld.shared.u32 	%r481, [%r976+768];
	ld.shared.u32 	%r482, [%r976+896];
	ld.shared.u32 	%r483, [%r976+1024];
	ld.shared.u32 	%r484, [%r976+1152];
	ld.shared.u32 	%r485, [%r976+1280];
	ld.shared.u32 	%r486, [%r976+1408];
	ld.shared.u32 	%r487, [%r976+1536];
	ld.shared.u32 	%r488, [%r976+1664];
	ld.shared.u32 	%r489, [%r976+1792];
	ld.shared.u32 	%r490, [%r976+1920];
	ld.shared.u32 	%r491, [%r976+2048];
	setp.ne.s32 	%p294, %r1, 0;
	@%p294 bra 	$L__BB10_365;
	st.volatile.shared.u32 	[_ZZN3cub18CUB_300001_SM_10006detail10merge_sort26DeviceMergeSortMergeKernelINS2_10policy_hubIN6thrust24THRUST_300001_SM_1000_NS6detail15normal_iteratorINS6_10device_ptrIiEEEEE9Policy600ESB_PNS0_8NullTypeESB_SF_m17evens_before_oddsiSE_EEvbT2_T3_T4_PT6_PT7_T5_PSJ_SJ_NS1_7vsmem_tEE19static_temp_storage+17408], %r346;
$L__BB10_365:
	ld.param.u64 	%rd373, [_ZN3cub18CUB_300001_SM_10006detail10merge_sort26DeviceMergeSortMergeKernelINS2_10policy_hubIN6thrust24THRUST_300001_SM_1000_NS6detail15normal_iteratorINS6_10device_ptrIiEEEEE9Policy600ESB_PNS0_8NullTypeESB_SF_m17evens_before_oddsiSE_EEvbT2_T3_T4_PT6_PT7_T5_PSJ_SJ_NS1_7vsmem_tE_param_4];
	bar.sync 	0;
	ld.volatile.shared.u32 	%r492, [_ZZN3cub18CUB_300001_SM_10006detail10merge_sort26DeviceMergeSortMergeKernelINS2_10policy_hubIN6thrust24THRUST_300001_SM_1000_NS6detail15normal_iteratorINS6_10device_ptrIiEEEEE9Policy600ESB_PNS0_8NullTypeESB_SF_m17evens_before_oddsiSE_EEvbT2_T3_T4_PT6_PT7_T5_PSJ_SJ_NS1_7vsmem_tEE19static_temp_storage+17408];
	and.b32  	%r977, %r1, 31;
	and.b32  	%r978, %r1, 992;
	mul.lo.s32 	%r979, %r978, 17;
	or.b32  	%r493, %r979, %r977;
	setp.ge.s32 	%p295, %r493, %r492;
	cvt.u64.u32 	%rd185, %r493;
	mov.u32 	%r980, %ctaid.x;
	mul.wide.u32 	%rd186, %r980, 4352;
	add.s64 	%rd187, %rd186, %rd185;
	cvta.to.global.u64 	%rd188, %rd373;
	shl.b64 	%rd189, %rd187, 2;
	add.s64 	%rd17, %rd188, %rd189;
	@%p295 bra 	$L__BB10_367;
	st.global.u32 	[%rd17], %r475;
$L__BB10_367:
	add.s32 	%r981, %r493, 32;
	setp.ge.s32 	%p296, %r981, %r492;
	@%p296 bra 	$L__BB10_369;
	st.global.u32 	[%rd17+128], %r476;
$L__BB10_369:
	add.s32 	%r982, %r493, 64;
	setp.ge.s32 	%p297, %r982, %r492;
	@%p297 bra 	$L__BB10_371;
	st.global.u32 	[%rd17+256], %r477;
$L__BB10_371:
	add.s32 	%r983, %r493, 96;
	setp.ge.s32 	%p298, %r983, %r492;
	@%p298 bra 	$L__BB10_373;
	st.global.u32 	[%rd17+384], %r478;
$L__BB10_373:
	add.s32 	%r984, %r493, 128;
	setp.ge.s32 	%p299, %r984, %r492;
	@%p299 bra 	$L__BB10_375;
	st.global.u32 	[%rd17+512], %r479;
$L__BB10_375:
	add.s32 	%r985, %r493, 160;
	setp.ge.s32 	%p300, %r985, %r492;
	@%p300 bra 	$L__BB10_377;
	st.global.u32 	[%rd17+640], %r480;
$L__BB10_377:
	add.s32 	%r986, %r493, 192;
	setp.ge.s32 	%p301, %r986, %r492;
	@%p301 bra 	$L__BB10_379;
	st.global.u32 	[%rd17+768], %r481;
$L__BB10_379:
	add.s32 	%r987, %r493, 224;
	setp.ge.s32 	%p302, %r987, %r492;
	@%p302 bra 	$L__BB10_381;
	st.global.u32 	[%rd17+896], %r482;
$L__BB10_381:
	add.s32 	%r988, %r493, 256;
	setp.ge.s32 	%p303, %r988, %r492;
	@%p303 bra 	$L__BB10_383;
	st.global.u32 	[%rd17+1024], %r483;
$L__BB10_383:
	add.s32 	%r989, %r493, 288;
	setp.ge.s32 	%p304, %r989, %r492;
	@%p304 bra 	$L__BB10_385;
	st.global.u32 	[%rd17+1152], %r484;
$L__BB10_385:
	add.s32 	%r990, %r493, 320;
	setp.ge.s32 	%p305, %r990, %r492;
	@%p305 bra 	$L__BB10_387;
	st.global.u32 	[%rd17+1280], %r485;
$L__BB10_387:
	add.s32 	%r991, %r493, 352;
	setp.ge.s32 	%p306, %r991, %r492;
	@%p306 bra 	$L__BB10_389;
	st.global.u32 	[%rd17+1408], %r486;
$L__BB10_389:
	add.s32 	%r992, %r493, 384;
	setp.ge.s32 	%p307, %r992, %r492;
	@%p307 bra 	$L__BB10_391;
	st.global.u32 	[%rd17+1536], %r487;
$L__BB10_391:
	add.s32 	%r993, %r493, 416;
	setp.ge.s32 	%p308, %r993, %r492;
	@%p308 bra 	$L__BB10_393;
	st.global.u32 	[%rd17+1664], %r488;
$L__BB10_393:
	add.s32 	%r994, %r493, 448;
	setp.ge.s32 	%p309, %r994, %r492;
	@%p309 bra 	$L__BB10_395;
	st.global.u32 	[%rd17+1792], %r489;
$L__BB10_395:
	add.s32 	%r995, %r493, 480;
	setp.ge.s32 	%p310, %r995, %r492;
	@%p310 bra 	$L__BB10_397;
	st.global.u32 	[%rd17+1920], %r490;
$L__BB10_397:
	add.s32 	%r996, %r493, 512;
	setp.ge.s32 	%p311, %r996, %r492;
	@%p311 bra 	$L__BB10_435;
	st.global.u32 	[%rd17+2048], %r491;
	bra.uni 	$L__BB10_435;
$L__BB10_399:
	// begin inline asm
	mov.u32 %r997, %laneid;
	// end inline asm
	shr.u32 	%r998, %r1, 5;
	mul.lo.s32 	%r999, %r998, 544;
	mad.lo.s32 	%r1000, %r997, 17, %r999;
	shl.b32 	%r1001, %r1000, 2;
	add.s32 	%r1003, %r588, %r1001;
	st.shared.u32 	[%r1003], %r361;
	st.shared.u32 	[%r1003+4], %r368;
	st.shared.u32 	[%r1003+8], %r375;
	st.shared.u32 	[%r1003+12], %r382;
	st.shared.u32 	[%r1003+16], %r389;
	st.shared.u32 	[%r1003+20], %r396;
	st.shared.u32 	[%r1003+24], %r403;
	st.shared.u32 	[%r1003+28], %r410;
	st.shared.u32 	[%r1003+32], %r417;
	st.shared.u32 	[%r1003+36], %r424;
	st.shared.u32 	[%r1003+40], %r431;
	st.shared.u32 	[%r1003+44], %r438;
	st.shared.u32 	[%r1003+48], %r445;
	st.shared.u32 	[%r1003+52], %r452;
	st.shared.u32 	[%r1003+56], %r459;
	st.shared.u32 	[%r1003+60], %r466;
	st.shared.u32 	[%r1003+64], %r1679;
	bar.warp.sync 	-1;
	shl.b32 	%r1004, %r997, 4;
	sub.s32 	%r1005, %r1000, %r1004;
	shl.b32 	%r1006, %r1005, 2;
	add.s32 	%r1007, %r588, %r1006;
	ld.shared.u32 	%r494, [%r1007];
	ld.shared.u32 	%r495, [%r1007+128];
	ld.shared.u32 	%r496, [%r1007+256];
	ld.shared.u32 	%r497, [%r1007+384];
	ld.shared.u32 	%r498, [%r1007+512];
	ld.shared.u32 	%r499, [%r1007+640];
	ld.shared.u32 	%r500, [%r1007+768];
	ld.shared.u32 	%r501, [%r1007+896];
	ld.shared.u32 	%r502, [%r1007+1024];
	ld.shared.u32 	%r503, [%r1007+1152];
	ld.shared.u32 	%r504, [%r1007+1280];
	ld.shared.u32 	%r505, [%r1007+1408];
	ld.shared.u32 	%r506, [%r1007+1536];
	ld.shared.u32 	%r507, [%r1007+1664];
	ld.shared.u32 	%r508, [%r1007+1792];
	ld.shared.u32 	%r509, [%r1007+1920];
	ld.shared.u32 	%r510, [%r1007+2048];
	setp.ne.s32 	%p312, %r1, 0;
	@%p312 bra 	$L__BB10_401;
	st.volatile.shared.u32 	[_ZZN3cub18CUB_300001_SM_10006detail10merge_sort26DeviceMergeSortMergeKernelINS2_10policy_hubIN6thrust24THRUST_300001_SM_1000_NS6detail15normal_iteratorINS6_10device_ptrIiEEEEE9Policy600ESB_PNS0_8NullTypeESB_SF_m17evens_before_oddsiSE_EEvbT2_T3_T4_PT6_PT7_T5_PSJ_SJ_NS1_7vsmem_tEE19static_temp_storage+17408], %r346;
$L__BB10_401:
	bar.sync 	0;
	ld.volatile.shared.u32 	%r511, [_ZZN3cub18CUB_300001_SM_10006detail10merge_sort26DeviceMergeSortMergeKernelINS2_10policy_hubIN6thrust24THRUST_300001_SM_1000_NS6detail15normal_iteratorINS6_10device_ptrIiEEEEE9Policy600ESB_PNS0_8NullTypeESB_SF_m17evens_before_oddsiSE_EEvbT2_T3_T4_PT6_PT7_T5_PSJ_SJ_NS1_7vsmem_tEE19static_temp_storage+17408];
	and.b32  	%r1008, %r1, 31;
	and.b32  	%r1009, %r1, 992;
	mul.lo.s32 	%r1010, %r1009, 17;
	cvt.u64.u32 	%rd190, %r1010;
	cvt.u64.u32 	%rd191, %r1008;
	or.b32  	%r512, %r1010, %r1008;
	mov.u32 	%r1011, %ctaid.x;
	mul.wide.u32 	%rd192, %r1011, 4352;
	or.b64  	%rd193, %rd192, %rd191;
	add.s64 	%rd194, %rd193, %rd190;
	setp.ge.s32 	%p313, %r512, %r511;
	shl.b64 	%rd195, %rd194, 2;
	add.s64 	%rd18, %rd2, %rd195;
	@%p313 bra 	$L__BB10_403;
	st.global.u32 	[%rd18], %r494;
$L__BB10_403:
	add.s32 	%r1012, %r512, 32;
	setp.ge.s32 	%p314, %r1012, %r511;
	@%p314 bra 	$L__BB10_405;
	st.global.u32 	[%rd18+128], %r495;
$L__BB10_405:
	add.s32 	%r1013, %r512, 64;
	setp.ge.s32 	%p315, %r1013, %r511;
	@%p315 bra 	$L__BB10_407;
	st.global.u32 	[%rd18+256], %r496;
$L__BB10_407:
	add.s32 	%r1014, %r512, 96;
	setp.ge.s32 	%p316, %r1014, %r511;
	@%p316 bra 	$L__BB10_409;
	st.global.u32 	[%rd18+384], %r497;
$L__BB10_409:
	add.s32 	%r1015, %r512, 128;
	setp.ge.s32 	%p317, %r1015, %r511;
	@%p317 bra 	$L__BB10_411;
	st.global.u32 	[%rd18+512], %r498;
$L__BB10_411:
	add.s32 	%r1016, %r512, 160;
	setp.ge.s32 	%p318, %r1016, %r511;
	@%p318 bra 	$L__BB10_413;
	st.global.u32 	[%rd18+640], %r499;
$L__BB10_413:
	add.s32 	%r1017, %r512, 192;
	setp.ge.s32 	%p319, %r1017, %r511;
	@%p319 bra 	$L__BB10_415;
	st.global.u32 	[%rd18+768], %r500;
$L__BB10_415:
	add.s32 	%r1018, %r512, 224;
	setp.ge.s32 	%p320, %r1018, %r511;
	@%p320 bra 	$L__BB10_417;
	st.global.u32 	[%rd18+896], %r501;
$L__BB10_417:
	add.s32 	%r1019, %r512, 256;
	setp.ge.s32 	%p321, %r1019, %r511;
	@%p321 bra 	$L__BB10_419;
	st.global.u32 	[%rd18+1024], %r502;
$L__BB10_419:
	add.s32 	%r1020, %r512, 288;
	setp.ge.s32 	%p322, %r1020, %r511;
	@%p322 bra 	$L__BB10_421;
	st.global.u32 	[%rd18+1152], %r503;
$L__BB10_421:
	add.s32 	%r1021, %r512, 320;
	setp.ge.s32 	%p323, %r1021, %r511;
	@%p323 bra 	$L__BB10_423;
	st.global.u32 	[%rd18+1280], %r504;
$L__BB10_423:
	add.s32 	%r1022, %r512, 352;
	setp.ge.s32 	%p324, %r1022, %r511;
	@%p324 bra 	$L__BB10_425;
	st.global.u32 	[%rd18+1408], %r505;
$L__BB10_425:
	add.s32 	%r1023, %r512, 384;
	setp.ge.s32 	%p325, %r1023, %r511;
	@%p325 bra 	$L__BB10_427;
	st.global.u32 	[%rd18+1536], %r506;
$L__BB10_427:
	add.s32 	%r1024, %r512, 416;
	setp.ge.s32 	%p326, %r1024, %r511;
	@%p326 bra 	$L__BB10_429;
	st.global.u32 	[%rd18+1664], %r507;
$L__BB10_429:
	add.s32 	%r1025, %r512, 448;
	setp.ge.s32 	%p327, %r1025, %r511;
	@%p327 bra 	$L__BB10_431;
	st.global.u32 	[%rd18+1792], %r508;
$L__BB10_431:
	add.s32 	%r1026, %r512, 480;
	setp.ge.s32 	%p328, %r1026, %r511;
	@%p328 bra 	$L__BB10_433;
	st.global.u32 	[%rd18+1920], %r509;
$L__BB10_433:
	add.s32 	%r1027, %r512, 512;
	setp.ge.s32 	%p329, %r1027, %r511;
	@%p329 bra 	$L__BB10_435;
	st.global.u32 	[%rd18+2048], %r510;
$L__BB10_435:
	ret;

}
	// .globl	_ZN3cub18CUB_300001_SM_10006detail10merge_sort30DeviceMergeSortBlockSortKernelINS2_10policy_hubIN6thrust24THRUST_300001_SM_1000_NS6detail15normal_iteratorINS6_10device_ptrIN4cuda3std3__44pairIiiEEEEEEE9Policy600ESG_PNS0_8NullTypeESG_SK_jNSC_4lessISE_EESE_SJ_EEvbT0_T1_T2_T3_T4_PT6_PT7_T5_NS1_7vsmem_tE
.visible .entry _ZN3cub18CUB_300001_SM_10006detail10merge_sort30DeviceMergeSortBlockSortKernelINS2_10policy_hubIN6thrust24THRUST_300001_SM_1000_NS6detail15normal_iteratorINS6_10device_ptrIN4cuda3std3__44pairIiiEEEEEEE9Policy600ESG_PNS0_8NullTypeESG_SK_jNSC_4lessISE_EESE_SJ_EEvbT0_T1_T2_T3_T4_PT6_PT7_T5_NS1_7vsmem_tE(
	.param .u8 _ZN3cub18CUB_300001_SM_10006detail10merge_sort30DeviceMergeSortBlockSortKernelINS2_10policy_hubIN6thrust24THRUST_300001_SM_1000_NS6detail15normal_iteratorINS6_10device_ptrIN4cuda3std3__44pairIiiEEEEEEE9Policy600ESG_PNS0_8NullTypeESG_SK_jNSC_4lessISE_EESE_SJ_EEvbT0_T1_T2_T3_T4_PT6_PT7_T5_NS1_7vsmem_tE_param_0,
	.param .align 8 .b8 _ZN3cub18CUB_300001_SM_10006detail10merge_sort30DeviceMergeSortBlockSortKernelINS2_10policy_hubIN6thrust24THRUST_300001_SM_1000_NS6detail15normal_iteratorINS6_10device_ptrIN4cuda3std3__44pairIiiEEEEEEE9Policy600ESG_PNS0_8NullTypeESG_SK_jNSC_4lessISE_EESE_SJ_EEvbT0_T1_T2_T3_T4_PT6_PT7_T5_NS1_7vsmem_tE_param_1[8],
	.param .u64 .ptr .align 1 _ZN3cub18CUB_300001_SM_10006detail10merge_sort30DeviceMergeSortBlockSortKernelINS2_10policy_hubIN6thrust24THRUST_300001_SM_1000_NS6detail15normal_iteratorINS6_10device_ptrIN4cuda3std3__44pairIiiEEEEEEE9Policy600ESG_PNS0_8NullTypeESG_SK_jNSC_4lessISE_EESE_SJ_EEvbT0_T1_T2_T3_T4_PT6_PT7_T5_NS1_7vsmem_tE_param_2,
	.param .align 8 .b8 _ZN3cub18CUB_300001_SM_10006detail10merge_sort30DeviceMergeSortBlockSortKernelINS2_10policy_hubIN6thrust24THRUST_300001_SM_1000_NS6detail15normal_iteratorINS6_10device_ptrIN4cuda3std3__44pairIiiEEEEEEE9Policy600ESG_PNS0_8NullTypeESG_SK_jNSC_4lessISE_EESE_SJ_EEvbT0_T1_T2_T3_T4_PT6_PT7_T5_NS1_7vsmem_tE_param_3[8],
	.param .u64 .ptr .align 1 _ZN3cub18CUB_300001_SM_10006detail10merge_sort30DeviceMergeSortBlockSortKernelINS2_10policy_hubIN6thrust24THRUST_300001_SM_1000_NS6detail15normal_iteratorINS6_10device_ptrIN4cuda3std3__44pairIiiEEEEEEE9Policy600ESG_PNS0_8NullTypeESG_SK_jNSC_4lessISE_EESE_SJ_EEvbT0_T1_T2_T3_T4_PT6_PT7_T5_NS1_7vsmem_tE_param_4,
	.param .u32 _ZN3cub18CUB_300001_SM_10006detail10merge_sort30DeviceMergeSortBlockSortKernelINS2_10policy_hubIN6thrust24THRUST_300001_SM_1000_NS6detail15normal_iteratorINS6_10device_ptrIN4cuda3std3__44pairIiiEEEEEEE9Policy600ESG_PNS0_8NullTypeESG_SK_jNSC_4lessISE_EESE_SJ_EEvbT0_T1_T2_T3_T4_PT6_PT7_T5_NS1_7vsmem_tE_param_5,
	.param .u64 .ptr .align 1 _ZN3cub18CUB_300001_SM_10006detail10merge_sort30DeviceMergeSortBlockSortKernelINS2_10policy_hubIN6thrust24THRUST_300001_SM_1000_NS6detail15normal_iteratorINS6_10device_ptrIN4cuda3std3__44pairIiiEEEEEEE9Policy600ESG_PNS0_8NullTypeESG_SK_jNSC_4lessISE_EESE_SJ_EEvbT0_T1_T2_T3_T4_PT6_PT7_T5_NS1_7vsmem_tE_param_6,
	.param .u64 .ptr .align 1 _ZN3cub18CUB_300001_SM_10006detail10merge_sort30DeviceMergeSortBlockSortKernelINS2_10policy_hubIN6thrust24THRUST_300001_SM_1000_NS6detail15normal_iteratorINS6_10device_ptrIN4cuda3std3__44pairIiiEEEEEEE9Policy600ESG_PNS0_8NullTypeESG_SK_jNSC_4lessISE_EESE_SJ_EEvbT0_T1_T2_T3_T4_PT6_PT7_T5_NS1_7vsmem_tE_param_7,
	.param .align 1 .b8 _ZN3cub18CUB_300001_SM_10006detail10merge_sort30DeviceMergeSortBlockSortKernelINS2_10policy_hubIN6thrust24THRUST_300001_SM_1000_NS6detail15normal_iteratorINS6_10device_ptrIN4cuda3std3__44pairIiiEEEEEEE9Policy600ESG_PNS0_8NullTypeESG_SK_jNSC_4lessISE_EESE_SJ_EEvbT0_T1_T2_T3_T4_PT6_PT7_T5_NS1_7vsmem_tE_param_8[1],
	.param .align 8 .b8 _ZN3cub18CUB_300001_SM_10006detail10merge_sort30DeviceMergeSortBlockSortKernelINS2_10policy_hubIN6thrust24THRUST_300001_SM_1000_NS6detail15normal_iteratorINS6_10device_ptrIN4cuda3std3__44pairIiiEEEEEEE9Policy600ESG_PNS0_8NullTypeESG_SK_jNSC_4lessISE_EESE_SJ_EEvbT0_T1_T2_T3_T4_PT6_PT7_T5_NS1_7vsmem_tE_param_9[8]
)
.maxntid 256
{
	.reg .pred 	%p<498>;
	.reg .b16 	%rs<4>;
	.reg .b32 	%r<1443>;
	.reg .b64 	%rd<36>;
	// demoted variable
	.shared .align 16 .b8 _ZZN3cub18CUB_300001_SM_10006detail10merge_sort30DeviceMergeSortBlockSortKernelINS2_10policy_hubIN6thrust24THRUST_300001_SM_1000_NS6detail15normal_iteratorINS6_10device_ptrIN4cuda3std3__44pairIiiEEEEEEE9Policy600ESG_PNS0_8NullTypeESG_SK_jNSC_4lessISE_EESE_SJ_EEvbT0_T1_T2_T3_T4_PT6_PT7_T5_NS1_7vsmem_tEE19static_temp_storage[16912];
	ld.param.u64 	%rd8, [_ZN3cub18CUB_300001_SM_10006detail10merge_sort30DeviceMergeSortBlockSortKernelINS2_10policy_hubIN6thrust24THRUST_300001_SM_1000_NS6detail15normal_iteratorINS6_10device_ptrIN4cuda3std3__44pairIiiEEEEEEE9Policy600ESG_PNS0_8NullTypeESG_SK_jNSC_4lessISE_EESE_SJ_EEvbT0_T1_T2_T3_T4_PT6_PT7_T5_NS1_7vsmem_tE_param_3];
	ld.param.u64 	%rd9, [_ZN3cub18CUB_300001_SM_10006detail10merge_sort30DeviceMergeSortBlockSortKernelINS2_10policy_hubIN6thrust24THRUST_300001_SM_1000_NS6detail15normal_iteratorINS6_10device_ptrIN4cuda3std3__44pairIiiEEEEEEE9Policy600ESG_PNS0_8NullTypeESG_SK_jNSC_4lessISE_EESE_SJ_EEvbT0_T1_T2_T3_T4_PT6_PT7_T5_NS1_7vsmem_tE_param_1];
	ld.param.u32 	%r665, [_ZN3cub18CUB_300001_SM_10006detail10merge_sort30DeviceMergeSortBlockSortKernelINS2_10policy_hubIN6thrust24THRUST_300001_SM_1000_NS6detail15normal_iteratorINS6_10device_ptrIN4cuda3std3__44pairIiiEEEEEEE9Policy600ESG_PNS0_8NullTypeESG_SK_jNSC_4lessISE_EESE_SJ_EEvbT0_T1_T2_T3_T4_PT6_PT7_T5_NS1_7vsmem_tE_param_5];
	cvta.to.global.u64 	%rd1, %rd9;
	cvta.to.global.u64 	%rd2, %rd8;
	mov.u32 	%r666, %ctaid.x;
	mov.u32 	%r667, %nctaid.x;
	shl.b32 	%r1, %r666, 11;
	add.s32 	%r668, %r667, -1;
	setp.ge.u32 	%p37, %r666, %r668;
	@%p37 bra 	$L__BB11_140;
	// begin inline asm
	griddepcontrol.wait;
	// end inline asm
	cvt.u64.u32 	%rd22, %r1;
	mov.u32 	%r2, %tid.x;
	and.b32  	%r3, %r2, 31;
	shl.b32 	%r868, %r2, 3;
	and.b32  	%r4, %r868, 7936;
	or.b32  	%r869, %r4, %r3;
	cvt.u64.u32 	%rd23, %r869;
	add.s64 	%rd3, %rd23, %rd22;
	shl.b64 	%rd24, %rd3, 3;
	add.s64 	%rd25, %rd1, %rd24;
	ld.global.u32 	%r870, [%rd25];
	ld.global.u32 	%r871, [%rd25+4];
	ld.global.u32 	%r872, [%rd25+256];
	ld.global.u32 	%r873, [%rd25+260];
	ld.global.u32 	%r874, [%rd25+512];
	ld.global.u32 	%r875, [%rd25+516];
	ld.global.u32 	%r876, [%rd25+768];
	ld.global.u32 	%r877, [%rd25+772];
	ld.global.u32 	%r878, [%rd25+1024];
	ld.global.u32 	%r879, [%rd25+1028];
	ld.global.u32 	%r880, [%rd25+1280];
	ld.global.u32 	%r881, [%rd25+1284];
	ld.global.u32 	%r882, [%rd25+1536];
	ld.global.u32 	%r883, [%rd25+1540];
	ld.global.u32 	%r884, [%rd25+1792];
	ld.global.u32 	%r885, [%rd25+1796];
	// begin inline asm
	mov.u32 %r867, %laneid;
	// end inline asm
	add.s32 	%r886, %r867, %r4;
	shr.s32 	%r887, %r886, 5;
	add.s32 	%r888, %r887, %r886;
	shl.b32 	%r889, %r888, 3;
	mov.u32 	%r890, _ZZN3cub18CUB_300001_SM_10006detail10merge_sort30DeviceMergeSortBlockSortKernelINS2_10policy_hubIN6thrust24THRUST_300001_SM_1000_NS6detail15normal_iteratorINS6_10device_ptrIN4cuda3std3__44pairIiiEEEEEEE9Policy600ESG_PNS0_8NullTypeESG_SK_jNSC_4lessISE_EESE_SJ_EEvbT0_T1_T2_T3_T4_PT6_PT7_T5_NS1_7vsmem_tEE19static_temp_storage;
	add.s32 	%r5, %r890, %r889;
	st.shared.v2.u32 	[%r5], {%r870, %r871};
	add.s32 	%r891, %r886, 32;
	shr.s32 	%r892, %r891, 5;
	add.s32 	%r893, %r892, %r886;
	shl.b32 	%r894, %r893, 3;
	add.s32 	%r6, %r890, %r894;
	st.shared.v2.u32 	[%r6+256], {%r872, %r873};
	add.s32 	%r895, %r886, 64;
	shr.s32 	%r896, %r895, 5;
	add.s32 	%r897, %r896, %r886;
	shl.b32 	%r898, %r897, 3;
	add.s32 	%r7, %r890, %r898;
	st.shared.v2.u32 	[%r7+512], {%r874, %r875};
	add.s32 	%r899, %r886, 96;
	shr.s32 	%r900, %r899, 5;
	add.s32 	%r901, %r900, %r886;
	shl.b32 	%r902, %r901, 3;
	add.s32 	%r8, %r890, %r902;
	st.shared.v2.u32 	[%r8+768], {%r876, %r877};
	add.s32 	%r903, %r886, 128;
	shr.s32 	%r904, %r903, 5;
	add.s32 	%r905, %r904, %r886;
	shl.b32 	%r906, %r905, 3;
	add.s32 	%r9, %r890, %r906;
	st.shared.v2.u32 	[%r9+1024], {%r878, %r879};
	add.s32 	%r907, %r886, 160;
	shr.s32 	%r908, %r907, 5;
	add.s32 	%r909, %r908, %r886;
	shl.b32 	%r910, %r909, 3;
	add.s32 	%r10, %r890, %r910;
	st.shared.v2.u32 	[%r10+1280], {%r880, %r881};
	add.s32 	%r911, %r886, 192;
	shr.s32 	%r912, %r911, 5;
	add.s32 	%r913, %r912, %r886;
	shl.b32 	%r914, %r913, 3;
	add.s32 	%r11, %r890, %r914;
	st.shared.v2.u32 	[%r11+1536], {%r882, %r883};
	add.s32 	%r915, %r886, 224;
	shr.s32 	%r916, %r915, 5;
	add.s32 	%r917, %r916, %r886;
	shl.b32 	%r918, %r917, 3;
	add.s32 	%r12, %r890, %r918;
	st.shared.v2.u32 	[%r12+1792], {%r884, %r885};
	bar.warp.sync 	-1;
	mad.lo.s32 	%r919, %r867, 7, %r886;
	shr.s32 	%r920, %r919, 5;
	add.s32 	%r921, %r920, %r919;
	shl.b32 	%r922, %r921, 3;
	add.s32 	%r13, %r890, %r922;
	ld.shared.v2.u32 	{%r1102, %r1101}, [%r13];
	add.s32 	%r923, %r919, 1;
	shr.s32 	%r924, %r923, 5;
	add.s32 	%r925, %r924, %r919;
	shl.b32 	%r926, %r925, 3;
	add.s32 	%r16, %r890, %r926;
	ld.shared.v2.u32 	{%r17, %r18}, [%r16+8];
	add.s32 	%r927, %r919, 2;
	shr.s32 	%r928, %r927, 5;
	add.s32 	%r929, %r928, %r919;
	shl.b32 	%r930, %r929, 3;
	add.s32 	%r19, %r890, %r930;
	ld.shared.v2.u32 	{%r1078, %r1077}, [%r19+16];
	add.s32 	%r931, %r919, 3;
	shr.s32 	%r932, %r931, 5;
	add.s32 	%r933, %r932, %r919;
	shl.b32 	%r934, %r933, 3;
	add.s32 	%r22, %r890, %r934;
	ld.shared.v2.u32 	{%r23, %r24}, [%r22+24];
	add.s32 	%r935, %r919, 4;
	shr.s32 	%r936, %r935, 5;
	add.s32 	%r937, %r936, %r919;
	shl.b32 	%r938, %r937, 3;
	add.s32 	%r25, %r890, %r938;
	ld.shared.v2.u32 	{%r1082, %r1081}, [%r25+32];
	add.s32 	%r939, %r919, 5;
	shr.s32 	%r940, %r939, 5;
	add.s32 	%r941, %r940, %r919;
	shl.b32 	%r942, %r941, 3;
	add.s32 	%r28, %r890, %r942;
	ld.shared.v2.u32 	{%r29, %r30}, [%r28+40];
	add.s32 	%r943, %r919, 6;
	shr.s32 	%r944, %r943, 5;
	add.s32 	%r945, %r944, %r919;
	shl.b32 	%r946, %r945, 3;
	add.s32 	%r31, %r890, %r946;
	ld.shared.v2.u32 	{%r1086, %r1085}, [%r31+48];
	add.s32 	%r947, %r919, 7;
	shr.s32 	%r948, %r947, 5;
	add.s32 	%r949, %r948, %r919;
	shl.b32 	%r950, %r949, 3;
	add.s32 	%r34, %r890, %r950;
	ld.shared.v2.u32 	{%r35, %r36}, [%r34+56];
	bar.sync 	0;
	// begin inline asm
	griddepcontrol.launch_dependents;
	// end inline asm
	setp.lt.s32 	%p288, %r17, %r1102;
	@%p288 bra 	$L__BB11_3;
	setp.lt.s32 	%p289, %r1102, %r17;
	setp.ge.s32 	%p290, %r18, %r1101;
	or.pred  	%p291, %p289, %p290;
	mov.u32 	%r1089, %r18;
	mov.u32 	%r1090, %r17;
	@%p291 bra 	$L__BB11_4;
$L__BB11_3:
	mov.u32 	%r1089, %r1101;
	mov.u32 	%r1090, %r1102;
	mov.u32 	%r1101, %r18;
	mov.u32 	%r1102, %r17;
$L__BB11_4:
	setp.lt.s32 	%p292, %r23, %r1078;
	@%p292 bra 	$L__BB11_6;
	setp.lt.s32 	%p293, %r1078, %r23;
	setp.ge.s32 	%p294, %r24, %r1077;
	or.pred  	%p295, %p293, %p294;
	mov.u32 	%r1093, %r24;
	mov.u32 	%r1094, %r23;
	@%p295 bra 	$L__BB11_7;
$L__BB11_6:
	mov.u32 	%r1093, %r1077;
	mov.u32 	%r1094, %r1078;
	mov.u32 	%r1077, %r24;
	mov.u32 	%r1078, %r23;
$L__BB11_7:
	setp.lt.s32 	%p296, %r29, %r1082;
	@%p296 bra 	$L__BB11_9;
	setp.lt.s32 	%p297, %r1082, %r29;
	setp.ge.s32 	%p298, %r30, %r1081;
	or.pred  	%p299, %p297, %p298;
	mov.u32 	%r1097, %r30;
	mov.u32 	%r1098, %r29;
	@%p299 bra 	$L__BB11_10;
$L__BB11_9:
	mov.u32 	%r1097, %r1081;
	mov.u32 	%r1098, %r1082;
	mov.u32 	%r1081, %r30;
	mov.u32 	%r1082, %r29;
$L__BB11_10:
	setp.lt.s32 	%p300, %r35, %r1086;
	@%p300 bra 	$L__BB11_12;
	setp.lt.s32 	%p301, %r1086, %r35;
	setp.ge.s32 	%p302, %r36, %r1085;
	or.pred  	%p303, %p301, %p302;
	mov.u32 	%r1083, %r36;
	mov.u32 	%r1084, %r35;
	@%p303 bra 	$L__BB11_13;
$L__BB11_12:
	mov.u32 	%r1083, %r1085;
	mov.u32 	%r1084, %r1086;
	mov.u32 	%r1085, %r36;
	mov.u32 	%r1086, %r35;
$L__BB11_13:
	setp.lt.s32 	%p304, %r1078, %r1090;
	@%p304 bra 	$L__BB11_15;
	setp.lt.s32 	%p305, %r1090, %r1078;
	setp.ge.s32 	%p306, %r1077, %r1089;
	or.pred  	%p307, %p305, %p306;
	mov.u32 	%r1105, %r1077;
	mov.u32 	%r1106, %r1078;
	@%p307 bra 	$L__BB11_16;
$L__BB11_15:
	mov.u32 	%r1105, %r1089;
	mov.u32 	%r1106, %r1090;
	mov.u32 	%r1089, %r1077;
	mov.u32 	%r1090, %r1078;
$L__BB11_16:
	setp.lt.s32 	%p308, %r1082, %r1094;
	@%p308 bra 	$L__BB11_18;
	setp.lt.s32 	%p309, %r1094, %r1082;
	setp.ge.s32 	%p310, %r1081, %r1093;
	or.pred  	%p311, %p309, %p310;
	mov.u32 	%r1109, %r1081;
	mov.u32 	%r1110, %r1082;
	@%p311 bra 	$L__BB11_19;
$L__BB11_18:
	mov.u32 	%r1109, %r1093;
	mov.u32 	%r1110, %r1094;
	mov.u32 	%r1093, %r1081;
	mov.u32 	%r1094, %r1082;
$L__BB11_19:
	setp.lt.s32 	%p312, %r1086, %r1098;
	@%p312 bra 	$L__BB11_21;
	setp.lt.s32 	%p313, %r1098, %r1086;
	setp.ge.s32 	%p314, %r1085, %r1097;
	or.pred  	%p315, %p313, %p314;
	mov.u32 	%r1113, %r1085;
	mov.u32 	%r1114, %r1086;
	@%p315 bra 	$L__BB11_22;
$L__BB11_21:
	mov.u32 	%r1113, %r1097;
	mov.u32 	%r1114, %r1098;
	mov.u32 	%r1097, %r1085;
	mov.u32 	%r1098, %r1086;
$L__BB11_22:
	setp.lt.s32 	%p316, %r1090, %r1102;
	@%p316 bra 	$L__BB11_24;
	setp.lt.s32 	%p317, %r1102, %r1090;
	setp.ge.s32 	%p318, %r1089, %r1101;
	or.pred  	%p319, %p317, %p318;
	mov.u32 	%r1117, %r1089;
	mov.u32 	%r1118, %r1090;
	@%p319 bra 	$L__BB11_25;
$L__BB11_24:
	mov.u32 	%r1117, %r1101;
	mov.u32 	%r1118, %r1102;
	mov.u32 	%r1101, %r1089;
	mov.u32 	%r1102, %r1090;
$L__BB11_25:
	setp.lt.s32 	%p320, %r1094, %r1106;
	@%p320 bra 	$L__BB11_27;
	setp.lt.s32 	%p321, %r1106, %r1094;
	setp.ge.s32 	%p322, %r1093, %r1105;
	or.pred  	%p323, %p321, %p322;
	mov.u32 	%r1121, %r1093;
	mov.u32 	%r1122, %r1094;
	@%p323 bra 	$L__BB11_28;
$L__BB11_27:
	mov.u32 	%r1121, %r1105;
	mov.u32 	%r1122, %r1106;
	mov.u32 	%r1105, %r1093;
	mov.u32 	%r1106, %r1094;
$L__BB11_28:
	setp.lt.s32 	%p324, %r1098, %r1110;
	@%p324 bra 	$L__BB11_30;
	setp.lt.s32 	%p325, %r1110, %r1098;
	setp.ge.s32 	%p326, %r1097, %r1109;
	or.pred  	%p327, %p325, %p326;
	mov.u32 	%r1125, %r1097;
	mov.u32 	%r1126, %r1098;
	@%p327 bra 	$L__BB11_31;
$L__BB11_30:
	mov.u32 	%r1125, %r1109;
	mov.u32 	%r1126, %r1110;
	mov.u32 	%r1109, %r1097;
	mov.u32 	%r1110, %r1098;
$L__BB11_31:
	setp.lt.s32 	%p328, %r1084, %r1114;
	@%p328 bra 	$L__BB11_33;
	setp.lt.s32 	%p329, %r1114, %r1084;
	setp.ge.s32 	%p330, %r1083, %r1113;
	or.pred  	%p331, %p329, %p330;
	mov.u32 	%r1111, %r1083;
	mov.u32 	%r1112, %r1084;
	@%p331 bra 	$L__BB11_34;
$L__BB11_33:
	mov.u32 	%r1111, %r1113;
	mov.u32 	%r1112, %r1114;
	mov.u32 	%r1113, %r1083;
	mov.u32 	%r1114, %r1084;
$L__BB11_34:
	setp.lt.s32 	%p332, %r1106, %r1118;
	@%p332 bra 	$L__BB11_36;
	setp.lt.s32 	%p333, %r1118, %r1106;
	setp.ge.s32 	%p334, %r1105, %r1117;
	or.pred  	%p335, %p333, %p334;
	mov.u32 	%r1133, %r1105;
	mov.u32 	%r1134, %r1106;
	@%p335 bra 	$L__BB11_37;
$L__BB11_36:
	mov.u32 	%r1133, %r1117;
	mov.u32 	%r1134, %r1118;
	mov.u32 	%r1117, %r1105;
	mov.u32 	%r1118, %r1106;
$L__BB11_37:
	setp.lt.s32 	%p336, %r1110, %r1122;
	@%p336 bra 	$L__BB11_39;
	setp.lt.s32 	%p337, %r1122, %r1110;
	setp.ge.s32 	%p338, %r1109, %r1121;
	or.pred  	%p339, %p337, %p338;
	mov.u32 	%r1137, %r1109;
	mov.u32 	%r1138, %r1110;
	@%p339 bra 	$L__BB11_40;
$L__BB11_39:
	mov.u32 	%r1137, %r1121;
	mov.u32 	%r1138, %r1122;
	mov.u32 	%r1121, %r1109;
	mov.u32 	%r1122, %r1110;
$L__BB11_40:
	setp.lt.s32 	%p340, %r1114, %r1126;
	@%p340 bra 	$L__BB11_42;
	setp.lt.s32 	%p341, %r1126, %r1114;
	setp.ge.s32 	%p342, %r1113, %r1125;
	or.pred  	%p343, %p341, %p342;
	mov.u32 	%r1141, %r1113;
	mov.u32 	%r1142, %r1114;
	@%p343 bra 	$L__BB11_43;
$L__BB11_42:
	mov.u32 	%r1141, %r1125;
	mov.u32 	%r1142, %r1126;
	mov.u32 	%r1125, %r1113;
	mov.u32 	%r1126, %r1114;
$L__BB11_43:
	setp.lt.s32 	%p344, %r1118, %r1102;
	@%p344 bra 	$L__BB11_45;
	setp.lt.s32 	%p345, %r1102, %r1118;
	setp.ge.s32 	%p346, %r1117, %r1101;
	or.pred  	%p347, %p345, %p346;
	mov.u32 	%r1145, %r1117;
	mov.u32 	%r1146, %r1118;
	@%p347 bra 	$L__BB11_46;
$L__BB11_45:
	mov.u32 	%r1145, %r1101;
	mov.u32 	%r1146, %r1102;
	mov.u32 	%r1101, %r1117;
	mov.u32 	%r1102, %r1118;
$L__BB11_46:
	setp.lt.s32 	%p348, %r1122, %r1134;
	@%p348 bra 	$L__BB11_48;
	setp.lt.s32 	%p349, %r1134, %r1122;
	setp.ge.s32 	%p350, %r1121, %r1133;
	or.pred  	%p351, %p349, %p350;
	mov.u32 	%r1149, %r1121;
	mov.u32 	%r1150, %r1122;
	@%p351 bra 	$L__BB11_49;
$L__BB11_48:
	mov.u32 	%r1149, %r1133;
	mov.u32 	%r1150, %r1134;
	mov.u32 	%r1133, %r1121;
	mov.u32 	%r1134, %r1122;
$L__BB11_49:
	setp.lt.s32 	%p352, %r1126, %r1138;
	@%p352 bra 	$L__BB11_51;
	setp.lt.s32 	%p353, %r1138, %r1126;
	setp.ge.s32 	%p354, %r1125, %r1137;
	or.pred  	%p355, %p353, %p354;
	mov.u32 	%r1153, %r1125;
	mov.u32 	%r1154, %r1126;
	@%p355 bra 	$L__BB11_52;
$L__BB11_51:
	mov.u32 	%r1153, %r1137;
	mov.u32 	%r1154, %r1138;
	mov.u32 	%r1137, %r1125;
	mov.u32 	%r1138, %r1126;
$L__BB11_52:
	setp.lt.s32 	%p356, %r1112, %r1142;
	@%p356 bra 	$L__BB11_54;
	setp.lt.s32 	%p357, %r1142, %r1112;
	setp.ge.s32 	%p358, %r1111, %r1141;
	or.pred  	%p359, %p357, %p358;
	mov.u32 	%r1139, %r1111;
	mov.u32 	%r1140, %r1112;
	@%p359 bra 	$L__BB11_55;
$L__BB11_54:
	mov.u32 	%r1139, %r1141;
	mov.u32 	%r1140, %r1142;
	mov.u32 	%r1141, %r1111;
	mov.u32 	%r1142, %r1112;
$L__BB11_55:
	setp.lt.s32 	%p360, %r1134, %r1146;
	@%p360 bra 	$L__BB11_57;
	setp.lt.s32 	%p361, %r1146, %r1134;
	setp.ge.s32 	%p362, %r1133, %r1145;
	or.pred  	%p363, %p361, %p362;
	mov.u32 	%r1161, %r1133;
	mov.u32 	%r1162, %r1134;
	@%p363 bra 	$L__BB11_58;
$L__BB11_57:
	mov.u32 	%r1161, %r1145;
	mov.u32 	%r1162, %r1146;
	mov.u32 	%r1145, %r1133;
	mov.u32 	%r1146, %r1134;
$L__BB11_58:
	setp.lt.s32 	%p364, %r1138, %r1150;
	@%p364 bra 	$L__BB11_60;
	setp.lt.s32 	%p365, %r1150, %r1138;
	setp.ge.s32 	%p366, %r1137, %r1149;
	or.pred  	%p367, %p365, %p366;
	mov.u32 	%r1165, %r1137;
	mov.u32 	%r1166, %r1138;
	@%p367 bra 	$L__BB11_61;
$L__BB11_60:
	mov.u32 	%r1165, %r1149;
	mov.u32 	%r1166, %r1150;
	mov.u32 	%r1149, %r1137;
	mov.u32 	%r1150, %r1138;
$L__BB11_61:
	setp.lt.s32 	%p368, %r1142, %r1154;
	@%p368 bra 	$L__BB11_63;
	setp.lt.s32 	%p369, %r1154, %r1142;
	setp.ge.s32 	%p370, %r1141, %r1153;
	or.pred  	%p371, %p369, %p370;
	mov.u32 	%r1169, %r1141;
	mov.u32 	%r1170, %r1142;
	@%p371 bra 	$L__BB11_64;
$L__BB11_63:
	mov.u32 	%r1169, %r1153;
	mov.u32 	%r1170, %r1154;
	mov.u32 	%r1153, %r1141;
	mov.u32 	%r1154, %r1142;
$L__BB11_64:
	setp.lt.s32 	%p372, %r1146, %r1102;
	@%p372 bra 	$L__BB11_66;
	setp.lt.s32 	%p373, %r1102, %r1146;
	setp.ge.s32 	%p374, %r1145, %r1101;
	or.pred  	%p375, %p373, %p374;
	mov.u32 	%r1173, %r1145;
	mov.u32 	%r1174, %r1146;
	@%p375 bra 	$L__BB11_67;
$L__BB11_66:
	mov.u32 	%r1173, %r1101;
	mov.u32 	%r1174, %r1102;
	mov.u32 	%r1101, %r1145;
	mov.u32 	%r1102, %r1146;
$L__BB11_67:
	setp.lt.s32 	%p376, %r1150, %r1162;
	@%p376 bra 	$L__BB11_69;
	setp.lt.s32 	%p377, %r1162, %r1150;
	setp.ge.s32 	%p378, %r1149, %r1161;
	or.pred  	%p379, %p377, %p378;
	mov.u32 	%r1177, %r1149;
	mov.u32 	%r1178, %r1150;
	@%p379 bra 	$L__BB11_70;
$L__BB11_69:
	mov.u32 	%r1177, %r1161;
	mov.u32 	%r1178, %r1162;
	mov.u32 	%r1161, %r1149;
	mov.u32 	%r1162, %r1150;
$L__BB11_70:
	setp.lt.s32 	%p380, %r1154, %r1166;
	@%p380 bra 	$L__BB11_72;
	setp.lt.s32 	%p381, %r1166, %r1154;
	setp.ge.s32 	%p382, %r1153, %r1165;
	or.pred  	%p383, %p381, %p382;
	mov.u32 	%r1181, %r1153;
	mov.u32 	%r1182, %r1154;
	@%p383 bra 	$L__BB11_73;
$L__BB11_72:
	mov.u32 	%r1181, %r1165;
	mov.u32 	%r1182, %r1166;
	mov.u32 	%r1165, %r1153;
	mov.u32 	%r1166, %r1154;
$L__BB11_73:
	setp.lt.s32 	%p384, %r1140, %r1170;
	@%p384 bra 	$L__BB11_75;
	setp.lt.s32 	%p385, %r1170, %r1140;
	setp.ge.s32 	%p386, %r1139, %r1169;
	or.pred  	%p387, %p385, %p386;
	mov.u32 	%r1183, %r1139;
	mov.u32 	%r1184, %r1140;
	@%p387 bra 	$L__BB11_76;
$L__BB11_75:
	mov.u32 	%r1183, %r1169;
	mov.u32 	%r1184, %r1170;
	mov.u32 	%r1169, %r1139;
	mov.u32 	%r1170, %r1140;
$L__BB11_76:
	setp.lt.s32 	%p388, %r1162, %r1174;
	@%p388 bra 	$L__BB11_78;
	setp.lt.s32 	%p389, %r1174, %r1162;
	setp.ge.s32 	%p390, %r1161, %r1173;
	or.pred  	%p391, %p389, %p390;
	mov.u32 	%r1193, %r1161;
	mov.u32 	%r1194, %r1162;
	@%p391 bra 	$L__BB11_79;
$L__BB11_78:
	mov.u32 	%r1193, %r1173;
	mov.u32 	%r1194, %r1174;
	mov.u32 	%r1173, %r1161;
	mov.u32 	%r1174, %r1162;
$L__BB11_79:
	setp.lt.s32 	%p392, %r1166, %r1178;
	@%p392 bra 	$L__BB11_81;
	setp.lt.s32 	%p393, %r1178, %r1166;
	setp.ge.s32 	%p394, %r1165, %r1177;
	or.pred  	%p395, %p393, %p394;
	mov.u32 	%r1189, %r1165;
	mov.u32 	%r1190, %r1166;
	@%p395 bra 	$L__BB11_82;
$L__BB11_81:
	mov.u32 	%r1189, %r1177;
	mov.u32 	%r1190, %r1178;
	mov.u32 	%r1177, %r1165;
	mov.u32 	%r1178, %r1166;
$L__BB11_82:
	setp.lt.s32 	%p396, %r1170, %r1182;
	@%p396 bra 	$L__BB11_84;
	setp.lt.s32 	%p397, %r1182, %r1170;
	setp.ge.s32 	%p398, %r1169, %r1181;
	or.pred  	%p399, %p397, %p398;
	mov.u32 	%r1185, %r1169;
	mov.u32 	%r1186, %r1170;
	@%p399 bra 	$L__BB11_85;
$L__BB11_84:
	mov.u32 	%r1185, %r1181;
	mov.u32 	%r1186, %r1182;
	mov.u32 	%r1181, %r1169;
	mov.u32 	%r1182, %r1170;
$L__BB11_85:
	mov.b32 	%r1199, 2;
	shl.b32 	%r953, %r2, 6;
$L__BB11_86:
	mov.u32 	%r165, %r1199;
	bar.sync 	0;
	add.s32 	%r952, %r165, -1;
	mov.u32 	%r954, _ZZN3cub18CUB_300001_SM_10006detail10merge_sort30DeviceMergeSortBlockSortKernelINS2_10policy_hubIN6thrust24THRUST_300001_SM_1000_NS6detail15normal_iteratorINS6_10device_ptrIN4cuda3std3__44pairIiiEEEEEEE9Policy600ESG_PNS0_8NullTypeESG_SK_jNSC_4lessISE_EESE_SJ_EEvbT0_T1_T2_T3_T4_PT6_PT7_T5_NS1_7vsmem_tEE19static_temp_storage;
	add.s32 	%r955, %r954, %r953;
	st.shared.v4.u32 	[%r955], {%r1102, %r1101, %r1174, %r1173};
	st.shared.v4.u32 	[%r955+16], {%r1194, %r1193, %r1178, %r1177};
	st.shared.v4.u32 	[%r955+32], {%r1190, %r1189, %r1182, %r1181};
	st.shared.v4.u32 	[%r955+48], {%r1186, %r1185, %r1184, %r1183};
	bar.sync 	0;
	neg.s32 	%r956, %r165;
	and.b32  	%r957, %r2, %r956;
	shl.b32 	%r958, %r957, 3;
	shl.b32 	%r959, %r165, 2;
	and.b32  	%r960, %r952, %r2;
	shl.b32 	%r961, %r960, 3;
	min.u32 	%r166, %r961, 2048;
	min.u32 	%r167, %r958, 2048;
	add.s32 	%r962, %r167, %r959;
	min.u32 	%r168, %r962, 2048;
	add.s32 	%r963, %r168, %r959;
	min.u32 	%r169, %r963, 2048;
	sub.s32 	%r964, %r168, %r167;
	sub.s32 	%r965, %r169, %r168;
	setp.lt.s32 	%p400, %r166, %r965;
	sub.s32 	%r966, %r166, %r965;
	selp.b32 	%r1202, 0, %r966, %p400;
	min.s32 	%r1200, %r964, %r166;
	setp.ge.s32 	%p401, %r1202, %r1200;
	@%p401 bra 	$L__BB11_91;
	add.s32 	%r172, %r168, %r166;
$L__BB11_88:
	sub.s32 	%r967, %r1200, %r1202;
	shr.u32 	%r968, %r967, 31;
	add.s32 	%r969, %r967, %r968;
	shr.s32 	%r970, %r969, 1;
	add.s32 	%r175, %r970, %r1202;
	add.s32 	%r971, %r175, %r167;
	shl.b32 	%r972, %r971, 3;
	add.s32 	%r176, %r954, %r972;
	ld.shared.u32 	%r177, [%r176];
	not.b32 	%r974, %r175;
	add.s32 	%r975, %r172, %r974;
	shl.b32 	%r976, %r975, 3;
	add.s32 	%r178, %r954, %r976;
	ld.shared.u32 	%r179, [%r178];
	setp.lt.s32 	%p403, %r179, %r177;
	mov.pred 	%p480, 0;
	@%p403 bra 	$L__BB11_90;
	ld.shared.u32 	%r977, [%r178+4];
	ld.shared.u32 	%r979, [%r176+4];
	setp.lt.s32 	%p404, %r177, %r179;
	setp.ge.s32 	%p405, %r977, %r979;
	or.pred  	%p480, %p404, %p405;
$L__BB11_90:
	add.s32 	%r981, %r175, 1;
	selp.b32 	%r1202, %r981, %r1202, %p480;
	selp.b32 	%r1200, %r1200, %r175, %p480;
	setp.lt.s32 	%p406, %r1202, %r1200;
	@%p406 bra 	$L__BB11_88;
$L__BB11_91:
	add.s32 	%r183, %r1202, %r167;
	add.s32 	%r982, %r168, %r166;
	sub.s32 	%r184, %r982, %r1202;
	shl.b32 	%r983, %r183, 3;
	add.s32 	%r185, %r954, %r983;
	ld.shared.v2.u32 	{%r1209, %r1210}, [%r185];
	shl.b32 	%r985, %r184, 3;
	add.s32 	%r188, %r954, %r985;
	ld.shared.v2.u32 	{%r1203, %r1204}, [%r188];
	setp.ge.s32 	%p408, %r184, %r169;
	mov.pred 	%p481, 0;
	@%p408 bra 	$L__BB11_94;
	setp.ge.s32 	%p410, %r183, %r168;
	setp.lt.s32 	%p411, %r1203, %r1209;
	or.pred  	%p412, %p410, %p411;
	mov.pred 	%p481, -1;
	@%p412 bra 	$L__BB11_94;
	setp.ge.s32 	%p413, %r1209, %r1203;
	setp.lt.s32 	%p414, %r1204, %r1210;
	and.pred  	%p481, %p413, %p414;
$L__BB11_94:
	selp.b32 	%r1101, %r1204, %r1210, %p481;
	selp.b32 	%r1102, %r1203, %r1209, %p481;
	selp.u32 	%r986, 1, 0, %p481;
	add.s32 	%r193, %r184, %r986;
	not.pred 	%p415, %p481;
	selp.u32 	%r987, 1, 0, %p415;
	add.s32 	%r194, %r183, %r987;
	@%p415 bra 	$L__BB11_96;
	ld.shared.v2.u32 	{%r1203, %r1204}, [%r188+8];
	bra.uni 	$L__BB11_97;
$L__BB11_96:
	ld.shared.v2.u32 	{%r1209, %r1210}, [%r185+8];
$L__BB11_97:
	setp.ge.s32 	%p417, %r193, %r169;
	mov.pred 	%p482, 0;
	@%p417 bra 	$L__BB11_100;
	setp.ge.s32 	%p419, %r194, %r168;
	setp.lt.s32 	%p420, %r1203, %r1209;
	or.pred  	%p421, %p419, %p420;
	mov.pred 	%p482, -1;
	@%p421 bra 	$L__BB11_100;
	setp.ge.s32 	%p422, %r1209, %r1203;
	setp.lt.s32 	%p423, %r1204, %r1210;
	and.pred  	%p482, %p422, %p423;
$L__BB11_100:
	selp.b32 	%r1173, %r1204, %r1210, %p482;
	selp.b32 	%r1174, %r1203, %r1209, %p482;
	selp.u32 	%r988, 1, 0, %p482;
	add.s32 	%r205, %r193, %r988;
	not.pred 	%p424, %p482;
	selp.u32 	%r989, 1, 0, %p424;
	add.s32 	%r206, %r194, %r989;
	@%p482 bra 	$L__BB11_102;
	shl.b32 	%r990, %r206, 3;
	add.s32 	%r992, %r954, %r990;
	ld.shared.v2.u32 	{%r1209, %r1210}, [%r992];
	bra.uni 	$L__BB11_103;
$L__BB11_102:
	shl.b32 	%r993, %r205, 3;
	add.s32 	%r995, %r954, %r993;
	ld.shared.v2.u32 	{%r1203, %r1204}, [%r995];
$L__BB11_103:
	setp.ge.s32 	%p426, %r205, %r169;
	mov.pred 	%p483, 0;
	@%p426 bra 	$L__BB11_106;
	setp.ge.s32 	%p428, %r206, %r168;
	setp.lt.s32 	%p429, %r1203, %r1209;
	or.pred  	%p430, %p428, %p429;
	mov.pred 	%p483, -1;
	@%p430 bra 	$L__BB11_106;
	setp.ge.s32 	%p431, %r1209, %r1203;
	setp.lt.s32 	%p432, %r1204, %r1210;
	and.pred  	%p483, %p431, %p432;
$L__BB11_106:
	selp.b32 	%r1193, %r1204, %r1210, %p483;
	selp.b32 	%r1194, %r1203, %r1209, %p483;
	selp.u32 	%r996, 1, 0, %p483;
	add.s32 	%r217, %r205, %r996;
	not.pred 	%p433, %p483;
	selp.u32 	%r997, 1, 0, %p433;
	add.s32 	%r218, %r206, %r997;
	@%p483 bra 	$L__BB11_108;
	shl.b32 	%r998, %r218, 3;
	mov.u32 	%r999, _ZZN3cub18CUB_300001_SM_10006detail10merge_sort30DeviceMergeSortBlockSortKernelINS2_10policy_hubIN6thrust24THRUST_300001_SM_1000_NS6detail15normal_iteratorINS6_10device_ptrIN4cuda3std3__44pairIiiEEEEEEE9Policy600ESG_PNS0_8NullTypeESG_SK_jNSC_4lessISE_EESE_SJ_EEvbT0_T1_T2_T3_T4_PT6_PT7_T5_NS1_7vsmem_tEE19static_temp_storage;
	add.s32 	%r1000, %r999, %r998;
	ld.shared.v2.u32 	{%r1209, %r1210}, [%r1000];
	bra.uni 	$L__BB11_109;
$L__BB11_108:
	shl.b32 	%r1001, %r217, 3;
	mov.u32 	%r1002, _ZZN3cub18CUB_300001_SM_10006detail10merge_sort30DeviceMergeSortBlockSortKernelINS2_10policy_hubIN6thrust24THRUST_300001_SM_1000_NS6detail15normal_iteratorINS6_10device_ptrIN4cuda3std3__44pairIiiEEEEEEE9Policy600ESG_PNS0_8NullTypeESG_SK_jNSC_4lessISE_EESE_SJ_EEvbT0_T1_T2_T3_T4_PT6_PT7_T5_NS1_7vsmem_tEE19static_temp_storage;
	add.s32 	%r1003, %r1002, %r1001;
	ld.shared.v2.u32 	{%r1203, %r1204}, [%r1003];
$L__BB11_109:
	setp.ge.s32 	%p435, %r217, %r169;
	mov.pred 	%p484, 0;
	@%p435 bra 	$L__BB11_112;
	setp.ge.s32 	%p437, %r218, %r168;
	setp.lt.s32 	%p438, %r1203, %r1209;
	or.pred  	%p439, %p437, %p438;
	mov.pred 	%p484, -1;
	@%p439 bra 	$L__BB11_112;
	setp.ge.s32 	%p440, %r1209, %r1203;
	setp.lt.s32 	%p441, %r1204, %r1210;
	and.pred  	%p484, %p440, %p441;
$L__BB11_112:
	selp.b32 	%r1177, %r1204, %r1210, %p484;
	selp.b32 	%r1178, %r1203, %r1209, %p484;
	selp.u32 	%r1004, 1, 0, %p484;
	add.s32 	%r229, %r217, %r1004;
	not.pred 	%p442, %p484;
	selp.u32 	%r1005, 1, 0, %p442;
	add.s32 	%r230, %r218, %r1005;
	@%p484 bra 	$L__BB11_114;
	shl.b32 	%r1006, %r230, 3;
	mov.u32 	%r1007, _ZZN3cub18CUB_300001_SM_10006detail10merge_sort30DeviceMergeSortBlockSortKernelINS2_10policy_hubIN6thrust24THRUST_300001_SM_1000_NS6detail15normal_iteratorINS6_10device_ptrIN4cuda3std3__44pairIiiEEEEEEE9Policy600ESG_PNS0_8NullTypeESG_SK_jNSC_4lessISE_EESE_SJ_EEvbT0_T1_T2_T3_T4_PT6_PT7_T5_NS1_7vsmem_tEE19static_temp_storage;
	add.s32 	%r1008, %r1007, %r1006;
	ld.shared.v2.u32 	{%r1209, %r1210}, [%r1008];
	bra.uni 	$L__BB11_115;
$L__BB11_114:
	shl.b32 	%r1009, %r229, 3;
	mov.u32 	%r1010, _ZZN3cub18CUB_300001_SM_10006detail10merge_sort30DeviceMergeSortBlockSortKernelINS2_10policy_hubIN6thrust24THRUST_300001_SM_1000_NS6detail15normal_iteratorINS6_10device_ptrIN4cuda3std3__44pairIiiEEEEEEE9Policy600ESG_PNS0_8NullTypeESG_SK_jNSC_4lessISE_EESE_SJ_EEvbT0_T1_T2_T3_T4_PT6_PT7_T5_NS1_7vsmem_tEE19static_temp_storage;
	add.s32 	%r1011, %r1010, %r1009;
	ld.shared.v2.u32 	{%r1203, %r1204}, [%r1011];
$L__BB11_115:
	setp.ge.s32 	%p444, %r229, %r169;
	mov.pred 	%p485, 0;
	@%p444 bra 	$L__BB11_118;
	setp.ge.s32 	%p446, %r230, %r168;
	setp.lt.s32 	%p447, %r1203, %r1209;
	or.pred  	%p448, %p446, %p447;
	mov.pred 	%p485, -1;
	@%p448 bra 	$L__BB11_118;
	setp.ge.s32 	%p449, %r1209, %r1203;
	setp.lt.s32 	%p450, %r1204, %r1210;
	and.pred  	%p485, %p449, %p450;
$L__BB11_118:
	selp.b32 	%r1189, %r1204, %r1210, %p485;
	selp.b32 	%r1190, %r1203, %r1209, %p485;
	selp.u32 	%r1012, 1, 0, %p485;
	add.s32 	%r241, %r229, %r1012;
	not.pred 	%p451, %p485;
	selp.u32 	%r1013, 1, 0, %p451;
	add.s32 	%r242, %r230, %r1013;
	@%p485 bra 	$L__BB11_120;
	shl.b32 	%r1014, %r242, 3;
	mov.u32 	%r1015, _ZZN3cub18CUB_300001_SM_10006detail10merge_sort30DeviceMergeSortBlockSortKernelINS2_10policy_hubIN6thrust24THRUST_300001_SM_1000_NS6detail15normal_iteratorINS6_10device_ptrIN4cuda3std3__44pairIiiEEEEEEE9Policy600ESG_PNS0_8NullTypeESG_SK_jNSC_4lessISE_EESE_SJ_EEvbT0_T1_T2_T3_T4_PT6_PT7_T5_NS1_7vsmem_tEE19static_temp_storage;
	add.s32 	%r1016, %r1015, %r1014;
	ld.shared.v2.u32 	{%r1209, %r1210}, [%r1016];
	bra.uni 	$L__BB11_121;
$L__BB11_120:
	shl.b32 	%r1017, %r241, 3;
	mov.u32 	%r1018, _ZZN3cub18CUB_300001_SM_10006detail10merge_sort30DeviceMergeSortBlockSortKernelINS2_10policy_hubIN6thrust24THRUST_300001_SM_1000_NS6detail15normal_iteratorINS6_10device_ptrIN4cuda3std3__44pairIiiEEEEEEE9Policy600ESG_PNS0_8NullTypeESG_SK_jNSC_4lessISE_EESE_SJ_EEvbT0_T1_T2_T3_T4_PT6_PT7_T5_NS1_7vsmem_tEE19static_temp_storage;
	add.s32 	%r1019, %r1018, %r1017;
	ld.shared.v2.u32 	{%r1203, %r1204}, [%r1019];
$L__BB11_121:
	setp.ge.s32 	%p453, %r241, %r169;
	mov.pred 	%p486, 0;
	@%p453 bra 	$L__BB11_124;
	setp.ge.s32 	%p455, %r242, %r168;
	setp.lt.s32 	%p456, %r1203, %r1209;
	or.pred  	%p457, %p455, %p456;
	mov.pred 	%p486, -1;
	@%p457 bra 	$L__BB11_124;
	setp.ge.s32 	%p458, %r1209, %r1203;
	setp.lt.s32 	%p459, %r1204, %r1210;
	and.pred  	%p486, %p458, %p459;
$L__BB11_124:
	selp.b32 	%r1181, %r1204, %r1210, %p486;
	selp.b32 	%r1182, %r1203, %r1209, %p486;
	selp.u32 	%r1020, 1, 0, %p486;
	add.s32 	%r253, %r241, %r1020;
	not.pred 	%p460, %p486;
	selp.u32 	%r1021, 1, 0, %p460;
	add.s32 	%r254, %r242, %r1021;
	@%p486 bra 	$L__BB11_126;
	shl.b32 	%r1022, %r254, 3;
	mov.u32 	%r1023, _ZZN3cub18CUB_300001_SM_10006detail10merge_sort30DeviceMergeSortBlockSortKernelINS2_10policy_hubIN6thrust24THRUST_300001_SM_1000_NS6detail15normal_iteratorINS6_10device_ptrIN4cuda3std3__44pairIiiEEEEEEE9Policy600ESG_PNS0_8NullTypeESG_SK_jNSC_4lessISE_EESE_SJ_EEvbT0_T1_T2_T3_T4_PT6_PT7_T5_NS1_7vsmem_tEE19static_temp_storage;
	add.s32 	%r1024, %r1023, %r1022;
	ld.shared.v2.u32 	{%r1209, %r1210}, [%r1024];
	bra.uni 	$L__BB11_127;
$L__BB11_126:
	shl.b32 	%r1025, %r253, 3;
	mov.u32 	%r1026, _ZZN3cub18CUB_300001_SM_10006detail10merge_sort30DeviceMergeSortBlockSortKernelINS2_10policy_hubIN6thrust24THRUST_300001_SM_1000_NS6detail15normal_iteratorINS6_10device_ptrIN4cuda3std3__44pairIiiEEEEEEE9Policy600ESG_PNS0_8NullTypeESG_SK_jNSC_4lessISE_EESE_SJ_EEvbT0_T1_T2_T3_T4_PT6_PT7_T5_NS1_7vsmem_tEE19static_temp_storage;
	add.s32 	%r1027, %r1026, %r1025;
	ld.shared.v2.u32 	{%r1203, %r1204}, [%r1027];
$L__BB11_127:
	setp.ge.s32 	%p462, %r253, %r169;
	mov.pred 	%p487, 0;
	@%p462 bra 	$L__BB11_130;
	setp.ge.s32 	%p464, %r254, %r168;
	setp.lt.s32 	%p465, %r1203, %r1209;
	or.pred  	%p466, %p464, %p465;
	mov.pred 	%p487, -1;
	@%p466 bra 	$L__BB11_130;
	setp.ge.s32 	%p467, %r1209, %r1203;
	setp.lt.s32 	%p468, %r1204, %r1210;
	and.pred  	%p487, %p467, %p468;
$L__BB11_130:
	selp.b32 	%r1185, %r1204, %r1210, %p487;
	selp.b32 	%r1186, %r1203, %r1209, %p487;
	selp.u32 	%r1028, 1, 0, %p487;
	add.s32 	%r265, %r253, %r1028;
	not.pred 	%p469, %p487;
	selp.u32 	%r1029, 1, 0, %p469;
	add.s32 	%r266, %r254, %r1029;
	@%p487 bra 	$L__BB11_132;
	shl.b32 	%r1030, %r266, 3;
	mov.u32 	%r1031, _ZZN3cub18CUB_300001_SM_10006detail10merge_sort30DeviceMergeSortBlockSortKernelINS2_10policy_hubIN6thrust24THRUST_300001_SM_1000_NS6detail15normal_iteratorINS6_10device_ptrIN4cuda3std3__44pairIiiEEEEEEE9Policy600ESG_PNS0_8NullTypeESG_SK_jNSC_4lessISE_EESE_SJ_EEvbT0_T1_T2_T3_T4_PT6_PT7_T5_NS1_7vsmem_tEE19static_temp_storage;
	add.s32 	%r1032, %r1031, %r1030;
	ld.shared.v2.u32 	{%r1209, %r1210}, [%r1032];
	bra.uni 	$L__BB11_133;
$L__BB11_132:
	shl.b32 	%r1033, %r265, 3;
	mov.u32 	%r1034, _ZZN3cub18CUB_300001_SM_10006detail10merge_sort30DeviceMergeSortBlockSortKernelINS2_10policy_hubIN6thrust24THRUST_300001_SM_1000_NS6detail15normal_iteratorINS6_10device_ptrIN4cuda3std3__44pairIiiEEEEEEE9Policy600ESG_PNS0_8NullTypeESG_SK_jNSC_4lessISE_EESE_SJ_EEvbT0_T1_T2_T3_T4_PT6_PT7_T5_NS1_7vsmem_tEE19static_temp_storage;
	add.s32 	%r1035, %r1034, %r1033;
	ld.shared.v2.u32 	{%r1203, %r1204}, [%r1035];
$L__BB11_133:
	setp.ge.s32 	%p471, %r265, %r169;
	mov.pred 	%p488, 0;
	@%p471 bra 	$L__BB11_136;
	setp.ge.s32 	%p473, %r266, %r168;
	setp.lt.s32 	%p474, %r1203, %r1209;
	or.pred  	%p475, %p473, %p474;
	mov.pred 	%p488, -1;
	@%p475 bra 	$L__BB11_136;
	setp.ge.s32 	%p476, %r1209, %r1203;
	setp.lt.s32 	%p477, %r1204, %r1210;
	and.pred  	%p488, %p476, %p477;
$L__BB11_136:
	selp.b32 	%r1183, %r1204, %r1210, %p488;
	selp.b32 	%r1184, %r1203, %r1209, %p488;
	shl.b32 	%r1199, %r165, 1;
	setp.lt.u32 	%p478, %r165, 129;
	@%p478 bra 	$L__BB11_86;
	ld.param.s8 	%rs3, [_ZN3cub18CUB_300001_SM_10006detail10merge_sort30DeviceMergeSortBlockSortKernelINS2_10policy_hubIN6thrust24THRUST_300001_SM_1000_NS6detail15normal_iteratorINS6_10device_ptrIN4cuda3std3__44pairIiiEEEEEEE9Policy600ESG_PNS0_8NullTypeESG_SK_jNSC_4lessISE_EESE_SJ_EEvbT0_T1_T2_T3_T4_PT6_PT7_T5_NS1_7vsmem_tE_param_0];
	bar.sync 	0;
	setp.eq.s16 	%p479, %rs3, 0;
	@%p479 bra 	$L__BB11_139;
	st.shared.v2.u32 	[%r13], {%r1102, %r1101};
	st.shared.v2.u32 	[%r16+8], {%r1174, %r1173};
	st.shared.v2.u32 	[%r19+16], {%r1194, %r1193};
	st.shared.v2.u32 	[%r22+24], {%r1178, %r1177};
	st.shared.v2.u32 	[%r25+32], {%r1190, %r1189};
	st.shared.v2.u32 	[%r28+40], {%r1182, %r1181};
	st.shared.v2.u32 	[%r31+48], {%r1186, %r1185};
	st.shared.v2.u32 	[%r34+56], {%r1184, %r1183};
	bar.warp.sync 	-1;
	ld.shared.v2.u32 	{%r1036, %r1037}, [%r5];
	ld.shared.v2.u32 	{%r1038, %r1039}, [%r6+256];
	ld.shared.v2.u32 	{%r1040, %r1041}, [%r7+512];
	ld.shared.v2.u32 	{%r1042, %r1043}, [%r8+768];
	ld.shared.v2.u32 	{%r1044, %r1045}, [%r9+1024];
	ld.shared.v2.u32 	{%r1046, %r1047}, [%r10+1280];
	ld.shared.v2.u32 	{%r1048, %r1049}, [%r11+1536];
	ld.shared.v2.u32 	{%r1050, %r1051}, [%r12+1792];
	cvt.u64.u32 	%rd26, %r4;
	mov.u32 	%r1052, %ctaid.x;
	shl.b32 	%r1053, %r1052, 11;
	or.b32  	%r1054, %r3, %r1053;
	cvt.u64.u32 	%rd27, %r1054;
	add.s64 	%rd28, %rd27, %rd26;
	shl.b64 	%rd29, %rd28, 3;
	add.s64 	%rd30, %rd2, %rd29;
	st.global.u32 	[%rd30], %r1036;
	st.global.u32 	[%rd30+4], %r1037;
	st.global.u32 	[%rd30+256], %r1038;
	st.global.u32 	[%rd30+260], %r1039;
	st.global.u32 	[%rd30+512], %r1040;
	st.global.u32 	[%rd30+516], %r1041;
	st.global.u32 	[%rd30+768], %r1042;
	st.global.u32 	[%rd30+772], %r1043;
	st.global.u32 	[%rd30+1024], %r1044;
	st.global.u32 	[%rd30+1028], %r1045;
	st.global.u32 	[%rd30+1280], %r1046;
	st.global.u32 	[%rd30+1284], %r1047;
	st.global.u32 	[%rd30+1536], %r1048;
	st.global.u32 	[%rd30+1540], %r1049;
	st.global.u32 	[%rd30+1792], %r1050;
	st.global.u32 	[%rd30+1796], %r1051;
	bra.uni 	$L__BB11_353;
$L__BB11_139:
	ld.param.u64 	%rd35, [_ZN3cub18CUB_300001_SM_10006detail10merge_sort30DeviceMergeSortBlockSortKernelINS2_10policy_hubIN6thrust24THRUST_300001_SM_1000_NS6detail15normal_iteratorINS6_10device_ptrIN4cuda3std3__44pairIiiEEEEEEE9Policy600ESG_PNS0_8NullTypeESG_SK_jNSC_4lessISE_EESE_SJ_EEvbT0_T1_T2_T3_T4_PT6_PT7_T5_NS1_7vsmem_tE_param_6];
	st.shared.v2.u32 	[%r13], {%r1102, %r1101};
	st.shared.v2.u32 	[%r16+8], {%r1174, %r1173};
	st.shared.v2.u32 	[%r19+16], {%r1194, %r1193};
	st.shared.v2.u32 	[%r22+24], {%r1178, %r1177};
	st.shared.v2.u32 	[%r25+32], {%r1190, %r1189};
	st.shared.v2.u32 	[%r28+40], {%r1182, %r1181};
	st.shared.v2.u32 	[%r31+48], {%r1186, %r1185};
	st.shared.v2.u32 	[%r34+56], {%r1184, %r1183};
	bar.warp.sync 	-1;
	ld.shared.v2.u32 	{%r1055, %r1056}, [%r5];
	ld.shared.v2.u32 	{%r1057, %r1058}, [%r6+256];
	ld.shared.v2.u32 	{%r1059, %r1060}, [%r7+512];
	ld.shared.v2.u32 	{%r1061, %r1062}, [%r8+768];
	ld.shared.v2.u32 	{%r1063, %r1064}, [%r9+1024];
	ld.shared.v2.u32 	{%r1065, %r1066}, [%r10+1280];
	ld.shared.v2.u32 	{%r1067, %r1068}, [%r11+1536];
	ld.shared.v2.u32 	{%r1069, %r1070}, [%r12+1792];
	cvta.to.global.u64 	%rd31, %rd35;
	add.s64 	%rd33, %rd31, %rd24;
	st.global.u32 	[%rd33], %r1055;
	st.global.u32 	[%rd33+4], %r1056;
	st.global.u32 	[%rd33+256], %r1057;
	st.global.u32 	[%rd33+260], %r1058;
	st.global.u32 	[%rd33+512], %r1059;
	st.global.u32 	[%rd33+516], %r1060;
	st.global.u32 	[%rd33+768], %r1061;
	st.global.u32 	[%rd33+772], %r1062;
	st.global.u32 	[%rd33+1024], %r1063;
	st.global.u32 	[%rd33+1028], %r1064;
	st.global.u32 	[%rd33+1280], %r1065;
	st.global.u32 	[%rd33+1284], %r1066;
	st.global.u32 	[%rd33+1536], %r1067;
	st.global.u32 	[%rd33+1540], %r1068;
	st.global.u32 	[%rd33+1792], %r1069;
	st.global.u32 	[%rd33+1796], %r1070;
	bra.uni 	$L__BB11_353;
$L__BB11_140:
	sub.s32 	%r669, %r665, %r1;
	min.s32 	%r278, %r669, 2048;
	// begin inline asm
	griddepcontrol.wait;
	// end inline asm
	mul.wide.u32 	%rd10, %r1, 8;
	add.s64 	%rd11, %rd1, %rd10;
	mov.u32 	%r279, %tid.x;
	ld.global.u32 	%r1245, [%rd11+4];
	ld.global.u32 	%r1246, [%rd11];
	and.b32  	%r670, %r279, 31;
	shl.b32 	%r671, %r279, 3;
	and.b32  	%r672, %r671, 7936;
	or.b32  	%r282, %r672, %r670;
	setp.ge.s32 	%p38, %r282, %r278;
	shl.b32 	%r673, %r282, 3;
	cvt.u64.u32 	%rd12, %r673;
	add.s64 	%rd4, %rd11, %rd12;
	mov.u32 	%r1231, %r1245;
	mov.u32 	%r1232, %r1246;
	@%p38 bra 	$L__BB11_142;
	ld.global.u32 	%r1232, [%rd4];
	ld.global.u32 	%r1231, [%rd4+4];
$L__BB11_142:
	add.s32 	%r287, %r282, 32;
	setp.ge.s32 	%p39, %r287, %r278;
	mov.u32 	%r1233, %r1245;
	mov.u32 	%r1234, %r1246;
	@%p39 bra 	$L__BB11_144;
	ld.global.u32 	%r1234, [%rd4+256];
	ld.global.u32 	%r1233, [%rd4+260];
$L__BB11_144:
	add.s32 	%r674, %r282, 64;
	setp.ge.s32 	%p40, %r674, %r278;
	mov.u32 	%r1235, %r1245;
	mov.u32 	%r1236, %r1246;
	@%p40 bra 	$L__BB11_146;
	ld.global.u32 	%r1236, [%rd4+512];
	ld.global.u32 	%r1235, [%rd4+516];
$L__BB11_146:
	add.s32 	%r296, %r282, 96;
	setp.ge.s32 	%p41, %r296, %r278;
	mov.u32 	%r1237, %r1245;
	mov.u32 	%r1238, %r1246;
	@%p41 bra 	$L__BB11_148;
	ld.global.u32 	%r1238, [%rd4+768];
	ld.global.u32 	%r1237, [%rd4+772];
$L__BB11_148:
	add.s32 	%r675, %r282, 128;
	setp.ge.s32 	%p42, %r675, %r278;
	mov.u32 	%r1239, %r1245;
	mov.u32 	%r1240, %r1246;
	@%p42 bra 	$L__BB11_150;
	ld.global.u32 	%r1240, [%rd4+1024];
	ld.global.u32 	%r1239, [%rd4+1028];
$L__BB11_150:
	add.s32 	%r676, %r282, 160;
	setp.ge.s32 	%p43, %r676, %r278;
	mov.u32 	%r1241, %r1245;
	mov.u32 	%r1242, %r1246;
	@%p43 bra 	$L__BB11_152;
	ld.global.u32 	%r1242, [%rd4+1280];
	ld.global.u32 	%r1241, [%rd4+1284];
$L__BB11_152:
	add.s32 	%r677, %r282, 192;
	setp.ge.s32 	%p44, %r677, %r278;
	mov.u32 	%r1243, %r1245;
	mov.u32 	%r1244, %r1246;
	@%p44 bra 	$L__BB11_154;
	ld.global.u32 	%r1244, [%rd4+1536];
	ld.global.u32 	%r1243, [%rd4+1540];
$L__BB11_154:
	add.s32 	%r678, %r282, 224;
	setp.ge.s32 	%p45, %r678, %r278;
	@%p45 bra 	$L__BB11_156;
	ld.global.u32 	%r1246, [%rd4+1792];
	ld.global.u32 	%r1245, [%rd4+1796];
$L__BB11_156:
	// begin inline asm
	mov.u32 %r679, %laneid;
	// end inline asm
	shl.b32 	%r680, %r279, 3;
	and.b32  	%r681, %r680, 7936;
	add.s32 	%r682, %r679, %r681;
	shr.s32 	%r683, %r682, 5;
	add.s32 	%r684, %r683, %r682;
	shl.b32 	%r685, %r684, 3;
	mov.u32 	%r686, _ZZN3cub18CUB_300001_SM_10006detail10merge_sort30DeviceMergeSortBlockSortKernelINS2_10policy_hubIN6thrust24THRUST_300001_SM_1000_NS6detail15normal_iteratorINS6_10device_ptrIN4cuda3std3__44pairIiiEEEEEEE9Policy600ESG_PNS0_8NullTypeESG_SK_jNSC_4lessISE_EESE_SJ_EEvbT0_T1_T2_T3_T4_PT6_PT7_T5_NS1_7vsmem_tEE19static_temp_storage;
	add.s32 	%r317, %r686, %r685;
	st.shared.v2.u32 	[%r317], {%r1232, %r1231};
	add.s32 	%r687, %r682, 32;
	shr.s32 	%r688, %r687, 5;
	add.s32 	%r689, %r688, %r682;
	shl.b32 	%r690, %r689, 3;
	add.s32 	%r318, %r686, %r690;
	st.shared.v2.u32 	[%r318+256], {%r1234, %r1233};
	add.s32 	%r691, %r682, 64;
	shr.s32 	%r692, %r691, 5;
	add.s32 	%r693, %r692, %r682;
	shl.b32 	%r694, %r693, 3;
	add.s32 	%r319, %r686, %r694;
	st.shared.v2.u32 	[%r319+512], {%r1236, %r1235};
	add.s32 	%r695, %r682, 96;
	shr.s32 	%r696, %r695, 5;
	add.s32 	%r697, %r696, %r682;
	shl.b32 	%r698, %r697, 3;
	add.s32 	%r320, %r686, %r698;
	st.shared.v2.u32 	[%r320+768], {%r1238, %r1237};
	add.s32 	%r699, %r682, 128;
	shr.s32 	%r700, %r699, 5;
	add.s32 	%r701, %r700, %r682;
	shl.b32 	%r702, %r701, 3;
	add.s32 	%r321, %r686, %r702;
	st.shared.v2.u32 	[%r321+1024], {%r1240, %r1239};
	add.s32 	%r703, %r682, 160;
	shr.s32 	%r704, %r703, 5;
	add.s32 	%r705, %r704, %r682;
	shl.b32 	%r706, %r705, 3;
	add.s32 	%r322, %r686, %r706;
	st.shared.v2.u32 	[%r322+1280], {%r1242, %r1241};
	add.s32 	%r707, %r682, 192;
	shr.s32 	%r708, %r707, 5;
	add.s32 	%r709, %r708, %r682;
	shl.b32 	%r710, %r709, 3;
	add.s32 	%r323, %r686, %r710;
	st.shared.v2.u32 	[%r323+1536], {%r1244, %r1243};
	add.s32 	%r711, %r682, 224;
	shr.s32 	%r712, %r711, 5;
	add.s32 	%r713, %r712, %r682;
	shl.b32 	%r714, %r713, 3;
	add.s32 	%r324, %r686, %r714;
	st.shared.v2.u32 	[%r324+1792], {%r1246, %r1245};
	bar.warp.sync 	-1;
	mad.lo.s32 	%r715, %r679, 7, %r682;
	shr.s32 	%r716, %r715, 5;
	add.s32 	%r717, %r716, %r715;
	shl.b32 	%r718, %r717, 3;
	add.s32 	%r325, %r686, %r718;
	ld.shared.v2.u32 	{%r1410, %r1409}, [%r325];
	add.s32 	%r719, %r715, 1;
	shr.s32 	%r720, %r719, 5;
	add.s32 	%r721, %r720, %r715;
	shl.b32 	%r722, %r721, 3;
	add.s32 	%r328, %r686, %r722;
	ld.shared.v2.u32 	{%r329, %r330}, [%r328+8];
	add.s32 	%r723, %r715, 2;
	shr.s32 	%r724, %r723, 5;
	add.s32 	%r725, %r724, %r715;
	shl.b32 	%r726, %r725, 3;
	add.s32 	%r331, %r686, %r726;
	ld.shared.v2.u32 	{%r332, %r333}, [%r331+16];
	add.s32 	%r727, %r715, 3;
	shr.s32 	%r728, %r727, 5;
	add.s32 	%r729, %r728, %r715;
	shl.b32 	%r730, %r729, 3;
	add.s32 	%r334, %r686, %r730;
	ld.shared.v2.u32 	{%r335, %r336}, [%r334+24];
	add.s32 	%r731, %r715, 4;
	shr.s32 	%r732, %r731, 5;
	add.s32 	%r733, %r732, %r715;
	shl.b32 	%r734, %r733, 3;
	add.s32 	%r337, %r686, %r734;
	ld.shared.v2.u32 	{%r338, %r339}, [%r337+32];
	add.s32 	%r735, %r715, 5;
	shr.s32 	%r736, %r735, 5;
	add.s32 	%r737, %r736, %r715;
	shl.b32 	%r738, %r737, 3;
	add.s32 	%r340, %r686, %r738;
	ld.shared.v2.u32 	{%r341, %r342}, [%r340+40];
	add.s32 	%r739, %r715, 6;
	shr.s32 	%r740, %r739, 5;
	add.s32 	%r741, %r740, %r715;
	shl.b32 	%r742, %r741, 3;
	add.s32 	%r343, %r686, %r742;
	ld.shared.v2.u32 	{%r344, %r345}, [%r343+48];
	add.s32 	%r743, %r715, 7;
	shr.s32 	%r744, %r743, 5;
	add.s32 	%r745, %r744, %r715;
	shl.b32 	%r746, %r745, 3;
	add.s32 	%r346, %r686, %r746;
	ld.shared.v2.u32 	{%r347, %r348}, [%r346+56];
	bar.sync 	0;
	// begin inline asm
	griddepcontrol.launch_dependents;
	// end inline asm
	or.b32  	%r747, %r680, 1;
	setp.ge.u32 	%p46, %r747, %r278;
	mov.u32 	%r1391, %r1409;
	mov.u32 	%r1392, %r1410;
	mov.u32 	%r1253, %r1410;
	mov.u32 	%r1254, %r1409;
	@%p46 bra 	$L__BB11_160;
	setp.lt.s32 	%p47, %r1410, %r329;
	@%p47 bra 	$L__BB11_159;
	setp.lt.s32 	%p48, %r329, %r1410;
	setp.ge.s32 	%p49, %r1409, %r330;
	or.pred  	%p50, %p48, %p49;
	mov.u32 	%r1391, %r330;
	mov.u32 	%r1392, %r329;
	mov.u32 	%r1253, %r1410;
	mov.u32 	%r1254, %r1409;
	@%p50 bra 	$L__BB11_160;
$L__BB11_159:
	mov.u32 	%r1391, %r330;
	mov.u32 	%r1392, %r329;
	mov.u32 	%r1253, %r329;
	mov.u32 	%r1254, %r330;
$L__BB11_160:
	shl.b32 	%r748, %r279, 3;
	or.b32  	%r749, %r748, 2;
	setp.ge.u32 	%p51, %r749, %r278;
	mov.u32 	%r1389, %r1254;
	mov.u32 	%r1390, %r1253;
	@%p51 bra 	$L__BB11_164;
	setp.lt.s32 	%p52, %r1253, %r332;
	@%p52 bra 	$L__BB11_163;
	setp.lt.s32 	%p53, %r332, %r1253;
	setp.ge.s32 	%p54, %r1254, %r333;
	or.pred  	%p55, %p53, %p54;
	mov.u32 	%r1389, %r333;
	mov.u32 	%r1390, %r332;
	@%p55 bra 	$L__BB11_164;
$L__BB11_163:
	mov.u32 	%r1389, %r333;
	mov.u32 	%r1390, %r332;
	mov.u32 	%r1253, %r332;
	mov.u32 	%r1254, %r333;
$L__BB11_164:
	shl.b32 	%r750, %r279, 3;
	or.b32  	%r751, %r750, 3;
	setp.ge.u32 	%p56, %r751, %r278;
	mov.u32 	%r1387, %r1254;
	mov.u32 	%r1388, %r1253;
	@%p56 bra 	$L__BB11_168;
	setp.lt.s32 	%p57, %r1253, %r335;
	@%p57 bra 	$L__BB11_167;
	setp.lt.s32 	%p58, %r335, %r1253;
	setp.ge.s32 	%p59, %r1254, %r336;
	or.pred  	%p60, %p58, %p59;
	mov.u32 	%r1387, %r336;
	mov.u32 	%r1388, %r335;
	@%p60 bra 	$L__BB11_168;
$L__BB11_167:
	mov.u32 	%r1387, %r336;
	mov.u32 	%r1388, %r335;
	mov.u32 	%r1253, %r335;
	mov.u32 	%r1254, %r336;
$L__BB11_168:
	shl.b32 	%r752, %r279, 3;
	or.b32  	%r753, %r752, 4;
	setp.ge.u32 	%p61, %r753, %r278;
	mov.u32 	%r1385, %r1254;
	mov.u32 	%r1386, %r1253;
	@%p61 bra 	$L__BB11_172;
	setp.lt.s32 	%p62, %r1253, %r338;
	@%p62 bra 	$L__BB11_171;
	setp.lt.s32 	%p63, %r338, %r1253;
	setp.ge.s32 	%p64, %r1254, %r339;
	or.pred  	%p65, %p63, %p64;
	mov.u32 	%r1385, %r339;
	mov.u32 	%r1386, %r338;
	@%p65 bra 	$L__BB11_172;
$L__BB11_171:
	mov.u32 	%r1385, %r339;
	mov.u32 	%r1386, %r338;
	mov.u32 	%r1253, %r338;
	mov.u32 	%r1254, %r339;
$L__BB11_172:
	shl.b32 	%r754, %r279, 3;
	or.b32  	%r755, %r754, 5;
	setp.ge.u32 	%p66, %r755, %r278;
	mov.u32 	%r1383, %r1254;
	mov.u32 	%r1384, %r1253;
	@%p66 bra 	$L__BB11_176;
	setp.lt.s32 	%p67, %r1253, %r341;
	@%p67 bra 	$L__BB11_175;
	setp.lt.s32 	%p68, %r341, %r1253;
	setp.ge.s32 	%p69, %r1254, %r342;
	or.pred  	%p70, %p68, %p69;
	mov.u32 	%r1383, %r342;
	mov.u32 	%r1384, %r341;
	@%p70 bra 	$L__BB11_176;
$L__BB11_175:
	mov.u32 	%r1383, %r342;
	mov.u32 	%r1384, %r341;
	mov.u32 	%r1253, %r341;
	mov.u32 	%r1254, %r342;
$L__BB11_176:
	shl.b32 	%r756, %r279, 3;
	or.b32  	%r757, %r756, 6;
	setp.ge.u32 	%p71, %r757, %r278;
	mov.u32 	%r1381, %r1254;
	mov.u32 	%r1382, %r1253;
	@%p71 bra 	$L__BB11_180;
	setp.lt.s32 	%p72, %r1253, %r344;
	@%p72 bra 	$L__BB11_179;
	setp.lt.s32 	%p73, %r344, %r1253;
	setp.ge.s32 	%p74, %r1254, %r345;
	or.pred  	%p75, %p73, %p74;
	mov.u32 	%r1381, %r345;
	mov.u32 	%r1382, %r344;
	@%p75 bra 	$L__BB11_180;
$L__BB11_179:
	mov.u32 	%r1381, %r345;
	mov.u32 	%r1382, %r344;
	mov.u32 	%r1253, %r344;
	mov.u32 	%r1254, %r345;
$L__BB11_180:
	shl.b32 	%r758, %r279, 3;
	or.b32  	%r759, %r758, 7;
	setp.lt.u32 	%p76, %r759, %r278;
	selp.b32 	%r1395, %r348, %r1254, %p76;
	selp.b32 	%r1396, %r347, %r1253, %p76;
	setp.ge.u32 	%p77, %r758, %r278;
	@%p77 bra 	$L__BB11_265;
	setp.lt.s32 	%p78, %r1392, %r1410;
	@%p78 bra 	$L__BB11_183;
	setp.lt.s32 	%p79, %r1410, %r1392;
	setp.ge.s32 	%p80, %r1391, %r1409;
	or.pred  	%p81, %p79, %p80;
	mov.u32 	%r1289, %r1391;
	mov.u32 	%r1290, %r1392;
	@%p81 bra 	$L__BB11_184;
$L__BB11_183:
	mov.u32 	%r1289, %r1409;
	mov.u32 	%r1290, %r1410;
	mov.u32 	%r1409, %r1391;
	mov.u32 	%r1410, %r1392;
$L__BB11_184:
	setp.lt.s32 	%p82, %r1388, %r1390;
	@%p82 bra 	$L__BB11_186;
	setp.lt.s32 	%p83, %r1390, %r1388;
	setp.ge.s32 	%p84, %r1387, %r1389;
	or.pred  	%p85, %p83, %p84;
	mov.u32 	%r1293, %r1387;
	mov.u32 	%r1294, %r1388;
	@%p85 bra 	$L__BB11_187;
$L__BB11_186:
	mov.u32 	%r1293, %r1389;
	mov.u32 	%r1294, %r1390;
	mov.u32 	%r1389, %r1387;
	mov.u32 	%r1390, %r1388;
$L__BB11_187:
	setp.lt.s32 	%p86, %r1384, %r1386;
	@%p86 bra 	$L__BB11_189;
	setp.lt.s32 	%p87, %r1386, %r1384;
	setp.ge.s32 	%p88, %r1383, %r1385;
	or.pred  	%p89, %p87, %p88;
	mov.u32 	%r1297, %r1383;
	mov.u32 	%r1298, %r1384;
	@%p89 bra 	$L__BB11_190;
$L__BB11_189:
	mov.u32 	%r1297, %r1385;
	mov.u32 	%r1298, %r1386;
	mov.u32 	%r1385, %r1383;
	mov.u32 	%r1386, %r1384;
$L__BB11_190:
	setp.lt.s32 	%p90, %r1396, %r1382;
	@%p90 bra 	$L__BB11_192;
	setp.lt.s32 	%p91, %r1382, %r1396;
	setp.ge.s32 	%p92, %r1395, %r1381;
	or.pred  	%p93, %p91, %p92;
	mov.u32 	%r1283, %r1395;
	mov.u32 	%r1284, %r1396;
	@%p93 bra 	$L__BB11_193;
$L__BB11_192:
	mov.u32 	%r1283, %r1381;
	mov.u32 	%r1284, %r1382;
	mov.u32 	%r1381, %r1395;
	mov.u32 	%r1382, %r1396;
$L__BB11_193:
	setp.lt.s32 	%p94, %r1390, %r1290;
	@%p94 bra 	$L__BB11_195;
	setp.lt.s32 	%p95, %r1290, %r1390;
	setp.ge.s32 	%p96, %r1389, %r1289;
	or.pred  	%p97, %p95, %p96;
	mov.u32 	%r1305, %r1389;
	mov.u32 	%r1306, %r1390;
	@%p97 bra 	$L__BB11_196;
$L__BB11_195:
	mov.u32 	%r1305, %r1289;
	mov.u32 	%r1306, %r1290;
	mov.u32 	%r1289, %r1389;
	mov.u32 	%r1290, %r1390;
$L__BB11_196:
	setp.lt.s32 	%p98, %r1386, %r1294;
	@%p98 bra 	$L__BB11_198;
	setp.lt.s32 	%p99, %r1294, %r1386;
	setp.ge.s32 	%p100, %r1385, %r1293;
	or.pred  	%p101, %p99, %p100;
	mov.u32 	%r1309, %r1385;
	mov.u32 	%r1310, %r1386;
	@%p101 bra 	$L__BB11_199;
$L__BB11_198:
	mov.u32 	%r1309, %r1293;
	mov.u32 	%r1310, %r1294;
	mov.u32 	%r1293, %r1385;
	mov.u32 	%r1294, %r1386;
$L__BB11_199:
	setp.lt.s32 	%p102, %r1382, %r1298;
	@%p102 bra 	$L__BB11_201;
	setp.lt.s32 	%p103, %r1298, %r1382;
	setp.ge.s32 	%p104, %r1381, %r1297;
	or.pred  	%p105, %p103, %p104;
	mov.u32 	%r1313, %r1381;
	mov.u32 	%r1314, %r1382;
	@%p105 bra 	$L__BB11_202;
$L__BB11_201:
	mov.u32 	%r1313, %r1297;
	mov.u32 	%r1314, %r1298;
	mov.u32 	%r1297, %r1381;
	mov.u32 	%r1298, %r1382;
$L__BB11_202:
	setp.lt.s32 	%p106, %r1290, %r1410;
	@%p106 bra 	$L__BB11_204;
	setp.lt.s32 	%p107, %r1410, %r1290;
	setp.ge.s32 	%p108, %r1289, %r1409;
	or.pred  	%p109, %p107, %p108;
	mov.u32 	%r1317, %r1289;
	mov.u32 	%r1318, %r1290;
	@%p109 bra 	$L__BB11_205;
$L__BB11_204:
	mov.u32 	%r1317, %r1409;
	mov.u32 	%r1318, %r1410;
	mov.u32 	%r1409, %r1289;
	mov.u32 	%r1410, %r1290;
$L__BB11_205:
	setp.lt.s32 	%p110, %r1294, %r1306;
	@%p110 bra 	$L__BB11_207;
	setp.lt.s32 	%p111, %r1306, %r1294;
	setp.ge.s32 	%p112, %r1293, %r1305;
	or.pred  	%p113, %p111, %p112;
	mov.u32 	%r1321, %r1293;
	mov.u32 	%r1322, %r1294;
	@%p113 bra 	$L__BB11_208;
$L__BB11_207:
	mov.u32 	%r1321, %r1305;
	mov.u32 	%r1322, %r1306;
	mov.u32 	%r1305, %r1293;
	mov.u32 	%r1306, %r1294;
$L__BB11_208:
	setp.lt.s32 	%p114, %r1298, %r1310;
	@%p114 bra 	$L__BB11_210;
	setp.lt.s32 	%p115, %r1310, %r1298;
	setp.ge.s32 	%p116, %r1297, %r1309;
	or.pred  	%p117, %p115, %p116;
	mov.u32 	%r1325, %r1297;
	mov.u32 	%r1326, %r1298;
	@%p117 bra 	$L__BB11_211;
$L__BB11_210:
	mov.u32 	%r1325, %r1309;
	mov.u32 	%r1326, %r1310;
	mov.u32 	%r1309, %r1297;
	mov.u32 	%r1310, %r1298;
$L__BB11_211:
	setp.lt.s32 	%p118, %r1284, %r1314;
	@%p118 bra 	$L__BB11_213;
	setp.lt.s32 	%p119, %r1314, %r1284;
	setp.ge.s32 	%p120, %r1283, %r1313;
	or.pred  	%p121, %p119, %p120;
	mov.u32 	%r1311, %r1283;
	mov.u32 	%r1312, %r1284;
	@%p121 bra 	$L__BB11_214;
$L__BB11_213:
	mov.u32 	%r1311, %r1313;
	mov.u32 	%r1312, %r1314;
	mov.u32 	%r1313, %r1283;
	mov.u32 	%r1314, %r1284;
$L__BB11_214:
	setp.lt.s32 	%p122, %r1306, %r1318;
	@%p122 bra 	$L__BB11_216;
	setp.lt.s32 	%p123, %r1318, %r1306;
	setp.ge.s32 	%p124, %r1305, %r1317;
	or.pred  	%p125, %p123, %p124;
	mov.u32 	%r1333, %r1305;
	mov.u32 	%r1334, %r1306;
	@%p125 bra 	$L__BB11_217;
$L__BB11_216:
	mov.u32 	%r1333, %r1317;
	mov.u32 	%r1334, %r1318;
	mov.u32 	%r1317, %r1305;
	mov.u32 	%r1318, %r1306;
$L__BB11_217:
	setp.lt.s32 	%p126, %r1310, %r1322;
	@%p126 bra 	$L__BB11_219;
	setp.lt.s32 	%p127, %r1322, %r1310;
	setp.ge.s32 	%p128, %r1309, %r1321;
	or.pred  	%p129, %p127, %p128;
	mov.u32 	%r1337, %r1309;
	mov.u32 	%r1338, %r1310;
	@%p129 bra 	$L__BB11_220;
$L__BB11_219:
	mov.u32 	%r1337, %r1321;
	mov.u32 	%r1338, %r1322;
	mov.u32 	%r1321, %r1309;
	mov.u32 	%r1322, %r1310;
$L__BB11_220:
	setp.lt.s32 	%p130, %r1314, %r1326;
	@%p130 bra 	$L__BB11_222;
	setp.lt.s32 	%p131, %r1326, %r1314;
	setp.ge.s32 	%p132, %r1313, %r1325;
	or.pred  	%p133, %p131, %p132;
	mov.u32 	%r1341, %r1313;
	mov.u32 	%r1342, %r1314;
	@%p133 bra 	$L__BB11_223;
$L__BB11_222:
	mov.u32 	%r1341, %r1325;
	mov.u32 	%r1342, %r1326;
	mov.u32 	%r1325, %r1313;
	mov.u32 	%r1326, %r1314;
$L__BB11_223:
	setp.lt.s32 	%p134, %r1318, %r1410;
	@%p134 bra 	$L__BB11_225;
	setp.lt.s32 	%p135, %r1410, %r1318;
	setp.ge.s32 	%p136, %r1317, %r1409;
	or.pred  	%p137, %p135, %p136;
	mov.u32 	%r1345, %r1317;
	mov.u32 	%r1346, %r1318;
	@%p137 bra 	$L__BB11_226;
$L__BB11_225:
	mov.u32 	%r1345, %r1409;
	mov.u32 	%r1346, %r1410;
	mov.u32 	%r1409, %r1317;
	mov.u32 	%r1410, %r1318;
$L__BB11_226:
	setp.lt.s32 	%p138, %r1322, %r1334;
	@%p138 bra 	$L__BB11_228;
	setp.lt.s32 	%p139, %r1334, %r1322;
	setp.ge.s32 	%p140, %r1321, %r1333;
	or.pred  	%p141, %p139, %p140;
	mov.u32 	%r1349, %r1321;
	mov.u32 	%r1350, %r1322;
	@%p141 bra 	$L__BB11_229;
$L__BB11_228:
	mov.u32 	%r1349, %r1333;
	mov.u32 	%r1350, %r1334;
	mov.u32 	%r1333, %r1321;
	mov.u32 	%r1334, %r1322;
$L__BB11_229:
	setp.lt.s32 	%p142, %r1326, %r1338;
	@%p142 bra 	$L__BB11_231;
	setp.lt.s32 	%p143, %r1338, %r1326;
	setp.ge.s32 	%p144, %r1325, %r1337;
	or.pred  	%p145, %p143, %p144;
	mov.u32 	%r1353, %r1325;
	mov.u32 	%r1354, %r1326;
	@%p145 bra 	$L__BB11_232;
$L__BB11_231:
	mov.u32 	%r1353, %r1337;
	mov.u32 	%r1354, %r1338;
	mov.u32 	%r1337, %r1325;
	mov.u32 	%r1338, %r1326;
$L__BB11_232:
	setp.lt.s32 	%p146, %r1312, %r1342;
	@%p146 bra 	$L__BB11_234;
	setp.lt.s32 	%p147, %r1342, %r1312;
	setp.ge.s32 	%p148, %r1311, %r1341;
	or.pred  	%p149, %p147, %p148;
	mov.u32 	%r1339, %r1311;
	mov.u32 	%r1340, %r1312;
	@%p149 bra 	$L__BB11_235;
$L__BB11_234:
	mov.u32 	%r1339, %r1341;
	mov.u32 	%r1340, %r1342;
	mov.u32 	%r1341, %r1311;
	mov.u32 	%r1342, %r1312;
$L__BB11_235:
	setp.lt.s32 	%p150, %r1334, %r1346;
	@%p150 bra 	$L__BB11_237;
	setp.lt.s32 	%p151, %r1346, %r1334;
	setp.ge.s32 	%p152, %r1333, %r1345;
	or.pred  	%p153, %p151, %p152;
	mov.u32 	%r1361, %r1333;
	mov.u32 	%r1362, %r1334;
	@%p153 bra 	$L__BB11_238;
$L__BB11_237:
	mov.u32 	%r1361, %r1345;
	mov.u32 	%r1362, %r1346;
	mov.u32 	%r1345, %r1333;
	mov.u32 	%r1346, %r1334;
$L__BB11_238:
	setp.lt.s32 	%p154, %r1338, %r1350;
	@%p154 bra 	$L__BB11_240;
	setp.lt.s32 	%p155, %r1350, %r1338;
	setp.ge.s32 	%p156, %r1337, %r1349;
	or.pred  	%p157, %p155, %p156;
	mov.u32 	%r1365, %r1337;
	mov.u32 	%r1366, %r1338;
	@%p157 bra 	$L__BB11_241;
$L__BB11_240:
	mov.u32 	%r1365, %r1349;
	mov.u32 	%r1366, %r1350;
	mov.u32 	%r1349, %r1337;
	mov.u32 	%r1350, %r1338;
$L__BB11_241:
	setp.lt.s32 	%p158, %r1342, %r1354;
	@%p158 bra 	$L__BB11_243;
	setp.lt.s32 	%p159, %r1354, %r1342;
	setp.ge.s32 	%p160, %r1341, %r1353;
	or.pred  	%p161, %p159, %p160;
	mov.u32 	%r1369, %r1341;
	mov.u32 	%r1370, %r1342;
	@%p161 bra 	$L__BB11_244;
$L__BB11_243:
	mov.u32 	%r1369, %r1353;
	mov.u32 	%r1370, %r1354;
	mov.u32 	%r1353, %r1341;
	mov.u32 	%r1354, %r1342;
$L__BB11_244:
	setp.lt.s32 	%p162, %r1346, %r1410;
	@%p162 bra 	$L__BB11_246;
	setp.lt.s32 	%p163, %r1410, %r1346;
	setp.ge.s32 	%p164, %r1345, %r1409;
	or.pred  	%p165, %p163, %p164;
	mov.u32 	%r1391, %r1345;
	mov.u32 	%r1392, %r1346;
	@%p165 bra 	$L__BB11_247;
$L__BB11_246:
	mov.u32 	%r1391, %r1409;
	mov.u32 	%r1392, %r1410;
	mov.u32 	%r1409, %r1345;
	mov.u32 	%r1410, %r1346;
$L__BB11_247:
	setp.lt.s32 	%p166, %r1350, %r1362;
	@%p166 bra 	$L__BB11_249;
	setp.lt.s32 	%p167, %r1362, %r1350;
	setp.ge.s32 	%p168, %r1349, %r1361;
	or.pred  	%p169, %p167, %p168;
	mov.u32 	%r1387, %r1349;
	mov.u32 	%r1388, %r1350;
	@%p169 bra 	$L__BB11_250;
$L__BB11_249:
	mov.u32 	%r1387, %r1361;
	mov.u32 	%r1388, %r1362;
	mov.u32 	%r1361, %r1349;
	mov.u32 	%r1362, %r1350;
$L__BB11_250:
	setp.lt.s32 	%p170, %r1354, %r1366;
	@%p170 bra 	$L__BB11_252;
	setp.lt.s32 	%p171, %r1366, %r1354;
	setp.ge.s32 	%p172, %r1353, %r1365;
	or.pred  	%p173, %p171, %p172;
	mov.u32 	%r1383, %r1353;
	mov.u32 	%r1384, %r1354;
	@%p173 bra 	$L__BB11_253;
$L__BB11_252:
	mov.u32 	%r1383, %r1365;
	mov.u32 	%r1384, %r1366;
	mov.u32 	%r1365, %r1353;
	mov.u32 	%r1366, %r1354;
$L__BB11_253:
	setp.lt.s32 	%p174, %r1340, %r1370;
	@%p174 bra 	$L__BB11_255;
	setp.lt.s32 	%p175, %r1370, %r1340;
	setp.ge.s32 	%p176, %r1339, %r1369;
	or.pred  	%p177, %p175, %p176;
	mov.u32 	%r1395, %r1339;
	mov.u32 	%r1396, %r1340;
	@%p177 bra 	$L__BB11_256;
$L__BB11_255:
	mov.u32 	%r1395, %r1369;
	mov.u32 	%r1396, %r1370;
	mov.u32 	%r1369, %r1339;
	mov.u32 	%r1370, %r1340;
$L__BB11_256:
	setp.lt.s32 	%p178, %r1362, %r1392;
	@%p178 bra 	$L__BB11_258;
	setp.lt.s32 	%p179, %r1392, %r1362;
	setp.ge.s32 	%p180, %r1361, %r1391;
	or.pred  	%p181, %p179, %p180;
	mov.u32 	%r1389, %r1361;
	mov.u32 	%r1390, %r1362;
	@%p181 bra 	$L__BB11_259;
$L__BB11_258:
	mov.u32 	%r1389, %r1391;
	mov.u32 	%r1390, %r1392;
	mov.u32 	%r1391, %r1361;
	mov.u32 	%r1392, %r1362;
$L__BB11_259:
	setp.lt.s32 	%p182, %r1366, %r1388;
	@%p182 bra 	$L__BB11_261;
	setp.lt.s32 	%p183, %r1388, %r1366;
	setp.ge.s32 	%p184, %r1365, %r1387;
	or.pred  	%p185, %p183, %p184;
	mov.u32 	%r1385, %r1365;
	mov.u32 	%r1386, %r1366;
	@%p185 bra 	$L__BB11_262;
$L__BB11_261:
	mov.u32 	%r1385, %r1387;
	mov.u32 	%r1386, %r1388;
	mov.u32 	%r1387, %r1365;
	mov.u32 	%r1388, %r1366;
$L__BB11_262:
	setp.lt.s32 	%p186, %r1370, %r1384;
	@%p186 bra 	$L__BB11_264;
	setp.lt.s32 	%p187, %r1384, %r1370;
	setp.ge.s32 	%p188, %r1369, %r1383;
	or.pred  	%p189, %p187, %p188;
	mov.u32 	%r1381, %r1369;
	mov.u32 	%r1382, %r1370;
	@%p189 bra 	$L__BB11_265;
$L__BB11_264:
	mov.u32 	%r1381, %r1383;
	mov.u32 	%r1382, %r1384;
	mov.u32 	%r1383, %r1369;
	mov.u32 	%r1384, %r1370;
$L__BB11_265:
	mov.b32 	%r1411, 2;
$L__BB11_266:
	mov.u32 	%r515, %r1411;
	bar.sync 	0;
	add.s32 	%r761, %r515, -1;
	shl.b32 	%r762, %r279, 6;
	mov.u32 	%r763, _ZZN3cub18CUB_300001_SM_10006detail10merge_sort30DeviceMergeSortBlockSortKernelINS2_10policy_hubIN6thrust24THRUST_300001_SM_1000_NS6detail15normal_iteratorINS6_10device_ptrIN4cuda3std3__44pairIiiEEEEEEE9Policy600ESG_PNS0_8NullTypeESG_SK_jNSC_4lessISE_EESE_SJ_EEvbT0_T1_T2_T3_T4_PT6_PT7_T5_NS1_7vsmem_tEE19static_temp_storage;
	add.s32 	%r764, %r763, %r762;
	st.shared.v4.u32 	[%r764], {%r1410, %r1409, %r1392, %r1391};
	st.shared.v4.u32 	[%r764+16], {%r1390, %r1389, %r1388, %r1387};
	st.shared.v4.u32 	[%r764+32], {%r1386, %r1385, %r1384, %r1383};
	st.shared.v4.u32 	[%r764+48], {%r1382, %r1381, %r1396, %r1395};
	bar.sync 	0;
	neg.s32 	%r765, %r515;
	and.b32  	%r766, %r279, %r765;
	shl.b32 	%r767, %r766, 3;
	shl.b32 	%r768, %r515, 2;
	and.b32  	%r769, %r761, %r279;
	shl.b32 	%r770, %r769, 3;
	min.s32 	%r516, %r770, %r278;
	min.s32 	%r517, %r767, %r278;
	add.s32 	%r771, %r517, %r768;
	min.s32 	%r518, %r771, %r278;
	add.s32 	%r772, %r518, %r768;
	min.s32 	%r519, %r772, %r278;
	sub.s32 	%r773, %r518, %r517;
	sub.s32 	%r774, %r519, %r518;
	setp.lt.s32 	%p190, %r516, %r774;
	sub.s32 	%r775, %r516, %r774;
	selp.b32 	%r1414, 0, %r775, %p190;
	min.s32 	%r1412, %r773, %r516;
	setp.ge.s32 	%p191, %r1414, %r1412;
	@%p191 bra 	$L__BB11_270;
$L__BB11_267:
	sub.s32 	%r776, %r1412, %r1414;
	shr.u32 	%r777, %r776, 31;
	add.s32 	%r778, %r776, %r777;
	shr.s32 	%r779, %r778, 1;
	add.s32 	%r524, %r779, %r1414;
	add.s32 	%r780, %r524, %r517;
	shl.b32 	%r781, %r780, 3;
	add.s32 	%r525, %r763, %r781;
	ld.shared.u32 	%r526, [%r525];
	not.b32 	%r783, %r524;
	add.s32 	%r784, %r518, %r516;
	add.s32 	%r785, %r784, %r783;
	shl.b32 	%r786, %r785, 3;
	add.s32 	%r527, %r763, %r786;
	ld.shared.u32 	%r528, [%r527];
	setp.lt.s32 	%p193, %r528, %r526;
	mov.pred 	%p489, 0;
	@%p193 bra 	$L__BB11_269;
	ld.shared.u32 	%r787, [%r527+4];
	ld.shared.u32 	%r789, [%r525+4];
	setp.lt.s32 	%p194, %r526, %r528;
	setp.ge.s32 	%p195, %r787, %r789;
	or.pred  	%p489, %p194, %p195;
$L__BB11_269:
	add.s32 	%r791, %r524, 1;
	selp.b32 	%r1414, %r791, %r1414, %p489;
	selp.b32 	%r1412, %r1412, %r524, %p489;
	setp.lt.s32 	%p196, %r1414, %r1412;
	@%p196 bra 	$L__BB11_267;
$L__BB11_270:
	add.s32 	%r532, %r1414, %r517;
	add.s32 	%r792, %r518, %r516;
	sub.s32 	%r533, %r792, %r1414;
	shl.b32 	%r793, %r532, 3;
	add.s32 	%r534, %r763, %r793;
	ld.shared.v2.u32 	{%r1421, %r1422}, [%r534];
	shl.b32 	%r795, %r533, 3;
	add.s32 	%r537, %r763, %r795;
	ld.shared.v2.u32 	{%r1415, %r1416}, [%r537];
	setp.ge.s32 	%p198, %r533, %r519;
	mov.pred 	%p490, 0;
	@%p198 bra 	$L__BB11_273;
	setp.ge.s32 	%p200, %r532, %r518;
	setp.lt.s32 	%p201, %r1415, %r1421;
	or.pred  	%p202, %p200, %p201;
	mov.pred 	%p490, -1;
	@%p202 bra 	$L__BB11_273;
	setp.ge.s32 	%p203, %r1421, %r1415;
	setp.lt.s32 	%p204, %r1416, %r1422;
	and.pred  	%p490, %p203, %p204;
$L__BB11_273:
	selp.b32 	%r1409, %r1416, %r1422, %p490;
	selp.b32 	%r1410, %r1415, %r1421, %p490;
	selp.u32 	%r796, 1, 0, %p490;
	add.s32 	%r542, %r533, %r796;
	not.pred 	%p205, %p490;
	selp.u32 	%r797, 1, 0, %p205;
	add.s32 	%r543, %r532, %r797;
	@%p205 bra 	$L__BB11_275;
	ld.shared.v2.u32 	{%r1415, %r1416}, [%r537+8];
	bra.uni 	$L__BB11_276;
$L__BB11_275:
	ld.shared.v2.u32 	{%r1421, %r1422}, [%r534+8];
$L__BB11_276:
	setp.ge.s32 	%p207, %r542, %r519;
	mov.pred 	%p491, 0;
	@%p207 bra 	$L__BB11_279;
	setp.ge.s32 	%p209, %r543, %r518;
	setp.lt.s32 	%p210, %r1415, %r1421;
	or.pred  	%p211, %p209, %p210;
	mov.pred 	%p491, -1;
	@%p211 bra 	$L__BB11_279;
	setp.ge.s32 	%p212, %r1421, %r1415;
	setp.lt.s32 	%p213, %r1416, %r1422;
	and.pred  	%p491, %p212, %p213;
$L__BB11_279:
	selp.b32 	%r1391, %r1416, %r1422, %p491;
	selp.b32 	%r1392, %r1415, %r1421, %p491;
	selp.u32 	%r798, 1, 0, %p491;
	add.s32 	%r554, %r542, %r798;
	not.pred 	%p214, %p491;
	selp.u32 	%r799, 1, 0, %p214;
	add.s32 	%r555, %r543, %r799;
	@%p491 bra 	$L__BB11_281;
	shl.b32 	%r800, %r555, 3;
	add.s32 	%r802, %r763, %r800;
	ld.shared.v2.u32 	{%r1421, %r1422}, [%r802];
	bra.uni 	$L__BB11_282;
$L__BB11_281:
	shl.b32 	%r803, %r554, 3;
	add.s32 	%r805, %r763, %r803;
	ld.shared.v2.u32 	{%r1415, %r1416}, [%r805];
$L__BB11_282:
	setp.ge.s32 	%p216, %r554, %r519;
	mov.pred 	%p492, 0;
	@%p216 bra 	$L__BB11_285;
	setp.ge.s32 	%p218, %r555, %r518;
	setp.lt.s32 	%p219, %r1415, %r1421;
	or.pred  	%p220, %p218, %p219;
	mov.pred 	%p492, -1;
	@%p220 bra 	$L__BB11_285;
	setp.ge.s32 	%p221, %r1421, %r1415;
	setp.lt.s32 	%p222, %r1416, %r1422;
	and.pred  	%p492, %p221, %p222;
$L__BB11_285:
	selp.b32 	%r1389, %r1416, %r1422, %p492;
	selp.b32 	%r1390, %r1415, %r1421, %p492;
	selp.u32 	%r806, 1, 0, %p492;
	add.s32 	%r566, %r554, %r806;
	not.pred 	%p223, %p492;
	selp.u32 	%r807, 1, 0, %p223;
	add.s32 	%r567, %r555, %r807;
	@%p492 bra 	$L__BB11_287;
	shl.b32 	%r808, %r567, 3;
	mov.u32 	%r809, _ZZN3cub18CUB_300001_SM_10006detail10merge_sort30DeviceMergeSortBlockSortKernelINS2_10policy_hubIN6thrust24THRUST_300001_SM_1000_NS6detail15normal_iteratorINS6_10device_ptrIN4cuda3std3__44pairIiiEEEEEEE9Policy600ESG_PNS0_8NullTypeESG_SK_jNSC_4lessISE_EESE_SJ_EEvbT0_T1_T2_T3_T4_PT6_PT7_T5_NS1_7vsmem_tEE19static_temp_storage;
	add.s32 	%r810, %r809, %r808;
	ld.shared.v2.u32 	{%r1421, %r1422}, [%r810];
	bra.uni 	$L__BB11_288;
$L__BB11_287:
	shl.b32 	%r811, %r566, 3;
	mov.u32 	%r812, _ZZN3cub18CUB_300001_SM_10006detail10merge_sort30DeviceMergeSortBlockSortKernelINS2_10policy_hubIN6thrust24THRUST_300001_SM_1000_NS6detail15normal_iteratorINS6_10device_ptrIN4cuda3std3__44pairIiiEEEEEEE9Policy600ESG_PNS0_8NullTypeESG_SK_jNSC_4lessISE_EESE_SJ_EEvbT0_T1_T2_T3_T4_PT6_PT7_T5_NS1_7vsmem_tEE19static_temp_storage;
	add.s32 	%r813, %r812, %r811;
	ld.shared.v2.u32 	{%r1415, %r1416}, [%r813];
$L__BB11_288:
	setp.ge.s32 	%p225, %r566, %r519;
	mov.pred 	%p493, 0;
	@%p225 bra 	$L__BB11_291;
	setp.ge.s32 	%p227, %r567, %r518;
	setp.lt.s32 	%p228, %r1415, %r1421;
	or.pred  	%p229, %p227, %p228;
	mov.pred 	%p493, -1;
	@%p229 bra 	$L__BB11_291;
	setp.ge.s32 	%p230, %r1421, %r1415;
	setp.lt.s32 	%p231, %r1416, %r1422;
	and.pred  	%p493, %p230, %p231;
$L__BB11_291:
	selp.b32 	%r1387, %r1416, %r1422, %p493;
	selp.b32 	%r1388, %r1415, %r1421, %p493;
	selp.u32 	%r814, 1, 0, %p493;
	add.s32 	%r578, %r566, %r814;
	not.pred 	%p232, %p493;
	selp.u32 	%r815, 1, 0, %p232;
	add.s32 	%r579, %r567, %r815;
	@%p493 bra 	$L__BB11_293;
	shl.b32 	%r816, %r579, 3;
	mov.u32 	%r817, _ZZN3cub18CUB_300001_SM_10006detail10merge_sort30DeviceMergeSortBlockSortKernelINS2_10policy_hubIN6thrust24THRUST_300001_SM_1000_NS6detail15normal_iteratorINS6_10device_ptrIN4cuda3std3__44pairIiiEEEEEEE9Policy600ESG_PNS0_8NullTypeESG_SK_jNSC_4lessISE_EESE_SJ_EEvbT0_T1_T2_T3_T4_PT6_PT7_T5_NS1_7vsmem_tEE19static_temp_storage;
	add.s32 	%r818, %r817, %r816;
	ld.shared.v2.u32 	{%r1421, %r1422}, [%r818];
	bra.uni 	$L__BB11_294;
$L__BB11_293:
	shl.b32 	%r819, %r578, 3;
	mov.u32 	%r820, _ZZN3cub18CUB_300001_SM_10006detail10merge_sort30DeviceMergeSortBlockSortKernelINS2_10policy_hubIN6thrust24THRUST_300001_SM_1000_NS6detail15normal_iteratorINS6_10device_ptrIN4cuda3std3__44pairIiiEEEEEEE9Policy600ESG_PNS0_8NullTypeESG_SK_jNSC_4lessISE_EESE_SJ_EEvbT0_T1_T2_T3_T4_PT6_PT7_T5_NS1_7vsmem_tEE19static_temp_storage;
	add.s32 	%r821, %r820, %r819;
	ld.shared.v2.u32 	{%r1415, %r1416}, [%r821];
$L__BB11_294:
	setp.ge.s32 	%p234, %r578, %r519;
	mov.pred 	%p494, 0;
	@%p234 bra 	$L__BB11_297;
	setp.ge.s32 	%p236, %r579, %r518;
	setp.lt.s32 	%p237, %r1415, %r1421;
	or.pred  	%p238, %p236, %p237;
	mov.pred 	%p494, -1;
	@%p238 bra 	$L__BB11_297;
	setp.ge.s32 	%p239, %r1421, %r1415;
	setp.lt.s32 	%p240, %r1416, %r1422;
	and.pred  	%p494, %p239, %p240;
$L__BB11_297:
	selp.b32 	%r1385, %r1416, %r1422, %p494;
	selp.b32 	%r1386, %r1415, %r1421, %p494;
	selp.u32 	%r822, 1, 0, %p494;
	add.s32 	%r590, %r578, %r822;
	not.pred 	%p241, %p494;
	selp.u32 	%r823, 1, 0, %p241;
	add.s32 	%r591, %r579, %r823;
	@%p494 bra 	$L__BB11_299;
	shl.b32 	%r824, %r591, 3;
	mov.u32 	%r825, _ZZN3cub18CUB_300001_SM_10006detail10merge_sort30DeviceMergeSortBlockSortKernelINS2_10policy_hubIN6thrust24THRUST_300001_SM_1000_NS6detail15normal_iteratorINS6_10device_ptrIN4cuda3std3__44pairIiiEEEEEEE9Policy600ESG_PNS0_8NullTypeESG_SK_jNSC_4lessISE_EESE_SJ_EEvbT0_T1_T2_T3_T4_PT6_PT7_T5_NS1_7vsmem_tEE19static_temp_storage;
	add.s32 	%r826, %r825, %r824;
	ld.shared.v2.u32 	{%r1421, %r1422}, [%r826];
	bra.uni 	$L__BB11_300;
$L__BB11_299:
	shl.b32 	%r827, %r590, 3;
	mov.u32 	%r828, _ZZN3cub18CUB_300001_SM_10006detail10merge_sort30DeviceMergeSortBlockSortKernelINS2_10policy_hubIN6thrust24THRUST_300001_SM_1000_NS6detail15normal_iteratorINS6_10device_ptrIN4cuda3std3__44pairIiiEEEEEEE9Policy600ESG_PNS0_8NullTypeESG_SK_jNSC_4lessISE_EESE_SJ_EEvbT0_T1_T2_T3_T4_PT6_PT7_T5_NS1_7vsmem_tEE19static_temp_storage;
	add.s32 	%r829, %r828, %r827;
	ld.shared.v2.u32 	{%r1415, %r1416}, [%r829];
$L__BB11_300:
	setp.ge.s32 	%p243, %r590, %r519;
	mov.pred 	%p495, 0;
	@%p243 bra 	$L__BB11_303;
	setp.ge.s32 	%p245, %r591, %r518;
	setp.lt.s32 	%p246, %r1415, %r1421;
	or.pred  	%p247, %p245, %p246;
	mov.pred 	%p495, -1;
	@%p247 bra 	$L__BB11_303;
	setp.ge.s32 	%p248, %r1421, %r1415;
	setp.lt.s32 	%p249, %r1416, %r1422;
	and.pred  	%p495, %p248, %p249;
$L__BB11_303:
	selp.b32 	%r1383, %r1416, %r1422, %p495;
	selp.b32 	%r1384, %r1415, %r1421, %p495;
	selp.u32 	%r830, 1, 0, %p495;
	add.s32 	%r602, %r590, %r830;
	not.pred 	%p250, %p495;
	selp.u32 	%r831, 1, 0, %p250;
	add.s32 	%r603, %r591, %r831;
	@%p495 bra 	$L__BB11_305;
	shl.b32 	%r832, %r603, 3;
	mov.u32 	%r833, _ZZN3cub18CUB_300001_SM_10006detail10merge_sort30DeviceMergeSortBlockSortKernelINS2_10policy_hubIN6thrust24THRUST_300001_SM_1000_NS6detail15normal_iteratorINS6_10device_ptrIN4cuda3std3__44pairIiiEEEEEEE9Policy600ESG_PNS0_8NullTypeESG_SK_jNSC_4lessISE_EESE_SJ_EEvbT0_T1_T2_T3_T4_PT6_PT7_T5_NS1_7vsmem_tEE19static_temp_storage;
	add.s32 	%r834, %r833, %r832;
	ld.shared.v2.u32 	{%r1421, %r1422}, [%r834];
	bra.uni 	$L__BB11_306;
$L__BB11_305:
	shl.b32 	%r835, %r602, 3;
	mov.u32 	%r836, _ZZN3cub18CUB_300001_SM_10006detail10merge_sort30DeviceMergeSortBlockSortKernelINS2_10policy_hubIN6thrust24THRUST_300001_SM_1000_NS6detail15normal_iteratorINS6_10device_ptrIN4cuda3std3__44pairIiiEEEEEEE9Policy600ESG_PNS0_8NullTypeESG_SK_jNSC_4lessISE_EESE_SJ_EEvbT0_T1_T2_T3_T4_PT6_PT7_T5_NS1_7vsmem_tEE19static_temp_storage;
	add.s32 	%r837, %r836, %r835;
	ld.shared.v2.u32 	{%r1415, %r1416}, [%r837];
$L__BB11_306:
	setp.ge.s32 	%p252, %r602, %r519;
	mov.pred 	%p496, 0;
	@%p252 bra 	$L__BB11_309;
	setp.ge.s32 	%p254, %r603, %r518;
	setp.lt.s32 	%p255, %r1415, %r1421;
	or.pred  	%p256, %p254, %p255;
	mov.pred 	%p496, -1;
	@%p256 bra 	$L__BB11_309;
	setp.ge.s32 	%p257, %r1421, %r1415;
	setp.lt.s32 	%p258, %r1416, %r1422;
	and.pred  	%p496, %p257, %p258;
$L__BB11_309:
	selp.b32 	%r1381, %r1416, %r1422, %p496;
	selp.b32 	%r1382, %r1415, %r1421, %p496;
	selp.u32 	%r838, 1, 0, %p496;
	add.s32 	%r614, %r602, %r838;
	not.pred 	%p259, %p496;
	selp.u32 	%r839, 1, 0, %p259;
	add.s32 	%r615, %r603, %r839;
	@%p496 bra 	$L__BB11_311;
	shl.b32 	%r840, %r615, 3;
	mov.u32 	%r841, _ZZN3cub18CUB_300001_SM_10006detail10merge_sort30DeviceMergeSortBlockSortKernelINS2_10policy_hubIN6thrust24THRUST_300001_SM_1000_NS6detail15normal_iteratorINS6_10device_ptrIN4cuda3std3__44pairIiiEEEEEEE9Policy600ESG_PNS0_8NullTypeESG_SK_jNSC_4lessISE_EESE_SJ_EEvbT0_T1_T2_T3_T4_PT6_PT7_T5_NS1_7vsmem_tEE19static_temp_storage;
	add.s32 	%r842, %r841, %r840;
	ld.shared.v2.u32 	{%r1421, %r1422}, [%r842];
	bra.uni 	$L__BB11_312;
$L__BB11_311:
	shl.b32 	%r843, %r614, 3;
	mov.u32 	%r844, _ZZN3cub18CUB_300001_SM_10006detail10merge_sort30DeviceMergeSortBlockSortKernelINS2_10policy_hubIN6thrust24THRUST_300001_SM_1000_NS6detail15normal_iteratorINS6_10device_ptrIN4cuda3std3__44pairIiiEEEEEEE9Policy600ESG_PNS0_8NullTypeESG_SK_jNSC_4lessISE_EESE_SJ_EEvbT0_T1_T2_T3_T4_PT6_PT7_T5_NS1_7vsmem_tEE19static_temp_storage;
	add.s32 	%r845, %r844, %r843;
	ld.shared.v2.u32 	{%r1415, %r1416}, [%r845];
$L__BB11_312:
	setp.ge.s32 	%p261, %r614, %r519;
	mov.pred 	%p497, 0;
	@%p261 bra 	$L__BB11_315;
	setp.ge.s32 	%p263, %r615, %r518;
	setp.lt.s32 	%p264, %r1415, %r1421;
	or.pred  	%p265, %p263, %p264;
	mov.pred 	%p497, -1;
	@%p265 bra 	$L__BB11_315;
	setp.ge.s32 	%p266, %r1421, %r1415;
	setp.lt.s32 	%p267, %r1416, %r1422;
	and.pred  	%p497, %p266, %p267;
$L__BB11_315:
	selp.b32 	%r1395, %r1416, %r1422, %p497;
	selp.b32 	%r1396, %r1415, %r1421, %p497;
	shl.b32 	%r1411, %r515, 1;
	setp.lt.u32 	%p268, %r515, 129;
	@%p268 bra 	$L__BB11_266;
	ld.param.s8 	%rs2, [_ZN3cub18CUB_300001_SM_10006detail10merge_sort30DeviceMergeSortBlockSortKernelINS2_10policy_hubIN6thrust24THRUST_300001_SM_1000_NS6detail15normal_iteratorINS6_10device_ptrIN4cuda3std3__44pairIiiEEEEEEE9Policy600ESG_PNS0_8NullTypeESG_SK_jNSC_4lessISE_EESE_SJ_EEvbT0_T1_T2_T3_T4_PT6_PT7_T5_NS1_7vsmem_tE_param_0];
	add.s32 	%r627, %r282, 64;
	add.s32 	%r628, %r282, 128;
	add.s32 	%r629, %r282, 224;
	add.s32 	%r630, %r282, 160;
	bar.sync 	0;
	setp.eq.s16 	%p269, %rs2, 0;
	@%p269 bra 	$L__BB11_335;
	st.shared.v2.u32 	[%r325], {%r1410, %r1409};
	st.shared.v2.u32 	[%r328+8], {%r1392, %r1391};
	st.shared.v2.u32 	[%r331+16], {%r1390, %r1389};
	st.shared.v2.u32 	[%r334+24], {%r1388, %r1387};
	st.shared.v2.u32 	[%r337+32], {%r1386, %r1385};
	st.shared.v2.u32 	[%r340+40], {%r1384, %r1383};
	st.shared.v2.u32 	[%r343+48], {%r1382, %r1381};
	st.shared.v2.u32 	[%r346+56], {%r1396, %r1395};
	bar.warp.sync 	-1;
	ld.shared.v2.u32 	{%r632, %r631}, [%r317];
	ld.shared.v2.u32 	{%r634, %r633}, [%r318+256];
	ld.shared.v2.u32 	{%r636, %r635}, [%r319+512];
	ld.shared.v2.u32 	{%r638, %r637}, [%r320+768];
	ld.shared.v2.u32 	{%r640, %r639}, [%r321+1024];
	ld.shared.v2.u32 	{%r642, %r641}, [%r322+1280];
	ld.shared.v2.u32 	{%r644, %r643}, [%r323+1536];
	ld.shared.v2.u32 	{%r646, %r645}, [%r324+1792];
	setp.eq.s32 	%p270, %r279, 0;
	@%p270 bra 	$L__BB11_318;
	bra.uni 	$L__BB11_319;
$L__BB11_318:
	st.volatile.shared.u32 	[_ZZN3cub18CUB_300001_SM_10006detail10merge_sort30DeviceMergeSortBlockSortKernelINS2_10policy_hubIN6thrust24THRUST_300001_SM_1000_NS6detail15normal_iteratorINS6_10device_ptrIN4cuda3std3__44pairIiiEEEEEEE9Policy600ESG_PNS0_8NullTypeESG_SK_jNSC_4lessISE_EESE_SJ_EEvbT0_T1_T2_T3_T4_PT6_PT7_T5_NS1_7vsmem_tEE19static_temp_storage+16896], %r278;
$L__BB11_319:
	bar.sync 	0;
	ld.volatile.shared.u32 	%r663, [_ZZN3cub18CUB_300001_SM_10006detail10merge_sort30DeviceMergeSortBlockSortKernelINS2_10policy_hubIN6thrust24THRUST_300001_SM_1000_NS6detail15normal_iteratorINS6_10device_ptrIN4cuda3std3__44pairIiiEEEEEEE9Policy600ESG_PNS0_8NullTypeESG_SK_jNSC_4lessISE_EESE_SJ_EEvbT0_T1_T2_T3_T4_PT6_PT7_T5_NS1_7vsmem_tEE19static_temp_storage+16896];
	mov.u32 	%r846, %tid.x;
	shl.b32 	%r847, %r846, 3;
	and.b32  	%r848, %r847, 7936;
	cvt.u64.u32 	%rd13, %r848;
	and.b32  	%r849, %r846, 31;
	mov.u32 	%r850, %ctaid.x;
	shl.b32 	%r851, %r850, 11;
	or.b32  	%r852, %r849, %r851;
	cvt.u64.u32 	%rd14, %r852;
	add.s64 	%rd15, %rd14, %rd13;
	setp.ge.s32 	%p271, %r282, %r663;
	shl.b64 	%rd16, %rd15, 3;
	add.s64 	%rd5, %rd2, %rd16;
	@%p271 bra 	$L__BB11_321;
	st.global.u32 	[%rd5], %r632;
	st.global.u32 	[%rd5+4], %r631;
$L__BB11_321:
	setp.ge.s32 	%p272, %r287, %r663;
	@%p272 bra 	$L__BB11_323;
	st.global.u32 	[%rd5+256], %r634;
	st.global.u32 	[%rd5+260], %r633;
$L__BB11_323:
	setp.ge.s32 	%p273, %r627, %r663;
	@%p273 bra 	$L__BB11_325;
	st.global.u32 	[%rd5+512], %r636;
	st.global.u32 	[%rd5+516], %r635;
$L__BB11_325:
	setp.ge.s32 	%p274, %r296, %r663;
	@%p274 bra 	$L__BB11_327;
	st.global.u32 	[%rd5+768], %r638;
	st.global.u32 	[%rd5+772], %r637;
$L__BB11_327:
	setp.ge.s32 	%p275, %r628, %r663;
	@%p275 bra 	$L__BB11_329;
	st.global.u32 	[%rd5+1024], %r640;
	st.global.u32 	[%rd5+1028], %r639;
$L__BB11_329:
	setp.ge.s32 	%p276, %r630, %r663;
	@%p276 bra 	$L__BB11_331;
	st.global.u32 	[%rd5+1280], %r642;
	st.global.u32 	[%rd5+1284], %r641;
$L__BB11_331:
	or.b32  	%r857, %r848, %r849;
	or.b32  	%r858, %r857, 192;
	setp.ge.s32 	%p277, %r858, %r663;
	@%p277 bra 	$L__BB11_333;
	st.global.u32 	[%rd5+1536], %r644;
	st.global.u32 	[%rd5+1540], %r643;
$L__BB11_333:
	setp.ge.s32 	%p278, %r629, %r663;
	@%p278 bra 	$L__BB11_353;
	st.global.u32 	[%rd5+1792], %r646;
	st.global.u32 	[%rd5+1796], %r645;
	bra.uni 	$L__BB11_353;
$L__BB11_335:
	st.shared.v2.u32 	[%r325], {%r1410, %r1409};
	st.shared.v2.u32 	[%r328+8], {%r1392, %r1391};
	st.shared.v2.u32 	[%r331+16], {%r1390, %r1389};
	st.shared.v2.u32 	[%r334+24], {%r1388, %r1387};
	st.shared.v2.u32 	[%r337+32], {%r1386, %r1385};
	st.shared.v2.u32 	[%r340+40], {%r1384, %r1383};
	st.shared.v2.u32 	[%r343+48], {%r1382, %r1381};
	st.shared.v2.u32 	[%r346+56], {%r1396, %r1395};
	bar.warp.sync 	-1;
	ld.shared.v2.u32 	{%r648, %r647}, [%r317];
	ld.shared.v2.u32 	{%r650, %r649}, [%r318+256];
	ld.shared.v2.u32 	{%r652, %r651}, [%r319+512];
	ld.shared.v2.u32 	{%r654, %r653}, [%r320+768];
	ld.shared.v2.u32 	{%r656, %r655}, [%r321+1024];
	ld.shared.v2.u32 	{%r658, %r657}, [%r322+1280];
	ld.shared.v2.u32 	{%r660, %r659}, [%r323+1536];
	ld.shared.v2.u32 	{%r662, %r661}, [%r324+1792];
	setp.eq.s32 	%p279, %r279, 0;
	@%p279 bra 	$L__BB11_336;
	bra.uni 	$L__BB11_337;
$L__BB11_336:
	st.volatile.shared.u32 	[_ZZN3cub18CUB_300001_SM_10006detail10merge_sort30DeviceMergeSortBlockSortKernelINS2_10policy_hubIN6thrust24THRUST_300001_SM_1000_NS6detail15normal_iteratorINS6_10device_ptrIN4cuda3std3__44pairIiiEEEEEEE9Policy600ESG_PNS0_8NullTypeESG_SK_jNSC_4lessISE_EESE_SJ_EEvbT0_T1_T2_T3_T4_PT6_PT7_T5_NS1_7vsmem_tEE19static_temp_storage+16896], %r278;
$L__BB11_337:
	ld.param.u64 	%rd34, [_ZN3cub18CUB_300001_SM_10006detail10merge_sort30DeviceMergeSortBlockSortKernelINS2_10policy_hubIN6thrust24THRUST_300001_SM_1000_NS6detail15normal_iteratorINS6_10device_ptrIN4cuda3std3__44pairIiiEEEEEEE9Policy600ESG_PNS0_8NullTypeESG_SK_jNSC_4lessISE_EESE_SJ_EEvbT0_T1_T2_T3_T4_PT6_PT7_T5_NS1_7vsmem_tE_param_6];
	bar.sync 	0;
	ld.volatile.shared.u32 	%r664, [_ZZN3cub18CUB_300001_SM_10006detail10merge_sort30DeviceMergeSortBlockSortKernelINS2_10policy_hubIN6thrust24THRUST_300001_SM_1000_NS6detail15normal_iteratorINS6_10device_ptrIN4cuda3std3__44pairIiiEEEEEEE9Policy600ESG_PNS0_8NullTypeESG_SK_jNSC_4lessISE_EESE_SJ_EEvbT0_T1_T2_T3_T4_PT6_PT7_T5_NS1_7vsmem_tEE19static_temp_storage+16896];
	setp.ge.s32 	%p280, %r282, %r664;
	cvt.u64.u32 	%rd17, %r282;
	mov.u32 	%r859, %ctaid.x;
	shl.b32 	%r860, %r859, 11;
	cvt.u64.u32 	%rd18, %r860;
	add.s64 	%rd19, %rd17, %rd18;
	cvta.to.global.u64 	%rd20, %rd34;
	shl.b64 	%rd21, %rd19, 3;
	add.s64 	%rd6, %rd20, %rd21;
	@%p280 bra 	$L__BB11_339;
	st.global.u32 	[%rd6], %r648;
	st.global.u32 	[%rd6+4], %r647;
$L__BB11_339:
	setp.ge.s32 	%p281, %r287, %r664;
	@%p281 bra 	$L__BB11_341;
	st.global.u32 	[%rd6+256], %r650;
	st.global.u32 	[%rd6+260], %r649;
$L__BB11_341:
	setp.ge.s32 	%p282, %r627, %r664;
	@%p282 bra 	$L__BB11_343;
	st.global.u32 	[%rd6+512], %r652;
	st.global.u32 	[%rd6+516], %r651;
$L__BB11_343:
	setp.ge.s32 	%p283, %r296, %r664;
	@%p283 bra 	$L__BB11_345;
	st.global.u32 	[%rd6+768], %r654;
	st.global.u32 	[%rd6+772], %r653;
$L__BB11_345:
	setp.ge.s32 	%p284, %r628, %r664;
	@%p284 bra 	$L__BB11_347;
	st.global.u32 	[%rd6+1024], %r656;
	st.global.u32 	[%rd6+1028], %r655;
$L__BB11_347:
	setp.ge.s32 	%p285, %r630, %r664;
	@%p285 bra 	$L__BB11_349;
	st.global.u32 	[%rd6+1280], %r658;
	st.global.u32 	[%rd6+1284], %r657;
$L__BB11_349:
	mov.u32 	%r861, %tid.x;
	shl.b32 	%r862, %r861, 3;
	and.b32  	%r863, %r862, 7936;
	and.b32  	%r864, %r861, 31;
	or.b32  	%r865, %r863, %r864;
	or.b32  	%r866, %r865, 192;
	setp.ge.s32 	%p286, %r866, %r664;
	@%p286 bra 	$L__BB11_351;
	st.global.u32 	[%rd6+1536], %r660;
	st.global.u32 	[%rd6+1540], %r659;
$L__BB11_351:
	setp.ge.s32 	%p287, %r629, %r664;
	@%p287 bra 	$L__BB11_353;
	st.global.u32 	[%rd6+1792], %r662;
	st.global.u32 	[%rd6+1796], %r661;
$L__BB11_353:
	ret;

}
	// .globl	_ZN3cub18CUB_300001_SM_10006detail10merge_sort30DeviceMergeSortPartitionKernelIN6thrust24THRUST_300001_SM_1000_NS6detail15normal_iteratorINS5_10device_ptrIN4cuda3std3__44pairIiiEEEEEEjNSB_4lessISD_EESD_EEvbT_PT2_T0_SL_PSL_T1_SL_i
.visible .entry _ZN3cub18CUB_300001_SM_10006detail10merge_sort30DeviceMergeSortPartitionKernelIN6thrust24THRUST_300001_SM_1000_NS6detail15normal_iteratorINS5_10device_ptrIN4cuda3std3__44pairIiiEEEEEEjNSB_4lessISD_EESD_EEvbT_PT2_T0_SL_PSL_T1_SL_i(
	.param .u8 _ZN3cub18CUB_300001_SM_10006detail10merge_sort30DeviceMergeSortPartitionKernelIN6thrust24THRUST_300001_SM_1000_NS6detail15normal_iteratorINS5_10device_ptrIN4cuda3std3__44pairIiiEEEEEEjNSB_4lessISD_EESD_EEvbT_PT2_T0_SL_PSL_T1_SL_i_param_0,
	.param .align 8 .b8 _ZN3cub18CUB_300001_SM_10006detail10merge_sort30DeviceMergeSortPartitionKernelIN6thrust24THRUST_300001_SM_1000_NS6detail15normal_iteratorINS5_10device_ptrIN4cuda3std3__44pairIiiEEEEEEjNSB_4lessISD_EESD_EEvbT_PT2_T0_SL_PSL_T1_SL_i_param_1[8],
	.param .u64 .ptr .align 1 _ZN3cub18CUB_300001_SM_10006detail10merge_sort30DeviceMergeSortPartitionKernelIN6thrust24THRUST_300001_SM_1000_NS6detail15normal_iteratorINS5_10device_ptrIN4cuda3std3__44pairIiiEEEEEEjNSB_4lessISD_EESD_EEvbT_PT2_T0_SL_PSL_T1_SL_i_param_2,
	.param .u32 _ZN3cub18CUB_300001_SM_10006detail10merge_sort30DeviceMergeSortPartitionKernelIN6thrust24THRUST_300001_SM_1000_NS6detail15normal_iteratorINS5_10device_ptrIN4cuda3std3__44pairIiiEEEEEEjNSB_4lessISD_EESD_EEvbT_PT2_T0_SL_PSL_T1_SL_i_param_3,
	.param .u32 _ZN3cub18CUB_300001_SM_10006detail10merge_sort30DeviceMergeSortPartitionKernelIN6thrust24THRUST_300001_SM_1000_NS6detail15normal_iteratorINS5_10device_ptrIN4cuda3std3__44pairIiiEEEEEEjNSB_4lessISD_EESD_EEvbT_PT2_T0_SL_PSL_T1_SL_i_param_4,
	.param .u64 .ptr .align 1 _ZN3cub18CUB_300001_SM_10006detail10merge_sort30DeviceMergeSortPartitionKernelIN6thrust24THRUST_300001_SM_1000_NS6detail15normal_iteratorINS5_10device_ptrIN4cuda3std3__44pairIiiEEEEEEjNSB_4lessISD_EESD_EEvbT_PT2_T0_SL_PSL_T1_SL_i_param_5,
	.param .align 1 .b8 _ZN3cub18CUB_300001_SM_10006detail10merge_sort30DeviceMergeSortPartitionKernelIN6thrust24THRUST_300001_SM_1000_NS6detail15normal_iteratorINS5_10device_ptrIN4cuda3std3__44pairIiiEEEEEEjNSB_4lessISD_EESD_EEvbT_PT2_T0_SL_PSL_T1_SL_i_param_6[1],
	.param .u32 _ZN3cub18CUB_300001_SM_10006detail10merge_sort30DeviceMergeSortPartitionKernelIN6thrust24THRUST_300001_SM_1000_NS6detail15normal_iteratorINS5_10device_ptrIN4cuda3std3__44pairIiiEEEEEEjNSB_4lessISD_EESD_EEvbT_PT2_T0_SL_PSL_T1_SL_i_param_7,
	.param .u32 _ZN3cub18CUB_300001_SM_10006detail10merge_sort30DeviceMergeSortPartitionKernelIN6thrust24THRUST_300001_SM_1000_NS6detail15normal_iteratorINS5_10device_ptrIN4cuda3std3__44pairIiiEEEEEEjNSB_4lessISD_EESD_EEvbT_PT2_T0_SL_PSL_T1_SL_i_param_8
)
{
	.reg .pred 	%p<22>;
	.reg .b16 	%rs<2>;
	.reg .b32 	%r<78>;
	.reg .b64 	%rd<32>;

	ld.param.u64 	%rd13, [_ZN3cub18CUB_300001_SM_10006detail10merge_sort30DeviceMergeSortPartitionKernelIN6thrust24THRUST_300001_SM_1000_NS6detail15normal_iteratorINS5_10device_ptrIN4cuda3std3__44pairIiiEEEEEEjNSB_4lessISD_EESD_EEvbT_PT2_T0_SL_PSL_T1_SL_i_param_1];
	ld.param.s8 	%rs1, [_ZN3cub18CUB_300001_SM_10006detail10merge_sort30DeviceMergeSortPartitionKernelIN6thrust24THRUST_300001_SM_1000_NS6detail15normal_iteratorINS5_10device_ptrIN4cuda3std3__44pairIiiEEEEEEjNSB_4lessISD_EESD_EEvbT_PT2_T0_SL_PSL_T1_SL_i_param_0];
	ld.param.u64 	%rd14, [_ZN3cub18CUB_300001_SM_10006detail10merge_sort30DeviceMergeSortPartitionKernelIN6thrust24THRUST_300001_SM_1000_NS6detail15normal_iteratorINS5_10device_ptrIN4cuda3std3__44pairIiiEEEEEEjNSB_4lessISD_EESD_EEvbT_PT2_T0_SL_PSL_T1_SL_i_param_2];
	ld.param.u32 	%r26, [_ZN3cub18CUB_300001_SM_10006detail10merge_sort30DeviceMergeSortPartitionKernelIN6thrust24THRUST_300001_SM_1000_NS6detail15normal_iteratorINS5_10device_ptrIN4cuda3std3__44pairIiiEEEEEEjNSB_4lessISD_EESD_EEvbT_PT2_T0_SL_PSL_T1_SL_i_param_3];
	ld.param.u32 	%r27, [_ZN3cub18CUB_300001_SM_10006detail10merge_sort30DeviceMergeSortPartitionKernelIN6thrust24THRUST_300001_SM_1000_NS6detail15normal_iteratorINS5_10device_ptrIN4cuda3std3__44pairIiiEEEEEEjNSB_4lessISD_EESD_EEvbT_PT2_T0_SL_PSL_T1_SL_i_param_4];
	ld.param.u64 	%rd15, [_ZN3cub18CUB_300001_SM_10006detail10merge_sort30DeviceMergeSortPartitionKernelIN6thrust24THRUST_300001_SM_1000_NS6detail15normal_iteratorINS5_10device_ptrIN4cuda3std3__44pairIiiEEEEEEjNSB_4lessISD_EESD_EEvbT_PT2_T0_SL_PSL_T1_SL_i_param_5];
	ld.param.u32 	%r28, [_ZN3cub18CUB_300001_SM_10006detail10merge_sort30DeviceMergeSortPartitionKernelIN6thrust24THRUST_300001_SM_1000_NS6detail15normal_iteratorINS5_10device_ptrIN4cuda3std3__44pairIiiEEEEEEjNSB_4lessISD_EESD_EEvbT_PT2_T0_SL_PSL_T1_SL_i_param_7];
	ld.param.u32 	%r29, [_ZN3cub18CUB_300001_SM_10006detail10merge_sort30DeviceMergeSortPartitionKernelIN6thrust24THRUST_300001_SM_1000_NS6detail15normal_iteratorINS5_10device_ptrIN4cuda3std3__44pairIiiEEEEEEjNSB_4lessISD_EESD_EEvbT_PT2_T0_SL_PSL_T1_SL_i_param_8];
	cvta.to.global.u64 	%rd1, %rd15;
	mov.u32 	%r30, %ntid.x;
	mov.u32 	%r31, %ctaid.x;
	mov.u32 	%r32, %tid.x;
	mad.lo.s32 	%r1, %r30, %r31, %r32;
	setp.ge.u32 	%p5, %r1, %r27;
	@%p5 bra 	$L__BB12_15;
	shr.u32 	%r33, %r28, 1;
	add.s32 	%r2, %r28, -1;
	neg.s32 	%r34, %r28;
	and.b32  	%r35, %r1, %r34;
	mul.lo.s32 	%r36, %r29, %r35;
	mul.lo.s32 	%r37, %r29, %r33;
	min.u32 	%r3, %r36, %r26;
	not.b32 	%r38, %r36;
	min.u32 	%r39, %r37, %r38;
	add.s32 	%r40, %r39, %r36;
	min.u32 	%r4, %r40, %r26;
	not.b32 	%r41, %r4;
	min.u32 	%r42, %r37, %r41;
	add.s32 	%r43, %r42, %r4;
	min.u32 	%r5, %r43, %r26;
	// begin inline asm
	griddepcontrol.wait;
	// end inline asm
	add.s32 	%r44, %r1, 1;
	setp.ne.s32 	%p6, %r44, %r27;
	@%p6 bra 	$L__BB12_3;
	mul.wide.u32 	%rd30, %r1, 4;
	add.s64 	%rd31, %rd1, %rd30;
	st.global.u32 	[%rd31], %r4;
	bra.uni 	$L__BB12_15;
$L__BB12_3:
	sub.s32 	%r45, %r5, %r3;
	and.b32  	%r46, %r2, %r1;
	mul.lo.s32 	%r47, %r46, %r29;
	min.u32 	%r6, %r47, %r45;
	setp.eq.s16 	%p7, %rs1, 0;
	@%p7 bra 	$L__BB12_9;
	sub.s32 	%r48, %r4, %r3;
	sub.s32 	%r49, %r5, %r4;
	max.u32 	%r50, %r6, %r49;
	sub.s32 	%r77, %r50, %r49;
	min.u32 	%r73, %r48, %r6;
	setp.ge.u32 	%p8, %r77, %r73;
	@%p8 bra 	$L__BB12_14;
	cvta.to.global.u64 	%rd3, %rd13;
	cvt.u64.u32 	%rd4, %r4;
	cvt.u64.u32 	%rd5, %r3;
$L__BB12_6:
	sub.s32 	%r51, %r73, %r77;
	shr.u32 	%r52, %r51, 1;
	add.s32 	%r11, %r52, %r77;
	cvt.u64.u32 	%rd16, %r11;
	add.s64 	%rd17, %rd16, %rd5;
	shl.b64 	%rd18, %rd17, 3;
	add.s64 	%rd6, %rd3, %rd18;
	ld.global.u32 	%r12, [%rd6];
	not.b32 	%r53, %r11;
	add.s32 	%r54, %r6, %r53;
	cvt.u64.u32 	%rd19, %r54;
	add.s64 	%rd20, %rd19, %rd4;
	shl.b64 	%rd21, %rd20, 3;
	add.s64 	%rd7, %rd3, %rd21;
	ld.global.u32 	%r13, [%rd7];
	setp.lt.s32 	%p10, %r13, %r12;
	mov.pred 	%p20, 0;
	@%p10 bra 	$L__BB12_8;
	ld.global.u32 	%r55, [%rd7+4];
	ld.global.u32 	%r57, [%rd6+4];
	setp.lt.s32 	%p11, %r12, %r13;
	setp.ge.s32 	%p12, %r55, %r57;
	or.pred  	%p20, %p11, %p12;
$L__BB12_8:
	add.s32 	%r59, %r11, 1;
	selp.b32 	%r77, %r59, %r77, %p20;
	selp.b32 	%r73, %r73, %r11, %p20;
	setp.lt.u32 	%p13, %r77, %r73;
	@%p13 bra 	$L__BB12_6;
	bra.uni 	$L__BB12_14;
$L__BB12_9:
	sub.s32 	%r60, %r4, %r3;
	sub.s32 	%r61, %r5, %r4;
	max.u32 	%r62, %r6, %r61;
	sub.s32 	%r77, %r62, %r61;
	min.u32 	%r75, %r60, %r6;
	setp.ge.u32 	%p14, %r77, %r75;
	@%p14 bra 	$L__BB12_14;
	cvta.to.global.u64 	%rd8, %rd14;
	cvt.u64.u32 	%rd9, %r4;
	cvt.u64.u32 	%rd10, %r3;
$L__BB12_11:
	sub.s32 	%r63, %r75, %r77;
	shr.u32 	%r64, %r63, 1;
	add.s32 	%r20, %r64, %r77;
	cvt.u64.u32 	%rd22, %r20;
	add.s64 	%rd23, %rd22, %rd10;
	shl.b64 	%rd24, %rd23, 3;
	add.s64 	%rd11, %rd8, %rd24;
	ld.global.u32 	%r21, [%rd11];
	not.b32 	%r65, %r20;
	add.s32 	%r66, %r6, %r65;
	cvt.u64.u32 	%rd25, %r66;
	add.s64 	%rd26, %rd25, %rd9;
	shl.b64 	%rd27, %rd26, 3;
	add.s64 	%rd12, %rd8, %rd27;
	ld.global.u32 	%r22, [%rd12];
	setp.lt.s32 	%p16, %r22, %r21;
	mov.pred 	%p21, 0;
	@%p16 bra 	$L__BB12_13;
	ld.global.u32 	%r67, [%rd12+4];
	ld.global.u32 	%r69, [%rd11+4];
	setp.lt.s32 	%p17, %r21, %r22;
	setp.ge.s32 	%p18, %r67, %r69;
	or.pred  	%p21, %p17, %p18;
$L__BB12_13:
	add.s32 	%r71, %r20, 1;
	selp.b32 	%r77, %r71, %r77, %p21;
	selp.b32 	%r75, %r75, %r20, %p21;
	setp.lt.u32 	%p19, %r77, %r75;
	@%p19 bra 	$L__BB12_11;
$L__BB12_14:
	add.s32 	%r72, %r77, %r3;
	mul.wide.u32 	%rd28, %r1, 4;
	add.s64 	%rd29, %rd1, %rd28;
	st.global.u32 	[%rd29], %r72;
$L__BB12_15:
	ret;

}
	// .globl	_ZN3cub18CUB_300001_SM_10006detail10merge_sort26DeviceMergeSortMergeKernelINS2_10policy_hubIN6thrust24THRUST_300001_SM_1000_NS6detail15normal_iteratorINS6_10device_ptrIN4cuda3std3__44pairIiiEEEEEEE9Policy600ESG_PNS0_8NullTypeESG_SK_jNSC_4lessISE_EESE_SJ_EEvbT2_T3_T4_PT6_PT7_T5_PSP_SP_NS1_7vsmem_tE
.visible .entry _ZN3cub18CUB_300001_SM_10006detail10merge_sort26DeviceMergeSortMergeKernelINS2_10policy_hubIN6thrust24THRUST_300001_SM_1000_NS6detail15normal_iteratorINS6_10device_ptrIN4cuda3std3__44pairIiiEEEEEEE9Policy600ESG_PNS0_8NullTypeESG_SK_jNSC_4lessISE_EESE_SJ_EEvbT2_T3_T4_PT6_PT7_T5_PSP_SP_NS1_7vsmem_tE(
	.param .u8 _ZN3cub18CUB_300001_SM_10006detail10merge_sort26DeviceMergeSortMergeKernelINS2_10policy_hubIN6thrust24THRUST_300001_SM_1000_NS6detail15normal_iteratorINS6_10device_ptrIN4cuda3std3__44pairIiiEEEEEEE9Policy600ESG_PNS0_8NullTypeESG_SK_jNSC_4lessISE_EESE_SJ_EEvbT2_T3_T4_PT6_PT7_T5_PSP_SP_NS1_7vsmem_tE_param_0,
	.param .align 8 .b8 _ZN3cub18CUB_300001_SM_10006detail10merge_sort26DeviceMergeSortMergeKernelINS2_10policy_hubIN6thrust24THRUST_300001_SM_1000_NS6detail15normal_iteratorINS6_10device_ptrIN4cuda3std3__44pairIiiEEEEEEE9Policy600ESG_PNS0_8NullTypeESG_SK_jNSC_4lessISE_EESE_SJ_EEvbT2_T3_T4_PT6_PT7_T5_PSP_SP_NS1_7vsmem_tE_param_1[8],
	.param .u64 .ptr .align 1 _ZN3cub18CUB_300001_SM_10006detail10merge_sort26DeviceMergeSortMergeKernelINS2_10policy_hubIN6thrust24THRUST_300001_SM_1000_NS6detail15normal_iteratorINS6_10device_ptrIN4cuda3std3__44pairIiiEEEEEEE9Policy600ESG_PNS0_8NullTypeESG_SK_jNSC_4lessISE_EESE_SJ_EEvbT2_T3_T4_PT6_PT7_T5_PSP_SP_NS1_7vsmem_tE_param_2,
	.param .u32 _ZN3cub18CUB_300001_SM_10006detail10merge_sort26DeviceMergeSortMergeKernelINS2_10policy_hubIN6thrust24THRUST_300001_SM_1000_NS6detail15normal_iteratorINS6_10device_ptrIN4cuda3std3__44pairIiiEEEEEEE9Policy600ESG_PNS0_8NullTypeESG_SK_jNSC_4lessISE_EESE_SJ_EEvbT2_T3_T4_PT6_PT7_T5_PSP_SP_NS1_7vsmem_tE_param_3,
	.param .u64 .ptr .align 1 _ZN3cub18CUB_300001_SM_10006detail10merge_sort26DeviceMergeSortMergeKernelINS2_10policy_hubIN6thrust24THRUST_300001_SM_1000_NS6detail15normal_iteratorINS6_10device_ptrIN4cuda3std3__44pairIiiEEEEEEE9Policy600ESG_PNS0_8NullTypeESG_SK_jNSC_4lessISE_EESE_SJ_EEvbT2_T3_T4_PT6_PT7_T5_PSP_SP_NS1_7vsmem_tE_param_4,
	.param .u64 .ptr .align 1 _ZN3cub18CUB_300001_SM_10006detail10merge_sort26DeviceMergeSortMergeKernelINS2_10policy_hubIN6thrust24THRUST_300001_SM_1000_NS6detail15normal_iteratorINS6_10device_ptrIN4cuda3std3__44pairIiiEEEEEEE9Policy600ESG_PNS0_8NullTypeESG_SK_jNSC_4lessISE_EESE_SJ_EEvbT2_T3_T4_PT6_PT7_T5_PSP_SP_NS1_7vsmem_tE_param_5,
	.param .align 1 .b8 _ZN3cub18CUB_300001_SM_10006detail10merge_sort26DeviceMergeSortMergeKernelINS2_10policy_hubIN6thrust24THRUST_300001_SM_1000_NS6detail15normal_iteratorINS6_10device_ptrIN4cuda3std3__44pairIiiEEEEEEE9Policy600ESG_PNS0_8NullTypeESG_SK_jNSC_4lessISE_EESE_SJ_EEvbT2_T3_T4_PT6_PT7_T5_PSP_SP_NS1_7vsmem_tE_param_6[1],
	.param .u64 .ptr .align 1 _ZN3cub18CUB_300001_SM_10006detail10merge_sort26DeviceMergeSortMergeKernelINS2_10policy_hubIN6thrust24THRUST_300001_SM_1000_NS6detail15normal_iteratorINS6_10device_ptrIN4cuda3std3__44pairIiiEEEEEEE9Policy600ESG_PNS0_8NullTypeESG_SK_jNSC_4lessISE_EESE_SJ_EEvbT2_T3_T4_PT6_PT7_T5_PSP_SP_NS1_7vsmem_tE_param_7,
	.param .u32 _ZN3cub18CUB_300001_SM_10006detail10merge_sort26DeviceMergeSortMergeKernelINS2_10policy_hubIN6thrust24THRUST_300001_SM_1000_NS6detail15normal_iteratorINS6_10device_ptrIN4cuda3std3__44pairIiiEEEEEEE9Policy600ESG_PNS0_8NullTypeESG_SK_jNSC_4lessISE_EESE_SJ_EEvbT2_T3_T4_PT6_PT7_T5_PSP_SP_NS1_7vsmem_tE_param_8,
	.param .align 8 .b8 _ZN3cub18CUB_300001_SM_10006detail10merge_sort26DeviceMergeSortMergeKernelINS2_10policy_hubIN6thrust24THRUST_300001_SM_1000_NS6detail15normal_iteratorINS6_10device_ptrIN4cuda3std3__44pairIiiEEEEEEE9Policy600ESG_PNS0_8NullTypeESG_SK_jNSC_4lessISE_EESE_SJ_EEvbT2_T3_T4_PT6_PT7_T5_PSP_SP_NS1_7vsmem_tE_param_9[8]
)
.maxntid 256
{
	.reg .pred 	%p<286>;
	.reg .b16 	%rs<2>;
	.reg .b32 	%r<1121>;
	.reg .b64 	%rd<91>;
	// demoted variable
	.shared .align 16 .b8 _ZZN3cub18CUB_300001_SM_10006detail10merge_sort26DeviceMergeSortMergeKernelINS2_10policy_hubIN6thrust24THRUST_300001_SM_1000_NS6detail15normal_iteratorINS6_10device_ptrIN4cuda3std3__44pairIiiEEEEEEE9Policy600ESG_PNS0_8NullTypeESG_SK_jNSC_4lessISE_EESE_SJ_EEvbT2_T3_T4_PT6_PT7_T5_PSP_SP_NS1_7vsmem_tEE19static_temp_storage[16912];
	ld.param.s8 	%rs1, [_ZN3cub18CUB_300001_SM_10006detail10merge_sort26DeviceMergeSortMergeKernelINS2_10policy_hubIN6thrust24THRUST_300001_SM_1000_NS6detail15normal_iteratorINS6_10device_ptrIN4cuda3std3__44pairIiiEEEEEEE9Policy600ESG_PNS0_8NullTypeESG_SK_jNSC_4lessISE_EESE_SJ_EEvbT2_T3_T4_PT6_PT7_T5_PSP_SP_NS1_7vsmem_tE_param_0];
	ld.param.u64 	%rd14, [_ZN3cub18CUB_300001_SM_10006detail10merge_sort26DeviceMergeSortMergeKernelINS2_10policy_hubIN6thrust24THRUST_300001_SM_1000_NS6detail15normal_iteratorINS6_10device_ptrIN4cuda3std3__44pairIiiEEEEEEE9Policy600ESG_PNS0_8NullTypeESG_SK_jNSC_4lessISE_EESE_SJ_EEvbT2_T3_T4_PT6_PT7_T5_PSP_SP_NS1_7vsmem_tE_param_1];
	ld.param.u32 	%r504, [_ZN3cub18CUB_300001_SM_10006detail10merge_sort26DeviceMergeSortMergeKernelINS2_10policy_hubIN6thrust24THRUST_300001_SM_1000_NS6detail15normal_iteratorINS6_10device_ptrIN4cuda3std3__44pairIiiEEEEEEE9Policy600ESG_PNS0_8NullTypeESG_SK_jNSC_4lessISE_EESE_SJ_EEvbT2_T3_T4_PT6_PT7_T5_PSP_SP_NS1_7vsmem_tE_param_3];
	ld.param.u64 	%rd15, [_ZN3cub18CUB_300001_SM_10006detail10merge_sort26DeviceMergeSortMergeKernelINS2_10policy_hubIN6thrust24THRUST_300001_SM_1000_NS6detail15normal_iteratorINS6_10device_ptrIN4cuda3std3__44pairIiiEEEEEEE9Policy600ESG_PNS0_8NullTypeESG_SK_jNSC_4lessISE_EESE_SJ_EEvbT2_T3_T4_PT6_PT7_T5_PSP_SP_NS1_7vsmem_tE_param_4];
	ld.param.u64 	%rd16, [_ZN3cub18CUB_300001_SM_10006detail10merge_sort26DeviceMergeSortMergeKernelINS2_10policy_hubIN6thrust24THRUST_300001_SM_1000_NS6detail15normal_iteratorINS6_10device_ptrIN4cuda3std3__44pairIiiEEEEEEE9Policy600ESG_PNS0_8NullTypeESG_SK_jNSC_4lessISE_EESE_SJ_EEvbT2_T3_T4_PT6_PT7_T5_PSP_SP_NS1_7vsmem_tE_param_7];
	ld.param.u32 	%r505, [_ZN3cub18CUB_300001_SM_10006detail10merge_sort26DeviceMergeSortMergeKernelINS2_10policy_hubIN6thrust24THRUST_300001_SM_1000_NS6detail15normal_iteratorINS6_10device_ptrIN4cuda3std3__44pairIiiEEEEEEE9Policy600ESG_PNS0_8NullTypeESG_SK_jNSC_4lessISE_EESE_SJ_EEvbT2_T3_T4_PT6_PT7_T5_PSP_SP_NS1_7vsmem_tE_param_8];
	cvta.to.global.u64 	%rd1, %rd15;
	cvta.to.global.u64 	%rd2, %rd16;
	cvta.to.global.u64 	%rd3, %rd14;
	mov.u32 	%r1, %ctaid.x;
	mov.u32 	%r506, %nctaid.x;
	shl.b32 	%r2, %r1, 11;
	mov.u32 	%r3, %tid.x;
	add.s32 	%r507, %r506, -1;
	setp.ge.u32 	%p37, %r1, %r507;
	@%p37 bra 	$L__BB13_103;
	mul.wide.u32 	%rd53, %r1, 4;
	add.s64 	%rd54, %rd2, %rd53;
	ld.global.u32 	%r730, [%rd54];
	ld.global.u32 	%r731, [%rd54+4];
	neg.s32 	%r732, %r505;
	and.b32  	%r733, %r1, %r732;
	shl.b32 	%r4, %r733, 11;
	shl.b32 	%r734, %r505, 10;
	and.b32  	%r5, %r734, -2048;
	sub.s32 	%r735, %r1, %r733;
	shl.b32 	%r736, %r735, 11;
	sub.s32 	%r6, %r730, %r4;
	sub.s32 	%r737, %r731, %r4;
	sub.s32 	%r738, %r504, %r4;
	max.u32 	%r739, %r738, %r5;
	sub.s32 	%r740, %r739, %r5;
	sub.s32 	%r741, %r736, %r6;
	min.u32 	%r7, %r741, %r740;
	setp.eq.s32 	%p170, %r736, -2048;
	selp.b32 	%r742, 2047, 2048, %p170;
	add.s32 	%r743, %r742, %r736;
	sub.s32 	%r744, %r743, %r737;
	or.b32  	%r745, %r1, %r732;
	setp.eq.s32 	%p171, %r745, -1;
	min.u32 	%r746, %r5, %r738;
	selp.b32 	%r747, %r746, %r737, %p171;
	selp.b32 	%r748, %r5, %r744, %p171;
	min.u32 	%r8, %r748, %r740;
	sub.s32 	%r9, %r747, %r6;
	// begin inline asm
	griddepcontrol.wait;
	// end inline asm
	setp.eq.s16 	%p172, %rs1, 0;
	@%p172 bra 	$L__BB13_26;
	cvt.u64.u32 	%rd55, %r4;
	cvt.u64.u32 	%rd56, %r6;
	add.s64 	%rd57, %rd56, %rd55;
	cvt.u64.u32 	%rd58, %r5;
	add.s64 	%rd59, %rd55, %rd58;
	cvt.u64.u32 	%rd60, %r7;
	add.s64 	%rd61, %rd59, %rd60;
	setp.ge.s32 	%p173, %r3, %r9;
	cvt.u64.u32 	%rd62, %r3;
	add.s64 	%rd63, %rd57, %rd62;
	shl.b64 	%rd64, %rd63, 3;
	add.s64 	%rd4, %rd3, %rd64;
	sub.s32 	%r749, %r3, %r9;
	cvt.s64.s32 	%rd65, %r749;
	add.s64 	%rd66, %rd61, %rd65;
	shl.b64 	%rd67, %rd66, 3;
	add.s64 	%rd5, %rd3, %rd67;
	@%p173 bra 	$L__BB13_4;
	ld.global.u32 	%r1014, [%rd4];
	ld.global.u32 	%r1013, [%rd4+4];
	bra.uni 	$L__BB13_5;
$L__BB13_4:
	ld.global.u32 	%r1014, [%rd5];
	ld.global.u32 	%r1013, [%rd5+4];
$L__BB13_5:
	add.s32 	%r750, %r3, 256;
	setp.lt.s32 	%p174, %r750, %r9;
	@%p174 bra 	$L__BB13_7;
	ld.global.u32 	%r1012, [%rd5+2048];
	ld.global.u32 	%r1011, [%rd5+2052];
	bra.uni 	$L__BB13_8;
$L__BB13_7:
	ld.global.u32 	%r1012, [%rd4+2048];
	ld.global.u32 	%r1011, [%rd4+2052];
$L__BB13_8:
	add.s32 	%r751, %r3, 512;
	setp.lt.s32 	%p175, %r751, %r9;
	@%p175 bra 	$L__BB13_10;
	ld.global.u32 	%r1010, [%rd5+4096];
	ld.global.u32 	%r1009, [%rd5+4100];
	bra.uni 	$L__BB13_11;
$L__BB13_10:
	ld.global.u32 	%r1010, [%rd4+4096];
	ld.global.u32 	%r1009, [%rd4+4100];
$L__BB13_11:
	add.s32 	%r752, %r3, 768;
	setp.lt.s32 	%p176, %r752, %r9;
	@%p176 bra 	$L__BB13_13;
	ld.global.u32 	%r1008, [%rd5+6144];
	ld.global.u32 	%r1007, [%rd5+6148];
	bra.uni 	$L__BB13_14;
$L__BB13_13:
	ld.global.u32 	%r1008, [%rd4+6144];
	ld.global.u32 	%r1007, [%rd4+6148];
$L__BB13_14:
	or.b32  	%r753, %r3, 1024;
	setp.lt.s32 	%p177, %r753, %r9;
	@%p177 bra 	$L__BB13_16;
	ld.global.u32 	%r1006, [%rd5+8192];
	ld.global.u32 	%r1005, [%rd5+8196];
	bra.uni 	$L__BB13_17;
$L__BB13_16:
	ld.global.u32 	%r1006, [%rd4+8192];
	ld.global.u32 	%r1005, [%rd4+8196];
$L__BB13_17:
	add.s32 	%r754, %r3, 1280;
	setp.lt.s32 	%p178, %r754, %r9;
	@%p178 bra 	$L__BB13_19;
	ld.global.u32 	%r1004, [%rd5+10240];
	ld.global.u32 	%r1003, [%rd5+10244];
	bra.uni 	$L__BB13_20;
$L__BB13_19:
	ld.global.u32 	%r1004, [%rd4+10240];
	ld.global.u32 	%r1003, [%rd4+10244];
$L__BB13_20:
	add.s32 	%r755, %r3, 1536;
	setp.lt.s32 	%p179, %r755, %r9;
	@%p179 bra 	$L__BB13_22;
	ld.global.u32 	%r1002, [%rd5+12288];
	ld.global.u32 	%r1001, [%rd5+12292];
	bra.uni 	$L__BB13_23;
$L__BB13_22:
	ld.global.u32 	%r1002, [%rd4+12288];
	ld.global.u32 	%r1001, [%rd4+12292];
$L__BB13_23:
	add.s32 	%r756, %r3, 1792;
	setp.lt.s32 	%p180, %r756, %r9;
	@%p180 bra 	$L__BB13_25;
	ld.global.u32 	%r1000, [%rd5+14336];
	ld.global.u32 	%r999, [%rd5+14340];
	bra.uni 	$L__BB13_50;
$L__BB13_25:
	ld.global.u32 	%r1000, [%rd4+14336];
	ld.global.u32 	%r999, [%rd4+14340];
	bra.uni 	$L__BB13_50;
$L__BB13_26:
	cvt.u64.u32 	%rd68, %r4;
	cvt.u64.u32 	%rd69, %r6;
	add.s64 	%rd70, %rd69, %rd68;
	cvt.u64.u32 	%rd71, %r5;
	add.s64 	%rd72, %rd68, %rd71;
	cvt.u64.u32 	%rd73, %r7;
	add.s64 	%rd74, %rd72, %rd73;
	setp.ge.s32 	%p181, %r3, %r9;
	cvt.u64.u32 	%rd75, %r3;
	add.s64 	%rd76, %rd70, %rd75;
	shl.b64 	%rd77, %rd76, 3;
	add.s64 	%rd6, %rd1, %rd77;
	sub.s32 	%r757, %r3, %r9;
	cvt.s64.s32 	%rd78, %r757;
	add.s64 	%rd79, %rd74, %rd78;
	shl.b64 	%rd80, %rd79, 3;
	add.s64 	%rd7, %rd1, %rd80;
	@%p181 bra 	$L__BB13_28;
	ld.global.u32 	%r1014, [%rd6];
	ld.global.u32 	%r1013, [%rd6+4];
	bra.uni 	$L__BB13_29;
$L__BB13_28:
	ld.global.u32 	%r1014, [%rd7];
	ld.global.u32 	%r1013, [%rd7+4];
$L__BB13_29:
	add.s32 	%r758, %r3, 256;
	setp.lt.s32 	%p182, %r758, %r9;
	@%p182 bra 	$L__BB13_31;
	ld.global.u32 	%r1012, [%rd7+2048];
	ld.global.u32 	%r1011, [%rd7+2052];
	bra.uni 	$L__BB13_32;
$L__BB13_31:
	ld.global.u32 	%r1012, [%rd6+2048];
	ld.global.u32 	%r1011, [%rd6+2052];
$L__BB13_32:
	add.s32 	%r759, %r3, 512;
	setp.lt.s32 	%p183, %r759, %r9;
	@%p183 bra 	$L__BB13_34;
	ld.global.u32 	%r1010, [%rd7+4096];
	ld.global.u32 	%r1009, [%rd7+4100];
	bra.uni 	$L__BB13_35;
$L__BB13_34:
	ld.global.u32 	%r1010, [%rd6+4096];
	ld.global.u32 	%r1009, [%rd6+4100];
$L__BB13_35:
	add.s32 	%r760, %r3, 768;
	setp.lt.s32 	%p184, %r760, %r9;
	@%p184 bra 	$L__BB13_37;
	ld.global.u32 	%r1008, [%rd7+6144];
	ld.global.u32 	%r1007, [%rd7+6148];
	bra.uni 	$L__BB13_38;
$L__BB13_37:
	ld.global.u32 	%r1008, [%rd6+6144];
	ld.global.u32 	%r1007, [%rd6+6148];
$L__BB13_38:
	or.b32  	%r761, %r3, 1024;
	setp.lt.s32 	%p185, %r761, %r9;
	@%p185 bra 	$L__BB13_40;
	ld.global.u32 	%r1006, [%rd7+8192];
	ld.global.u32 	%r1005, [%rd7+8196];
	bra.uni 	$L__BB13_41;
$L__BB13_40:
	ld.global.u32 	%r1006, [%rd6+8192];
	ld.global.u32 	%r1005, [%rd6+8196];
$L__BB13_41:
	add.s32 	%r762, %r3, 1280;
	setp.lt.s32 	%p186, %r762, %r9;
	@%p186 bra 	$L__BB13_43;
	ld.global.u32 	%r1004, [%rd7+10240];
	ld.global.u32 	%r1003, [%rd7+10244];
	bra.uni 	$L__BB13_44;
$L__BB13_43:
	ld.global.u32 	%r1004, [%rd6+10240];
	ld.global.u32 	%r1003, [%rd6+10244];
$L__BB13_44:
	add.s32 	%r763, %r3, 1536;
	setp.lt.s32 	%p187, %r763, %r9;
	@%p187 bra 	$L__BB13_46;
	ld.global.u32 	%r1002, [%rd7+12288];
	ld.global.u32 	%r1001, [%rd7+12292];
	bra.uni 	$L__BB13_47;
$L__BB13_46:
	ld.global.u32 	%r1002, [%rd6+12288];
	ld.global.u32 	%r1001, [%rd6+12292];
$L__BB13_47:
	add.s32 	%r764, %r3, 1792;
	setp.lt.s32 	%p188, %r764, %r9;
	@%p188 bra 	$L__BB13_49;
	ld.global.u32 	%r1000, [%rd7+14336];
	ld.global.u32 	%r999, [%rd7+14340];
	bra.uni 	$L__BB13_50;
$L__BB13_49:
	ld.global.u32 	%r1000, [%rd6+14336];
	ld.global.u32 	%r999, [%rd6+14340];
$L__BB13_50:
	sub.s32 	%r765, %r8, %r7;
	shl.b32 	%r119, %r3, 3;
	mov.u32 	%r766, _ZZN3cub18CUB_300001_SM_10006detail10merge_sort26DeviceMergeSortMergeKernelINS2_10policy_hubIN6thrust24THRUST_300001_SM_1000_NS6detail15normal_iteratorINS6_10device_ptrIN4cuda3std3__44pairIiiEEEEEEE9Policy600ESG_PNS0_8NullTypeESG_SK_jNSC_4lessISE_EESE_SJ_EEvbT2_T3_T4_PT6_PT7_T5_PSP_SP_NS1_7vsmem_tEE19static_temp_storage;
	add.s32 	%r767, %r766, %r119;
	st.shared.v2.u32 	[%r767], {%r1014, %r1013};
	st.shared.v2.u32 	[%r767+2048], {%r1012, %r1011};
	st.shared.v2.u32 	[%r767+4096], {%r1010, %r1009};
	st.shared.v2.u32 	[%r767+6144], {%r1008, %r1007};
	st.shared.v2.u32 	[%r767+8192], {%r1006, %r1005};
	st.shared.v2.u32 	[%r767+10240], {%r1004, %r1003};
	st.shared.v2.u32 	[%r767+12288], {%r1002, %r1001};
	st.shared.v2.u32 	[%r767+14336], {%r1000, %r999};
	bar.sync 	0;
	// begin inline asm
	griddepcontrol.launch_dependents;
	// end inline asm
	add.s32 	%r118, %r765, %r9;
	min.s32 	%r120, %r119, %r118;
	setp.lt.s32 	%p189, %r120, %r765;
	sub.s32 	%r768, %r120, %r765;
	selp.b32 	%r1017, 0, %r768, %p189;
	min.s32 	%r1015, %r9, %r120;
	setp.ge.s32 	%p190, %r1017, %r1015;
	@%p190 bra 	$L__BB13_55;
	add.s32 	%r123, %r120, %r9;
$L__BB13_52:
	sub.s32 	%r769, %r1015, %r1017;
	shr.u32 	%r770, %r769, 31;
	add.s32 	%r771, %r769, %r770;
	shr.s32 	%r772, %r771, 1;
	add.s32 	%r126, %r772, %r1017;
	shl.b32 	%r773, %r126, 3;
	add.s32 	%r127, %r766, %r773;
	ld.shared.u32 	%r128, [%r127];
	not.b32 	%r775, %r126;
	add.s32 	%r776, %r123, %r775;
	shl.b32 	%r777, %r776, 3;
	add.s32 	%r129, %r766, %r777;
	ld.shared.u32 	%r130, [%r129];
	setp.lt.s32 	%p192, %r130, %r128;
	mov.pred 	%p268, 0;
	@%p192 bra 	$L__BB13_54;
	ld.shared.u32 	%r778, [%r129+4];
	ld.shared.u32 	%r780, [%r127+4];
	setp.lt.s32 	%p193, %r128, %r130;
	setp.ge.s32 	%p194, %r778, %r780;
	or.pred  	%p268, %p193, %p194;
$L__BB13_54:
	add.s32 	%r782, %r126, 1;
	selp.b32 	%r1017, %r782, %r1017, %p268;
	selp.b32 	%r1015, %r1015, %r126, %p268;
	setp.lt.s32 	%p195, %r1017, %r1015;
	@%p195 bra 	$L__BB13_52;
$L__BB13_55:
	sub.s32 	%r783, %r120, %r1017;
	add.s32 	%r134, %r783, %r9;
	shl.b32 	%r784, %r134, 3;
	add.s32 	%r135, %r766, %r784;
	ld.shared.v2.u32 	{%r1018, %r1019}, [%r135];
	shl.b32 	%r786, %r1017, 3;
	add.s32 	%r138, %r766, %r786;
	ld.shared.v2.u32 	{%r1024, %r1025}, [%r138];
	setp.ge.s32 	%p197, %r134, %r118;
	mov.pred 	%p269, 0;
	@%p197 bra 	$L__BB13_58;
	setp.ge.s32 	%p199, %r1017, %r9;
	setp.lt.s32 	%p200, %r1018, %r1024;
	or.pred  	%p201, %p199, %p200;
	mov.pred 	%p269, -1;
	@%p201 bra 	$L__BB13_58;
	setp.ge.s32 	%p202, %r1024, %r1018;
	setp.lt.s32 	%p203, %r1019, %r1025;
	and.pred  	%p269, %p202, %p203;
$L__BB13_58:
	selp.b32 	%r141, %r1019, %r1025, %p269;
	selp.b32 	%r142, %r1018, %r1024, %p269;
	selp.u32 	%r787, 1, 0, %p269;
	add.s32 	%r143, %r134, %r787;
	not.pred 	%p204, %p269;
	selp.u32 	%r788, 1, 0, %p204;
	add.s32 	%r144, %r1017, %r788;
	@%p204 bra 	$L__BB13_60;
	ld.shared.v2.u32 	{%r1018, %r1019}, [%r135+8];
	bra.uni 	$L__BB13_61;
$L__BB13_60:
	ld.shared.v2.u32 	{%r1024, %r1025}, [%r138+8];
$L__BB13_61:
	setp.ge.s32 	%p206, %r143, %r118;
	mov.pred 	%p270, 0;
	@%p206 bra 	$L__BB13_64;
	setp.ge.s32 	%p208, %r144, %r9;
	setp.lt.s32 	%p209, %r1018, %r1024;
	or.pred  	%p210, %p208, %p209;
	mov.pred 	%p270, -1;
	@%p210 bra 	$L__BB13_64;
	setp.ge.s32 	%p211, %r1024, %r1018;
	setp.lt.s32 	%p212, %r1019, %r1025;
	and.pred  	%p270, %p211, %p212;
$L__BB13_64:
	selp.b32 	%r153, %r1019, %r1025, %p270;
	selp.b32 	%r154, %r1018, %r1024, %p270;
	selp.u32 	%r789, 1, 0, %p270;
	add.s32 	%r155, %r143, %r789;
	not.pred 	%p213, %p270;
	selp.u32 	%r790, 1, 0, %p213;
	add.s32 	%r156, %r144, %r790;
	@%p270 bra 	$L__BB13_66;
	shl.b32 	%r791, %r156, 3;
	add.s32 	%r793, %r766, %r791;
	ld.shared.v2.u32 	{%r1024, %r1025}, [%r793];
	bra.uni 	$L__BB13_67;
$L__BB13_66:
	shl.b32 	%r794, %r155, 3;
	add.s32 	%r796, %r766, %r794;
	ld.shared.v2.u32 	{%r1018, %r1019}, [%r796];
$L__BB13_67:
	setp.ge.s32 	%p215, %r155, %r118;
	mov.pred 	%p271, 0;
	@%p215 bra 	$L__BB13_70;
	setp.ge.s32 	%p217, %r156, %r9;
	setp.lt.s32 	%p218, %r1018, %r1024;
	or.pred  	%p219, %p217, %p218;
	mov.pred 	%p271, -1;
	@%p219 bra 	$L__BB13_70;
	setp.ge.s32 	%p220, %r1024, %r1018;
	setp.lt.s32 	%p221, %r1019, %r1025;
	and.pred  	%p271, %p220, %p221;
$L__BB13_70:
	selp.b32 	%r165, %r1019, %r1025, %p271;
	selp.b32 	%r166, %r1018, %r1024, %p271;
	selp.u32 	%r797, 1, 0, %p271;
	add.s32 	%r167, %r155, %r797;
	not.pred 	%p222, %p271;
	selp.u32 	%r798, 1, 0, %p222;
	add.s32 	%r168, %r156, %r798;
	@%p271 bra 	$L__BB13_72;
	shl.b32 	%r799, %r168, 3;
	add.s32 	%r801, %r766, %r799;
	ld.shared.v2.u32 	{%r1024, %r1025}, [%r801];
	bra.uni 	$L__BB13_73;
$L__BB13_72:
	shl.b32 	%r802, %r167, 3;
	add.s32 	%r804, %r766, %r802;
	ld.shared.v2.u32 	{%r1018, %r1019}, [%r804];
$L__BB13_73:
	setp.ge.s32 	%p224, %r167, %r118;
	mov.pred 	%p272, 0;
	@%p224 bra 	$L__BB13_76;
	setp.ge.s32 	%p226, %r168, %r9;
	setp.lt.s32 	%p227, %r1018, %r1024;
	or.pred  	%p228, %p226, %p227;
	mov.pred 	%p272, -1;
	@%p228 bra 	$L__BB13_76;
	setp.ge.s32 	%p229, %r1024, %r1018;
	setp.lt.s32 	%p230, %r1019, %r1025;
	and.pred  	%p272, %p229, %p230;
$L__BB13_76:
	selp.b32 	%r177, %r1019, %r1025, %p272;
	selp.b32 	%r178, %r1018, %r1024, %p272;
	selp.u32 	%r805, 1, 0, %p272;
	add.s32 	%r179, %r167, %r805;
	not.pred 	%p231, %p272;
	selp.u32 	%r806, 1, 0, %p231;
	add.s32 	%r180, %r168, %r806;
	@%p272 bra 	$L__BB13_78;
	shl.b32 	%r807, %r180, 3;
	add.s32 	%r809, %r766, %r807;
	ld.shared.v2.u32 	{%r1024, %r1025}, [%r809];
	bra.uni 	$L__BB13_79;
$L__BB13_78:
	shl.b32 	%r810, %r179, 3;
	add.s32 	%r812, %r766, %r810;
	ld.shared.v2.u32 	{%r1018, %r1019}, [%r812];
$L__BB13_79:
	setp.ge.s32 	%p233, %r179, %r118;
	mov.pred 	%p273, 0;
	@%p233 bra 	$L__BB13_82;
	setp.ge.s32 	%p235, %r180, %r9;
	setp.lt.s32 	%p236, %r1018, %r1024;
	or.pred  	%p237, %p235, %p236;
	mov.pred 	%p273, -1;
	@%p237 bra 	$L__BB13_82;
	setp.ge.s32 	%p238, %r1024, %r1018;
	setp.lt.s32 	%p239, %r1019, %r1025;
	and.pred  	%p273, %p238, %p239;
$L__BB13_82:
	selp.b32 	%r189, %r1019, %r1025, %p273;
	selp.b32 	%r190, %r1018, %r1024, %p273;
	selp.u32 	%r813, 1, 0, %p273;
	add.s32 	%r191, %r179, %r813;
	not.pred 	%p240, %p273;
	selp.u32 	%r814, 1, 0, %p240;
	add.s32 	%r192, %r180, %r814;
	@%p273 bra 	$L__BB13_84;
	shl.b32 	%r815, %r192, 3;
	add.s32 	%r817, %r766, %r815;
	ld.shared.v2.u32 	{%r1024, %r1025}, [%r817];
	bra.uni 	$L__BB13_85;
$L__BB13_84:
	shl.b32 	%r818, %r191, 3;
	add.s32 	%r820, %r766, %r818;
	ld.shared.v2.u32 	{%r1018, %r1019}, [%r820];
$L__BB13_85:
	setp.ge.s32 	%p242, %r191, %r118;
	mov.pred 	%p274, 0;
	@%p242 bra 	$L__BB13_88;
	setp.ge.s32 	%p244, %r192, %r9;
	setp.lt.s32 	%p245, %r1018, %r1024;
	or.pred  	%p246, %p244, %p245;
	mov.pred 	%p274, -1;
	@%p246 bra 	$L__BB13_88;
	setp.ge.s32 	%p247, %r1024, %r1018;
	setp.lt.s32 	%p248, %r1019, %r1025;
	and.pred  	%p274, %p247, %p248;
$L__BB13_88:
	selp.b32 	%r201, %r1019, %r1025, %p274;
	selp.b32 	%r202, %r1018, %r1024, %p274;
	selp.u32 	%r821, 1, 0, %p274;
	add.s32 	%r203, %r191, %r821;
	not.pred 	%p249, %p274;
	selp.u32 	%r822, 1, 0, %p249;
	add.s32 	%r204, %r192, %r822;
	@%p274 bra 	$L__BB13_90;
	shl.b32 	%r823, %r204, 3;
	add.s32 	%r825, %r766, %r823;
	ld.shared.v2.u32 	{%r1024, %r1025}, [%r825];
	bra.uni 	$L__BB13_91;
$L__BB13_90:
	shl.b32 	%r826, %r203, 3;
	add.s32 	%r828, %r766, %r826;
	ld.shared.v2.u32 	{%r1018, %r1019}, [%r828];
$L__BB13_91:
	setp.ge.s32 	%p251, %r203, %r118;
	mov.pred 	%p275, 0;
	@%p251 bra 	$L__BB13_94;
	setp.ge.s32 	%p253, %r204, %r9;
	setp.lt.s32 	%p254, %r1018, %r1024;
	or.pred  	%p255, %p253, %p254;
	mov.pred 	%p275, -1;
	@%p255 bra 	$L__BB13_94;
	setp.ge.s32 	%p256, %r1024, %r1018;
	setp.lt.s32 	%p257, %r1019, %r1025;
	and.pred  	%p275, %p256, %p257;
$L__BB13_94:
	selp.b32 	%r213, %r1019, %r1025, %p275;
	selp.b32 	%r214, %r1018, %r1024, %p275;
	selp.u32 	%r829, 1, 0, %p275;
	add.s32 	%r215, %r203, %r829;
	not.pred 	%p258, %p275;
	selp.u32 	%r830, 1, 0, %p258;
	add.s32 	%r216, %r204, %r830;
	@%p275 bra 	$L__BB13_96;
	shl.b32 	%r831, %r216, 3;
	mov.u32 	%r832, _ZZN3cub18CUB_300001_SM_10006detail10merge_sort26DeviceMergeSortMergeKernelINS2_10policy_hubIN6thrust24THRUST_300001_SM_1000_NS6detail15normal_iteratorINS6_10device_ptrIN4cuda3std3__44pairIiiEEEEEEE9Policy600ESG_PNS0_8NullTypeESG_SK_jNSC_4lessISE_EESE_SJ_EEvbT2_T3_T4_PT6_PT7_T5_PSP_SP_NS1_7vsmem_tEE19static_temp_storage;
	add.s32 	%r833, %r832, %r831;
	ld.shared.v2.u32 	{%r1024, %r1025}, [%r833];
	bra.uni 	$L__BB13_97;
$L__BB13_96:
	shl.b32 	%r834, %r215, 3;
	mov.u32 	%r835, _ZZN3cub18CUB_300001_SM_10006detail10merge_sort26DeviceMergeSortMergeKernelINS2_10policy_hubIN6thrust24THRUST_300001_SM_1000_NS6detail15normal_iteratorINS6_10device_ptrIN4cuda3std3__44pairIiiEEEEEEE9Policy600ESG_PNS0_8NullTypeESG_SK_jNSC_4lessISE_EESE_SJ_EEvbT2_T3_T4_PT6_PT7_T5_PSP_SP_NS1_7vsmem_tEE19static_temp_storage;
	add.s32 	%r836, %r835, %r834;
	ld.shared.v2.u32 	{%r1018, %r1019}, [%r836];
$L__BB13_97:
	setp.ge.s32 	%p260, %r215, %r118;
	mov.pred 	%p276, 0;
	@%p260 bra 	$L__BB13_100;
	setp.ge.s32 	%p262, %r216, %r9;
	setp.lt.s32 	%p263, %r1018, %r1024;
	or.pred  	%p264, %p262, %p263;
	mov.pred 	%p276, -1;
	@%p264 bra 	$L__BB13_100;
	setp.ge.s32 	%p265, %r1024, %r1018;
	setp.lt.s32 	%p266, %r1019, %r1025;
	and.pred  	%p276, %p265, %p266;
$L__BB13_100:
	setp.eq.s16 	%p267, %rs1, 0;
	selp.b32 	%r225, %r1019, %r1025, %p276;
	selp.b32 	%r226, %r1018, %r1024, %p276;
	bar.sync 	0;
	@%p267 bra 	$L__BB13_102;
	cvt.u64.u32 	%rd81, %r2;
	// begin inline asm
	mov.u32 %r837, %laneid;
	// end inline asm
	and.b32  	%r838, %r119, 7936;
	shl.b32 	%r839, %r837, 3;
	add.s32 	%r840, %r839, %r838;
	shr.s32 	%r841, %r840, 5;
	add.s32 	%r842, %r841, %r840;
	shl.b32 	%r843, %r842, 3;
	mov.u32 	%r844, _ZZN3cub18CUB_300001_SM_10006detail10merge_sort26DeviceMergeSortMergeKernelINS2_10policy_hubIN6thrust24THRUST_300001_SM_1000_NS6detail15normal_iteratorINS6_10device_ptrIN4cuda3std3__44pairIiiEEEEEEE9Policy600ESG_PNS0_8NullTypeESG_SK_jNSC_4lessISE_EESE_SJ_EEvbT2_T3_T4_PT6_PT7_T5_PSP_SP_NS1_7vsmem_tEE19static_temp_storage;
	add.s32 	%r845, %r844, %r843;
	st.shared.v2.u32 	[%r845], {%r142, %r141};
	st.shared.v2.u32 	[%r845+8], {%r154, %r153};
	st.shared.v2.u32 	[%r845+16], {%r166, %r165};
	st.shared.v2.u32 	[%r845+24], {%r178, %r177};
	st.shared.v2.u32 	[%r845+32], {%r190, %r189};
	st.shared.v2.u32 	[%r845+40], {%r202, %r201};
	st.shared.v2.u32 	[%r845+48], {%r214, %r213};
	st.shared.v2.u32 	[%r845+56], {%r226, %r225};
	bar.warp.sync 	-1;
	mad.lo.s32 	%r846, %r837, -7, %r840;
	shr.s32 	%r847, %r846, 5;
	add.s32 	%r848, %r847, %r846;
	shl.b32 	%r849, %r848, 3;
	add.s32 	%r850, %r844, %r849;
	ld.shared.v2.u32 	{%r851, %r852}, [%r850];
	add.s32 	%r853, %r846, 32;
	shr.s32 	%r854, %r853, 5;
	add.s32 	%r855, %r854, %r846;
	shl.b32 	%r856, %r855, 3;
	add.s32 	%r857, %r844, %r856;
	ld.shared.v2.u32 	{%r858, %r859}, [%r857+256];
	add.s32 	%r860, %r846, 64;
	shr.s32 	%r861, %r860, 5;
	add.s32 	%r862, %r861, %r846;
	shl.b32 	%r863, %r862, 3;
	add.s32 	%r864, %r844, %r863;
	ld.shared.v2.u32 	{%r865, %r866}, [%r864+512];
	add.s32 	%r867, %r846, 96;
	shr.s32 	%r868, %r867, 5;
	add.s32 	%r869, %r868, %r846;
	shl.b32 	%r870, %r869, 3;
	add.s32 	%r871, %r844, %r870;
	ld.shared.v2.u32 	{%r872, %r873}, [%r871+768];
	add.s32 	%r874, %r846, 128;
	shr.s32 	%r875, %r874, 5;
	add.s32 	%r876, %r875, %r846;
	shl.b32 	%r877, %r876, 3;
	add.s32 	%r878, %r844, %r877;
	ld.shared.v2.u32 	{%r879, %r880}, [%r878+1024];
	add.s32 	%r881, %r846, 160;
	shr.s32 	%r882, %r881, 5;
	add.s32 	%r883, %r882, %r846;
	shl.b32 	%r884, %r883, 3;
	add.s32 	%r885, %r844, %r884;
	ld.shared.v2.u32 	{%r886, %r887}, [%r885+1280];
	add.s32 	%r888, %r846, 192;
	shr.s32 	%r889, %r888, 5;
	add.s32 	%r890, %r889, %r846;
	shl.b32 	%r891, %r890, 3;
	add.s32 	%r892, %r844, %r891;
	ld.shared.v2.u32 	{%r893, %r894}, [%r892+1536];
	add.s32 	%r895, %r846, 224;
	shr.s32 	%r896, %r895, 5;
	add.s32 	%r897, %r896, %r846;
	shl.b32 	%r898, %r897, 3;
	add.s32 	%r899, %r844, %r898;
	ld.shared.v2.u32 	{%r900, %r901}, [%r899+1792];
	and.b32  	%r902, %r3, 31;
	or.b32  	%r903, %r838, %r902;
	cvt.u64.u32 	%rd82, %r903;
	add.s64 	%rd83, %rd82, %rd81;
	shl.b64 	%rd84, %rd83, 3;
	add.s64 	%rd85, %rd1, %rd84;
	st.global.u32 	[%rd85], %r851;
	st.global.u32 	[%rd85+4], %r852;
	st.global.u32 	[%rd85+256], %r858;
	st.global.u32 	[%rd85+260], %r859;
	st.global.u32 	[%rd85+512], %r865;
	st.global.u32 	[%rd85+516], %r866;
	st.global.u32 	[%rd85+768], %r872;
	st.global.u32 	[%rd85+772], %r873;
	st.global.u32 	[%rd85+1024], %r879;
	st.global.u32 	[%rd85+1028], %r880;
	st.global.u32 	[%rd85+1280], %r886;
	st.global.u32 	[%rd85+1284], %r887;
	st.global.u32 	[%rd85+1536], %r893;
	st.global.u32 	[%rd85+1540], %r894;
	st.global.u32 	[%rd85+1792], %r900;
	st.global.u32 	[%rd85+1796], %r901;
	bra.uni 	$L__BB13_255;
$L__BB13_102:
	// begin inline asm
	mov.u32 %r904, %laneid;
	// end inline asm
	and.b32  	%r905, %r119, 7936;
	shl.b32 	%r906, %r904, 3;
	add.s32 	%r907, %r906, %r905;
	shr.s32 	%r908, %r907, 5;
	add.s32 	%r909, %r908, %r907;
	shl.b32 	%r910, %r909, 3;
	mov.u32 	%r911, _ZZN3cub18CUB_300001_SM_10006detail10merge_sort26DeviceMergeSortMergeKernelINS2_10policy_hubIN6thrust24THRUST_300001_SM_1000_NS6detail15normal_iteratorINS6_10device_ptrIN4cuda3std3__44pairIiiEEEEEEE9Policy600ESG_PNS0_8NullTypeESG_SK_jNSC_4lessISE_EESE_SJ_EEvbT2_T3_T4_PT6_PT7_T5_PSP_SP_NS1_7vsmem_tEE19static_temp_storage;
	add.s32 	%r912, %r911, %r910;
	st.shared.v2.u32 	[%r912], {%r142, %r141};
	st.shared.v2.u32 	[%r912+8], {%r154, %r153};
	st.shared.v2.u32 	[%r912+16], {%r166, %r165};
	st.shared.v2.u32 	[%r912+24], {%r178, %r177};
	st.shared.v2.u32 	[%r912+32], {%r190, %r189};
	st.shared.v2.u32 	[%r912+40], {%r202, %r201};
	st.shared.v2.u32 	[%r912+48], {%r214, %r213};
	st.shared.v2.u32 	[%r912+56], {%r226, %r225};
	bar.warp.sync 	-1;
	mad.lo.s32 	%r913, %r904, -7, %r907;
	shr.s32 	%r914, %r913, 5;
	add.s32 	%r915, %r914, %r913;
	shl.b32 	%r916, %r915, 3;
	add.s32 	%r917, %r911, %r916;
	ld.shared.v2.u32 	{%r918, %r919}, [%r917];
	add.s32 	%r920, %r913, 32;
	shr.s32 	%r921, %r920, 5;
	add.s32 	%r922, %r921, %r913;
	shl.b32 	%r923, %r922, 3;
	add.s32 	%r924, %r911, %r923;
	ld.shared.v2.u32 	{%r925, %r926}, [%r924+256];
	add.s32 	%r927, %r913, 64;
	shr.s32 	%r928, %r927, 5;
	add.s32 	%r929, %r928, %r913;
	shl.b32 	%r930, %r929, 3;
	add.s32 	%r931, %r911, %r930;
	ld.shared.v2.u32 	{%r932, %r933}, [%r931+512];
	add.s32 	%r934, %r913, 96;
	shr.s32 	%r935, %r934, 5;
	add.s32 	%r936, %r935, %r913;
	shl.b32 	%r937, %r936, 3;
	add.s32 	%r938, %r911, %r937;
	ld.shared.v2.u32 	{%r939, %r940}, [%r938+768];
	add.s32 	%r941, %r913, 128;
	shr.s32 	%r942, %r941, 5;
	add.s32 	%r943, %r942, %r913;
	shl.b32 	%r944, %r943, 3;
	add.s32 	%r945, %r911, %r944;
	ld.shared.v2.u32 	{%r946, %r947}, [%r945+1024];
	add.s32 	%r948, %r913, 160;
	shr.s32 	%r949, %r948, 5;
	add.s32 	%r950, %r949, %r913;
	shl.b32 	%r951, %r950, 3;
	add.s32 	%r952, %r911, %r951;
	ld.shared.v2.u32 	{%r953, %r954}, [%r952+1280];
	add.s32 	%r955, %r913, 192;
	shr.s32 	%r956, %r955, 5;
	add.s32 	%r957, %r956, %r913;
	shl.b32 	%r958, %r957, 3;
	add.s32 	%r959, %r911, %r958;
	ld.shared.v2.u32 	{%r960, %r961}, [%r959+1536];
	add.s32 	%r962, %r913, 224;
	shr.s32 	%r963, %r962, 5;
	add.s32 	%r964, %r963, %r913;
	shl.b32 	%r965, %r964, 3;
	add.s32 	%r966, %r911, %r965;
	ld.shared.v2.u32 	{%r967, %r968}, [%r966+1792];
	and.b32  	%r969, %r3, 31;
	cvt.u64.u32 	%rd86, %r905;
	add.s32 	%r970, %r969, %r2;
	cvt.u64.u32 	%rd87, %r970;
	add.s64 	%rd88, %rd87, %rd86;
	shl.b64 	%rd89, %rd88, 3;
	add.s64 	%rd90, %rd3, %rd89;
	st.global.u32 	[%rd90], %r918;
	st.global.u32 	[%rd90+4], %r919;
	st.global.u32 	[%rd90+256], %r925;
	st.global.u32 	[%rd90+260], %r926;
	st.global.u32 	[%rd90+512], %r932;
	st.global.u32 	[%rd90+516], %r933;
	st.global.u32 	[%rd90+768], %r939;
	st.global.u32 	[%rd90+772], %r940;
	st.global.u32 	[%rd90+1024], %r946;
	st.global.u32 	[%rd90+1028], %r947;
	st.global.u32 	[%rd90+1280], %r953;
	st.global.u32 	[%rd90+1284], %r954;
	st.global.u32 	[%rd90+1536], %r960;
	st.global.u32 	[%rd90+1540], %r961;
	st.global.u32 	[%rd90+1792], %r967;
	st.global.u32 	[%rd90+1796], %r968;
	bra.uni 	$L__BB13_255;
$L__BB13_103:
	mul.wide.u32 	%rd17, %r1, 4;
	add.s64 	%rd18, %rd2, %rd17;
	ld.global.u32 	%r508, [%rd18];
	ld.global.u32 	%r509, [%rd18+4];
	neg.s32 	%r510, %r505;
	and.b32  	%r511, %r1, %r510;
	shl.b32 	%r227, %r511, 11;
	shl.b32 	%r512, %r505, 10;
	and.b32  	%r228, %r512, -2048;
	sub.s32 	%r513, %r1, %r511;
	shl.b32 	%r514, %r513, 11;
	sub.s32 	%r229, %r508, %r227;
	sub.s32 	%r515, %r509, %r227;
	sub.s32 	%r516, %r504, %r227;
	max.u32 	%r517, %r516, %r228;
	sub.s32 	%r518, %r517, %r228;
	sub.s32 	%r519, %r514, %r229;
	min.u32 	%r230, %r519, %r518;
	setp.eq.s32 	%p38, %r514, -2048;
	selp.b32 	%r520, 2047, 2048, %p38;
	add.s32 	%r521, %r520, %r514;
	sub.s32 	%r522, %r521, %r515;
	or.b32  	%r523, %r1, %r510;
	setp.eq.s32 	%p39, %r523, -1;
	min.u32 	%r524, %r228, %r516;
	selp.b32 	%r525, %r524, %r515, %p39;
	selp.b32 	%r526, %r228, %r522, %p39;
	min.u32 	%r527, %r526, %r518;
	sub.s32 	%r231, %r525, %r229;
	sub.s32 	%r232, %r527, %r230;
	// begin inline asm
	griddepcontrol.wait;
	// end inline asm
	setp.eq.s16 	%p40, %rs1, 0;
	@%p40 bra 	$L__BB13_136;
	cvt.u64.u32 	%rd19, %r227;
	cvt.u64.u32 	%rd20, %r229;
	add.s64 	%rd21, %rd20, %rd19;
	cvt.u64.u32 	%rd22, %r228;
	add.s64 	%rd23, %rd19, %rd22;
	cvt.u64.u32 	%rd24, %r230;
	add.s64 	%rd25, %rd23, %rd24;
	add.s32 	%r233, %r232, %r231;
	setp.ge.s32 	%p41, %r3, %r233;
	cvt.u64.u32 	%rd26, %r3;
	add.s64 	%rd27, %rd21, %rd26;
	shl.b64 	%rd28, %rd27, 3;
	add.s64 	%rd8, %rd3, %rd28;
	sub.s32 	%r529, %r3, %r231;
	cvt.s64.s32 	%rd29, %r529;
	add.s64 	%rd30, %rd25, %rd29;
	shl.b64 	%rd31, %rd30, 3;
	add.s64 	%rd9, %rd3, %rd31;
	mov.b32 	%r1088, 0;
	mov.u32 	%r1089, %r1088;
	@%p41 bra 	$L__BB13_108;
	setp.ge.s32 	%p42, %r3, %r231;
	@%p42 bra 	$L__BB13_107;
	ld.global.u32 	%r1089, [%rd8];
	ld.global.u32 	%r1088, [%rd8+4];
	bra.uni 	$L__BB13_108;
$L__BB13_107:
	ld.global.u32 	%r1089, [%rd9];
	ld.global.u32 	%r1088, [%rd9+4];
$L__BB13_108:
	add.s32 	%r240, %r3, 256;
	setp.ge.s32 	%p43, %r240, %r233;
	mov.b32 	%r1086, 0;
	mov.u32 	%r1087, %r1086;
	@%p43 bra 	$L__BB13_112;
	setp.lt.s32 	%p44, %r240, %r231;
	@%p44 bra 	$L__BB13_111;
	ld.global.u32 	%r1087, [%rd9+2048];
	ld.global.u32 	%r1086, [%rd9+2052];
	bra.uni 	$L__BB13_112;
$L__BB13_111:
	ld.global.u32 	%r1087, [%rd8+2048];
	ld.global.u32 	%r1086, [%rd8+2052];
$L__BB13_112:
	add.s32 	%r247, %r3, 512;
	setp.ge.s32 	%p45, %r247, %r233;
	mov.b32 	%r1084, 0;
	mov.u32 	%r1085, %r1084;
	@%p45 bra 	$L__BB13_116;
	setp.lt.s32 	%p46, %r247, %r231;
	@%p46 bra 	$L__BB13_115;
	ld.global.u32 	%r1085, [%rd9+4096];
	ld.global.u32 	%r1084, [%rd9+4100];
	bra.uni 	$L__BB13_116;
$L__BB13_115:
	ld.global.u32 	%r1085, [%rd8+4096];
	ld.global.u32 	%r1084, [%rd8+4100];
$L__BB13_116:
	add.s32 	%r254, %r3, 768;
	setp.ge.s32 	%p47, %r254, %r233;
	mov.b32 	%r1082, 0;
	mov.u32 	%r1083, %r1082;
	@%p47 bra 	$L__BB13_120;
	setp.lt.s32 	%p48, %r254, %r231;
	@%p48 bra 	$L__BB13_119;
	ld.global.u32 	%r1083, [%rd9+6144];
	ld.global.u32 	%r1082, [%rd9+6148];
	bra.uni 	$L__BB13_120;
$L__BB13_119:
	ld.global.u32 	%r1083, [%rd8+6144];
	ld.global.u32 	%r1082, [%rd8+6148];
$L__BB13_120:
	or.b32  	%r261, %r3, 1024;
	setp.ge.s32 	%p49, %r261, %r233;
	mov.b32 	%r1080, 0;
	mov.u32 	%r1081, %r1080;
	@%p49 bra 	$L__BB13_124;
	setp.lt.s32 	%p50, %r261, %r231;
	@%p50 bra 	$L__BB13_123;
	ld.global.u32 	%r1081, [%rd9+8192];
	ld.global.u32 	%r1080, [%rd9+8196];
	bra.uni 	$L__BB13_124;
$L__BB13_123:
	ld.global.u32 	%r1081, [%rd8+8192];
	ld.global.u32 	%r1080, [%rd8+8196];
$L__BB13_124:
	add.s32 	%r268, %r3, 1280;
	setp.ge.s32 	%p51, %r268, %r233;
	mov.b32 	%r1078, 0;
	mov.u32 	%r1079, %r1078;
	@%p51 bra 	$L__BB13_128;
	setp.lt.s32 	%p52, %r268, %r231;
	@%p52 bra 	$L__BB13_127;
	ld.global.u32 	%r1079, [%rd9+10240];
	ld.global.u32 	%r1078, [%rd9+10244];
	bra.uni 	$L__BB13_128;
$L__BB13_127:
	ld.global.u32 	%r1079, [%rd8+10240];
	ld.global.u32 	%r1078, [%rd8+10244];
$L__BB13_128:
	add.s32 	%r275, %r3, 1536;
	setp.ge.s32 	%p53, %r275, %r233;
	mov.b32 	%r1076, 0;
	mov.u32 	%r1077, %r1076;
	@%p53 bra 	$L__BB13_132;
	setp.lt.s32 	%p54, %r275, %r231;
	@%p54 bra 	$L__BB13_131;
	ld.global.u32 	%r1077, [%rd9+12288];
	ld.global.u32 	%r1076, [%rd9+12292];
	bra.uni 	$L__BB13_132;
$L__BB13_131:
	ld.global.u32 	%r1077, [%rd8+12288];
	ld.global.u32 	%r1076, [%rd8+12292];
$L__BB13_132:
	add.s32 	%r282, %r3, 1792;
	setp.ge.s32 	%p55, %r282, %r233;
	mov.b32 	%r1074, 0;
	mov.u32 	%r1075, %r1074;
	@%p55 bra 	$L__BB13_168;
	setp.lt.s32 	%p56, %r282, %r231;
	@%p56 bra 	$L__BB13_135;
	ld.global.u32 	%r1075, [%rd9+14336];
	ld.global.u32 	%r1074, [%rd9+14340];
	bra.uni 	$L__BB13_168;
$L__BB13_135:
	ld.global.u32 	%r1075, [%rd8+14336];
	ld.global.u32 	%r1074, [%rd8+14340];
	bra.uni 	$L__BB13_168;
$L__BB13_136:
	cvt.u64.u32 	%rd32, %r227;
	cvt.u64.u32 	%rd33, %r229;
	add.s64 	%rd34, %rd33, %rd32;
	cvt.u64.u32 	%rd35, %r228;
	add.s64 	%rd36, %rd32, %rd35;
	cvt.u64.u32 	%rd37, %r230;
	add.s64 	%rd38, %rd36, %rd37;
	add.s32 	%r287, %r232, %r231;
	setp.ge.s32 	%p57, %r3, %r287;
	cvt.u64.u32 	%rd39, %r3;
	add.s64 	%rd40, %rd34, %rd39;
	shl.b64 	%rd41, %rd40, 3;
	add.s64 	%rd10, %rd1, %rd41;
	sub.s32 	%r538, %r3, %r231;
	cvt.s64.s32 	%rd42, %r538;
	add.s64 	%rd43, %rd38, %rd42;
	shl.b64 	%rd44, %rd43, 3;
	add.s64 	%rd11, %rd1, %rd44;
	mov.b32 	%r1088, 0;
	mov.u32 	%r1089, %r1088;
	@%p57 bra 	$L__BB13_140;
	setp.ge.s32 	%p58, %r3, %r231;
	@%p58 bra 	$L__BB13_139;
	ld.global.u32 	%r1089, [%rd10];
	ld.global.u32 	%r1088, [%rd10+4];
	bra.uni 	$L__BB13_140;
$L__BB13_139:
	ld.global.u32 	%r1089, [%rd11];
	ld.global.u32 	%r1088, [%rd11+4];
$L__BB13_140:
	add.s32 	%r294, %r3, 256;
	setp.ge.s32 	%p59, %r294, %r287;
	mov.b32 	%r1086, 0;
	mov.u32 	%r1087, %r1086;
	@%p59 bra 	$L__BB13_144;
	setp.lt.s32 	%p60, %r294, %r231;
	@%p60 bra 	$L__BB13_143;
	ld.global.u32 	%r1087, [%rd11+2048];
	ld.global.u32 	%r1086, [%rd11+2052];
	bra.uni 	$L__BB13_144;
$L__BB13_143:
	ld.global.u32 	%r1087, [%rd10+2048];
	ld.global.u32 	%r1086, [%rd10+2052];
$L__BB13_144:
	add.s32 	%r301, %r3, 512;
	setp.ge.s32 	%p61, %r301, %r287;
	mov.b32 	%r1084, 0;
	mov.u32 	%r1085, %r1084;
	@%p61 bra 	$L__BB13_148;
	setp.lt.s32 	%p62, %r301, %r231;
	@%p62 bra 	$L__BB13_147;
	ld.global.u32 	%r1085, [%rd11+4096];
	ld.global.u32 	%r1084, [%rd11+4100];
	bra.uni 	$L__BB13_148;
$L__BB13_147:
	ld.global.u32 	%r1085, [%rd10+4096];
	ld.global.u32 	%r1084, [%rd10+4100];
$L__BB13_148:
	add.s32 	%r308, %r3, 768;
	setp.ge.s32 	%p63, %r308, %r287;
	mov.b32 	%r1082, 0;
	mov.u32 	%r1083, %r1082;
	@%p63 bra 	$L__BB13_152;
	setp.lt.s32 	%p64, %r308, %r231;
	@%p64 bra 	$L__BB13_151;
	ld.global.u32 	%r1083, [%rd11+6144];
	ld.global.u32 	%r1082, [%rd11+6148];
	bra.uni 	$L__BB13_152;
$L__BB13_151:
	ld.global.u32 	%r1083, [%rd10+6144];
	ld.global.u32 	%r1082, [%rd10+6148];
$L__BB13_152:
	or.b32  	%r315, %r3, 1024;
	setp.ge.s32 	%p65, %r315, %r287;
	mov.b32 	%r1080, 0;
	mov.u32 	%r1081, %r1080;
	@%p65 bra 	$L__BB13_156;
	setp.lt.s32 	%p66, %r315, %r231;
	@%p66 bra 	$L__BB13_155;
	ld.global.u32 	%r1081, [%rd11+8192];
	ld.global.u32 	%r1080, [%rd11+8196];
	bra.uni 	$L__BB13_156;
$L__BB13_155:
	ld.global.u32 	%r1081, [%rd10+8192];
	ld.global.u32 	%r1080, [%rd10+8196];
$L__BB13_156:
	add.s32 	%r322, %r3, 1280;
	setp.ge.s32 	%p67, %r322, %r287;
	mov.b32 	%r1078, 0;
	mov.u32 	%r1079, %r1078;
	@%p67 bra 	$L__BB13_160;
	setp.lt.s32 	%p68, %r322, %r231;
	@%p68 bra 	$L__BB13_159;
	ld.global.u32 	%r1079, [%rd11+10240];
	ld.global.u32 	%r1078, [%rd11+10244];
	bra.uni 	$L__BB13_160;
$L__BB13_159:
	ld.global.u32 	%r1079, [%rd10+10240];
	ld.global.u32 	%r1078, [%rd10+10244];
$L__BB13_160:
	add.s32 	%r329, %r3, 1536;
	setp.ge.s32 	%p69, %r329, %r287;
	mov.b32 	%r1076, 0;
	mov.u32 	%r1077, %r1076;
	@%p69 bra 	$L__BB13_164;
	setp.lt.s32 	%p70, %r329, %r231;
	@%p70 bra 	$L__BB13_163;
	ld.global.u32 	%r1077, [%rd11+12288];
	ld.global.u32 	%r1076, [%rd11+12292];
	bra.uni 	$L__BB13_164;
$L__BB13_163:
	ld.global.u32 	%r1077, [%rd10+12288];
	ld.global.u32 	%r1076, [%rd10+12292];
$L__BB13_164:
	add.s32 	%r336, %r3, 1792;
	setp.ge.s32 	%p71, %r336, %r287;
	mov.b32 	%r1074, 0;
	mov.u32 	%r1075, %r1074;
	@%p71 bra 	$L__BB13_168;
	setp.lt.s32 	%p72, %r336, %r231;
	@%p72 bra 	$L__BB13_167;
	ld.global.u32 	%r1075, [%rd11+14336];
	ld.global.u32 	%r1074, [%rd11+14340];
	bra.uni 	$L__BB13_168;
$L__BB13_167:
	ld.global.u32 	%r1075, [%rd10+14336];
	ld.global.u32 	%r1074, [%rd10+14340];
$L__BB13_168:
	shl.b32 	%r358, %r3, 3;
	mov.u32 	%r546, _ZZN3cub18CUB_300001_SM_10006detail10merge_sort26DeviceMergeSortMergeKernelINS2_10policy_hubIN6thrust24THRUST_300001_SM_1000_NS6detail15normal_iteratorINS6_10device_ptrIN4cuda3std3__44pairIiiEEEEEEE9Policy600ESG_PNS0_8NullTypeESG_SK_jNSC_4lessISE_EESE_SJ_EEvbT2_T3_T4_PT6_PT7_T5_PSP_SP_NS1_7vsmem_tEE19static_temp_storage;
	add.s32 	%r547, %r546, %r358;
	st.shared.v2.u32 	[%r547], {%r1089, %r1088};
	st.shared.v2.u32 	[%r547+2048], {%r1087, %r1086};
	st.shared.v2.u32 	[%r547+4096], {%r1085, %r1084};
	st.shared.v2.u32 	[%r547+6144], {%r1083, %r1082};
	st.shared.v2.u32 	[%r547+8192], {%r1081, %r1080};
	st.shared.v2.u32 	[%r547+10240], {%r1079, %r1078};
	st.shared.v2.u32 	[%r547+12288], {%r1077, %r1076};
	st.shared.v2.u32 	[%r547+14336], {%r1075, %r1074};
	bar.sync 	0;
	// begin inline asm
	griddepcontrol.launch_dependents;
	// end inline asm
	add.s32 	%r357, %r232, %r231;
	min.s32 	%r359, %r358, %r357;
	setp.lt.s32 	%p73, %r359, %r232;
	sub.s32 	%r548, %r359, %r232;
	selp.b32 	%r1092, 0, %r548, %p73;
	min.s32 	%r1090, %r231, %r359;
	setp.ge.s32 	%p74, %r1092, %r1090;
	@%p74 bra 	$L__BB13_173;
	add.s32 	%r362, %r359, %r231;
$L__BB13_170:
	sub.s32 	%r549, %r1090, %r1092;
	shr.u32 	%r550, %r549, 31;
	add.s32 	%r551, %r549, %r550;
	shr.s32 	%r552, %r551, 1;
	add.s32 	%r365, %r552, %r1092;
	shl.b32 	%r553, %r365, 3;
	add.s32 	%r366, %r546, %r553;
	ld.shared.u32 	%r367, [%r366];
	not.b32 	%r555, %r365;
	add.s32 	%r556, %r362, %r555;
	shl.b32 	%r557, %r556, 3;
	add.s32 	%r368, %r546, %r557;
	ld.shared.u32 	%r369, [%r368];
	setp.lt.s32 	%p76, %r369, %r367;
	mov.pred 	%p277, 0;
	@%p76 bra 	$L__BB13_172;
	ld.shared.u32 	%r558, [%r368+4];
	ld.shared.u32 	%r560, [%r366+4];
	setp.lt.s32 	%p77, %r367, %r369;
	setp.ge.s32 	%p78, %r558, %r560;
	or.pred  	%p277, %p77, %p78;
$L__BB13_172:
	add.s32 	%r562, %r365, 1;
	selp.b32 	%r1092, %r562, %r1092, %p277;
	selp.b32 	%r1090, %r1090, %r365, %p277;
	setp.lt.s32 	%p79, %r1092, %r1090;
	@%p79 bra 	$L__BB13_170;
$L__BB13_173:
	sub.s32 	%r563, %r359, %r1092;
	add.s32 	%r373, %r563, %r231;
	shl.b32 	%r564, %r373, 3;
	add.s32 	%r374, %r546, %r564;
	ld.shared.v2.u32 	{%r1093, %r1094}, [%r374];
	shl.b32 	%r566, %r1092, 3;
	add.s32 	%r377, %r546, %r566;
	ld.shared.v2.u32 	{%r1099, %r1100}, [%r377];
	setp.ge.s32 	%p81, %r373, %r357;
	mov.pred 	%p278, 0;
	@%p81 bra 	$L__BB13_176;
	setp.ge.s32 	%p83, %r1092, %r231;
	setp.lt.s32 	%p84, %r1093, %r1099;
	or.pred  	%p85, %p83, %p84;
	mov.pred 	%p278, -1;
	@%p85 bra 	$L__BB13_176;
	setp.ge.s32 	%p86, %r1099, %r1093;
	setp.lt.s32 	%p87, %r1094, %r1100;
	and.pred  	%p278, %p86, %p87;
$L__BB13_176:
	selp.b32 	%r380, %r1094, %r1100, %p278;
	selp.b32 	%r381, %r1093, %r1099, %p278;
	selp.u32 	%r567, 1, 0, %p278;
	add.s32 	%r382, %r373, %r567;
	not.pred 	%p88, %p278;
	selp.u32 	%r568, 1, 0, %p88;
	add.s32 	%r383, %r1092, %r568;
	@%p88 bra 	$L__BB13_178;
	ld.shared.v2.u32 	{%r1093, %r1094}, [%r374+8];
	bra.uni 	$L__BB13_179;
$L__BB13_178:
	ld.shared.v2.u32 	{%r1099, %r1100}, [%r377+8];
$L__BB13_179:
	setp.ge.s32 	%p90, %r382, %r357;
	mov.pred 	%p279, 0;
	@%p90 bra 	$L__BB13_182;
	setp.ge.s32 	%p92, %r383, %r231;
	setp.lt.s32 	%p93, %r1093, %r1099;
	or.pred  	%p94, %p92, %p93;
	mov.pred 	%p279, -1;
	@%p94 bra 	$L__BB13_182;
	setp.ge.s32 	%p95, %r1099, %r1093;
	setp.lt.s32 	%p96, %r1094, %r1100;
	and.pred  	%p279, %p95, %p96;
$L__BB13_182:
	selp.b32 	%r392, %r1094, %r1100, %p279;
	selp.b32 	%r393, %r1093, %r1099, %p279;
	selp.u32 	%r569, 1, 0, %p279;
	add.s32 	%r394, %r382, %r569;
	not.pred 	%p97, %p279;
	selp.u32 	%r570, 1, 0, %p97;
	add.s32 	%r395, %r383, %r570;
	@%p279 bra 	$L__BB13_184;
	shl.b32 	%r571, %r395, 3;
	add.s32 	%r573, %r546, %r571;
	ld.shared.v2.u32 	{%r1099, %r1100}, [%r573];
	bra.uni 	$L__BB13_185;
$L__BB13_184:
	shl.b32 	%r574, %r394, 3;
	add.s32 	%r576, %r546, %r574;
	ld.shared.v2.u32 	{%r1093, %r1094}, [%r576];
$L__BB13_185:
	setp.ge.s32 	%p99, %r394, %r357;
	mov.pred 	%p280, 0;
	@%p99 bra 	$L__BB13_188;
	setp.ge.s32 	%p101, %r395, %r231;
	setp.lt.s32 	%p102, %r1093, %r1099;
	or.pred  	%p103, %p101, %p102;
	mov.pred 	%p280, -1;
	@%p103 bra 	$L__BB13_188;
	setp.ge.s32 	%p104, %r1099, %r1093;
	setp.lt.s32 	%p105, %r1094, %r1100;
	and.pred  	%p280, %p104, %p105;
$L__BB13_188:
	selp.b32 	%r404, %r1094, %r1100, %p280;
	selp.b32 	%r405, %r1093, %r1099, %p280;
	selp.u32 	%r577, 1, 0, %p280;
	add.s32 	%r406, %r394, %r577;
	not.pred 	%p106, %p280;
	selp.u32 	%r578, 1, 0, %p106;
	add.s32 	%r407, %r395, %r578;
	@%p280 bra 	$L__BB13_190;
	shl.b32 	%r579, %r407, 3;
	add.s32 	%r581, %r546, %r579;
	ld.shared.v2.u32 	{%r1099, %r1100}, [%r581];
	bra.uni 	$L__BB13_191;
$L__BB13_190:
	shl.b32 	%r582, %r406, 3;
	add.s32 	%r584, %r546, %r582;
	ld.shared.v2.u32 	{%r1093, %r1094}, [%r584];
$L__BB13_191:
	setp.ge.s32 	%p108, %r406, %r357;
	mov.pred 	%p281, 0;
	@%p108 bra 	$L__BB13_194;
	setp.ge.s32 	%p110, %r407, %r231;
	setp.lt.s32 	%p111, %r1093, %r1099;
	or.pred  	%p112, %p110, %p111;
	mov.pred 	%p281, -1;
	@%p112 bra 	$L__BB13_194;
	setp.ge.s32 	%p113, %r1099, %r1093;
	setp.lt.s32 	%p114, %r1094, %r1100;
	and.pred  	%p281, %p113, %p114;
$L__BB13_194:
	selp.b32 	%r416, %r1094, %r1100, %p281;
	selp.b32 	%r417, %r1093, %r1099, %p281;
	selp.u32 	%r585, 1, 0, %p281;
	add.s32 	%r418, %r406, %r585;
	not.pred 	%p115, %p281;
	selp.u32 	%r586, 1, 0, %p115;
	add.s32 	%r419, %r407, %r586;
	@%p281 bra 	$L__BB13_196;
	shl.b32 	%r587, %r419, 3;
	add.s32 	%r589, %r546, %r587;
	ld.shared.v2.u32 	{%r1099, %r1100}, [%r589];
	bra.uni 	$L__BB13_197;
$L__BB13_196:
	shl.b32 	%r590, %r418, 3;
	add.s32 	%r592, %r546, %r590;
	ld.shared.v2.u32 	{%r1093, %r1094}, [%r592];
$L__BB13_197:
	setp.ge.s32 	%p117, %r418, %r357;
	mov.pred 	%p282, 0;
	@%p117 bra 	$L__BB13_200;
	setp.ge.s32 	%p119, %r419, %r231;
	setp.lt.s32 	%p120, %r1093, %r1099;
	or.pred  	%p121, %p119, %p120;
	mov.pred 	%p282, -1;
	@%p121 bra 	$L__BB13_200;
	setp.ge.s32 	%p122, %r1099, %r1093;
	setp.lt.s32 	%p123, %r1094, %r1100;
	and.pred  	%p282, %p122, %p123;
$L__BB13_200:
	selp.b32 	%r428, %r1094, %r1100, %p282;
	selp.b32 	%r429, %r1093, %r1099, %p282;
	selp.u32 	%r593, 1, 0, %p282;
	add.s32 	%r430, %r418, %r593;
	not.pred 	%p124, %p282;
	selp.u32 	%r594, 1, 0, %p124;
	add.s32 	%r431, %r419, %r594;
	@%p282 bra 	$L__BB13_202;
	shl.b32 	%r595, %r431, 3;
	add.s32 	%r597, %r546, %r595;
	ld.shared.v2.u32 	{%r1099, %r1100}, [%r597];
	bra.uni 	$L__BB13_203;
$L__BB13_202:
	shl.b32 	%r598, %r430, 3;
	add.s32 	%r600, %r546, %r598;
	ld.shared.v2.u32 	{%r1093, %r1094}, [%r600];
$L__BB13_203:
	setp.ge.s32 	%p126, %r430, %r357;
	mov.pred 	%p283, 0;
	@%p126 bra 	$L__BB13_206;
	setp.ge.s32 	%p128, %r431, %r231;
	setp.lt.s32 	%p129, %r1093, %r1099;
	or.pred  	%p130, %p128, %p129;
	mov.pred 	%p283, -1;
	@%p130 bra 	$L__BB13_206;
	setp.ge.s32 	%p131, %r1099, %r1093;
	setp.lt.s32 	%p132, %r1094, %r1100;
	and.pred  	%p283, %p131, %p132;
$L__BB13_206:
	selp.b32 	%r440, %r1094, %r1100, %p283;
	selp.b32 	%r441, %r1093, %r1099, %p283;
	selp.u32 	%r601, 1, 0, %p283;
	add.s32 	%r442, %r430, %r601;
	not.pred 	%p133, %p283;
	selp.u32 	%r602, 1, 0, %p133;
	add.s32 	%r443, %r431, %r602;
	@%p283 bra 	$L__BB13_208;
	shl.b32 	%r603, %r443, 3;
	add.s32 	%r605, %r546, %r603;
	ld.shared.v2.u32 	{%r1099, %r1100}, [%r605];
	bra.uni 	$L__BB13_209;
$L__BB13_208:
	shl.b32 	%r606, %r442, 3;
	add.s32 	%r608, %r546, %r606;
	ld.shared.v2.u32 	{%r1093, %r1094}, [%r608];
$L__BB13_209:
	setp.ge.s32 	%p135, %r442, %r357;
	mov.pred 	%p284, 0;
	@%p135 bra 	$L__BB13_212;
	setp.ge.s32 	%p137, %r443, %r231;
	setp.lt.s32 	%p138, %r1093, %r1099;
	or.pred  	%p139, %p137, %p138;
	mov.pred 	%p284, -1;
	@%p139 bra 	$L__BB13_212;
	setp.ge.s32 	%p140, %r1099, %r1093;
	setp.lt.s32 	%p141, %r1094, %r1100;
	and.pred  	%p284, %p140, %p141;
$L__BB13_212:
	selp.b32 	%r452, %r1094, %r1100, %p284;
	selp.b32 	%r453, %r1093, %r1099, %p284;
	selp.u32 	%r609, 1, 0, %p284;
	add.s32 	%r454, %r442, %r609;
	not.pred 	%p142, %p284;
	selp.u32 	%r610, 1, 0, %p142;
	add.s32 	%r455, %r443, %r610;
	@%p284 bra 	$L__BB13_214;
	shl.b32 	%r611, %r455, 3;
	mov.u32 	%r612, _ZZN3cub18CUB_300001_SM_10006detail10merge_sort26DeviceMergeSortMergeKernelINS2_10policy_hubIN6thrust24THRUST_300001_SM_1000_NS6detail15normal_iteratorINS6_10device_ptrIN4cuda3std3__44pairIiiEEEEEEE9Policy600ESG_PNS0_8NullTypeESG_SK_jNSC_4lessISE_EESE_SJ_EEvbT2_T3_T4_PT6_PT7_T5_PSP_SP_NS1_7vsmem_tEE19static_temp_storage;
	add.s32 	%r613, %r612, %r611;
	ld.shared.v2.u32 	{%r1099, %r1100}, [%r613];
	bra.uni 	$L__BB13_215;
$L__BB13_214:
	shl.b32 	%r614, %r454, 3;
	mov.u32 	%r615, _ZZN3cub18CUB_300001_SM_10006detail10merge_sort26DeviceMergeSortMergeKernelINS2_10policy_hubIN6thrust24THRUST_300001_SM_1000_NS6detail15normal_iteratorINS6_10device_ptrIN4cuda3std3__44pairIiiEEEEEEE9Policy600ESG_PNS0_8NullTypeESG_SK_jNSC_4lessISE_EESE_SJ_EEvbT2_T3_T4_PT6_PT7_T5_PSP_SP_NS1_7vsmem_tEE19static_temp_storage;
	add.s32 	%r616, %r615, %r614;
	ld.shared.v2.u32 	{%r1093, %r1094}, [%r616];
$L__BB13_215:
	setp.ge.s32 	%p144, %r454, %r357;
	mov.pred 	%p285, 0;
	@%p144 bra 	$L__BB13_218;
	setp.ge.s32 	%p146, %r455, %r231;
	setp.lt.s32 	%p147, %r1093, %r1099;
	or.pred  	%p148, %p146, %p147;
	mov.pred 	%p285, -1;
	@%p148 bra 	$L__BB13_218;
	setp.ge.s32 	%p149, %r1099, %r1093;
	setp.lt.s32 	%p150, %r1094, %r1100;
	and.pred  	%p285, %p149, %p150;
$L__BB13_218:
	setp.eq.s16 	%p151, %rs1, 0;
	selp.b32 	%r464, %r1094, %r1100, %p285;
	selp.b32 	%r465, %r1093, %r1099, %p285;
	bar.sync 	0;
	@%p151 bra 	$L__BB13_237;
	// begin inline asm
	mov.u32 %r617, %laneid;
	// end inline asm
	and.b32  	%r466, %r358, 7936;
	shl.b32 	%r618, %r617, 3;
	add.s32 	%r619, %r618, %r466;
	shr.s32 	%r620, %r619, 5;
	add.s32 	%r621, %r620, %r619;
	shl.b32 	%r622, %r621, 3;
	mov.u32 	%r623, _ZZN3cub18CUB_300001_SM_10006detail10merge_sort26DeviceMergeSortMergeKernelINS2_10policy_hubIN6thrust24THRUST_300001_SM_1000_NS6detail15normal_iteratorINS6_10device_ptrIN4cuda3std3__44pairIiiEEEEEEE9Policy600ESG_PNS0_8NullTypeESG_SK_jNSC_4lessISE_EESE_SJ_EEvbT2_T3_T4_PT6_PT7_T5_PSP_SP_NS1_7vsmem_tEE19static_temp_storage;
	add.s32 	%r624, %r623, %r622;
	st.shared.v2.u32 	[%r624], {%r381, %r380};
	st.shared.v2.u32 	[%r624+8], {%r393, %r392};
	st.shared.v2.u32 	[%r624+16], {%r405, %r404};
	st.shared.v2.u32 	[%r624+24], {%r417, %r416};
	st.shared.v2.u32 	[%r624+32], {%r429, %r428};
	st.shared.v2.u32 	[%r624+40], {%r441, %r440};
	st.shared.v2.u32 	[%r624+48], {%r453, %r452};
	st.shared.v2.u32 	[%r624+56], {%r465, %r464};
	bar.warp.sync 	-1;
	mad.lo.s32 	%r625, %r617, -7, %r619;
	shr.s32 	%r626, %r625, 5;
	add.s32 	%r627, %r626, %r625;
	shl.b32 	%r628, %r627, 3;
	add.s32 	%r629, %r623, %r628;
	ld.shared.v2.u32 	{%r468, %r467}, [%r629];
	add.s32 	%r630, %r625, 32;
	shr.s32 	%r631, %r630, 5;
	add.s32 	%r632, %r631, %r625;
	shl.b32 	%r633, %r632, 3;
	add.s32 	%r634, %r623, %r633;
	ld.shared.v2.u32 	{%r470, %r469}, [%r634+256];
	add.s32 	%r635, %r625, 64;
	shr.s32 	%r636, %r635, 5;
	add.s32 	%r637, %r636, %r625;
	shl.b32 	%r638, %r637, 3;
	add.s32 	%r639, %r623, %r638;
	ld.shared.v2.u32 	{%r472, %r471}, [%r639+512];
	add.s32 	%r640, %r625, 96;
	shr.s32 	%r641, %r640, 5;
	add.s32 	%r642, %r641, %r625;
	shl.b32 	%r643, %r642, 3;
	add.s32 	%r644, %r623, %r643;
	ld.shared.v2.u32 	{%r474, %r473}, [%r644+768];
	add.s32 	%r645, %r625, 128;
	shr.s32 	%r646, %r645, 5;
	add.s32 	%r647, %r646, %r625;
	shl.b32 	%r648, %r647, 3;
	add.s32 	%r649, %r623, %r648;
	ld.shared.v2.u32 	{%r476, %r475}, [%r649+1024];
	add.s32 	%r650, %r625, 160;
	shr.s32 	%r651, %r650, 5;
	add.s32 	%r652, %r651, %r625;
	shl.b32 	%r653, %r652, 3;
	add.s32 	%r654, %r623, %r653;
	ld.shared.v2.u32 	{%r478, %r477}, [%r654+1280];
	add.s32 	%r655, %r625, 192;
	shr.s32 	%r656, %r655, 5;
	add.s32 	%r657, %r656, %r625;
	shl.b32 	%r658, %r657, 3;
	add.s32 	%r659, %r623, %r658;
	ld.shared.v2.u32 	{%r480, %r479}, [%r659+1536];
	add.s32 	%r660, %r625, 224;
	shr.s32 	%r661, %r660, 5;
	add.s32 	%r662, %r661, %r625;
	shl.b32 	%r663, %r662, 3;
	add.s32 	%r664, %r623, %r663;
	ld.shared.v2.u32 	{%r482, %r481}, [%r664+1792];
	setp.ne.s32 	%p152, %r3, 0;
	@%p152 bra 	$L__BB13_221;
	st.volatile.shared.u32 	[_ZZN3cub18CUB_300001_SM_10006detail10merge_sort26DeviceMergeSortMergeKernelINS2_10policy_hubIN6thrust24THRUST_300001_SM_1000_NS6detail15normal_iteratorINS6_10device_ptrIN4cuda3std3__44pairIiiEEEEEEE9Policy600ESG_PNS0_8NullTypeESG_SK_jNSC_4lessISE_EESE_SJ_EEvbT2_T3_T4_PT6_PT7_T5_PSP_SP_NS1_7vsmem_tEE19static_temp_storage+16896], %r357;
$L__BB13_221:
	bar.sync 	0;
	ld.volatile.shared.u32 	%r483, [_ZZN3cub18CUB_300001_SM_10006detail10merge_sort26DeviceMergeSortMergeKernelINS2_10policy_hubIN6thrust24THRUST_300001_SM_1000_NS6detail15normal_iteratorINS6_10device_ptrIN4cuda3std3__44pairIiiEEEEEEE9Policy600ESG_PNS0_8NullTypeESG_SK_jNSC_4lessISE_EESE_SJ_EEvbT2_T3_T4_PT6_PT7_T5_PSP_SP_NS1_7vsmem_tEE19static_temp_storage+16896];
	and.b32  	%r665, %r3, 31;
	add.s32 	%r484, %r466, %r665;
	setp.ge.s32 	%p153, %r484, %r483;
	cvt.u64.u32 	%rd45, %r484;
	cvt.u64.u32 	%rd46, %r2;
	add.s64 	%rd47, %rd45, %rd46;
	shl.b64 	%rd48, %rd47, 3;
	add.s64 	%rd12, %rd1, %rd48;
	@%p153 bra 	$L__BB13_223;
	st.global.u32 	[%rd12], %r468;
	st.global.u32 	[%rd12+4], %r467;
$L__BB13_223:
	add.s32 	%r666, %r484, 32;
	setp.ge.s32 	%p154, %r666, %r483;
	@%p154 bra 	$L__BB13_225;
	st.global.u32 	[%rd12+256], %r470;
	st.global.u32 	[%rd12+260], %r469;
$L__BB13_225:
	add.s32 	%r667, %r484, 64;
	setp.ge.s32 	%p155, %r667, %r483;
	@%p155 bra 	$L__BB13_227;
	st.global.u32 	[%rd12+512], %r472;
	st.global.u32 	[%rd12+516], %r471;
$L__BB13_227:
	add.s32 	%r668, %r484, 96;
	setp.ge.s32 	%p156, %r668, %r483;
	@%p156 bra 	$L__BB13_229;
	st.global.u32 	[%rd12+768], %r474;
	st.global.u32 	[%rd12+772], %r473;
$L__BB13_229:
	add.s32 	%r669, %r484, 128;
	setp.ge.s32 	%p157, %r669, %r483;
	@%p157 bra 	$L__BB13_231;
	st.global.u32 	[%rd12+1024], %r476;
	st.global.u32 	[%rd12+1028], %r475;
$L__BB13_231:
	add.s32 	%r670, %r484, 160;
	setp.ge.s32 	%p158, %r670, %r483;
	@%p158 bra 	$L__BB13_233;
	st.global.u32 	[%rd12+1280], %r478;
	st.global.u32 	[%rd12+1284], %r477;
$L__BB13_233:
	add.s32 	%r671, %r484, 192;
	setp.ge.s32 	%p159, %r671, %r483;
	@%p159 bra 	$L__BB13_235;
	st.global.u32 	[%rd12+1536], %r480;
	st.global.u32 	[%rd12+1540], %r479;
$L__BB13_235:
	add.s32 	%r672, %r484, 224;
	setp.ge.s32 	%p160, %r672, %r483;
	@%p160 bra 	$L__BB13_255;
	st.global.u32 	[%rd12+1792], %r482;
	st.global.u32 	[%rd12+1796], %r481;
	bra.uni 	$L__BB13_255;
$L__BB13_237:
	// begin inline asm
	mov.u32 %r673, %laneid;
	// end inline asm
	and.b32  	%r485, %r358, 7936;
	shl.b32 	%r674, %r673, 3;
	add.s32 	%r675, %r674, %r485;
	shr.s32 	%r676, %r675, 5;
	add.s32 	%r677, %r676, %r675;
	shl.b32 	%r678, %r677, 3;
	mov.u32 	%r679, _ZZN3cub18CUB_300001_SM_10006detail10merge_sort26DeviceMergeSortMergeKernelINS2_10policy_hubIN6thrust24THRUST_300001_SM_1000_NS6detail15normal_iteratorINS6_10device_ptrIN4cuda3std3__44pairIiiEEEEEEE9Policy600ESG_PNS0_8NullTypeESG_SK_jNSC_4lessISE_EESE_SJ_EEvbT2_T3_T4_PT6_PT7_T5_PSP_SP_NS1_7vsmem_tEE19static_temp_storage;
	add.s32 	%r680, %r679, %r678;
	st.shared.v2.u32 	[%r680], {%r381, %r380};
	st.shared.v2.u32 	[%r680+8], {%r393, %r392};
	st.shared.v2.u32 	[%r680+16], {%r405, %r404};
	st.shared.v2.u32 	[%r680+24], {%r417, %r416};
	st.shared.v2.u32 	[%r680+32], {%r429, %r428};
	st.shared.v2.u32 	[%r680+40], {%r441, %r440};
	st.shared.v2.u32 	[%r680+48], {%r453, %r452};
	st.shared.v2.u32 	[%r680+56], {%r465, %r464};
	bar.warp.sync 	-1;
	mad.lo.s32 	%r681, %r673, -7, %r675;
	shr.s32 	%r682, %r681, 5;
	add.s32 	%r683, %r682, %r681;
	shl.b32 	%r684, %r683, 3;
	add.s32 	%r685, %r679, %r684;
	ld.shared.v2.u32 	{%r487, %r486}, [%r685];
	add.s32 	%r686, %r681, 32;
	shr.s32 	%r687, %r686, 5;
	add.s32 	%r688, %r687, %r681;
	shl.b32 	%r689, %r688, 3;
	add.s32 	%r690, %r679, %r689;
	ld.shared.v2.u32 	{%r489, %r488}, [%r690+256];
	add.s32 	%r691, %r681, 64;
	shr.s32 	%r692, %r691, 5;
	add.s32 	%r693, %r692, %r681;
	shl.b32 	%r694, %r693, 3;
	add.s32 	%r695, %r679, %r694;
	ld.shared.v2.u32 	{%r491, %r490}, [%r695+512];
	add.s32 	%r696, %r681, 96;
	shr.s32 	%r697, %r696, 5;
	add.s32 	%r698, %r697, %r681;
	shl.b32 	%r699, %r698, 3;
	add.s32 	%r700, %r679, %r699;
	ld.shared.v2.u32 	{%r493, %r492}, [%r700+768];
	add.s32 	%r701, %r681, 128;
	shr.s32 	%r702, %r701, 5;
	add.s32 	%r703, %r702, %r681;
	shl.b32 	%r704, %r703, 3;
	add.s32 	%r705, %r679, %r704;
	ld.shared.v2.u32 	{%r495, %r494}, [%r705+1024];
	add.s32 	%r706, %r681, 160;
	shr.s32 	%r707, %r706, 5;
	add.s32 	%r708, %r707, %r681;
	shl.b32 	%r709, %r708, 3;
	add.s32 	%r710, %r679, %r709;
	ld.shared.v2.u32 	{%r497, %r496}, [%r710+1280];
	add.s32 	%r711, %r681, 192;
	shr.s32 	%r712, %r711, 5;
	add.s32 	%r713, %r712, %r681;
	shl.b32 	%r714, %r713, 3;
	add.s32 	%r715, %r679, %r714;
	ld.shared.v2.u32 	{%r499, %r498}, [%r715+1536];
	add.s32 	%r716, %r681, 224;
	shr.s32 	%r717, %r716, 5;
	add.s32 	%r718, %r717, %r681;
	shl.b32 	%r719, %r718, 3;
	add.s32 	%r720, %r679, %r719;
	ld.shared.v2.u32 	{%r501, %r500}, [%r720+1792];
	setp.ne.s32 	%p161, %r3, 0;
	@%p161 bra 	$L__BB13_239;
	st.volatile.shared.u32 	[_ZZN3cub18CUB_300001_SM_10006detail10merge_sort26DeviceMergeSortMergeKernelINS2_10policy_hubIN6thrust24THRUST_300001_SM_1000_NS6detail15normal_iteratorINS6_10device_ptrIN4cuda3std3__44pairIiiEEEEEEE9Policy600ESG_PNS0_8NullTypeESG_SK_jNSC_4lessISE_EESE_SJ_EEvbT2_T3_T4_PT6_PT7_T5_PSP_SP_NS1_7vsmem_tEE19static_temp_storage+16896], %r357;
$L__BB13_239:
	bar.sync 	0;
	ld.volatile.shared.u32 	%r502, [_ZZN3cub18CUB_300001_SM_10006detail10merge_sort26DeviceMergeSortMergeKernelINS2_10policy_hubIN6thrust24THRUST_300001_SM_1000_NS6detail15normal_iteratorINS6_10device_ptrIN4cuda3std3__44pairIiiEEEEEEE9Policy600ESG_PNS0_8NullTypeESG_SK_jNSC_4lessISE_EESE_SJ_EEvbT2_T3_T4_PT6_PT7_T5_PSP_SP_NS1_7vsmem_tEE19static_temp_storage+16896];
	and.b32  	%r721, %r3, 31;
	cvt.u64.u32 	%rd49, %r485;
	add.s32 	%r503, %r485, %r721;
	add.s32 	%r722, %r721, %r2;
	cvt.u64.u32 	%rd50, %r722;
	add.s64 	%rd51, %rd50, %rd49;
	setp.ge.s32 	%p162, %r503, %r502;
	shl.b64 	%rd52, %rd51, 3;
	add.s64 	%rd13, %rd3, %rd52;
	@%p162 bra 	$L__BB13_241;
	st.global.u32 	[%rd13], %r487;
	st.global.u32 	[%rd13+4], %r486;
$L__BB13_241:
	add.s32 	%r723, %r503, 32;
	setp.ge.s32 	%p163, %r723, %r502;
	@%p163 bra 	$L__BB13_243;
	st.global.u32 	[%rd13+256], %r489;
	st.global.u32 	[%rd13+260], %r488;
$L__BB13_243:
	add.s32 	%r724, %r503, 64;
	setp.ge.s32 	%p164, %r724, %r502;
	@%p164 bra 	$L__BB13_245;
	st.global.u32 	[%rd13+512], %r491;
	st.global.u32 	[%rd13+516], %r490;
$L__BB13_245:
	add.s32 	%r725, %r503, 96;
	setp.ge.s32 	%p165, %r725, %r502;
	@%p165 bra 	$L__BB13_247;
	st.global.u32 	[%rd13+768], %r493;
	st.global.u32 	[%rd13+772], %r492;
$L__BB13_247:
	add.s32 	%r726, %r503, 128;
	setp.ge.s32 	%p166, %r726, %r502;
	@%p166 bra 	$L__BB13_249;
	st.global.u32 	[%rd13+1024], %r495;
	st.global.u32 	[%rd13+1028], %r494;
$L__BB13_249:
	add.s32 	%r727, %r503, 160;
	setp.ge.s32 	%p167, %r727, %r502;
	@%p167 bra 	$L__BB13_251;
	st.global.u32 	[%rd13+1280], %r497;
	st.global.u32 	[%rd13+1284], %r496;
$L__BB13_251:
	add.s32 	%r728, %r503, 192;
	setp.ge.s32 	%p168, %r728, %r502;
	@%p168 bra 	$L__BB13_253;
	st.global.u32 	[%rd13+1536], %r499;
	st.global.u32 	[%rd13+1540], %r498;
$L__BB13_253:
	add.s32 	%r729, %r503, 224;
	setp.ge.s32 	%p169, %r729, %r502;
	@%p169 bra 	$L__BB13_255;
	st.global.u32 	[%rd13+1792], %r501;
	st.global.u32 	[%rd13+1796], %r500;
$L__BB13_255:
	ret;

}
	// .globl	_ZN3cub18CUB_300001_SM_10006detail10merge_sort30DeviceMergeSortBlockSortKernelINS2_10policy_hubIN6thrust24THRUST_300001_SM_1000_NS6detail15normal_iteratorINS6_10device_ptrIN4cuda3std3__44pairIiiEEEEEEE9Policy600ESG_PNS0_8NullTypeESG_SK_mNSC_4lessISE_EESE_SJ_EEvbT0_T1_T2_T3_T4_PT6_PT7_T5_NS1_7vsmem_tE
.visible .entry _ZN3cub18CUB_300001_SM_10006detail10merge_sort30DeviceMergeSortBlockSortKernelINS2_10policy_hubIN6thrust24THRUST_300001_SM_1000_NS6detail15normal_iteratorINS6_10device_ptrIN4cuda3std3__44pairIiiEEEEEEE9Policy600ESG_PNS0_8NullTypeESG_SK_mNSC_4lessISE_EESE_SJ_EEvbT0_T1_T2_T3_T4_PT6_PT7_T5_NS1_7vsmem_tE(
	.param .u8 _ZN3cub18CUB_300001_SM_10006detail10merge_sort30DeviceMergeSortBlockSortKernelINS2_10policy_hubIN6thrust24THRUST_300001_SM_1000_NS6detail15normal_iteratorINS6_10device_ptrIN4cuda3std3__44pairIiiEEEEEEE9Policy600ESG_PNS0_8NullTypeESG_SK_mNSC_4lessISE_EESE_SJ_EEvbT0_T1_T2_T3_T4_PT6_PT7_T5_NS1_7vsmem_tE_param_0,
	.param .align 8 .b8 _ZN3cub18CUB_300001_SM_10006detail10merge_sort30DeviceMergeSortBlockSortKernelINS2_10policy_hubIN6thrust24THRUST_300001_SM_1000_NS6detail15normal_iteratorINS6_10device_ptrIN4cuda3std3__44pairIiiEEEEEEE9Policy600ESG_PNS0_8NullTypeESG_SK_mNSC_4lessISE_EESE_SJ_EEvbT0_T1_T2_T3_T4_PT6_PT7_T5_NS1_7vsmem_tE_param_1[8],
	.param .u64 .ptr .align 1 _ZN3cub18CUB_300001_SM_10006detail10merge_sort30DeviceMergeSortBlockSortKernelINS2_10policy_hubIN6thrust24THRUST_300001_SM_1000_NS6detail15normal_iteratorINS6_10device_ptrIN4cuda3std3__44pairIiiEEEEEEE9Policy600ESG_PNS0_8NullTypeESG_SK_mNSC_4lessISE_EESE_SJ_EEvbT0_T1_T2_T3_T4_PT6_PT7_T5_NS1_7vsmem_tE_param_2,
	.param .align 8 .b8 _ZN3cub18CUB_300001_SM_10006detail10merge_sort30DeviceMergeSortBlockSortKernelINS2_10policy_hubIN6thrust24THRUST_300001_SM_1000_NS6detail15normal_iteratorINS6_10device_ptrIN4cuda3std3__44pairIiiEEEEEEE9Policy600ESG_PNS0_8NullTypeESG_SK_mNSC_4lessISE_EESE_SJ_EEvbT0_T1_T2_T3_T4_PT6_PT7_T5_NS1_7vsmem_tE_param_3[8],
	.param .u64 .ptr .align 1 _ZN3cub18CUB_300001_SM_10006detail10merge_sort30DeviceMergeSortBlockSortKernelINS2_10policy_hubIN6thrust24THRUST_300001_SM_1000_NS6detail15normal_iteratorINS6_10device_ptrIN4cuda3std3__44pairIiiEEEEEEE9Policy600ESG_PNS0_8NullTypeESG_SK_mNSC_4lessISE_EESE_SJ_EEvbT0_T1_T2_T3_T4_PT6_PT7_T5_NS1_7vsmem_tE_param_4,
	.param .u64 _ZN3cub18CUB_300001_SM_10006detail10merge_sort30DeviceMergeSortBlockSortKernelINS2_10policy_hubIN6thrust24THRUST_300001_SM_1000_NS6detail15normal_iteratorINS6_10device_ptrIN4cuda3std3__44pairIiiEEEEEEE9Policy600ESG_PNS0_8NullTypeESG_SK_mNSC_4lessISE_EESE_SJ_EEvbT0_T1_T2_T3_T4_PT6_PT7_T5_NS1_7vsmem_tE_param_5,
	.param .u64 .ptr .align 1 _ZN3cub18CUB_300001_SM_10006detail10merge_sort30DeviceMergeSortBlockSortKernelINS2_10policy_hubIN6thrust24THRUST_300001_SM_1000_NS6detail15normal_iteratorINS6_10device_ptrIN4cuda3std3__44pairIiiEEEEEEE9Policy600ESG_PNS0_8NullTypeESG_SK_mNSC_4lessISE_EESE_SJ_EEvbT0_T1_T2_T3_T4_PT6_PT7_T5_NS1_7vsmem_tE_param_6,
	.param .u64 .ptr .align 1 _ZN3cub18CUB_300001_SM_10006detail10merge_sort30DeviceMergeSortBlockSortKernelINS2_10policy_hubIN6thrust24THRUST_300001_SM_1000_NS6detail15normal_iteratorINS6_10device_ptrIN4cuda3std3__44pairIiiEEEEEEE9Policy600ESG_PNS0_8NullTypeESG_SK_mNSC_4lessISE_EESE_SJ_EEvbT0_T1_T2_T3_T4_PT6_PT7_T5_NS1_7vsmem_tE_param_7,
	.param .align 1 .b8 _ZN3cub18CUB_300001_SM_10006detail10merge_sort30DeviceMergeSortBlockSortKernelINS2_10policy_hubIN6thrust24THRUST_300001_SM_1000_NS6detail15normal_iteratorINS6_10device_ptrIN4cuda3std3__44pairIiiEEEEEEE9Policy600ESG_PNS0_8NullTypeESG_SK_mNSC_4lessISE_EESE_SJ_EEvbT0_T1_T2_T3_T4_PT6_PT7_T5_NS1_7vsmem_tE_param_8[1],
	.param .align 8 .b8 _ZN3cub18CUB_300001_SM_10006detail10merge_sort30DeviceMergeSortBlockSortKernelINS2_10policy_hubIN6thrust24THRUST_300001_SM_1000_NS6detail15normal_iteratorINS6_10device_ptrIN4cuda3std3__44pairIiiEEEEEEE9Policy600ESG_PNS0_8NullTypeESG_SK_mNSC_4lessISE_EESE_SJ_EEvbT0_T1_T2_T3_T4_PT6_PT7_T5_NS1_7vsmem_tE_param_9[8]
)
.maxntid 256
{
	.reg .pred 	%p<498>;
	.reg .b16 	%rs<4>;
	.reg .b32 	%r<1460>;
	.reg .b64 	%rd<43>;
	// demoted variable
	.shared .align 16 .b8 _ZZN3cub18CUB_300001_SM_10006detail10merge_sort30DeviceMergeSortBlockSortKernelINS2_10policy_hubIN6thrust24THRUST_300001_SM_1000_NS6detail15normal_iteratorINS6_10device_ptrIN4cuda3std3__44pairIiiEEEEEEE9Policy600ESG_PNS0_8NullTypeESG_SK_mNSC_4lessISE_EESE_SJ_EEvbT0_T1_T2_T3_T4_PT6_PT7_T5_NS1_7vsmem_tEE19static_temp_storage[16912];
	ld.param.u64 	%rd11, [_ZN3cub18CUB_300001_SM_10006detail10merge_sort30DeviceMergeSortBlockSortKernelINS2_10policy_hubIN6thrust24THRUST_300001_SM_1000_NS6detail15normal_iteratorINS6_10device_ptrIN4cuda3std3__44pairIiiEEEEEEE9Policy600ESG_PNS0_8NullTypeESG_SK_mNSC_4lessISE_EESE_SJ_EEvbT0_T1_T2_T3_T4_PT6_PT7_T5_NS1_7vsmem_tE_param_3];
	ld.param.u64 	%rd12, [_ZN3cub18CUB_300001_SM_10006detail10merge_sort30DeviceMergeSortBlockSortKernelINS2_10policy_hubIN6thrust24THRUST_300001_SM_1000_NS6detail15normal_iteratorINS6_10device_ptrIN4cuda3std3__44pairIiiEEEEEEE9Policy600ESG_PNS0_8NullTypeESG_SK_mNSC_4lessISE_EESE_SJ_EEvbT0_T1_T2_T3_T4_PT6_PT7_T5_NS1_7vsmem_tE_param_1];
	ld.param.u64 	%rd9, [_ZN3cub18CUB_300001_SM_10006detail10merge_sort30DeviceMergeSortBlockSortKernelINS2_10policy_hubIN6thrust24THRUST_300001_SM_1000_NS6detail15normal_iteratorINS6_10device_ptrIN4cuda3std3__44pairIiiEEEEEEE9Policy600ESG_PNS0_8NullTypeESG_SK_mNSC_4lessISE_EESE_SJ_EEvbT0_T1_T2_T3_T4_PT6_PT7_T5_NS1_7vsmem_tE_param_5];
	cvta.to.global.u64 	%rd1, %rd12;
	cvta.to.global.u64 	%rd2, %rd11;
	mov.u32 	%r662, %ctaid.x;
	cvt.u64.u32 	%rd13, %r662;
	mov.u32 	%r663, %nctaid.x;
	cvt.u64.u32 	%rd14, %r663;
	mul.wide.u32 	%rd3, %r662, 2048;
	add.s64 	%rd15, %rd14, -1;
	setp.le.u64 	%p37, %rd15, %rd13;
	@%p37 bra 	$L__BB14_140;
	// begin inline asm
	griddepcontrol.wait;
	// end inline asm
	mov.u32 	%r1, %tid.x;
	and.b32  	%r2, %r1, 31;
	shl.b32 	%r887, %r1, 3;
	and.b32  	%r3, %r887, 7936;
	or.b32  	%r888, %r3, %r2;
	cvt.u64.u32 	%rd28, %r888;
	add.s64 	%rd4, %rd3, %rd28;
	shl.b64 	%rd29, %rd4, 3;
	add.s64 	%rd30, %rd1, %rd29;
	ld.global.u32 	%r889, [%rd30];
	ld.global.u32 	%r890, [%rd30+4];
	ld.global.u32 	%r891, [%rd30+256];
	ld.global.u32 	%r892, [%rd30+260];
	ld.global.u32 	%r893, [%rd30+512];
	ld.global.u32 	%r894, [%rd30+516];
	ld.global.u32 	%r895, [%rd30+768];
	ld.global.u32 	%r896, [%rd30+772];
	ld.global.u32 	%r897, [%rd30+1024];
	ld.global.u32 	%r898, [%rd30+1028];
	ld.global.u32 	%r899, [%rd30+1280];
	ld.global.u32 	%r900, [%rd30+1284];
	ld.global.u32 	%r901, [%rd30+1536];
	ld.global.u32 	%r902, [%rd30+1540];
	ld.global.u32 	%r903, [%rd30+1792];
	ld.global.u32 	%r904, [%rd30+1796];
	// begin inline asm
	mov.u32 %r886, %laneid;
	// end inline asm
	add.s32 	%r905, %r886, %r3;
	shr.s32 	%r906, %r905, 5;
	add.s32 	%r907, %r906, %r905;
	shl.b32 	%r908, %r907, 3;
	mov.u32 	%r909, _ZZN3cub18CUB_300001_SM_10006detail10merge_sort30DeviceMergeSortBlockSortKernelINS2_10policy_hubIN6thrust24THRUST_300001_SM_1000_NS6detail15normal_iteratorINS6_10device_ptrIN4cuda3std3__44pairIiiEEEEEEE9Policy600ESG_PNS0_8NullTypeESG_SK_mNSC_4lessISE_EESE_SJ_EEvbT0_T1_T2_T3_T4_PT6_PT7_T5_NS1_7vsmem_tEE19static_temp_storage;
	add.s32 	%r4, %r909, %r908;
	st.shared.v2.u32 	[%r4], {%r889, %r890};
	add.s32 	%r910, %r905, 32;
	shr.s32 	%r911, %r910, 5;
	add.s32 	%r912, %r911, %r905;
	shl.b32 	%r913, %r912, 3;
	add.s32 	%r5, %r909, %r913;
	st.shared.v2.u32 	[%r5+256], {%r891, %r892};
	add.s32 	%r914, %r905, 64;
	shr.s32 	%r915, %r914, 5;
	add.s32 	%r916, %r915, %r905;
	shl.b32 	%r917, %r916, 3;
	add.s32 	%r6, %r909, %r917;
	st.shared.v2.u32 	[%r6+512], {%r893, %r894};
	add.s32 	%r918, %r905, 96;
	shr.s32 	%r919, %r918, 5;
	add.s32 	%r920, %r919, %r905;
	shl.b32 	%r921, %r920, 3;
	add.s32 	%r7, %r909, %r921;
	st.shared.v2.u32 	[%r7+768], {%r895, %r896};
	add.s32 	%r922, %r905, 128;
	shr.s32 	%r923, %r922, 5;
	add.s32 	%r924, %r923, %r905;
	shl.b32 	%r925, %r924, 3;
	add.s32 	%r8, %r909, %r925;
	st.shared.v2.u32 	[%r8+1024], {%r897, %r898};
	add.s32 	%r926, %r905, 160;
	shr.s32 	%r927, %r926, 5;
	add.s32 	%r928, %r927, %r905;
	shl.b32 	%r929, %r928, 3;
	add.s32 	%r9, %r909, %r929;
	st.shared.v2.u32 	[%r9+1280], {%r899, %r900};
	add.s32 	%r930, %r905, 192;
	shr.s32 	%r931, %r930, 5;
	add.s32 	%r932, %r931, %r905;
	shl.b32 	%r933, %r932, 3;
	add.s32 	%r10, %r909, %r933;
	st.shared.v2.u32 	[%r10+1536], {%r901, %r902};
	add.s32 	%r934, %r905, 224;
	shr.s32 	%r935, %r934, 5;
	add.s32 	%r936, %r935, %r905;
	shl.b32 	%r937, %r936, 3;
	add.s32 	%r11, %r909, %r937;
	st.shared.v2.u32 	[%r11+1792], {%r903, %r904};
	bar.warp.sync 	-1;
	mad.lo.s32 	%r938, %r886, 7, %r905;
	shr.s32 	%r939, %r938, 5;
	add.s32 	%r940, %r939, %r938;
	shl.b32 	%r941, %r940, 3;
	add.s32 	%r12, %r909, %r941;
	ld.shared.v2.u32 	{%r1119, %r1118}, [%r12];
	add.s32 	%r942, %r938, 1;
	shr.s32 	%r943, %r942, 5;
	add.s32 	%r944, %r943, %r938;
	shl.b32 	%r945, %r944, 3;
	add.s32 	%r15, %r909, %r945;
	ld.shared.v2.u32 	{%r16, %r17}, [%r15+8];
	add.s32 	%r946, %r938, 2;
	shr.s32 	%r947, %r946, 5;
	add.s32 	%r948, %r947, %r938;
	shl.b32 	%r949, %r948, 3;
	add.s32 	%r18, %r909, %r949;
	ld.shared.v2.u32 	{%r1095, %r1094}, [%r18+16];
	add.s32 	%r950, %r938, 3;
	shr.s32 	%r951, %r950, 5;
	add.s32 	%r952, %r951, %r938;
	shl.b32 	%r953, %r952, 3;
	add.s32 	%r21, %r909, %r953;
	ld.shared.v2.u32 	{%r22, %r23}, [%r21+24];
	add.s32 	%r954, %r938, 4;
	shr.s32 	%r955, %r954, 5;
	add.s32 	%r956, %r955, %r938;
	shl.b32 	%r957, %r956, 3;
	add.s32 	%r24, %r909, %r957;
	ld.shared.v2.u32 	{%r1099, %r1098}, [%r24+32];
	add.s32 	%r958, %r938, 5;
	shr.s32 	%r959, %r958, 5;
	add.s32 	%r960, %r959, %r938;
	shl.b32 	%r961, %r960, 3;
	add.s32 	%r27, %r909, %r961;
	ld.shared.v2.u32 	{%r28, %r29}, [%r27+40];
	add.s32 	%r962, %r938, 6;
	shr.s32 	%r963, %r962, 5;
	add.s32 	%r964, %r963, %r938;
	shl.b32 	%r965, %r964, 3;
	add.s32 	%r30, %r909, %r965;
	ld.shared.v2.u32 	{%r1103, %r1102}, [%r30+48];
	add.s32 	%r966, %r938, 7;
	shr.s32 	%r967, %r966, 5;
	add.s32 	%r968, %r967, %r938;
	shl.b32 	%r969, %r968, 3;
	add.s32 	%r33, %r909, %r969;
	ld.shared.v2.u32 	{%r34, %r35}, [%r33+56];
	bar.sync 	0;
	// begin inline asm
	griddepcontrol.launch_dependents;
	// end inline asm
	setp.lt.s32 	%p288, %r16, %r1119;
	@%p288 bra 	$L__BB14_3;
	setp.lt.s32 	%p289, %r1119, %r16;
	setp.ge.s32 	%p290, %r17, %r1118;
	or.pred  	%p291, %p289, %p290;
	mov.u32 	%r1106, %r17;
	mov.u32 	%r1107, %r16;
	@%p291 bra 	$L__BB14_4;
$L__BB14_3:
	mov.u32 	%r1106, %r1118;
	mov.u32 	%r1107, %r1119;
	mov.u32 	%r1118, %r17;
	mov.u32 	%r1119, %r16;
$L__BB14_4:
	setp.lt.s32 	%p292, %r22, %r1095;
	@%p292 bra 	$L__BB14_6;
	setp.lt.s32 	%p293, %r1095, %r22;
	setp.ge.s32 	%p294, %r23, %r1094;
	or.pred  	%p295, %p293, %p294;
	mov.u32 	%r1110, %r23;
	mov.u32 	%r1111, %r22;
	@%p295 bra 	$L__BB14_7;
$L__BB14_6:
	mov.u32 	%r1110, %r1094;
	mov.u32 	%r1111, %r1095;
	mov.u32 	%r1094, %r23;
	mov.u32 	%r1095, %r22;
$L__BB14_7:
	setp.lt.s32 	%p296, %r28, %r1099;
	@%p296 bra 	$L__BB14_9;
	setp.lt.s32 	%p297, %r1099, %r28;
	setp.ge.s32 	%p298, %r29, %r1098;
	or.pred  	%p299, %p297, %p298;
	mov.u32 	%r1114, %r29;
	mov.u32 	%r1115, %r28;
	@%p299 bra 	$L__BB14_10;
$L__BB14_9:
	mov.u32 	%r1114, %r1098;
	mov.u32 	%r1115, %r1099;
	mov.u32 	%r1098, %r29;
	mov.u32 	%r1099, %r28;
$L__BB14_10:
	setp.lt.s32 	%p300, %r34, %r1103;
	@%p300 bra 	$L__BB14_12;
	setp.lt.s32 	%p301, %r1103, %r34;
	setp.ge.s32 	%p302, %r35, %r1102;
	or.pred  	%p303, %p301, %p302;
	mov.u32 	%r1100, %r35;
	mov.u32 	%r1101, %r34;
	@%p303 bra 	$L__BB14_13;
$L__BB14_12:
	mov.u32 	%r1100, %r1102;
	mov.u32 	%r1101, %r1103;
	mov.u32 	%r1102, %r35;
	mov.u32 	%r1103, %r34;
$L__BB14_13:
	setp.lt.s32 	%p304, %r1095, %r1107;
	@%p304 bra 	$L__BB14_15;
	setp.lt.s32 	%p305, %r1107, %r1095;
	setp.ge.s32 	%p306, %r1094, %r1106;
	or.pred  	%p307, %p305, %p306;
	mov.u32 	%r1122, %r1094;
	mov.u32 	%r1123, %r1095;
	@%p307 bra 	$L__BB14_16;
$L__BB14_15:
	mov.u32 	%r1122, %r1106;
	mov.u32 	%r1123, %r1107;
	mov.u32 	%r1106, %r1094;
	mov.u32 	%r1107, %r1095;
$L__BB14_16:
	setp.lt.s32 	%p308, %r1099, %r1111;
	@%p308 bra 	$L__BB14_18;
	setp.lt.s32 	%p309, %r1111, %r1099;
	setp.ge.s32 	%p310, %r1098, %r1110;
	or.pred  	%p311, %p309, %p310;
	mov.u32 	%r1126, %r1098;
	mov.u32 	%r1127, %r1099;
	@%p311 bra 	$L__BB14_19;
$L__BB14_18:
	mov.u32 	%r1126, %r1110;
	mov.u32 	%r1127, %r1111;
	mov.u32 	%r1110, %r1098;
	mov.u32 	%r1111, %r1099;
$L__BB14_19:
	setp.lt.s32 	%p312, %r1103, %r1115;
	@%p312 bra 	$L__BB14_21;
	setp.lt.s32 	%p313, %r1115, %r1103;
	setp.ge.s32 	%p314, %r1102, %r1114;
	or.pred  	%p315, %p313, %p314;
	mov.u32 	%r1130, %r1102;
	mov.u32 	%r1131, %r1103;
	@%p315 bra 	$L__BB14_22;
$L__BB14_21:
	mov.u32 	%r1130, %r1114;
	mov.u32 	%r1131, %r1115;
	mov.u32 	%r1114, %r1102;
	mov.u32 	%r1115, %r1103;
$L__BB14_22:
	setp.lt.s32 	%p316, %r1107, %r1119;
	@%p316 bra 	$L__BB14_24;
	setp.lt.s32 	%p317, %r1119, %r1107;
	setp.ge.s32 	%p318, %r1106, %r1118;
	or.pred  	%p319, %p317, %p318;
	mov.u32 	%r1134, %r1106;
	mov.u32 	%r1135, %r1107;
	@%p319 bra 	$L__BB14_25;
$L__BB14_24:
	mov.u32 	%r1134, %r1118;
	mov.u32 	%r1135, %r1119;
	mov.u32 	%r1118, %r1106;
	mov.u32 	%r1119, %r1107;
$L__BB14_25:
	setp.lt.s32 	%p320, %r1111, %r1123;
	@%p320 bra 	$L__BB14_27;
	setp.lt.s32 	%p321, %r1123, %r1111;
	setp.ge.s32 	%p322, %r1110, %r1122;
	or.pred  	%p323, %p321, %p322;
	mov.u32 	%r1138, %r1110;
	mov.u32 	%r1139, %r1111;
	@%p323 bra 	$L__BB14_28;
$L__BB14_27:
	mov.u32 	%r1138, %r1122;
	mov.u32 	%r1139, %r1123;
	mov.u32 	%r1122, %r1110;
	mov.u32 	%r1123, %r1111;
$L__BB14_28:
	setp.lt.s32 	%p324, %r1115, %r1127;
	@%p324 bra 	$L__BB14_30;
	setp.lt.s32 	%p325, %r1127, %r1115;
	setp.ge.s32 	%p326, %r1114, %r1126;
	or.pred  	%p327, %p325, %p326;
	mov.u32 	%r1142, %r1114;
	mov.u32 	%r1143, %r1115;
	@%p327 bra 	$L__BB14_31;
$L__BB14_30:
	mov.u32 	%r1142, %r1126;
	mov.u32 	%r1143, %r1127;
	mov.u32 	%r1126, %r1114;
	mov.u32 	%r1127, %r1115;
$L__BB14_31:
	setp.lt.s32 	%p328, %r1101, %r1131;
	@%p328 bra 	$L__BB14_33;
	setp.lt.s32 	%p329, %r1131, %r1101;
	setp.ge.s32 	%p330, %r1100, %r1130;
	or.pred  	%p331, %p329, %p330;
	mov.u32 	%r1128, %r1100;
	mov.u32 	%r1129, %r1101;
	@%p331 bra 	$L__BB14_34;
$L__BB14_33:
	mov.u32 	%r1128, %r1130;
	mov.u32 	%r1129, %r1131;
	mov.u32 	%r1130, %r1100;
	mov.u32 	%r1131, %r1101;
$L__BB14_34:
	setp.lt.s32 	%p332, %r1123, %r1135;
	@%p332 bra 	$L__BB14_36;
	setp.lt.s32 	%p333, %r1135, %r1123;
	setp.ge.s32 	%p334, %r1122, %r1134;
	or.pred  	%p335, %p333, %p334;
	mov.u32 	%r1150, %r1122;
	mov.u32 	%r1151, %r1123;
	@%p335 bra 	$L__BB14_37;
$L__BB14_36:
	mov.u32 	%r1150, %r1134;
	mov.u32 	%r1151, %r1135;
	mov.u32 	%r1134, %r1122;
	mov.u32 	%r1135, %r1123;
$L__BB14_37:
	setp.lt.s32 	%p336, %r1127, %r1139;
	@%p336 bra 	$L__BB14_39;
	setp.lt.s32 	%p337, %r1139, %r1127;
	setp.ge.s32 	%p338, %r1126, %r1138;
	or.pred  	%p339, %p337, %p338;
	mov.u32 	%r1154, %r1126;
	mov.u32 	%r1155, %r1127;
	@%p339 bra 	$L__BB14_40;
$L__BB14_39:
	mov.u32 	%r1154, %r1138;
	mov.u32 	%r1155, %r1139;
	mov.u32 	%r1138, %r1126;
	mov.u32 	%r1139, %r1127;
$L__BB14_40:
	setp.lt.s32 	%p340, %r1131, %r1143;
	@%p340 bra 	$L__BB14_42;
	setp.lt.s32 	%p341, %r1143, %r1131;
	setp.ge.s32 	%p342, %r1130, %r1142;
	or.pred  	%p343, %p341, %p342;
	mov.u32 	%r1158, %r1130;
	mov.u32 	%r1159, %r1131;
	@%p343 bra 	$L__BB14_43;
$L__BB14_42:
	mov.u32 	%r1158, %r1142;
	mov.u32 	%r1159, %r1143;
	mov.u32 	%r1142, %r1130;
	mov.u32 	%r1143, %r1131;
$L__BB14_43:
	setp.lt.s32 	%p344, %r1135, %r1119;
	@%p344 bra 	$L__BB14_45;
	setp.lt.s32 	%p345, %r1119, %r1135;
	setp.ge.s32 	%p346, %r1134, %r1118;
	or.pred  	%p347, %p345, %p346;
	mov.u32 	%r1162, %r1134;
	mov.u32 	%r1163, %r1135;
	@%p347 bra 	$L__BB14_46;
$L__BB14_45:
	mov.u32 	%r1162, %r1118;
	mov.u32 	%r1163, %r1119;
	mov.u32 	%r1118, %r1134;
	mov.u32 	%r1119, %r1135;
$L__BB14_46:
	setp.lt.s32 	%p348, %r1139, %r1151;
	@%p348 bra 	$L__BB14_48;
	setp.lt.s32 	%p349, %r1151, %r1139;
	setp.ge.s32 	%p350, %r1138, %r1150;
	or.pred  	%p351, %p349, %p350;
	mov.u32 	%r1166, %r1138;
	mov.u32 	%r1167, %r1139;
	@%p351 bra 	$L__BB14_49;
$L__BB14_48:
	mov.u32 	%r1166, %r1150;
	mov.u32 	%r1167, %r1151;
	mov.u32 	%r1150, %r1138;
	mov.u32 	%r1151, %r1139;
$L__BB14_49:
	setp.lt.s32 	%p352, %r1143, %r1155;
	@%p352 bra 	$L__BB14_51;
	setp.lt.s32 	%p353, %r1155, %r1143;
	setp.ge.s32 	%p354, %r1142, %r1154;
	or.pred  	%p355, %p353, %p354;
	mov.u32 	%r1170, %r1142;
	mov.u32 	%r1171, %r1143;
	@%p355 bra 	$L__BB14_52;
$L__BB14_51:
	mov.u32 	%r1170, %r1154;
	mov.u32 	%r1171, %r1155;
	mov.u32 	%r1154, %r1142;
	mov.u32 	%r1155, %r1143;
$L__BB14_52:
	setp.lt.s32 	%p356, %r1129, %r1159;
	@%p356 bra 	$L__BB14_54;
	setp.lt.s32 	%p357, %r1159, %r1129;
	setp.ge.s32 	%p358, %r1128, %r1158;
	or.pred  	%p359, %p357, %p358;
	mov.u32 	%r1156, %r1128;
	mov.u32 	%r1157, %r1129;
	@%p359 bra 	$L__BB14_55;
$L__BB14_54:
	mov.u32 	%r1156, %r1158;
	mov.u32 	%r1157, %r1159;
	mov.u32 	%r1158, %r1128;
	mov.u32 	%r1159, %r1129;
$L__BB14_55:
	setp.lt.s32 	%p360, %r1151, %r1163;
	@%p360 bra 	$L__BB14_57;
	setp.lt.s32 	%p361, %r1163, %r1151;
	setp.ge.s32 	%p362, %r1150, %r1162;
	or.pred  	%p363, %p361, %p362;
	mov.u32 	%r1178, %r1150;
	mov.u32 	%r1179, %r1151;
	@%p363 bra 	$L__BB14_58;
$L__BB14_57:
	mov.u32 	%r1178, %r1162;
	mov.u32 	%r1179, %r1163;
	mov.u32 	%r1162, %r1150;
	mov.u32 	%r1163, %r1151;
$L__BB14_58:
	setp.lt.s32 	%p364, %r1155, %r1167;
	@%p364 bra 	$L__BB14_60;
	setp.lt.s32 	%p365, %r1167, %r1155;
	setp.ge.s32 	%p366, %r1154, %r1166;
	or.pred  	%p367, %p365, %p366;
	mov.u32 	%r1182, %r1154;
	mov.u32 	%r1183, %r1155;
	@%p367 bra 	$L__BB14_61;
$L__BB14_60:
	mov.u32 	%r1182, %r1166;
	mov.u32 	%r1183, %r1167;
	mov.u32 	%r1166, %r1154;
	mov.u32 	%r1167, %r1155;
$L__BB14_61:
	setp.lt.s32 	%p368, %r1159, %r1171;
	@%p368 bra 	$L__BB14_63;
	setp.lt.s32 	%p369, %r1171, %r1159;
	setp.ge.s32 	%p370, %r1158, %r1170;
	or.pred  	%p371, %p369, %p370;
	mov.u32 	%r1186, %r1158;
	mov.u32 	%r1187, %r1159;
	@%p371 bra 	$L__BB14_64;
$L__BB14_63:
	mov.u32 	%r1186, %r1170;
	mov.u32 	%r1187, %r1171;
	mov.u32 	%r1170, %r1158;
	mov.u32 	%r1171, %r1159;
$L__BB14_64:
	setp.lt.s32 	%p372, %r1163, %r1119;
	@%p372 bra 	$L__BB14_66;
	setp.lt.s32 	%p373, %r1119, %r1163;
	setp.ge.s32 	%p374, %r1162, %r1118;
	or.pred  	%p375, %p373, %p374;
	mov.u32 	%r1190, %r1162;
	mov.u32 	%r1191, %r1163;
	@%p375 bra 	$L__BB14_67;
$L__BB14_66:
	mov.u32 	%r1190, %r1118;
	mov.u32 	%r1191, %r1119;
	mov.u32 	%r1118, %r1162;
	mov.u32 	%r1119, %r1163;
$L__BB14_67:
	setp.lt.s32 	%p376, %r1167, %r1179;
	@%p376 bra 	$L__BB14_69;
	setp.lt.s32 	%p377, %r1179, %r1167;
	setp.ge.s32 	%p378, %r1166, %r1178;
	or.pred  	%p379, %p377, %p378;
	mov.u32 	%r1194, %r1166;
	mov.u32 	%r1195, %r1167;
	@%p379 bra 	$L__BB14_70;
$L__BB14_69:
	mov.u32 	%r1194, %r1178;
	mov.u32 	%r1195, %r1179;
	mov.u32 	%r1178, %r1166;
	mov.u32 	%r1179, %r1167;
$L__BB14_70:
	setp.lt.s32 	%p380, %r1171, %r1183;
	@%p380 bra 	$L__BB14_72;
	setp.lt.s32 	%p381, %r1183, %r1171;
	setp.ge.s32 	%p382, %r1170, %r1182;
	or.pred  	%p383, %p381, %p382;
	mov.u32 	%r1198, %r1170;
	mov.u32 	%r1199, %r1171;
	@%p383 bra 	$L__BB14_73;
$L__BB14_72:
	mov.u32 	%r1198, %r1182;
	mov.u32 	%r1199, %r1183;
	mov.u32 	%r1182, %r1170;
	mov.u32 	%r1183, %r1171;
$L__BB14_73:
	setp.lt.s32 	%p384, %r1157, %r1187;
	@%p384 bra 	$L__BB14_75;
	setp.lt.s32 	%p385, %r1187, %r1157;
	setp.ge.s32 	%p386, %r1156, %r1186;
	or.pred  	%p387, %p385, %p386;
	mov.u32 	%r1200, %r1156;
	mov.u32 	%r1201, %r1157;
	@%p387 bra 	$L__BB14_76;
$L__BB14_75:
	mov.u32 	%r1200, %r1186;
	mov.u32 	%r1201, %r1187;
	mov.u32 	%r1186, %r1156;
	mov.u32 	%r1187, %r1157;
$L__BB14_76:
	setp.lt.s32 	%p388, %r1179, %r1191;
	@%p388 bra 	$L__BB14_78;
	setp.lt.s32 	%p389, %r1191, %r1179;
	setp.ge.s32 	%p390, %r1178, %r1190;
	or.pred  	%p391, %p389, %p390;
	mov.u32 	%r1210, %r1178;
	mov.u32 	%r1211, %r1179;
	@%p391 bra 	$L__BB14_79;
$L__BB14_78:
	mov.u32 	%r1210, %r1190;
	mov.u32 	%r1211, %r1191;
	mov.u32 	%r1190, %r1178;
	mov.u32 	%r1191, %r1179;
$L__BB14_79:
	setp.lt.s32 	%p392, %r1183, %r1195;
	@%p392 bra 	$L__BB14_81;
	setp.lt.s32 	%p393, %r1195, %r1183;
	setp.ge.s32 	%p394, %r1182, %r1194;
	or.pred  	%p395, %p393, %p394;
	mov.u32 	%r1206, %r1182;
	mov.u32 	%r1207, %r1183;
	@%p395 bra 	$L__BB14_82;
$L__BB14_81:
	mov.u32 	%r1206, %r1194;
	mov.u32 	%r1207, %r1195;
	mov.u32 	%r1194, %r1182;
	mov.u32 	%r1195, %r1183;
$L__BB14_82:
	setp.lt.s32 	%p396, %r1187, %r1199;
	@%p396 bra 	$L__BB14_84;
	setp.lt.s32 	%p397, %r1199, %r1187;
	setp.ge.s32 	%p398, %r1186, %r1198;
	or.pred  	%p399, %p397, %p398;
	mov.u32 	%r1202, %r1186;
	mov.u32 	%r1203, %r1187;
	@%p399 bra 	$L__BB14_85;
$L__BB14_84:
	mov.u32 	%r1202, %r1198;
	mov.u32 	%r1203, %r1199;
	mov.u32 	%r1198, %r1186;
	mov.u32 	%r1199, %r1187;
$L__BB14_85:
	mov.b32 	%r1216, 2;
	shl.b32 	%r972, %r1, 6;
$L__BB14_86:
	mov.u32 	%r164, %r1216;
	bar.sync 	0;
	add.s32 	%r971, %r164, -1;
	mov.u32 	%r973, _ZZN3cub18CUB_300001_SM_10006detail10merge_sort30DeviceMergeSortBlockSortKernelINS2_10policy_hubIN6thrust24THRUST_300001_SM_1000_NS6detail15normal_iteratorINS6_10device_ptrIN4cuda3std3__44pairIiiEEEEEEE9Policy600ESG_PNS0_8NullTypeESG_SK_mNSC_4lessISE_EESE_SJ_EEvbT0_T1_T2_T3_T4_PT6_PT7_T5_NS1_7vsmem_tEE19static_temp_storage;
	add.s32 	%r974, %r973, %r972;
	st.shared.v4.u32 	[%r974], {%r1119, %r1118, %r1191, %r1190};
	st.shared.v4.u32 	[%r974+16], {%r1211, %r1210, %r1195, %r1194};
	st.shared.v4.u32 	[%r974+32], {%r1207, %r1206, %r1199, %r1198};
	st.shared.v4.u32 	[%r974+48], {%r1203, %r1202, %r1201, %r1200};
	bar.sync 	0;
	neg.s32 	%r975, %r164;
	and.b32  	%r976, %r1, %r975;
	shl.b32 	%r977, %r976, 3;
	shl.b32 	%r978, %r164, 2;
	and.b32  	%r979, %r971, %r1;
	shl.b32 	%r980, %r979, 3;
	min.u32 	%r165, %r980, 2048;
	min.u32 	%r166, %r977, 2048;
	add.s32 	%r981, %r166, %r978;
	min.u32 	%r167, %r981, 2048;
	add.s32 	%r982, %r167, %r978;
	min.u32 	%r168, %r982, 2048;
	sub.s32 	%r983, %r167, %r166;
	sub.s32 	%r984, %r168, %r167;
	setp.lt.s32 	%p400, %r165, %r984;
	sub.s32 	%r985, %r165, %r984;
	selp.b32 	%r1219, 0, %r985, %p400;
	min.s32 	%r1217, %r983, %r165;
	setp.ge.s32 	%p401, %r1219, %r1217;
	@%p401 bra 	$L__BB14_91;
	add.s32 	%r171, %r167, %r165;
$L__BB14_88:
	sub.s32 	%r986, %r1217, %r1219;
	shr.u32 	%r987, %r986, 31;
	add.s32 	%r988, %r986, %r987;
	shr.s32 	%r989, %r988, 1;
	add.s32 	%r174, %r989, %r1219;
	add.s32 	%r990, %r174, %r166;
	shl.b32 	%r991, %r990, 3;
	add.s32 	%r175, %r973, %r991;
	ld.shared.u32 	%r176, [%r175];
	not.b32 	%r993, %r174;
	add.s32 	%r994, %r171, %r993;
	shl.b32 	%r995, %r994, 3;
	add.s32 	%r177, %r973, %r995;
	ld.shared.u32 	%r178, [%r177];
	setp.lt.s32 	%p403, %r178, %r176;
	mov.pred 	%p480, 0;
	@%p403 bra 	$L__BB14_90;
	ld.shared.u32 	%r996, [%r177+4];
	ld.shared.u32 	%r998, [%r175+4];
	setp.lt.s32 	%p404, %r176, %r178;
	setp.ge.s32 	%p405, %r996, %r998;
	or.pred  	%p480, %p404, %p405;
$L__BB14_90:
	add.s32 	%r1000, %r174, 1;
	selp.b32 	%r1219, %r1000, %r1219, %p480;
	selp.b32 	%r1217, %r1217, %r174, %p480;
	setp.lt.s32 	%p406, %r1219, %r1217;
	@%p406 bra 	$L__BB14_88;
$L__BB14_91:
	add.s32 	%r182, %r1219, %r166;
	add.s32 	%r1001, %r167, %r165;
	sub.s32 	%r183, %r1001, %r1219;
	shl.b32 	%r1002, %r182, 3;
	add.s32 	%r184, %r973, %r1002;
	ld.shared.v2.u32 	{%r1226, %r1227}, [%r184];
	shl.b32 	%r1004, %r183, 3;
	add.s32 	%r187, %r973, %r1004;
	ld.shared.v2.u32 	{%r1220, %r1221}, [%r187];
	setp.ge.s32 	%p408, %r183, %r168;
	mov.pred 	%p481, 0;
	@%p408 bra 	$L__BB14_94;
	setp.ge.s32 	%p410, %r182, %r167;
	setp.lt.s32 	%p411, %r1220, %r1226;
	or.pred  	%p412, %p410, %p411;
	mov.pred 	%p481, -1;
	@%p412 bra 	$L__BB14_94;
	setp.ge.s32 	%p413, %r1226, %r1220;
	setp.lt.s32 	%p414, %r1221, %r1227;
	and.pred  	%p481, %p413, %p414;
$L__BB14_94:
	selp.b32 	%r1118, %r1221, %r1227, %p481;
	selp.b32 	%r1119, %r1220, %r1226, %p481;
	selp.u32 	%r1005, 1, 0, %p481;
	add.s32 	%r192, %r183, %r1005;
	not.pred 	%p415, %p481;
	selp.u32 	%r1006, 1, 0, %p415;
	add.s32 	%r193, %r182, %r1006;
	@%p415 bra 	$L__BB14_96;
	ld.shared.v2.u32 	{%r1220, %r1221}, [%r187+8];
	bra.uni 	$L__BB14_97;
$L__BB14_96:
	ld.shared.v2.u32 	{%r1226, %r1227}, [%r184+8];
$L__BB14_97:
	setp.ge.s32 	%p417, %r192, %r168;
	mov.pred 	%p482, 0;
	@%p417 bra 	$L__BB14_100;
	setp.ge.s32 	%p419, %r193, %r167;
	setp.lt.s32 	%p420, %r1220, %r1226;
	or.pred  	%p421, %p419, %p420;
	mov.pred 	%p482, -1;
	@%p421 bra 	$L__BB14_100;
	setp.ge.s32 	%p422, %r1226, %r1220;
	setp.lt.s32 	%p423, %r1221, %r1227;
	and.pred  	%p482, %p422, %p423;
$L__BB14_100:
	selp.b32 	%r1190, %r1221, %r1227, %p482;
	selp.b32 	%r1191, %r1220, %r1226, %p482;
	selp.u32 	%r1007, 1, 0, %p482;
	add.s32 	%r204, %r192, %r1007;
	not.pred 	%p424, %p482;
	selp.u32 	%r1008, 1, 0, %p424;
	add.s32 	%r205, %r193, %r1008;
	@%p482 bra 	$L__BB14_102;
	shl.b32 	%r1009, %r205, 3;
	add.s32 	%r1011, %r973, %r1009;
	ld.shared.v2.u32 	{%r1226, %r1227}, [%r1011];
	bra.uni 	$L__BB14_103;
$L__BB14_102:
	shl.b32 	%r1012, %r204, 3;
	add.s32 	%r1014, %r973, %r1012;
	ld.shared.v2.u32 	{%r1220, %r1221}, [%r1014];
$L__BB14_103:
	setp.ge.s32 	%p426, %r204, %r168;
	mov.pred 	%p483, 0;
	@%p426 bra 	$L__BB14_106;
	setp.ge.s32 	%p428, %r205, %r167;
	setp.lt.s32 	%p429, %r1220, %r1226;
	or.pred  	%p430, %p428, %p429;
	mov.pred 	%p483, -1;
	@%p430 bra 	$L__BB14_106;
	setp.ge.s32 	%p431, %r1226, %r1220;
	setp.lt.s32 	%p432, %r1221, %r1227;
	and.pred  	%p483, %p431, %p432;
$L__BB14_106:
	selp.b32 	%r1210, %r1221, %r1227, %p483;
	selp.b32 	%r1211, %r1220, %r1226, %p483;
	selp.u32 	%r1015, 1, 0, %p483;
	add.s32 	%r216, %r204, %r1015;
	not.pred 	%p433, %p483;
	selp.u32 	%r1016, 1, 0, %p433;
	add.s32 	%r217, %r205, %r1016;
	@%p483 bra 	$L__BB14_108;
	shl.b32 	%r1017, %r217, 3;
	mov.u32 	%r1018, _ZZN3cub18CUB_300001_SM_10006detail10merge_sort30DeviceMergeSortBlockSortKernelINS2_10policy_hubIN6thrust24THRUST_300001_SM_1000_NS6detail15normal_iteratorINS6_10device_ptrIN4cuda3std3__44pairIiiEEEEEEE9Policy600ESG_PNS0_8NullTypeESG_SK_mNSC_4lessISE_EESE_SJ_EEvbT0_T1_T2_T3_T4_PT6_PT7_T5_NS1_7vsmem_tEE19static_temp_storage;
	add.s32 	%r1019, %r1018, %r1017;
	ld.shared.v2.u32 	{%r1226, %r1227}, [%r1019];
	bra.uni 	$L__BB14_109;
$L__BB14_108:
	shl.b32 	%r1020, %r216, 3;
	mov.u32 	%r1021, _ZZN3cub18CUB_300001_SM_10006detail10merge_sort30DeviceMergeSortBlockSortKernelINS2_10policy_hubIN6thrust24THRUST_300001_SM_1000_NS6detail15normal_iteratorINS6_10device_ptrIN4cuda3std3__44pairIiiEEEEEEE9Policy600ESG_PNS0_8NullTypeESG_SK_mNSC_4lessISE_EESE_SJ_EEvbT0_T1_T2_T3_T4_PT6_PT7_T5_NS1_7vsmem_tEE19static_temp_storage;
	add.s32 	%r1022, %r1021, %r1020;
	ld.shared.v2.u32 	{%r1220, %r1221}, [%r1022];
$L__BB14_109:
	setp.ge.s32 	%p435, %r216, %r168;
	mov.pred 	%p484, 0;
	@%p435 bra 	$L__BB14_112;
	setp.ge.s32 	%p437, %r217, %r167;
	setp.lt.s32 	%p438, %r1220, %r1226;
	or.pred  	%p439, %p437, %p438;
	mov.pred 	%p484, -1;
	@%p439 bra 	$L__BB14_112;
	setp.ge.s32 	%p440, %r1226, %r1220;
	setp.lt.s32 	%p441, %r1221, %r1227;
	and.pred  	%p484, %p440, %p441;
$L__BB14_112:
	selp.b32 	%r1194, %r1221, %r1227, %p484;
	selp.b32 	%r1195, %r1220, %r1226, %p484;
	selp.u32 	%r1023, 1, 0, %p484;
	add.s32 	%r228, %r216, %r1023;
	not.pred 	%p442, %p484;
	selp.u32 	%r1024, 1, 0, %p442;
	add.s32 	%r229, %r217, %r1024;
	@%p484 bra 	$L__BB14_114;
	shl.b32 	%r1025, %r229, 3;
	mov.u32 	%r1026, _ZZN3cub18CUB_300001_SM_10006detail10merge_sort30DeviceMergeSortBlockSortKernelINS2_10policy_hubIN6thrust24THRUST_300001_SM_1000_NS6detail15normal_iteratorINS6_10device_ptrIN4cuda3std3__44pairIiiEEEEEEE9Policy600ESG_PNS0_8NullTypeESG_SK_mNSC_4lessISE_EESE_SJ_EEvbT0_T1_T2_T3_T4_PT6_PT7_T5_NS1_7vsmem_tEE19static_temp_storage;
	add.s32 	%r1027, %r1026, %r1025;
	ld.shared.v2.u32 	{%r1226, %r1227}, [%r1027];
	bra.uni 	$L__BB14_115;
$L__BB14_114:
	shl.b32 	%r1028, %r228, 3;
	mov.u32 	%r1029, _ZZN3cub18CUB_300001_SM_10006detail10merge_sort30DeviceMergeSortBlockSortKernelINS2_10policy_hubIN6thrust24THRUST_300001_SM_1000_NS6detail15normal_iteratorINS6_10device_ptrIN4cuda3std3__44pairIiiEEEEEEE9Policy600ESG_PNS0_8NullTypeESG_SK_mNSC_4lessISE_EESE_SJ_EEvbT0_T1_T2_T3_T4_PT6_PT7_T5_NS1_7vsmem_tEE19static_temp_storage;
	add.s32 	%r1030, %r1029, %r1028;
	ld.shared.v2.u32 	{%r1220, %r1221}, [%r1030];
$L__BB14_115:
	setp.ge.s32 	%p444, %r228, %r168;
	mov.pred 	%p485, 0;
	@%p444 bra 	$L__BB14_118;
	setp.ge.s32 	%p446, %r229, %r167;
	setp.lt.s32 	%p447, %r1220, %r1226;
	or.pred  	%p448, %p446, %p447;
	mov.pred 	%p485, -1;
	@%p448 bra 	$L__BB14_118;
	setp.ge.s32 	%p449, %r1226, %r1220;
	setp.lt.s32 	%p450, %r1221, %r1227;
	and.pred  	%p485, %p449, %p450;
$L__BB14_118:
	selp.b32 	%r1206, %r1221, %r1227, %p485;
	selp.b32 	%r1207, %r1220, %r1226, %p485;
	selp.u32 	%r1031, 1, 0, %p485;
	add.s32 	%r240, %r228, %r1031;
	not.pred 	%p451, %p485;
	selp.u32 	%r1032, 1, 0, %p451;
	add.s32 	%r241, %r229, %r1032;
	@%p485 bra 	$L__BB14_120;
	shl.b32 	%r1033, %r241, 3;
	mov.u32 	%r1034, _ZZN3cub18CUB_300001_SM_10006detail10merge_sort30DeviceMergeSortBlockSortKernelINS2_10policy_hubIN6thrust24THRUST_300001_SM_1000_NS6detail15normal_iteratorINS6_10device_ptrIN4cuda3std3__44pairIiiEEEEEEE9Policy600ESG_PNS0_8NullTypeESG_SK_mNSC_4lessISE_EESE_SJ_EEvbT0_T1_T2_T3_T4_PT6_PT7_T5_NS1_7vsmem_tEE19static_temp_storage;
	add.s32 	%r1035, %r1034, %r1033;
	ld.shared.v2.u32 	{%r1226, %r1227}, [%r1035];
	bra.uni 	$L__BB14_121;
$L__BB14_120:
	shl.b32 	%r1036, %r240, 3;
	mov.u32 	%r1037, _ZZN3cub18CUB_300001_SM_10006detail10merge_sort30DeviceMergeSortBlockSortKernelINS2_10policy_hubIN6thrust24THRUST_300001_SM_1000_NS6detail15normal_iteratorINS6_10device_ptrIN4cuda3std3__44pairIiiEEEEEEE9Policy600ESG_PNS0_8NullTypeESG_SK_mNSC_4lessISE_EESE_SJ_EEvbT0_T1_T2_T3_T4_PT6_PT7_T5_NS1_7vsmem_tEE19static_temp_storage;
	add.s32 	%r1038, %r1037, %r1036;
	ld.shared.v2.u32 	{%r1220, %r1221}, [%r1038];
$L__BB14_121:
	setp.ge.s32 	%p453, %r240, %r168;
	mov.pred 	%p486, 0;
	@%p453 bra 	$L__BB14_124;
	setp.ge.s32 	%p455, %r241, %r167;
	setp.lt.s32 	%p456, %r1220, %r1226;
	or.pred  	%p457, %p455, %p456;
	mov.pred 	%p486, -1;
	@%p457 bra 	$L__BB14_124;
	setp.ge.s32 	%p458, %r1226, %r1220;
	setp.lt.s32 	%p459, %r1221, %r1227;
	and.pred  	%p486, %p458, %p459;
$L__BB14_124:
	selp.b32 	%r1198, %r1221, %r1227, %p486;
	selp.b32 	%r1199, %r1220, %r1226, %p486;
	selp.u32 	%r1039, 1, 0, %p486;
	add.s32 	%r252, %r240, %r1039;
	not.pred 	%p460, %p486;
	selp.u32 	%r1040, 1, 0, %p460;
	add.s32 	%r253, %r241, %r1040;
	@%p486 bra 	$L__BB14_126;
	shl.b32 	%r1041, %r253, 3;
	mov.u32 	%r1042, _ZZN3cub18CUB_300001_SM_10006detail10merge_sort30DeviceMergeSortBlockSortKernelINS2_10policy_hubIN6thrust24THRUST_300001_SM_1000_NS6detail15normal_iteratorINS6_10device_ptrIN4cuda3std3__44pairIiiEEEEEEE9Policy600ESG_PNS0_8NullTypeESG_SK_mNSC_4lessISE_EESE_SJ_EEvbT0_T1_T2_T3_T4_PT6_PT7_T5_NS1_7vsmem_tEE19static_temp_storage;
	add.s32 	%r1043, %r1042, %r1041;
	ld.shared.v2.u32 	{%r1226, %r1227}, [%r1043];
	bra.uni 	$L__BB14_127;
$L__BB14_126:
	shl.b32 	%r1044, %r252, 3;
	mov.u32 	%r1045, _ZZN3cub18CUB_300001_SM_10006detail10merge_sort30DeviceMergeSortBlockSortKernelINS2_10policy_hubIN6thrust24THRUST_300001_SM_1000_NS6detail15normal_iteratorINS6_10device_ptrIN4cuda3std3__44pairIiiEEEEEEE9Policy600ESG_PNS0_8NullTypeESG_SK_mNSC_4lessISE_EESE_SJ_EEvbT0_T1_T2_T3_T4_PT6_PT7_T5_NS1_7vsmem_tEE19static_temp_storage;
	add.s32 	%r1046, %r1045, %r1044;
	ld.shared.v2.u32 	{%r1220, %r1221}, [%r1046];
$L__BB14_127:
	setp.ge.s32 	%p462, %r252, %r168;
	mov.pred 	%p487, 0;
	@%p462 bra 	$L__BB14_130;
	setp.ge.s32 	%p464, %r253, %r167;
	setp.lt.s32 	%p465, %r1220, %r1226;
	or.pred  	%p466, %p464, %p465;
	mov.pred 	%p487, -1;
	@%p466 bra 	$L__BB14_130;
	setp.ge.s32 	%p467, %r1226, %r1220;
	setp.lt.s32 	%p468, %r1221, %r1227;
	and.pred  	%p487, %p467, %p468;
$L__BB14_130:
	selp.b32 	%r1202, %r1221, %r1227, %p487;
	selp.b32 	%r1203, %r1220, %r1226, %p487;
	selp.u32 	%r1047, 1, 0, %p487;
	add.s32 	%r264, %r252, %r1047;
	not.pred 	%p469, %p487;
	selp.u32 	%r1048, 1, 0, %p469;
	add.s32 	%r265, %r253, %r1048;
	@%p487 bra 	$L__BB14_132;
	shl.b32 	%r1049, %r265, 3;
	mov.u32 	%r1050, _ZZN3cub18CUB_300001_SM_10006detail10merge_sort30DeviceMergeSortBlockSortKernelINS2_10policy_hubIN6thrust24THRUST_300001_SM_1000_NS6detail15normal_iteratorINS6_10device_ptrIN4cuda3std3__44pairIiiEEEEEEE9Policy600ESG_PNS0_8NullTypeESG_SK_mNSC_4lessISE_EESE_SJ_EEvbT0_T1_T2_T3_T4_PT6_PT7_T5_NS1_7vsmem_tEE19static_temp_storage;
	add.s32 	%r1051, %r1050, %r1049;
	ld.shared.v2.u32 	{%r1226, %r1227}, [%r1051];
	bra.uni 	$L__BB14_133;
$L__BB14_132:
	shl.b32 	%r1052, %r264, 3;
	mov.u32 	%r1053, _ZZN3cub18CUB_300001_SM_10006detail10merge_sort30DeviceMergeSortBlockSortKernelINS2_10policy_hubIN6thrust24THRUST_300001_SM_1000_NS6detail15normal_iteratorINS6_10device_ptrIN4cuda3std3__44pairIiiEEEEEEE9Policy600ESG_PNS0_8NullTypeESG_SK_mNSC_4lessISE_EESE_SJ_EEvbT0_T1_T2_T3_T4_PT6_PT7_T5_NS1_7vsmem_tEE19static_temp_storage;
	add.s32 	%r1054, %r1053, %r1052;
	ld.shared.v2.u32 	{%r1220, %r1221}, [%r1054];
$L__BB14_133:
	setp.ge.s32 	%p471, %r264, %r168;
	mov.pred 	%p488, 0;
	@%p471 bra 	$L__BB14_136;
	setp.ge.s32 	%p473, %r265, %r167;
	setp.lt.s32 	%p474, %r1220, %r1226;
	or.pred  	%p475, %p473, %p474;
	mov.pred 	%p488, -1;
	@%p475 bra 	$L__BB14_136;
	setp.ge.s32 	%p476, %r1226, %r1220;
	setp.lt.s32 	%p477, %r1221, %r1227;
	and.pred  	%p488, %p476, %p477;
$L__BB14_136:
	selp.b32 	%r1200, %r1221, %r1227, %p488;
	selp.b32 	%r1201, %r1220, %r1226, %p488;
	shl.b32 	%r1216, %r164, 1;
	setp.lt.u32 	%p478, %r164, 129;
	@%p478 bra 	$L__BB14_86;
	ld.param.s8 	%rs3, [_ZN3cub18CUB_300001_SM_10006detail10merge_sort30DeviceMergeSortBlockSortKernelINS2_10policy_hubIN6thrust24THRUST_300001_SM_1000_NS6detail15normal_iteratorINS6_10device_ptrIN4cuda3std3__44pairIiiEEEEEEE9Policy600ESG_PNS0_8NullTypeESG_SK_mNSC_4lessISE_EESE_SJ_EEvbT0_T1_T2_T3_T4_PT6_PT7_T5_NS1_7vsmem_tE_param_0];
	bar.sync 	0;
	setp.eq.s16 	%p479, %rs3, 0;
	@%p479 bra 	$L__BB14_139;
	st.shared.v2.u32 	[%r12], {%r1119, %r1118};
	st.shared.v2.u32 	[%r15+8], {%r1191, %r1190};
	st.shared.v2.u32 	[%r18+16], {%r1211, %r1210};
	st.shared.v2.u32 	[%r21+24], {%r1195, %r1194};
	st.shared.v2.u32 	[%r24+32], {%r1207, %r1206};
	st.shared.v2.u32 	[%r27+40], {%r1199, %r1198};
	st.shared.v2.u32 	[%r30+48], {%r1203, %r1202};
	st.shared.v2.u32 	[%r33+56], {%r1201, %r1200};
	bar.warp.sync 	-1;
	ld.shared.v2.u32 	{%r1055, %r1056}, [%r4];
	ld.shared.v2.u32 	{%r1057, %r1058}, [%r5+256];
	ld.shared.v2.u32 	{%r1059, %r1060}, [%r6+512];
	ld.shared.v2.u32 	{%r1061, %r1062}, [%r7+768];
	ld.shared.v2.u32 	{%r1063, %r1064}, [%r8+1024];
	ld.shared.v2.u32 	{%r1065, %r1066}, [%r9+1280];
	ld.shared.v2.u32 	{%r1067, %r1068}, [%r10+1536];
	ld.shared.v2.u32 	{%r1069, %r1070}, [%r11+1792];
	cvt.u64.u32 	%rd31, %r3;
	cvt.u64.u32 	%rd32, %r2;
	mov.u32 	%r1071, %ctaid.x;
	mul.wide.u32 	%rd33, %r1071, 2048;
	or.b64  	%rd34, %rd33, %rd32;
	add.s64 	%rd35, %rd34, %rd31;
	shl.b64 	%rd36, %rd35, 3;
	add.s64 	%rd37, %rd2, %rd36;
	st.global.u32 	[%rd37], %r1055;
	st.global.u32 	[%rd37+4], %r1056;
	st.global.u32 	[%rd37+256], %r1057;
	st.global.u32 	[%rd37+260], %r1058;
	st.global.u32 	[%rd37+512], %r1059;
	st.global.u32 	[%rd37+516], %r1060;
	st.global.u32 	[%rd37+768], %r1061;
	st.global.u32 	[%rd37+772], %r1062;
	st.global.u32 	[%rd37+1024], %r1063;
	st.global.u32 	[%rd37+1028], %r1064;
	st.global.u32 	[%rd37+1280], %r1065;
	st.global.u32 	[%rd37+1284], %r1066;
	st.global.u32 	[%rd37+1536], %r1067;
	st.global.u32 	[%rd37+1540], %r1068;
	st.global.u32 	[%rd37+1792], %r1069;
	st.global.u32 	[%rd37+1796], %r1070;
	bra.uni 	$L__BB14_353;
$L__BB14_139:
	ld.param.u64 	%rd42, [_ZN3cub18CUB_300001_SM_10006detail10merge_sort30DeviceMergeSortBlockSortKernelINS2_10policy_hubIN6thrust24THRUST_300001_SM_1000_NS6detail15normal_iteratorINS6_10device_ptrIN4cuda3std3__44pairIiiEEEEEEE9Policy600ESG_PNS0_8NullTypeESG_SK_mNSC_4lessISE_EESE_SJ_EEvbT0_T1_T2_T3_T4_PT6_PT7_T5_NS1_7vsmem_tE_param_6];
	st.shared.v2.u32 	[%r12], {%r1119, %r1118};
	st.shared.v2.u32 	[%r15+8], {%r1191, %r1190};
	st.shared.v2.u32 	[%r18+16], {%r1211, %r1210};
	st.shared.v2.u32 	[%r21+24], {%r1195, %r1194};
	st.shared.v2.u32 	[%r24+32], {%r1207, %r1206};
	st.shared.v2.u32 	[%r27+40], {%r1199, %r1198};
	st.shared.v2.u32 	[%r30+48], {%r1203, %r1202};
	st.shared.v2.u32 	[%r33+56], {%r1201, %r1200};
	bar.warp.sync 	-1;
	ld.shared.v2.u32 	{%r1072, %r1073}, [%r4];
	ld.shared.v2.u32 	{%r1074, %r1075}, [%r5+256];
	ld.shared.v2.u32 	{%r1076, %r1077}, [%r6+512];
	ld.shared.v2.u32 	{%r1078, %r1079}, [%r7+768];
	ld.shared.v2.u32 	{%r1080, %r1081}, [%r8+1024];
	ld.shared.v2.u32 	{%r1082, %r1083}, [%r9+1280];
	ld.shared.v2.u32 	{%r1084, %r1085}, [%r10+1536];
	ld.shared.v2.u32 	{%r1086, %r1087}, [%r11+1792];
	cvta.to.global.u64 	%rd38, %rd42;
	add.s64 	%rd40, %rd38, %rd29;
	st.global.u32 	[%rd40], %r1072;
	st.global.u32 	[%rd40+4], %r1073;
	st.global.u32 	[%rd40+256], %r1074;
	st.global.u32 	[%rd40+260], %r1075;
	st.global.u32 	[%rd40+512], %r1076;
	st.global.u32 	[%rd40+516], %r1077;
	st.global.u32 	[%rd40+768], %r1078;
	st.global.u32 	[%rd40+772], %r1079;
	st.global.u32 	[%rd40+1024], %r1080;
	st.global.u32 	[%rd40+1028], %r1081;
	st.global.u32 	[%rd40+1280], %r1082;
	st.global.u32 	[%rd40+1284], %r1083;
	st.global.u32 	[%rd40+1536], %r1084;
	st.global.u32 	[%rd40+1540], %r1085;
	st.global.u32 	[%rd40+1792], %r1086;
	st.global.u32 	[%rd40+1796], %r1087;
	bra.uni 	$L__BB14_353;
$L__BB14_140:
	cvt.u32.u64 	%r664, %rd3;
	cvt.u32.u64 	%r665, %rd9;
	sub.s32 	%r666, %r665, %r664;
	min.s32 	%r277, %r666, 2048;
	// begin inline asm
	griddepcontrol.wait;
	// end inline asm
	shl.b64 	%rd16, %rd3, 3;
	add.s64 	%rd17, %rd1, %rd16;
	mov.u32 	%r278, %tid.x;
	ld.global.u32 	%r1262, [%rd17+4];
	ld.global.u32 	%r1263, [%rd17];
	and.b32  	%r667, %r278, 31;
	shl.b32 	%r668, %r278, 3;
	and.b32  	%r669, %r668, 7936;
	or.b32  	%r281, %r669, %r667;
	setp.ge.s32 	%p38, %r281, %r277;
	shl.b32 	%r670, %r281, 3;
	cvt.u64.u32 	%rd18, %r670;
	add.s64 	%rd5, %rd17, %rd18;
	mov.u32 	%r1248, %r1262;
	mov.u32 	%r1249, %r1263;
	@%p38 bra 	$L__BB14_142;
	ld.global.u32 	%r1249, [%rd5];
	ld.global.u32 	%r1248, [%rd5+4];
$L__BB14_142:
	add.s32 	%r671, %r281, 32;
	setp.ge.s32 	%p39, %r671, %r277;
	mov.u32 	%r1250, %r1262;
	mov.u32 	%r1251, %r1263;
	@%p39 bra 	$L__BB14_144;
	ld.global.u32 	%r1251, [%rd5+256];
	ld.global.u32 	%r1250, [%rd5+260];
$L__BB14_144:
	add.s32 	%r672, %r281, 64;
	setp.ge.s32 	%p40, %r672, %r277;
	mov.u32 	%r1252, %r1262;
	mov.u32 	%r1253, %r1263;
	@%p40 bra 	$L__BB14_146;
	ld.global.u32 	%r1253, [%rd5+512];
	ld.global.u32 	%r1252, [%rd5+516];
$L__BB14_146:
	add.s32 	%r673, %r281, 96;
	setp.ge.s32 	%p41, %r673, %r277;
	mov.u32 	%r1254, %r1262;
	mov.u32 	%r1255, %r1263;
	@%p41 bra 	$L__BB14_148;
	ld.global.u32 	%r1255, [%rd5+768];
	ld.global.u32 	%r1254, [%rd5+772];
$L__BB14_148:
	add.s32 	%r674, %r281, 128;
	setp.ge.s32 	%p42, %r674, %r277;
	mov.u32 	%r1256, %r1262;
	mov.u32 	%r1257, %r1263;
	@%p42 bra 	$L__BB14_150;
	ld.global.u32 	%r1257, [%rd5+1024];
	ld.global.u32 	%r1256, [%rd5+1028];
$L__BB14_150:
	add.s32 	%r675, %r281, 160;
	setp.ge.s32 	%p43, %r675, %r277;
	mov.u32 	%r1258, %r1262;
	mov.u32 	%r1259, %r1263;
	@%p43 bra 	$L__BB14_152;
	ld.global.u32 	%r1259, [%rd5+1280];
	ld.global.u32 	%r1258, [%rd5+1284];
$L__BB14_152:
	add.s32 	%r676, %r281, 192;
	setp.ge.s32 	%p44, %r676, %r277;
	mov.u32 	%r1260, %r1262;
	mov.u32 	%r1261, %r1263;
	@%p44 bra 	$L__BB14_154;
	ld.global.u32 	%r1261, [%rd5+1536];
	ld.global.u32 	%r1260, [%rd5+1540];
$L__BB14_154:
	add.s32 	%r677, %r281, 224;
	setp.ge.s32 	%p45, %r677, %r277;
	@%p45 bra 	$L__BB14_156;
	ld.global.u32 	%r1263, [%rd5+1792];
	ld.global.u32 	%r1262, [%rd5+1796];
$L__BB14_156:
	// begin inline asm
	mov.u32 %r678, %laneid;
	// end inline asm
	add.s32 	%r681, %r678, %r669;
	shr.s32 	%r682, %r681, 5;
	add.s32 	%r683, %r682, %r681;
	shl.b32 	%r684, %r683, 3;
	mov.u32 	%r685, _ZZN3cub18CUB_300001_SM_10006detail10merge_sort30DeviceMergeSortBlockSortKernelINS2_10policy_hubIN6thrust24THRUST_300001_SM_1000_NS6detail15normal_iteratorINS6_10device_ptrIN4cuda3std3__44pairIiiEEEEEEE9Policy600ESG_PNS0_8NullTypeESG_SK_mNSC_4lessISE_EESE_SJ_EEvbT0_T1_T2_T3_T4_PT6_PT7_T5_NS1_7vsmem_tEE19static_temp_storage;
	add.s32 	%r314, %r685, %r684;
	st.shared.v2.u32 	[%r314], {%r1249, %r1248};
	add.s32 	%r686, %r681, 32;
	shr.s32 	%r687, %r686, 5;
	add.s32 	%r688, %r687, %r681;
	shl.b32 	%r689, %r688, 3;
	add.s32 	%r315, %r685, %r689;
	st.shared.v2.u32 	[%r315+256], {%r1251, %r1250};
	add.s32 	%r690, %r681, 64;
	shr.s32 	%r691, %r690, 5;
	add.s32 	%r692, %r691, %r681;
	shl.b32 	%r693, %r692, 3;
	add.s32 	%r316, %r685, %r693;
	st.shared.v2.u32 	[%r316+512], {%r1253, %r1252};
	add.s32 	%r694, %r681, 96;
	shr.s32 	%r695, %r694, 5;
	add.s32 	%r696, %r695, %r681;
	shl.b32 	%r697, %r696, 3;
	add.s32 	%r317, %r685, %r697;
	st.shared.v2.u32 	[%r317+768], {%r1255, %r1254};
	add.s32 	%r698, %r681, 128;
	shr.s32 	%r699, %r698, 5;
	add.s32 	%r700, %r699, %r681;
	shl.b32 	%r701, %r700, 3;
	add.s32 	%r318, %r685, %r701;
	st.shared.v2.u32 	[%r318+1024], {%r1257, %r1256};
	add.s32 	%r702, %r681, 160;
	shr.s32 	%r703, %r702, 5;
	add.s32 	%r704, %r703, %r681;
	shl.b32 	%r705, %r704, 3;
	add.s32 	%r319, %r685, %r705;
	st.shared.v2.u32 	[%r319+1280], {%r1259, %r1258};
	add.s32 	%r706, %r681, 192;
	shr.s32 	%r707, %r706, 5;
	add.s32 	%r708, %r707, %r681;
	shl.b32 	%r709, %r708, 3;
	add.s32 	%r320, %r685, %r709;
	st.shared.v2.u32 	[%r320+1536], {%r1261, %r1260};
	add.s32 	%r710, %r681, 224;
	shr.s32 	%r711, %r710, 5;
	add.s32 	%r712, %r711, %r681;
	shl.b32 	%r713, %r712, 3;
	add.s32 	%r321, %r685, %r713;
	st.shared.v2.u32 	[%r321+1792], {%r1263, %r1262};
	bar.warp.sync 	-1;
	mad.lo.s32 	%r714, %r678, 7, %r681;
	shr.s32 	%r715, %r714, 5;
	add.s32 	%r716, %r715, %r714;
	shl.b32 	%r717, %r716, 3;
	add.s32 	%r322, %r685, %r717;
	ld.shared.v2.u32 	{%r1427, %r1426}, [%r322];
	add.s32 	%r718, %r714, 1;
	shr.s32 	%r719, %r718, 5;
	add.s32 	%r720, %r719, %r714;
	shl.b32 	%r721, %r720, 3;
	add.s32 	%r325, %r685, %r721;
	ld.shared.v2.u32 	{%r326, %r327}, [%r325+8];
	add.s32 	%r722, %r714, 2;
	shr.s32 	%r723, %r722, 5;
	add.s32 	%r724, %r723, %r714;
	shl.b32 	%r725, %r724, 3;
	add.s32 	%r328, %r685, %r725;
	ld.shared.v2.u32 	{%r329, %r330}, [%r328+16];
	add.s32 	%r726, %r714, 3;
	shr.s32 	%r727, %r726, 5;
	add.s32 	%r728, %r727, %r714;
	shl.b32 	%r729, %r728, 3;
	add.s32 	%r331, %r685, %r729;
	ld.shared.v2.u32 	{%r332, %r333}, [%r331+24];
	add.s32 	%r730, %r714, 4;
	shr.s32 	%r731, %r730, 5;
	add.s32 	%r732, %r731, %r714;
	shl.b32 	%r733, %r732, 3;
	add.s32 	%r334, %r685, %r733;
	ld.shared.v2.u32 	{%r335, %r336}, [%r334+32];
	add.s32 	%r734, %r714, 5;
	shr.s32 	%r735, %r734, 5;
	add.s32 	%r736, %r735, %r714;
	shl.b32 	%r737, %r736, 3;
	add.s32 	%r337, %r685, %r737;
	ld.shared.v2.u32 	{%r338, %r339}, [%r337+40];
	add.s32 	%r738, %r714, 6;
	shr.s32 	%r739, %r738, 5;
	add.s32 	%r740, %r739, %r714;
	shl.b32 	%r741, %r740, 3;
	add.s32 	%r340, %r685, %r741;
	ld.shared.v2.u32 	{%r341, %r342}, [%r340+48];
	add.s32 	%r742, %r714, 7;
	shr.s32 	%r743, %r742, 5;
	add.s32 	%r744, %r743, %r714;
	shl.b32 	%r745, %r744, 3;
	add.s32 	%r343, %r685, %r745;
	ld.shared.v2.u32 	{%r344, %r345}, [%r343+56];
	bar.sync 	0;
	// begin inline asm
	griddepcontrol.launch_dependents;
	// end inline asm
	or.b32  	%r746, %r668, 1;
	setp.ge.u32 	%p46, %r746, %r277;
	mov.u32 	%r1408, %r1426;
	mov.u32 	%r1409, %r1427;
	mov.u32 	%r1270, %r1427;
	mov.u32 	%r1271, %r1426;
	@%p46 bra 	$L__BB14_160;
	setp.lt.s32 	%p47, %r1427, %r326;
	@%p47 bra 	$L__BB14_159;
	setp.lt.s32 	%p48, %r326, %r1427;
	setp.ge.s32 	%p49, %r1426, %r327;
	or.pred  	%p50, %p48, %p49;
	mov.u32 	%r1408, %r327;
	mov.u32 	%r1409, %r326;
	mov.u32 	%r1270, %r1427;
	mov.u32 	%r1271, %r1426;
	@%p50 bra 	$L__BB14_160;
$L__BB14_159:
	mov.u32 	%r1408, %r327;
	mov.u32 	%r1409, %r326;
	mov.u32 	%r1270, %r326;
	mov.u32 	%r1271, %r327;
$L__BB14_160:
	shl.b32 	%r747, %r278, 3;
	or.b32  	%r748, %r747, 2;
	setp.ge.u32 	%p51, %r748, %r277;
	mov.u32 	%r1406, %r1271;
	mov.u32 	%r1407, %r1270;
	@%p51 bra 	$L__BB14_164;
	setp.lt.s32 	%p52, %r1270, %r329;
	@%p52 bra 	$L__BB14_163;
	setp.lt.s32 	%p53, %r329, %r1270;
	setp.ge.s32 	%p54, %r1271, %r330;
	or.pred  	%p55, %p53, %p54;
	mov.u32 	%r1406, %r330;
	mov.u32 	%r1407, %r329;
	@%p55 bra 	$L__BB14_164;
$L__BB14_163:
	mov.u32 	%r1406, %r330;
	mov.u32 	%r1407, %r329;
	mov.u32 	%r1270, %r329;
	mov.u32 	%r1271, %r330;
$L__BB14_164:
	shl.b32 	%r749, %r278, 3;
	or.b32  	%r750, %r749, 3;
	setp.ge.u32 	%p56, %r750, %r277;
	mov.u32 	%r1404, %r1271;
	mov.u32 	%r1405, %r1270;
	@%p56 bra 	$L__BB14_168;
	setp.lt.s32 	%p57, %r1270, %r332;
	@%p57 bra 	$L__BB14_167;
	setp.lt.s32 	%p58, %r332, %r1270;
	setp.ge.s32 	%p59, %r1271, %r333;
	or.pred  	%p60, %p58, %p59;
	mov.u32 	%r1404, %r333;
	mov.u32 	%r1405, %r332;
	@%p60 bra 	$L__BB14_168;
$L__BB14_167:
	mov.u32 	%r1404, %r333;
	mov.u32 	%r1405, %r332;
	mov.u32 	%r1270, %r332;
	mov.u32 	%r1271, %r333;
$L__BB14_168:
	shl.b32 	%r751, %r278, 3;
	or.b32  	%r752, %r751, 4;
	setp.ge.u32 	%p61, %r752, %r277;
	mov.u32 	%r1402, %r1271;
	mov.u32 	%r1403, %r1270;
	@%p61 bra 	$L__BB14_172;
	setp.lt.s32 	%p62, %r1270, %r335;
	@%p62 bra 	$L__BB14_171;
	setp.lt.s32 	%p63, %r335, %r1270;
	setp.ge.s32 	%p64, %r1271, %r336;
	or.pred  	%p65, %p63, %p64;
	mov.u32 	%r1402, %r336;
	mov.u32 	%r1403, %r335;
	@%p65 bra 	$L__BB14_172;
$L__BB14_171:
	mov.u32 	%r1402, %r336;
	mov.u32 	%r1403, %r335;
	mov.u32 	%r1270, %r335;
	mov.u32 	%r1271, %r336;
$L__BB14_172:
	shl.b32 	%r753, %r278, 3;
	or.b32  	%r754, %r753, 5;
	setp.ge.u32 	%p66, %r754, %r277;
	mov.u32 	%r1400, %r1271;
	mov.u32 	%r1401, %r1270;
	@%p66 bra 	$L__BB14_176;
	setp.lt.s32 	%p67, %r1270, %r338;
	@%p67 bra 	$L__BB14_175;
	setp.lt.s32 	%p68, %r338, %r1270;
	setp.ge.s32 	%p69, %r1271, %r339;
	or.pred  	%p70, %p68, %p69;
	mov.u32 	%r1400, %r339;
	mov.u32 	%r1401, %r338;
	@%p70 bra 	$L__BB14_176;
$L__BB14_175:
	mov.u32 	%r1400, %r339;
	mov.u32 	%r1401, %r338;
	mov.u32 	%r1270, %r338;
	mov.u32 	%r1271, %r339;
$L__BB14_176:
	shl.b32 	%r755, %r278, 3;
	or.b32  	%r756, %r755, 6;
	setp.ge.u32 	%p71, %r756, %r277;
	mov.u32 	%r1398, %r1271;
	mov.u32 	%r1399, %r1270;
	@%p71 bra 	$L__BB14_180;
	setp.lt.s32 	%p72, %r1270, %r341;
	@%p72 bra 	$L__BB14_179;
	setp.lt.s32 	%p73, %r341, %r1270;
	setp.ge.s32 	%p74, %r1271, %r342;
	or.pred  	%p75, %p73, %p74;
	mov.u32 	%r1398, %r342;
	mov.u32 	%r1399, %r341;
	@%p75 bra 	$L__BB14_180;
$L__BB14_179:
	mov.u32 	%r1398, %r342;
	mov.u32 	%r1399, %r341;
	mov.u32 	%r1270, %r341;
	mov.u32 	%r1271, %r342;
$L__BB14_180:
	shl.b32 	%r757, %r278, 3;
	or.b32  	%r758, %r757, 7;
	setp.lt.u32 	%p76, %r758, %r277;
	selp.b32 	%r1412, %r345, %r1271, %p76;
	selp.b32 	%r1413, %r344, %r1270, %p76;
	setp.ge.u32 	%p77, %r757, %r277;
	@%p77 bra 	$L__BB14_265;
	setp.lt.s32 	%p78, %r1409, %r1427;
	@%p78 bra 	$L__BB14_183;
	setp.lt.s32 	%p79, %r1427, %r1409;
	setp.ge.s32 	%p80, %r1408, %r1426;
	or.pred  	%p81, %p79, %p80;
	mov.u32 	%r1306, %r1408;
	mov.u32 	%r1307, %r1409;
	@%p81 bra 	$L__BB14_184;
$L__BB14_183:
	mov.u32 	%r1306, %r1426;
	mov.u32 	%r1307, %r1427;
	mov.u32 	%r1426, %r1408;
	mov.u32 	%r1427, %r1409;
$L__BB14_184:
	setp.lt.s32 	%p82, %r1405, %r1407;
	@%p82 bra 	$L__BB14_186;
	setp.lt.s32 	%p83, %r1407, %r1405;
	setp.ge.s32 	%p84, %r1404, %r1406;
	or.pred  	%p85, %p83, %p84;
	mov.u32 	%r1310, %r1404;
	mov.u32 	%r1311, %r1405;
	@%p85 bra 	$L__BB14_187;
$L__BB14_186:
	mov.u32 	%r1310, %r1406;
	mov.u32 	%r1311, %r1407;
	mov.u32 	%r1406, %r1404;
	mov.u32 	%r1407, %r1405;
$L__BB14_187:
	setp.lt.s32 	%p86, %r1401, %r1403;
	@%p86 bra 	$L__BB14_189;
	setp.lt.s32 	%p87, %r1403, %r1401;
	setp.ge.s32 	%p88, %r1400, %r1402;
	or.pred  	%p89, %p87, %p88;
	mov.u32 	%r1314, %r1400;
	mov.u32 	%r1315, %r1401;
	@%p89 bra 	$L__BB14_190;
$L__BB14_189:
	mov.u32 	%r1314, %r1402;
	mov.u32 	%r1315, %r1403;
	mov.u32 	%r1402, %r1400;
	mov.u32 	%r1403, %r1401;
$L__BB14_190:
	setp.lt.s32 	%p90, %r1413, %r1399;
	@%p90 bra 	$L__BB14_192;
	setp.lt.s32 	%p91, %r1399, %r1413;
	setp.ge.s32 	%p92, %r1412, %r1398;
	or.pred  	%p93, %p91, %p92;
	mov.u32 	%r1300, %r1412;
	mov.u32 	%r1301, %r1413;
	@%p93 bra 	$L__BB14_193;
$L__BB14_192:
	mov.u32 	%r1300, %r1398;
	mov.u32 	%r1301, %r1399;
	mov.u32 	%r1398, %r1412;
	mov.u32 	%r1399, %r1413;
$L__BB14_193:
	setp.lt.s32 	%p94, %r1407, %r1307;
	@%p94 bra 	$L__BB14_195;
	setp.lt.s32 	%p95, %r1307, %r1407;
	setp.ge.s32 	%p96, %r1406, %r1306;
	or.pred  	%p97, %p95, %p96;
	mov.u32 	%r1322, %r1406;
	mov.u32 	%r1323, %r1407;
	@%p97 bra 	$L__BB14_196;
$L__BB14_195:
	mov.u32 	%r1322, %r1306;
	mov.u32 	%r1323, %r1307;
	mov.u32 	%r1306, %r1406;
	mov.u32 	%r1307, %r1407;
$L__BB14_196:
	setp.lt.s32 	%p98, %r1403, %r1311;
	@%p98 bra 	$L__BB14_198;
	setp.lt.s32 	%p99, %r1311, %r1403;
	setp.ge.s32 	%p100, %r1402, %r1310;
	or.pred  	%p101, %p99, %p100;
	mov.u32 	%r1326, %r1402;
	mov.u32 	%r1327, %r1403;
	@%p101 bra 	$L__BB14_199;
$L__BB14_198:
	mov.u32 	%r1326, %r1310;
	mov.u32 	%r1327, %r1311;
	mov.u32 	%r1310, %r1402;
	mov.u32 	%r1311, %r1403;
$L__BB14_199:
	setp.lt.s32 	%p102, %r1399, %r1315;
	@%p102 bra 	$L__BB14_201;
	setp.lt.s32 	%p103, %r1315, %r1399;
	setp.ge.s32 	%p104, %r1398, %r1314;
	or.pred  	%p105, %p103, %p104;
	mov.u32 	%r1330, %r1398;
	mov.u32 	%r1331, %r1399;
	@%p105 bra 	$L__BB14_202;
$L__BB14_201:
	mov.u32 	%r1330, %r1314;
	mov.u32 	%r1331, %r1315;
	mov.u32 	%r1314, %r1398;
	mov.u32 	%r1315, %r1399;
$L__BB14_202:
	setp.lt.s32 	%p106, %r1307, %r1427;
	@%p106 bra 	$L__BB14_204;
	setp.lt.s32 	%p107, %r1427, %r1307;
	setp.ge.s32 	%p108, %r1306, %r1426;
	or.pred  	%p109, %p107, %p108;
	mov.u32 	%r1334, %r1306;
	mov.u32 	%r1335, %r1307;
	@%p109 bra 	$L__BB14_205;
$L__BB14_204:
	mov.u32 	%r1334, %r1426;
	mov.u32 	%r1335, %r1427;
	mov.u32 	%r1426, %r1306;
	mov.u32 	%r1427, %r1307;
$L__BB14_205:
	setp.lt.s32 	%p110, %r1311, %r1323;
	@%p110 bra 	$L__BB14_207;
	setp.lt.s32 	%p111, %r1323, %r1311;
	setp.ge.s32 	%p112, %r1310, %r1322;
	or.pred  	%p113, %p111, %p112;
	mov.u32 	%r1338, %r1310;
	mov.u32 	%r1339, %r1311;
	@%p113 bra 	$L__BB14_208;
$L__BB14_207:
	mov.u32 	%r1338, %r1322;
	mov.u32 	%r1339, %r1323;
	mov.u32 	%r1322, %r1310;
	mov.u32 	%r1323, %r1311;
$L__BB14_208:
	setp.lt.s32 	%p114, %r1315, %r1327;
	@%p114 bra 	$L__BB14_210;
	setp.lt.s32 	%p115, %r1327, %r1315;
	setp.ge.s32 	%p116, %r1314, %r1326;
	or.pred  	%p117, %p115, %p116;
	mov.u32 	%r1342, %r1314;
	mov.u32 	%r1343, %r1315;
	@%p117 bra 	$L__BB14_211;
$L__BB14_210:
	mov.u32 	%r1342, %r1326;
	mov.u32 	%r1343, %r1327;
	mov.u32 	%r1326, %r1314;
	mov.u32 	%r1327, %r1315;
$L__BB14_211:
	setp.lt.s32 	%p118, %r1301, %r1331;
	@%p118 bra 	$L__BB14_213;
	setp.lt.s32 	%p119, %r1331, %r1301;
	setp.ge.s32 	%p120, %r1300, %r1330;
	or.pred  	%p121, %p119, %p120;
	mov.u32 	%r1328, %r1300;
	mov.u32 	%r1329, %r1301;
	@%p121 bra 	$L__BB14_214;
$L__BB14_213:
	mov.u32 	%r1328, %r1330;
	mov.u32 	%r1329, %r1331;
	mov.u32 	%r1330, %r1300;
	mov.u32 	%r1331, %r1301;
$L__BB14_214:
	setp.lt.s32 	%p122, %r1323, %r1335;
	@%p122 bra 	$L__BB14_216;
	setp.lt.s32 	%p123, %r1335, %r1323;
	setp.ge.s32 	%p124, %r1322, %r1334;
	or.pred  	%p125, %p123, %p124;
	mov.u32 	%r1350, %r1322;
	mov.u32 	%r1351, %r1323;
	@%p125 bra 	$L__BB14_217;
$L__BB14_216:
	mov.u32 	%r1350, %r1334;
	mov.u32 	%r1351, %r1335;
	mov.u32 	%r1334, %r1322;
	mov.u32 	%r1335, %r1323;
$L__BB14_217:
	setp.lt.s32 	%p126, %r1327, %r1339;
	@%p126 bra 	$L__BB14_219;
	setp.lt.s32 	%p127, %r1339, %r1327;
	setp.ge.s32 	%p128, %r1326, %r1338;
	or.pred  	%p129, %p127, %p128;
	mov.u32 	%r1354, %r1326;
	mov.u32 	%r1355, %r1327;
	@%p129 bra 	$L__BB14_220;
$L__BB14_219:
	mov.u32 	%r1354, %r1338;
	mov.u32 	%r1355, %r1339;
	mov.u32 	%r1338, %r1326;
	mov.u32 	%r1339, %r1327;
$L__BB14_220:
	setp.lt.s32 	%p130, %r1331, %r1343;
	@%p130 bra 	$L__BB14_222;
	setp.lt.s32 	%p131, %r1343, %r1331;
	setp.ge.s32 	%p132, %r1330, %r1342;
	or.pred  	%p133, %p131, %p132;
	mov.u32 	%r1358, %r1330;
	mov.u32 	%r1359, %r1331;
	@%p133 bra 	$L__BB14_223;
$L__BB14_222:
	mov.u32 	%r1358, %r1342;
	mov.u32 	%r1359, %r1343;
	mov.u32 	%r1342, %r1330;
	mov.u32 	%r1343, %r1331;
$L__BB14_223:
	setp.lt.s32 	%p134, %r1335, %r1427;
	@%p134 bra 	$L__BB14_225;
	setp.lt.s32 	%p135, %r1427, %r1335;
	setp.ge.s32 	%p136, %r1334, %r1426;
	or.pred  	%p137, %p135, %p136;
	mov.u32 	%r1362, %r1334;
	mov.u32 	%r1363, %r1335;
	@%p137 bra 	$L__BB14_226;
$L__BB14_225:
	mov.u32 	%r1362, %r1426;
	mov.u32 	%r1363, %r1427;
	mov.u32 	%r1426, %r1334;
	mov.u32 	%r1427, %r1335;
$L__BB14_226:
	setp.lt.s32 	%p138, %r1339, %r1351;
	@%p138 bra 	$L__BB14_228;
	setp.lt.s32 	%p139, %r1351, %r1339;
	setp.ge.s32 	%p140, %r1338, %r1350;
	or.pred  	%p141, %p139, %p140;
	mov.u32 	%r1366, %r1338;
	mov.u32 	%r1367, %r1339;
	@%p141 bra 	$L__BB14_229;
$L__BB14_228:
	mov.u32 	%r1366, %r1350;
	mov.u32 	%r1367, %r1351;
	mov.u32 	%r1350, %r1338;
	mov.u32 	%r1351, %r1339;
$L__BB14_229:
	setp.lt.s32 	%p142, %r1343, %r1355;
	@%p142 bra 	$L__BB14_231;
	setp.lt.s32 	%p143, %r1355, %r1343;
	setp.ge.s32 	%p144, %r1342, %r1354;
	or.pred  	%p145, %p143, %p144;
	mov.u32 	%r1370, %r1342;
	mov.u32 	%r1371, %r1343;
	@%p145 bra 	$L__BB14_232;
$L__BB14_231:
	mov.u32 	%r1370, %r1354;
	mov.u32 	%r1371, %r1355;
	mov.u32 	%r1354, %r1342;
	mov.u32 	%r1355, %r1343;
$L__BB14_232:
	setp.lt.s32 	%p146, %r1329, %r1359;
	@%p146 bra 	$L__BB14_234;
	setp.lt.s32 	%p147, %r1359, %r1329;
	setp.ge.s32 	%p148, %r1328, %r1358;
	or.pred  	%p149, %p147, %p148;
	mov.u32 	%r1356, %r1328;
	mov.u32 	%r1357, %r1329;
	@%p149 bra 	$L__BB14_235;
$L__BB14_234:
	mov.u32 	%r1356, %r1358;
	mov.u32 	%r1357, %r1359;
	mov.u32 	%r1358, %r1328;
	mov.u32 	%r1359, %r1329;
$L__BB14_235:
	setp.lt.s32 	%p150, %r1351, %r1363;
	@%p150 bra 	$L__BB14_237;
	setp.lt.s32 	%p151, %r1363, %r1351;
	setp.ge.s32 	%p152, %r1350, %r1362;
	or.pred  	%p153, %p151, %p152;
	mov.u32 	%r1378, %r1350;
	mov.u32 	%r1379, %r1351;
	@%p153 bra 	$L__BB14_238;
$L__BB14_237:
	mov.u32 	%r1378, %r1362;
	mov.u32 	%r1379, %r1363;
	mov.u32 	%r1362, %r1350;
	mov.u32 	%r1363, %r1351;
$L__BB14_238:
	setp.lt.s32 	%p154, %r1355, %r1367;
	@%p154 bra 	$L__BB14_240;
	setp.lt.s32 	%p155, %r1367, %r1355;
	setp.ge.s32 	%p156, %r1354, %r1366;
	or.pred  	%p157, %p155, %p156;
	mov.u32 	%r1382, %r1354;
	mov.u32 	%r1383, %r1355;
	@%p157 bra 	$L__BB14_241;
$L__BB14_240:
	mov.u32 	%r1382, %r1366;
	mov.u32 	%r1383, %r1367;
	mov.u32 	%r1366, %r1354;
	mov.u32 	%r1367, %r1355;
$L__BB14_241:
	setp.lt.s32 	%p158, %r1359, %r1371;
	@%p158 bra 	$L__BB14_243;
	setp.lt.s32 	%p159, %r1371, %r1359;
	setp.ge.s32 	%p160, %r1358, %r1370;
	or.pred  	%p161, %p159, %p160;
	mov.u32 	%r1386, %r1358;
	mov.u32 	%r1387, %r1359;
	@%p161 bra 	$L__BB14_244;
$L__BB14_243:
	mov.u32 	%r1386, %r1370;
	mov.u32 	%r1387, %r1371;
	mov.u32 	%r1370, %r1358;
	mov.u32 	%r1371, %r1359;
$L__BB14_244:
	setp.lt.s32 	%p162, %r1363, %r1427;
	@%p162 bra 	$L__BB14_246;
	setp.lt.s32 	%p163, %r1427, %r1363;
	setp.ge.s32 	%p164, %r1362, %r1426;
	or.pred  	%p165, %p163, %p164;
	mov.u32 	%r1408, %r1362;
	mov.u32 	%r1409, %r1363;
	@%p165 bra 	$L__BB14_247;
$L__BB14_246:
	mov.u32 	%r1408, %r1426;
	mov.u32 	%r1409, %r1427;
	mov.u32 	%r1426, %r1362;
	mov.u32 	%r1427, %r1363;
$L__BB14_247:
	setp.lt.s32 	%p166, %r1367, %r1379;
	@%p166 bra 	$L__BB14_249;
	setp.lt.s32 	%p167, %r1379, %r1367;
	setp.ge.s32 	%p168, %r1366, %r1378;
	or.pred  	%p169, %p167, %p168;
	mov.u32 	%r1404, %r1366;
	mov.u32 	%r1405, %r1367;
	@%p169 bra 	$L__BB14_250;
$L__BB14_249:
	mov.u32 	%r1404, %r1378;
	mov.u32 	%r1405, %r1379;
	mov.u32 	%r1378, %r1366;
	mov.u32 	%r1379, %r1367;
$L__BB14_250:
	setp.lt.s32 	%p170, %r1371, %r1383;
	@%p170 bra 	$L__BB14_252;
	setp.lt.s32 	%p171, %r1383, %r1371;
	setp.ge.s32 	%p172, %r1370, %r1382;
	or.pred  	%p173, %p171, %p172;
	mov.u32 	%r1400, %r1370;
	mov.u32 	%r1401, %r1371;
	@%p173 bra 	$L__BB14_253;
$L__BB14_252:
	mov.u32 	%r1400, %r1382;
	mov.u32 	%r1401, %r1383;
	mov.u32 	%r1382, %r1370;
	mov.u32 	%r1383, %r1371;
$L__BB14_253:
	setp.lt.s32 	%p174, %r1357, %r1387;
	@%p174 bra 	$L__BB14_255;
	setp.lt.s32 	%p175, %r1387, %r1357;
	setp.ge.s32 	%p176, %r1356, %r1386;
	or.pred  	%p177, %p175, %p176;
	mov.u32 	%r1412, %r1356;
	mov.u32 	%r1413, %r1357;
	@%p177 bra 	$L__BB14_256;
$L__BB14_255:
	mov.u32 	%r1412, %r1386;
	mov.u32 	%r1413, %r1387;
	mov.u32 	%r1386, %r1356;
	mov.u32 	%r1387, %r1357;
$L__BB14_256:
	setp.lt.s32 	%p178, %r1379, %r1409;
	@%p178 bra 	$L__BB14_258;
	setp.lt.s32 	%p179, %r1409, %r1379;
	setp.ge.s32 	%p180, %r1378, %r1408;
	or.pred  	%p181, %p179, %p180;
	mov.u32 	%r1406, %r1378;
	mov.u32 	%r1407, %r1379;
	@%p181 bra 	$L__BB14_259;
$L__BB14_258:
	mov.u32 	%r1406, %r1408;
	mov.u32 	%r1407, %r1409;
	mov.u32 	%r1408, %r1378;
	mov.u32 	%r1409, %r1379;
$L__BB14_259:
	setp.lt.s32 	%p182, %r1383, %r1405;
	@%p182 bra 	$L__BB14_261;
	setp.lt.s32 	%p183, %r1405, %r1383;
	setp.ge.s32 	%p184, %r1382, %r1404;
	or.pred  	%p185, %p183, %p184;
	mov.u32 	%r1402, %r1382;
	mov.u32 	%r1403, %r1383;
	@%p185 bra 	$L__BB14_262;
$L__BB14_261:
	mov.u32 	%r1402, %r1404;
	mov.u32 	%r1403, %r1405;
	mov.u32 	%r1404, %r1382;
	mov.u32 	%r1405, %r1383;
$L__BB14_262:
	setp.lt.s32 	%p186, %r1387, %r1401;
	@%p186 bra 	$L__BB14_264;
	setp.lt.s32 	%p187, %r1401, %r1387;
	setp.ge.s32 	%p188, %r1386, %r1400;
	or.pred  	%p189, %p187, %p188;
	mov.u32 	%r1398, %r1386;
	mov.u32 	%r1399, %r1387;
	@%p189 bra 	$L__BB14_265;
$L__BB14_264:
	mov.u32 	%r1398, %r1400;
	mov.u32 	%r1399, %r1401;
	mov.u32 	%r1400, %r1386;
	mov.u32 	%r1401, %r1387;
$L__BB14_265:
	mov.b32 	%r1428, 2;
$L__BB14_266:
	mov.u32 	%r512, %r1428;
	bar.sync 	0;
	add.s32 	%r760, %r512, -1;
	shl.b32 	%r761, %r278, 6;
	mov.u32 	%r762, _ZZN3cub18CUB_300001_SM_10006detail10merge_sort30DeviceMergeSortBlockSortKernelINS2_10policy_hubIN6thrust24THRUST_300001_SM_1000_NS6detail15normal_iteratorINS6_10device_ptrIN4cuda3std3__44pairIiiEEEEEEE9Policy600ESG_PNS0_8NullTypeESG_SK_mNSC_4lessISE_EESE_SJ_EEvbT0_T1_T2_T3_T4_PT6_PT7_T5_NS1_7vsmem_tEE19static_temp_storage;
	add.s32 	%r763, %r762, %r761;
	st.shared.v4.u32 	[%r763], {%r1427, %r1426, %r1409, %r1408};
	st.shared.v4.u32 	[%r763+16], {%r1407, %r1406, %r1405, %r1404};
	st.shared.v4.u32 	[%r763+32], {%r1403, %r1402, %r1401, %r1400};
	st.shared.v4.u32 	[%r763+48], {%r1399, %r1398, %r1413, %r1412};
	bar.sync 	0;
	neg.s32 	%r764, %r512;
	and.b32  	%r765, %r278, %r764;
	shl.b32 	%r766, %r765, 3;
	shl.b32 	%r767, %r512, 2;
	and.b32  	%r768, %r760, %r278;
	shl.b32 	%r769, %r768, 3;
	min.s32 	%r513, %r769, %r277;
	min.s32 	%r514, %r766, %r277;
	add.s32 	%r770, %r514, %r767;
	min.s32 	%r515, %r770, %r277;
	add.s32 	%r771, %r515, %r767;
	min.s32 	%r516, %r771, %r277;
	sub.s32 	%r772, %r515, %r514;
	sub.s32 	%r773, %r516, %r515;
	setp.lt.s32 	%p190, %r513, %r773;
	sub.s32 	%r774, %r513, %r773;
	selp.b32 	%r1431, 0, %r774, %p190;
	min.s32 	%r1429, %r772, %r513;
	setp.ge.s32 	%p191, %r1431, %r1429;
	@%p191 bra 	$L__BB14_270;
$L__BB14_267:
	sub.s32 	%r775, %r1429, %r1431;
	shr.u32 	%r776, %r775, 31;
	add.s32 	%r777, %r775, %r776;
	shr.s32 	%r778, %r777, 1;
	add.s32 	%r521, %r778, %r1431;
	add.s32 	%r779, %r521, %r514;
	shl.b32 	%r780, %r779, 3;
	add.s32 	%r522, %r762, %r780;
	ld.shared.u32 	%r523, [%r522];
	not.b32 	%r782, %r521;
	add.s32 	%r783, %r515, %r513;
	add.s32 	%r784, %r783, %r782;
	shl.b32 	%r785, %r784, 3;
	add.s32 	%r524, %r762, %r785;
	ld.shared.u32 	%r525, [%r524];
	setp.lt.s32 	%p193, %r525, %r523;
	mov.pred 	%p489, 0;
	@%p193 bra 	$L__BB14_269;
	ld.shared.u32 	%r786, [%r524+4];
	ld.shared.u32 	%r788, [%r522+4];
	setp.lt.s32 	%p194, %r523, %r525;
	setp.ge.s32 	%p195, %r786, %r788;
	or.pred  	%p489, %p194, %p195;
$L__BB14_269:
	add.s32 	%r790, %r521, 1;
	selp.b32 	%r1431, %r790, %r1431, %p489;
	selp.b32 	%r1429, %r1429, %r521, %p489;
	setp.lt.s32 	%p196, %r1431, %r1429;
	@%p196 bra 	$L__BB14_267;
$L__BB14_270:
	add.s32 	%r529, %r1431, %r514;
	add.s32 	%r791, %r515, %r513;
	sub.s32 	%r530, %r791, %r1431;
	shl.b32 	%r792, %r529, 3;
	add.s32 	%r531, %r762, %r792;
	ld.shared.v2.u32 	{%r1438, %r1439}, [%r531];
	shl.b32 	%r794, %r530, 3;
	add.s32 	%r534, %r762, %r794;
	ld.shared.v2.u32 	{%r1432, %r1433}, [%r534];
	setp.ge.s32 	%p198, %r530, %r516;
	mov.pred 	%p490, 0;
	@%p198 bra 	$L__BB14_273;
	setp.ge.s32 	%p200, %r529, %r515;
	setp.lt.s32 	%p201, %r1432, %r1438;
	or.pred  	%p202, %p200, %p201;
	mov.pred 	%p490, -1;
	@%p202 bra 	$L__BB14_273;
	setp.ge.s32 	%p203, %r1438, %r1432;
	setp.lt.s32 	%p204, %r1433, %r1439;
	and.pred  	%p490, %p203, %p204;
$L__BB14_273:
	selp.b32 	%r1426, %r1433, %r1439, %p490;
	selp.b32 	%r1427, %r1432, %r1438, %p490;
	selp.u32 	%r795, 1, 0, %p490;
	add.s32 	%r539, %r530, %r795;
	not.pred 	%p205, %p490;
	selp.u32 	%r796, 1, 0, %p205;
	add.s32 	%r540, %r529, %r796;
	@%p205 bra 	$L__BB14_275;
	ld.shared.v2.u32 	{%r1432, %r1433}, [%r534+8];
	bra.uni 	$L__BB14_276;
$L__BB14_275:
	ld.shared.v2.u32 	{%r1438, %r1439}, [%r531+8];
$L__BB14_276:
	setp.ge.s32 	%p207, %r539, %r516;
	mov.pred 	%p491, 0;
	@%p207 bra 	$L__BB14_279;
	setp.ge.s32 	%p209, %r540, %r515;
	setp.lt.s32 	%p210, %r1432, %r1438;
	or.pred  	%p211, %p209, %p210;
	mov.pred 	%p491, -1;
	@%p211 bra 	$L__BB14_279;
	setp.ge.s32 	%p212, %r1438, %r1432;
	setp.lt.s32 	%p213, %r1433, %r1439;
	and.pred  	%p491, %p212, %p213;
$L__BB14_279:
	selp.b32 	%r1408, %r1433, %r1439, %p491;
	selp.b32 	%r1409, %r1432, %r1438, %p491;
	selp.u32 	%r797, 1, 0, %p491;
	add.s32 	%r551, %r539, %r797;
	not.pred 	%p214, %p491;
	selp.u32 	%r798, 1, 0, %p214;
	add.s32 	%r552, %r540, %r798;
	@%p491 bra 	$L__BB14_281;
	shl.b32 	%r799, %r552, 3;
	add.s32 	%r801, %r762, %r799;
	ld.shared.v2.u32 	{%r1438, %r1439}, [%r801];
	bra.uni 	$L__BB14_282;
$L__BB14_281:
	shl.b32 	%r802, %r551, 3;
	add.s32 	%r804, %r762, %r802;
	ld.shared.v2.u32 	{%r1432, %r1433}, [%r804];
$L__BB14_282:
	setp.ge.s32 	%p216, %r551, %r516;
	mov.pred 	%p492, 0;
	@%p216 bra 	$L__BB14_285;
	setp.ge.s32 	%p218, %r552, %r515;
	setp.lt.s32 	%p219, %r1432, %r1438;
	or.pred  	%p220, %p218, %p219;
	mov.pred 	%p492, -1;
	@%p220 bra 	$L__BB14_285;
	setp.ge.s32 	%p221, %r1438, %r1432;
	setp.lt.s32 	%p222, %r1433, %r1439;
	and.pred  	%p492, %p221, %p222;
$L__BB14_285:
	selp.b32 	%r1406, %r1433, %r1439, %p492;
	selp.b32 	%r1407, %r1432, %r1438, %p492;
	selp.u32 	%r805, 1, 0, %p492;
	add.s32 	%r563, %r551, %r805;
	not.pred 	%p223, %p492;
	selp.u32 	%r806, 1, 0, %p223;
	add.s32 	%r564, %r552, %r806;
	@%p492 bra 	$L__BB14_287;
	shl.b32 	%r807, %r564, 3;
	add.s32 	%r809, %r762, %r807;
	ld.shared.v2.u32 	{%r1438, %r1439}, [%r809];
	bra.uni 	$L__BB14_288;
$L__BB14_287:
	shl.b32 	%r810, %r563, 3;
	add.s32 	%r812, %r762, %r810;
	ld.shared.v2.u32 	{%r1432, %r1433}, [%r812];
$L__BB14_288:
	setp.ge.s32 	%p225, %r563, %r516;
	mov.pred 	%p493, 0;
	@%p225 bra 	$L__BB14_291;
	setp.ge.s32 	%p227, %r564, %r515;
	setp.lt.s32 	%p228, %r1432, %r1438;
	or.pred  	%p229, %p227, %p228;
	mov.pred 	%p493, -1;
	@%p229 bra 	$L__BB14_291;
	setp.ge.s32 	%p230, %r1438, %r1432;
	setp.lt.s32 	%p231, %r1433, %r1439;
	and.pred  	%p493, %p230, %p231;
$L__BB14_291:
	selp.b32 	%r1404, %r1433, %r1439, %p493;
	selp.b32 	%r1405, %r1432, %r1438, %p493;
	selp.u32 	%r813, 1, 0, %p493;
	add.s32 	%r575, %r563, %r813;
	not.pred 	%p232, %p493;
	selp.u32 	%r814, 1, 0, %p232;
	add.s32 	%r576, %r564, %r814;
	@%p493 bra 	$L__BB14_293;
	shl.b32 	%r815, %r576, 3;
	mov.u32 	%r816, _ZZN3cub18CUB_300001_SM_10006detail10merge_sort30DeviceMergeSortBlockSortKernelINS2_10policy_hubIN6thrust24THRUST_300001_SM_1000_NS6detail15normal_iteratorINS6_10device_ptrIN4cuda3std3__44pairIiiEEEEEEE9Policy600ESG_PNS0_8NullTypeESG_SK_mNSC_4lessISE_EESE_SJ_EEvbT0_T1_T2_T3_T4_PT6_PT7_T5_NS1_7vsmem_tEE19static_temp_storage;
	add.s32 	%r817, %r816, %r815;
	ld.shared.v2.u32 	{%r1438, %r1439}, [%r817];
	bra.uni 	$L__BB14_294;
$L__BB14_293:
	shl.b32 	%r818, %r575, 3;
	mov.u32 	%r819, _ZZN3cub18CUB_300001_SM_10006detail10merge_sort30DeviceMergeSortBlockSortKernelINS2_10policy_hubIN6thrust24THRUST_300001_SM_1000_NS6detail15normal_iteratorINS6_10device_ptrIN4cuda3std3__44pairIiiEEEEEEE9Policy600ESG_PNS0_8NullTypeESG_SK_mNSC_4lessISE_EESE_SJ_EEvbT0_T1_T2_T3_T4_PT6_PT7_T5_NS1_7vsmem_tEE19static_temp_storage;
	add.s32 	%r820, %r819, %r818;
	ld.shared.v2.u32 	{%r1432, %r1433}, [%r820];
$L__BB14_294:
	setp.ge.s32 	%p234, %r575, %r516;
	mov.pred 	%p494, 0;
	@%p234 bra 	$L__BB14_297;
	setp.ge.s32 	%p236, %r576, %r515;
	setp.lt.s32 	%p237, %r1432, %r1438;
	or.pred  	%p238, %p236, %p237;
	mov.pred 	%p494, -1;
	@%p238 bra 	$L__BB14_297;
	setp.ge.s32 	%p239, %r1438, %r1432;
	setp.lt.s32 	%p240, %r1433, %r1439;
	and.pred  	%p494, %p239, %p240;
$L__BB14_297:
	selp.b32 	%r1402, %r1433, %r1439, %p494;
	selp.b32 	%r1403, %r1432, %r1438, %p494;
	selp.u32 	%r821, 1, 0, %p494;
	add.s32 	%r587, %r575, %r821;
	not.pred 	%p241, %p494;
	selp.u32 	%r822, 1, 0, %p241;
	add.s32 	%r588, %r576, %r822;
	@%p494 bra 	$L__BB14_299;
	shl.b32 	%r823, %r588, 3;
	mov.u32 	%r824, _ZZN3cub18CUB_300001_SM_10006detail10merge_sort30DeviceMergeSortBlockSortKernelINS2_10policy_hubIN6thrust24THRUST_300001_SM_1000_NS6detail15normal_iteratorINS6_10device_ptrIN4cuda3std3__44pairIiiEEEEEEE9Policy600ESG_PNS0_8NullTypeESG_SK_mNSC_4lessISE_EESE_SJ_EEvbT0_T1_T2_T3_T4_PT6_PT7_T5_NS1_7vsmem_tEE19static_temp_storage;
	add.s32 	%r825, %r824, %r823;
	ld.shared.v2.u32 	{%r1438, %r1439}, [%r825];
	bra.uni 	$L__BB14_300;
$L__BB14_299:
	shl.b32 	%r826, %r587, 3;
	mov.u32 	%r827, _ZZN3cub18CUB_300001_SM_10006detail10merge_sort30DeviceMergeSortBlockSortKernelINS2_10policy_hubIN6thrust24THRUST_300001_SM_1000_NS6detail15normal_iteratorINS6_10device_ptrIN4cuda3std3__44pairIiiEEEEEEE9Policy600ESG_PNS0_8NullTypeESG_SK_mNSC_4lessISE_EESE_SJ_EEvbT0_T1_T2_T3_T4_PT6_PT7_T5_NS1_7vsmem_tEE19static_temp_storage;
	add.s32 	%r828, %r827, %r826;
	ld.shared.v2.u32 	{%r1432, %r1433}, [%r828];
$L__BB14_300:
	setp.ge.s32 	%p243, %r587, %r516;
	mov.pred 	%p495, 0;
	@%p243 bra 	$L__BB14_303;
	setp.ge.s32 	%p245, %r588, %r515;
	setp.lt.s32 	%p246, %r1432, %r1438;
	or.pred  	%p247, %p245, %p246;
	mov.pred 	%p495, -1;
	@%p247 bra 	$L__BB14_303;
	setp.ge.s32 	%p248, %r1438, %r1432;
	setp.lt.s32 	%p249, %r1433, %r1439;
	and.pred  	%p495, %p248, %p249;
$L__BB14_303:
	selp.b32 	%r1400, %r1433, %r1439, %p495;
	selp.b32 	%r1401, %r1432, %r1438, %p495;
	selp.u32 	%r829, 1, 0, %p495;
	add.s32 	%r599, %r587, %r829;
	not.pred 	%p250, %p495;
	selp.u32 	%r830, 1, 0, %p250;
	add.s32 	%r600, %r588, %r830;
	@%p495 bra 	$L__BB14_305;
	shl.b32 	%r831, %r600, 3;
	mov.u32 	%r832, _ZZN3cub18CUB_300001_SM_10006detail10merge_sort30DeviceMergeSortBlockSortKernelINS2_10policy_hubIN6thrust24THRUST_300001_SM_1000_NS6detail15normal_iteratorINS6_10device_ptrIN4cuda3std3__44pairIiiEEEEEEE9Policy600ESG_PNS0_8NullTypeESG_SK_mNSC_4lessISE_EESE_SJ_EEvbT0_T1_T2_T3_T4_PT6_PT7_T5_NS1_7vsmem_tEE19static_temp_storage;
	add.s32 	%r833, %r832, %r831;
	ld.shared.v2.u32 	{%r1438, %r1439}, [%r833];
	bra.uni 	$L__BB14_306;
$L__BB14_305:
	shl.b32 	%r834, %r599, 3;
	mov.u32 	%r835, _ZZN3cub18CUB_300001_SM_10006detail10merge_sort30DeviceMergeSortBlockSortKernelINS2_10policy_hubIN6thrust24THRUST_300001_SM_1000_NS6detail15normal_iteratorINS6_10device_ptrIN4cuda3std3__44pairIiiEEEEEEE9Policy600ESG_PNS0_8NullTypeESG_SK_mNSC_4lessISE_EESE_SJ_EEvbT0_T1_T2_T3_T4_PT6_PT7_T5_NS1_7vsmem_tEE19static_temp_storage;
	add.s32 	%r836, %r835, %r834;
	ld.shared.v2.u32 	{%r1432, %r1433}, [%r836];
$L__BB14_306:
	setp.ge.s32 	%p252, %r599, %r516;
	mov.pred 	%p496, 0;
	@%p252 bra 	$L__BB14_309;
	setp.ge.s32 	%p254, %r600, %r515;
	setp.lt.s32 	%p255, %r1432, %r1438;
	or.pred  	%p256, %p254, %p255;
	mov.pred 	%p496, -1;
	@%p256 bra 	$L__BB14_309;
	setp.ge.s32 	%p257, %r1438, %r1432;
	setp.lt.s32 	%p258, %r1433, %r1439;
	and.pred  	%p496, %p257, %p258;
$L__BB14_309:
	selp.b32 	%r1398, %r1433, %r1439, %p496;
	selp.b32 	%r1399, %r1432, %r1438, %p496;
	selp.u32 	%r837, 1, 0, %p496;
	add.s32 	%r611, %r599, %r837;
	not.pred 	%p259, %p496;
	selp.u32 	%r838, 1, 0, %p259;
	add.s32 	%r612, %r600, %r838;
	@%p496 bra 	$L__BB14_311;
	shl.b32 	%r839, %r612, 3;
	mov.u32 	%r840, _ZZN3cub18CUB_300001_SM_10006detail10merge_sort30DeviceMergeSortBlockSortKernelINS2_10policy_hubIN6thrust24THRUST_300001_SM_1000_NS6detail15normal_iteratorINS6_10device_ptrIN4cuda3std3__44pairIiiEEEEEEE9Policy600ESG_PNS0_8NullTypeESG_SK_mNSC_4lessISE_EESE_SJ_EEvbT0_T1_T2_T3_T4_PT6_PT7_T5_NS1_7vsmem_tEE19static_temp_storage;
	add.s32 	%r841, %r840, %r839;
	ld.shared.v2.u32 	{%r1438, %r1439}, [%r841];
	bra.uni 	$L__BB14_312;
$L__BB14_311:
	shl.b32 	%r842, %r611, 3;
	mov.u32 	%r843, _ZZN3cub18CUB_300001_SM_10006detail10merge_sort30DeviceMergeSortBlockSortKernelINS2_10policy_hubIN6thrust24THRUST_300001_SM_1000_NS6detail15normal_iteratorINS6_10device_ptrIN4cuda3std3__44pairIiiEEEEEEE9Policy600ESG_PNS0_8NullTypeESG_SK_mNSC_4lessISE_EESE_SJ_EEvbT0_T1_T2_T3_T4_PT6_PT7_T5_NS1_7vsmem_tEE19static_temp_storage;
	add.s32 	%r844, %r843, %r842;
	ld.shared.v2.u32 	{%r1432, %r1433}, [%r844];
$L__BB14_312:
	setp.ge.s32 	%p261, %r611, %r516;
	mov.pred 	%p497, 0;
	@%p261 bra 	$L__BB14_315;
	setp.ge.s32 	%p263, %r612, %r515;
	setp.lt.s32 	%p264, %r1432, %r1438;
	or.pred  	%p265, %p263, %p264;
	mov.pred 	%p497, -1;
	@%p265 bra 	$L__BB14_315;
	setp.ge.s32 	%p266, %r1438, %r1432;
	setp.lt.s32 	%p267, %r1433, %r1439;
	and.pred  	%p497, %p266, %p267;
$L__BB14_315:
	selp.b32 	%r1412, %r1433, %r1439, %p497;
	selp.b32 	%r1413, %r1432, %r1438, %p497;
	shl.b32 	%r1428, %r512, 1;
	setp.lt.u32 	%p268, %r512, 129;
	@%p268 bra 	$L__BB14_266;
	ld.param.s8 	%rs2, [_ZN3cub18CUB_300001_SM_10006detail10merge_sort30DeviceMergeSortBlockSortKernelINS2_10policy_hubIN6thrust24THRUST_300001_SM_1000_NS6detail15normal_iteratorINS6_10device_ptrIN4cuda3std3__44pairIiiEEEEEEE9Policy600ESG_PNS0_8NullTypeESG_SK_mNSC_4lessISE_EESE_SJ_EEvbT0_T1_T2_T3_T4_PT6_PT7_T5_NS1_7vsmem_tE_param_0];
	mov.u32 	%r845, %ctaid.x;
	mul.wide.u32 	%rd6, %r845, 2048;
	add.s32 	%r624, %r281, 32;
	add.s32 	%r625, %r281, 96;
	add.s32 	%r626, %r281, 64;
	add.s32 	%r627, %r281, 128;
	bar.sync 	0;
	setp.eq.s16 	%p269, %rs2, 0;
	@%p269 bra 	$L__BB14_335;
	st.shared.v2.u32 	[%r322], {%r1427, %r1426};
	st.shared.v2.u32 	[%r325+8], {%r1409, %r1408};
	st.shared.v2.u32 	[%r328+16], {%r1407, %r1406};
	st.shared.v2.u32 	[%r331+24], {%r1405, %r1404};
	st.shared.v2.u32 	[%r334+32], {%r1403, %r1402};
	st.shared.v2.u32 	[%r337+40], {%r1401, %r1400};
	st.shared.v2.u32 	[%r340+48], {%r1399, %r1398};
	st.shared.v2.u32 	[%r343+56], {%r1413, %r1412};
	bar.warp.sync 	-1;
	ld.shared.v2.u32 	{%r629, %r628}, [%r314];
	ld.shared.v2.u32 	{%r631, %r630}, [%r315+256];
	ld.shared.v2.u32 	{%r633, %r632}, [%r316+512];
	ld.shared.v2.u32 	{%r635, %r634}, [%r317+768];
	ld.shared.v2.u32 	{%r637, %r636}, [%r318+1024];
	ld.shared.v2.u32 	{%r639, %r638}, [%r319+1280];
	ld.shared.v2.u32 	{%r641, %r640}, [%r320+1536];
	ld.shared.v2.u32 	{%r643, %r642}, [%r321+1792];
	setp.eq.s32 	%p270, %r278, 0;
	@%p270 bra 	$L__BB14_318;
	bra.uni 	$L__BB14_319;
$L__BB14_318:
	st.volatile.shared.u32 	[_ZZN3cub18CUB_300001_SM_10006detail10merge_sort30DeviceMergeSortBlockSortKernelINS2_10policy_hubIN6thrust24THRUST_300001_SM_1000_NS6detail15normal_iteratorINS6_10device_ptrIN4cuda3std3__44pairIiiEEEEEEE9Policy600ESG_PNS0_8NullTypeESG_SK_mNSC_4lessISE_EESE_SJ_EEvbT0_T1_T2_T3_T4_PT6_PT7_T5_NS1_7vsmem_tEE19static_temp_storage+16896], %r277;
$L__BB14_319:
	bar.sync 	0;
	ld.volatile.shared.u32 	%r660, [_ZZN3cub18CUB_300001_SM_10006detail10merge_sort30DeviceMergeSortBlockSortKernelINS2_10policy_hubIN6thrust24THRUST_300001_SM_1000_NS6detail15normal_iteratorINS6_10device_ptrIN4cuda3std3__44pairIiiEEEEEEE9Policy600ESG_PNS0_8NullTypeESG_SK_mNSC_4lessISE_EESE_SJ_EEvbT0_T1_T2_T3_T4_PT6_PT7_T5_NS1_7vsmem_tEE19static_temp_storage+16896];
	mov.u32 	%r846, %tid.x;
	shl.b32 	%r847, %r846, 3;
	and.b32  	%r848, %r847, 7936;
	cvt.u64.u32 	%rd19, %r848;
	and.b32  	%r849, %r846, 31;
	cvt.u64.u32 	%rd20, %r849;
	add.s64 	%rd21, %rd6, %rd20;
	add.s64 	%rd22, %rd21, %rd19;
	setp.ge.s32 	%p271, %r281, %r660;
	shl.b64 	%rd23, %rd22, 3;
	add.s64 	%rd7, %rd2, %rd23;
	@%p271 bra 	$L__BB14_321;
	st.global.u32 	[%rd7], %r629;
	st.global.u32 	[%rd7+4], %r628;
$L__BB14_321:
	setp.ge.s32 	%p272, %r624, %r660;
	@%p272 bra 	$L__BB14_323;
	st.global.u32 	[%rd7+256], %r631;
	st.global.u32 	[%rd7+260], %r630;
$L__BB14_323:
	setp.ge.s32 	%p273, %r626, %r660;
	@%p273 bra 	$L__BB14_325;
	st.global.u32 	[%rd7+512], %r633;
	st.global.u32 	[%rd7+516], %r632;
$L__BB14_325:
	setp.ge.s32 	%p274, %r625, %r660;
	@%p274 bra 	$L__BB14_327;
	st.global.u32 	[%rd7+768], %r635;
	st.global.u32 	[%rd7+772], %r634;
$L__BB14_327:
	setp.ge.s32 	%p275, %r627, %r660;
	@%p275 bra 	$L__BB14_329;
	st.global.u32 	[%rd7+1024], %r637;
	st.global.u32 	[%rd7+1028], %r636;
$L__BB14_329:
	or.b32  	%r854, %r848, %r849;
	or.b32  	%r855, %r854, 160;
	setp.ge.s32 	%p276, %r855, %r660;
	@%p276 bra 	$L__BB14_331;
	st.global.u32 	[%rd7+1280], %r639;
	st.global.u32 	[%rd7+1284], %r638;
$L__BB14_331:
	or.b32  	%r861, %r854, 192;
	setp.ge.s32 	%p277, %r861, %r660;
	@%p277 bra 	$L__BB14_333;
	st.global.u32 	[%rd7+1536], %r641;
	st.global.u32 	[%rd7+1540], %r640;
$L__BB14_333:
	or.b32  	%r867, %r854, 224;
	setp.ge.s32 	%p278, %r867, %r660;
	@%p278 bra 	$L__BB14_353;
	st.global.u32 	[%rd7+1792], %r643;
	st.global.u32 	[%rd7+1796], %r642;
	bra.uni 	$L__BB14_353;
$L__BB14_335:
	st.shared.v2.u32 	[%r322], {%r1427, %r1426};
	st.shared.v2.u32 	[%r325+8], {%r1409, %r1408};
	st.shared.v2.u32 	[%r328+16], {%r1407, %r1406};
	st.shared.v2.u32 	[%r331+24], {%r1405, %r1404};
	st.shared.v2.u32 	[%r334+32], {%r1403, %r1402};
	st.shared.v2.u32 	[%r337+40], {%r1401, %r1400};
	st.shared.v2.u32 	[%r340+48], {%r1399, %r1398};
	st.shared.v2.u32 	[%r343+56], {%r1413, %r1412};
	bar.warp.sync 	-1;
	ld.shared.v2.u32 	{%r645, %r644}, [%r314];
	ld.shared.v2.u32 	{%r647, %r646}, [%r315+256];
	ld.shared.v2.u32 	{%r649, %r648}, [%r316+512];
	ld.shared.v2.u32 	{%r651, %r650}, [%r317+768];
	ld.shared.v2.u32 	{%r653, %r652}, [%r318+1024];
	ld.shared.v2.u32 	{%r655, %r654}, [%r319+1280];
	ld.shared.v2.u32 	{%r657, %r656}, [%r320+1536];
	ld.shared.v2.u32 	{%r659, %r658}, [%r321+1792];
	setp.eq.s32 	%p279, %r278, 0;
	@%p279 bra 	$L__BB14_336;
	bra.uni 	$L__BB14_337;
$L__BB14_336:
	st.volatile.shared.u32 	[_ZZN3cub18CUB_300001_SM_10006detail10merge_sort30DeviceMergeSortBlockSortKernelINS2_10policy_hubIN6thrust24THRUST_300001_SM_1000_NS6detail15normal_iteratorINS6_10device_ptrIN4cuda3std3__44pairIiiEEEEEEE9Policy600ESG_PNS0_8NullTypeESG_SK_mNSC_4lessISE_EESE_SJ_EEvbT0_T1_T2_T3_T4_PT6_PT7_T5_NS1_7vsmem_tEE19static_temp_storage+16896], %r277;
$L__BB14_337:
	ld.param.u64 	%rd41, [_ZN3cub18CUB_300001_SM_10006detail10merge_sort30DeviceMergeSortBlockSortKernelINS2_10policy_hubIN6thrust24THRUST_300001_SM_1000_NS6detail15normal_iteratorINS6_10device_ptrIN4cuda3std3__44pairIiiEEEEEEE9Policy600ESG_PNS0_8NullTypeESG_SK_mNSC_4lessISE_EESE_SJ_EEvbT0_T1_T2_T3_T4_PT6_PT7_T5_NS1_7vsmem_tE_param_6];
	bar.sync 	0;
	ld.volatile.shared.u32 	%r661, [_ZZN3cub18CUB_300001_SM_10006detail10merge_sort30DeviceMergeSortBlockSortKernelINS2_10policy_hubIN6thrust24THRUST_300001_SM_1000_NS6detail15normal_iteratorINS6_10device_ptrIN4cuda3std3__44pairIiiEEEEEEE9Policy600ESG_PNS0_8NullTypeESG_SK_mNSC_4lessISE_EESE_SJ_EEvbT0_T1_T2_T3_T4_PT6_PT7_T5_NS1_7vsmem_tEE19static_temp_storage+16896];
	setp.ge.s32 	%p280, %r281, %r661;
	cvt.u64.u32 	%rd24, %r281;
	add.s64 	%rd25, %rd6, %rd24;
	cvta.to.global.u64 	%rd26, %rd41;
	shl.b64 	%rd27, %rd25, 3;
	add.s64 	%rd8, %rd26, %rd27;
	@%p280 bra 	$L__BB14_339;
	st.global.u32 	[%rd8], %r645;
	st.global.u32 	[%rd8+4], %r644;
$L__BB14_339:
	setp.ge.s32 	%p281, %r624, %r661;
	@%p281 bra 	$L__BB14_341;
	st.global.u32 	[%rd8+256], %r647;
	st.global.u32 	[%rd8+260], %r646;
$L__BB14_341:
	setp.ge.s32 	%p282, %r626, %r661;
	@%p282 bra 	$L__BB14_343;
	st.global.u32 	[%rd8+512], %r649;
	st.global.u32 	[%rd8+516], %r648;
$L__BB14_343:
	setp.ge.s32 	%p283, %r625, %r661;
	@%p283 bra 	$L__BB14_345;
	st.global.u32 	[%rd8+768], %r651;
	st.global.u32 	[%rd8+772], %r650;
$L__BB14_345:
	setp.ge.s32 	%p284, %r627, %r661;
	@%p284 bra 	$L__BB14_347;
	st.global.u32 	[%rd8+1024], %r653;
	st.global.u32 	[%rd8+1028], %r652;
$L__BB14_347:
	mov.u32 	%r868, %tid.x;
	shl.b32 	%r869, %r868, 3;
	and.b32  	%r870, %r869, 7936;
	and.b32  	%r871, %r868, 31;
	or.b32  	%r872, %r870, %r871;
	or.b32  	%r873, %r872, 160;
	setp.ge.s32 	%p285, %r873, %r661;
	@%p285 bra 	$L__BB14_349;
	st.global.u32 	[%rd8+1280], %r655;
	st.global.u32 	[%rd8+1284], %r654;
$L__BB14_349:
	or.b32  	%r879, %r872, 192;
	setp.ge.s32 	%p286, %r879, %r661;
	@%p286 bra 	$L__BB14_351;
	st.global.u32 	[%rd8+1536], %r657;
	st.global.u32 	[%rd8+1540], %r656;
$L__BB14_351:
	or.b32  	%r885, %r872, 224;
	setp.ge.s32 	%p287, %r885, %r661;
	@%p287 bra 	$L__BB14_353;
	st.global.u32 	[%rd8+1792], %r659;
	st.global.u32 	[%rd8+1796], %r658;
$L__BB14_353:
	ret;

}
	// .globl	_ZN3cub18CUB_300001_SM_10006detail10merge_sort30DeviceMergeSortPartitionKernelIN6thrust24THRUST_300001_SM_1000_NS6detail15normal_iteratorINS5_10device_ptrIN4cuda3std3__44pairIiiEEEEEEmNSB_4lessISD_EESD_EEvbT_PT2_T0_SL_PSL_T1_SL_i
.visible .entry _ZN3cub18CUB_300001_SM_10006detail10merge_sort30DeviceMergeSortPartitionKernelIN6thrust24THRUST_300001_SM_1000_NS6detail15normal_iteratorINS5_10device_ptrIN4cuda3std3__44pairIiiEEEEEEmNSB_4lessISD_EESD_EEvbT_PT2_T0_SL_PSL_T1_SL_i(
	.param .u8 _ZN3cub18CUB_300001_SM_10006detail10merge_sort30DeviceMergeSortPartitionKernelIN6thrust24THRUST_300001_SM_1000_NS6detail15normal_iteratorINS5_10device_ptrIN4cuda3std3__44pairIiiEEEEEEmNSB_4lessISD_EESD_EEvbT_PT2_T0_SL_PSL_T1_SL_i_param_0,
	.param .align 8 .b8 _ZN3cub18CUB_300001_SM_10006detail10merge_sort30DeviceMergeSortPartitionKernelIN6thrust24THRUST_300001_SM_1000_NS6detail15normal_iteratorINS5_10device_ptrIN4cuda3std3__44pairIiiEEEEEEmNSB_4lessISD_EESD_EEvbT_PT2_T0_SL_PSL_T1_SL_i_param_1[8],
	.param .u64 .ptr .align 1 _ZN3cub18CUB_300001_SM_10006detail10merge_sort30DeviceMergeSortPartitionKernelIN6thrust24THRUST_300001_SM_1000_NS6detail15normal_iteratorINS5_10device_ptrIN4cuda3std3__44pairIiiEEEEEEmNSB_4lessISD_EESD_EEvbT_PT2_T0_SL_PSL_T1_SL_i_param_2,
	.param .u64 _ZN3cub18CUB_300001_SM_10006detail10merge_sort30DeviceMergeSortPartitionKernelIN6thrust24THRUST_300001_SM_1000_NS6detail15normal_iteratorINS5_10device_ptrIN4cuda3std3__44pairIiiEEEEEEmNSB_4lessISD_EESD_EEvbT_PT2_T0_SL_PSL_T1_SL_i_param_3,
	.param .u64 _ZN3cub18CUB_300001_SM_10006detail10merge_sort30DeviceMergeSortPartitionKernelIN6thrust24THRUST_300001_SM_1000_NS6detail15normal_iteratorINS5_10device_ptrIN4cuda3std3__44pairIiiEEEEEEmNSB_4lessISD_EESD_EEvbT_PT2_T0_SL_PSL_T1_SL_i_param_4,
	.param .u64 .ptr .align 1 _ZN3cub18CUB_300001_SM_10006detail10merge_sort30DeviceMergeSortPartitionKernelIN6thrust24THRUST_300001_SM_1000_NS6detail15normal_iteratorINS5_10device_ptrIN4cuda3std3__44pairIiiEEEEEEmNSB_4lessISD_EESD_EEvbT_PT2_T0_SL_PSL_T1_SL_i_param_5,
	.param .align 1 .b8 _ZN3cub18CUB_300001_SM_10006detail10merge_sort30DeviceMergeSortPartitionKernelIN6thrust24THRUST_300001_SM_1000_NS6detail15normal_iteratorINS5_10device_ptrIN4cuda3std3__44pairIiiEEEEEEmNSB_4lessISD_EESD_EEvbT_PT2_T0_SL_PSL_T1_SL_i_param_6[1],
	.param .u64 _ZN3cub18CUB_300001_SM_10006detail10merge_sort30DeviceMergeSortPartitionKernelIN6thrust24THRUST_300001_SM_1000_NS6detail15normal_iteratorINS5_10device_ptrIN4cuda3std3__44pairIiiEEEEEEmNSB_4lessISD_EESD_EEvbT_PT2_T0_SL_PSL_T1_SL_i_param_7,
	.param .u32 _ZN3cub18CUB_300001_SM_10006detail10merge_sort30DeviceMergeSortPartitionKernelIN6thrust24THRUST_300001_SM_1000_NS6detail15normal_iteratorINS5_10device_ptrIN4cuda3std3__44pairIiiEEEEEEmNSB_4lessISD_EESD_EEvbT_PT2_T0_SL_PSL_T1_SL_i_param_8
)
{
	.reg .pred 	%p<22>;
	.reg .b16 	%rs<2>;
	.reg .b32 	%r<18>;
	.reg .b64 	%rd<86>;

	ld.param.u64 	%rd33, [_ZN3cub18CUB_300001_SM_10006detail10merge_sort30DeviceMergeSortPartitionKernelIN6thrust24THRUST_300001_SM_1000_NS6detail15normal_iteratorINS5_10device_ptrIN4cuda3std3__44pairIiiEEEEEEmNSB_4lessISD_EESD_EEvbT_PT2_T0_SL_PSL_T1_SL_i_param_1];
	ld.param.s8 	%rs1, [_ZN3cub18CUB_300001_SM_10006detail10merge_sort30DeviceMergeSortPartitionKernelIN6thrust24THRUST_300001_SM_1000_NS6detail15normal_iteratorINS5_10device_ptrIN4cuda3std3__44pairIiiEEEEEEmNSB_4lessISD_EESD_EEvbT_PT2_T0_SL_PSL_T1_SL_i_param_0];
	ld.param.u64 	%rd34, [_ZN3cub18CUB_300001_SM_10006detail10merge_sort30DeviceMergeSortPartitionKernelIN6thrust24THRUST_300001_SM_1000_NS6detail15normal_iteratorINS5_10device_ptrIN4cuda3std3__44pairIiiEEEEEEmNSB_4lessISD_EESD_EEvbT_PT2_T0_SL_PSL_T1_SL_i_param_2];
	ld.param.u64 	%rd35, [_ZN3cub18CUB_300001_SM_10006detail10merge_sort30DeviceMergeSortPartitionKernelIN6thrust24THRUST_300001_SM_1000_NS6detail15normal_iteratorINS5_10device_ptrIN4cuda3std3__44pairIiiEEEEEEmNSB_4lessISD_EESD_EEvbT_PT2_T0_SL_PSL_T1_SL_i_param_3];
	ld.param.u64 	%rd36, [_ZN3cub18CUB_300001_SM_10006detail10merge_sort30DeviceMergeSortPartitionKernelIN6thrust24THRUST_300001_SM_1000_NS6detail15normal_iteratorINS5_10device_ptrIN4cuda3std3__44pairIiiEEEEEEmNSB_4lessISD_EESD_EEvbT_PT2_T0_SL_PSL_T1_SL_i_param_4];
	ld.param.u64 	%rd38, [_ZN3cub18CUB_300001_SM_10006detail10merge_sort30DeviceMergeSortPartitionKernelIN6thrust24THRUST_300001_SM_1000_NS6detail15normal_iteratorINS5_10device_ptrIN4cuda3std3__44pairIiiEEEEEEmNSB_4lessISD_EESD_EEvbT_PT2_T0_SL_PSL_T1_SL_i_param_5];
	ld.param.u64 	%rd37, [_ZN3cub18CUB_300001_SM_10006detail10merge_sort30DeviceMergeSortPartitionKernelIN6thrust24THRUST_300001_SM_1000_NS6detail15normal_iteratorINS5_10device_ptrIN4cuda3std3__44pairIiiEEEEEEmNSB_4lessISD_EESD_EEvbT_PT2_T0_SL_PSL_T1_SL_i_param_7];
	ld.param.u32 	%r5, [_ZN3cub18CUB_300001_SM_10006detail10merge_sort30DeviceMergeSortPartitionKernelIN6thrust24THRUST_300001_SM_1000_NS6detail15normal_iteratorINS5_10device_ptrIN4cuda3std3__44pairIiiEEEEEEmNSB_4lessISD_EESD_EEvbT_PT2_T0_SL_PSL_T1_SL_i_param_8];
	cvta.to.global.u64 	%rd1, %rd38;
	mov.u32 	%r6, %ntid.x;
	mov.u32 	%r7, %ctaid.x;
	mov.u32 	%r8, %tid.x;
	mad.lo.s32 	%r9, %r6, %r7, %r8;
	cvt.u64.u32 	%rd2, %r9;
	setp.le.u64 	%p5, %rd36, %rd2;
	@%p5 bra 	$L__BB15_15;
	shr.u64 	%rd39, %rd37, 1;
	add.s64 	%rd4, %rd37, 4294967295;
	neg.s64 	%rd40, %rd37;
	and.b64  	%rd41, %rd40, %rd2;
	cvt.s64.s32 	%rd5, %r5;
	mul.lo.s64 	%rd42, %rd41, %rd5;
	mul.lo.s64 	%rd43, %rd39, %rd5;
	min.u64 	%rd6, %rd42, %rd35;
	not.b64 	%rd44, %rd42;
	min.u64 	%rd45, %rd43, %rd44;
	add.s64 	%rd46, %rd45, %rd42;
	min.u64 	%rd7, %rd46, %rd35;
	not.b64 	%rd47, %rd7;
	min.u64 	%rd48, %rd43, %rd47;
	add.s64 	%rd49, %rd48, %rd7;
	min.u64 	%rd8, %rd49, %rd35;
	// begin inline asm
	griddepcontrol.wait;
	// end inline asm
	add.s64 	%rd50, %rd2, 1;
	setp.ne.s64 	%p6, %rd50, %rd36;
	@%p6 bra 	$L__BB15_3;
	shl.b64 	%rd79, %rd2, 3;
	add.s64 	%rd80, %rd1, %rd79;
	st.global.u64 	[%rd80], %rd7;
	bra.uni 	$L__BB15_15;
$L__BB15_3:
	sub.s64 	%rd51, %rd8, %rd6;
	and.b64  	%rd52, %rd4, %rd2;
	mul.lo.s64 	%rd53, %rd52, %rd5;
	min.u64 	%rd9, %rd53, %rd51;
	setp.eq.s16 	%p7, %rs1, 0;
	@%p7 bra 	$L__BB15_9;
	sub.s64 	%rd54, %rd7, %rd6;
	sub.s64 	%rd55, %rd8, %rd7;
	max.u64 	%rd56, %rd9, %rd55;
	sub.s64 	%rd85, %rd56, %rd55;
	min.u64 	%rd81, %rd54, %rd9;
	setp.ge.u64 	%p8, %rd85, %rd81;
	@%p8 bra 	$L__BB15_14;
	cvta.to.global.u64 	%rd12, %rd33;
	add.s64 	%rd13, %rd9, %rd7;
$L__BB15_6:
	sub.s64 	%rd57, %rd81, %rd85;
	shr.u64 	%rd58, %rd57, 1;
	add.s64 	%rd16, %rd58, %rd85;
	add.s64 	%rd59, %rd16, %rd6;
	shl.b64 	%rd60, %rd59, 3;
	add.s64 	%rd17, %rd12, %rd60;
	ld.global.u32 	%r1, [%rd17];
	not.b64 	%rd61, %rd16;
	add.s64 	%rd62, %rd13, %rd61;
	shl.b64 	%rd63, %rd62, 3;
	add.s64 	%rd18, %rd12, %rd63;
	ld.global.u32 	%r2, [%rd18];
	setp.lt.s32 	%p10, %r2, %r1;
	mov.pred 	%p20, 0;
	@%p10 bra 	$L__BB15_8;
	ld.global.u32 	%r10, [%rd18+4];
	ld.global.u32 	%r12, [%rd17+4];
	setp.lt.s32 	%p11, %r1, %r2;
	setp.ge.s32 	%p12, %r10, %r12;
	or.pred  	%p20, %p11, %p12;
$L__BB15_8:
	add.s64 	%rd64, %rd16, 1;
	selp.b64 	%rd85, %rd64, %rd85, %p20;
	selp.b64 	%rd81, %rd81, %rd16, %p20;
	setp.lt.u64 	%p13, %rd85, %rd81;
	@%p13 bra 	$L__BB15_6;
	bra.uni 	$L__BB15_14;
$L__BB15_9:
	sub.s64 	%rd65, %rd7, %rd6;
	sub.s64 	%rd66, %rd8, %rd7;
	max.u64 	%rd67, %rd9, %rd66;
	sub.s64 	%rd85, %rd67, %rd66;
	min.u64 	%rd83, %rd65, %rd9;
	setp.ge.u64 	%p14, %rd85, %rd83;
	@%p14 bra 	$L__BB15_14;
	cvta.to.global.u64 	%rd23, %rd34;
	add.s64 	%rd24, %rd9, %rd7;
$L__BB15_11:
	sub.s64 	%rd68, %rd83, %rd85;
	shr.u64 	%rd69, %rd68, 1;
	add.s64 	%rd27, %rd69, %rd85;
	add.s64 	%rd70, %rd27, %rd6;
	shl.b64 	%rd71, %rd70, 3;
	add.s64 	%rd28, %rd23, %rd71;
	ld.global.u32 	%r3, [%rd28];
	not.b64 	%rd72, %rd27;
	add.s64 	%rd73, %rd24, %rd72;
	shl.b64 	%rd74, %rd73, 3;
	add.s64 	%rd29, %rd23, %rd74;
	ld.global.u32 	%r4, [%rd29];
	setp.lt.s32 	%p16, %r4, %r3;
	mov.pred 	%p21, 0;
	@%p16 bra 	$L__BB15_13;
	ld.global.u32 	%r14, [%rd29+4];
	ld.global.u32 	%r16, [%rd28+4];
	setp.lt.s32 	%p17, %r3, %r4;
	setp.ge.s32 	%p18, %r14, %r16;
	or.pred  	%p21, %p17, %p18;
$L__BB15_13:
	add.s64 	%rd75, %rd27, 1;
	selp.b64 	%rd85, %rd75, %rd85, %p21;
	selp.b64 	%rd83, %rd83, %rd27, %p21;
	setp.lt.u64 	%p19, %rd85, %rd83;
	@%p19 bra 	$L__BB15_11;
$L__BB15_14:
	add.s64 	%rd76, %rd85, %rd6;
	shl.b64 	%rd77, %rd2, 3;
	add.s64 	%rd78, %rd1, %rd77;
	st.global.u64 	[%rd78], %rd76;
$L__BB15_15:
	ret;

}
	// .globl	_ZN3cub18CUB_300001_SM_10006detail10merge_sort26DeviceMergeSortMergeKernelINS2_10policy_hubIN6thrust24THRUST_300001_SM_1000_NS6detail15normal_iteratorINS6_10device_ptrIN4cuda3std3__44pairIiiEEEEEEE9Policy600ESG_PNS0_8NullTypeESG_SK_mNSC_4lessISE_EESE_SJ_EEvbT2_T3_T4_PT6_PT7_T5_PSP_SP_NS1_7vsmem_tE
.visible .entry _ZN3cub18CUB_300001_SM_10006detail10merge_sort26DeviceMergeSortMergeKernelINS2_10policy_hubIN6thrust24THRUST_300001_SM_1000_NS6detail15normal_iteratorINS6_10device_ptrIN4cuda3std3__44pairIiiEEEEEEE9Policy600ESG_PNS0_8NullTypeESG_SK_mNSC_4lessISE_EESE_SJ_EEvbT2_T3_T4_PT6_PT7_T5_PSP_SP_NS1_7vsmem_tE(
	.param .u8 _ZN3cub18CUB_300001_SM_10006detail10merge_sort26DeviceMergeSortMergeKernelINS2_10policy_hubIN6thrust24THRUST_300001_SM_1000_NS6detail15normal_iteratorINS6_10device_ptrIN4cuda3std3__44pairIiiEEEEEEE9Policy600ESG_PNS0_8NullTypeESG_SK_mNSC_4lessISE_EESE_SJ_EEvbT2_T3_T4_PT6_PT7_T5_PSP_SP_NS1_7vsmem_tE_param_0,
	.param .align 8 .b8 _ZN3cub18CUB_300001_SM_10006detail10merge_sort26DeviceMergeSortMergeKernelINS2_10policy_hubIN6thrust24THRUST_300001_SM_1000_NS6detail15normal_iteratorINS6_10device_ptrIN4cuda3std3__44pairIiiEEEEEEE9Policy600ESG_PNS0_8NullTypeESG_SK_mNSC_4lessISE_EESE_SJ_EEvbT2_T3_T4_PT6_PT7_T5_PSP_SP_NS1_7vsmem_tE_param_1[8],
	.param .u64 .ptr .align 1 _ZN3cub18CUB_300001_SM_10006detail10merge_sort26DeviceMergeSortMergeKernelINS2_10policy_hubIN6thrust24THRUST_300001_SM_1000_NS6detail15normal_iteratorINS6_10device_ptrIN4cuda3std3__44pairIiiEEEEEEE9Policy600ESG_PNS0_8NullTypeESG_SK_mNSC_4lessISE_EESE_SJ_EEvbT2_T3_T4_PT6_PT7_T5_PSP_SP_NS1_7vsmem_tE_param_2,
	.param .u64 _ZN3cub18CUB_300001_SM_10006detail10merge_sort26DeviceMergeSortMergeKernelINS2_10policy_hubIN6thrust24THRUST_300001_SM_1000_NS6detail15normal_iteratorINS6_10device_ptrIN4cuda3std3__44pairIiiEEEEEEE9Policy600ESG_PNS0_8NullTypeESG_SK_mNSC_4lessISE_EESE_SJ_EEvbT2_T3_T4_PT6_PT7_T5_PSP_SP_NS1_7vsmem_tE_param_3,
	.param .u64 .ptr .align 1 _ZN3cub18CUB_300001_SM_10006detail10merge_sort26DeviceMergeSortMergeKernelINS2_10policy_hubIN6thrust24THRUST_300001_SM_1000_NS6detail15normal_iteratorINS6_10device_ptrIN4cuda3std3__44pairIiiEEEEEEE9Policy600ESG_PNS0_8NullTypeESG_SK_mNSC_4lessISE_EESE_SJ_EEvbT2_T3_T4_PT6_PT7_T5_PSP_SP_NS1_7vsmem_tE_param_4,
	.param .u64 .ptr .align 1 _ZN3cub18CUB_300001_SM_10006detail10merge_sort26DeviceMergeSortMergeKernelINS2_10policy_hubIN6thrust24THRUST_300001_SM_1000_NS6detail15normal_iteratorINS6_10device_ptrIN4cuda3std3__44pairIiiEEEEEEE9Policy600ESG_PNS0_8NullTypeESG_SK_mNSC_4lessISE_EESE_SJ_EEvbT2_T3_T4_PT6_PT7_T5_PSP_SP_NS1_7vsmem_tE_param_5,
	.param .align 1 .b8 _ZN3cub18CUB_300001_SM_10006detail10merge_sort26DeviceMergeSortMergeKernelINS2_10policy_hubIN6thrust24THRUST_300001_SM_1000_NS6detail15normal_iteratorINS6_10device_ptrIN4cuda3std3__44pairIiiEEEEEEE9Policy600ESG_PNS0_8NullTypeESG_SK_mNSC_4lessISE_EESE_SJ_EEvbT2_T3_T4_PT6_PT7_T5_PSP_SP_NS1_7vsmem_tE_param_6[1],
	.param .u64 .ptr .align 1 _ZN3cub18CUB_300001_SM_10006detail10merge_sort26DeviceMergeSortMergeKernelINS2_10policy_hubIN6thrust24THRUST_300001_SM_1000_NS6detail15normal_iteratorINS6_10device_ptrIN4cuda3std3__44pairIiiEEEEEEE9Policy600ESG_PNS0_8NullTypeESG_SK_mNSC_4lessISE_EESE_SJ_EEvbT2_T3_T4_PT6_PT7_T5_PSP_SP_NS1_7vsmem_tE_param_7,
	.param .u64 _ZN3cub18CUB_300001_SM_10006detail10merge_sort26DeviceMergeSortMergeKernelINS2_10policy_hubIN6thrust24THRUST_300001_SM_1000_NS6detail15normal_iteratorINS6_10device_ptrIN4cuda3std3__44pairIiiEEEEEEE9Policy600ESG_PNS0_8NullTypeESG_SK_mNSC_4lessISE_EESE_SJ_EEvbT2_T3_T4_PT6_PT7_T5_PSP_SP_NS1_7vsmem_tE_param_8,
	.param .align 8 .b8 _ZN3cub18CUB_300001_SM_10006detail10merge_sort26DeviceMergeSortMergeKernelINS2_10policy_hubIN6thrust24THRUST_300001_SM_1000_NS6detail15normal_iteratorINS6_10device_ptrIN4cuda3std3__44pairIiiEEEEEEE9Policy600ESG_PNS0_8NullTypeESG_SK_mNSC_4lessISE_EESE_SJ_EEvbT2_T3_T4_PT6_PT7_T5_PSP_SP_NS1_7vsmem_tE_param_9[8]
)
.maxntid 256
{
	.reg .pred 	%p<286>;
	.reg .b16 	%rs<6>;
	.reg .b32 	%r<1078>;
	.reg .b64 	%rd<130>;
	// demoted variable
	.shared .align 16 .b8 _ZZN3cub18CUB_300001_SM_10006detail10merge_sort26DeviceMergeSortMergeKernelINS2_10policy_hubIN6thrust24THRUST_300001_SM_1000_NS6detail15normal_iteratorINS6_10device_ptrIN4cuda3std3__44pairIiiEEEEEEE9Policy600ESG_PNS0_8NullTypeESG_SK_mNSC_4lessISE_EESE_SJ_EEvbT2_T3_T4_PT6_PT7_T5_PSP_SP_NS1_7vsmem_tEE19static_temp_storage[16912];
	ld.param.u64 	%rd26, [_ZN3cub18CUB_300001_SM_10006detail10merge_sort26DeviceMergeSortMergeKernelINS2_10policy_hubIN6thrust24THRUST_300001_SM_1000_NS6detail15normal_iteratorINS6_10device_ptrIN4cuda3std3__44pairIiiEEEEEEE9Policy600ESG_PNS0_8NullTypeESG_SK_mNSC_4lessISE_EESE_SJ_EEvbT2_T3_T4_PT6_PT7_T5_PSP_SP_NS1_7vsmem_tE_param_1];
	ld.param.u64 	%rd27, [_ZN3cub18CUB_300001_SM_10006detail10merge_sort26DeviceMergeSortMergeKernelINS2_10policy_hubIN6thrust24THRUST_300001_SM_1000_NS6detail15normal_iteratorINS6_10device_ptrIN4cuda3std3__44pairIiiEEEEEEE9Policy600ESG_PNS0_8NullTypeESG_SK_mNSC_4lessISE_EESE_SJ_EEvbT2_T3_T4_PT6_PT7_T5_PSP_SP_NS1_7vsmem_tE_param_4];
	cvta.to.global.u64 	%rd1, %rd27;
	cvta.to.global.u64 	%rd2, %rd26;
	mov.u32 	%r494, %ctaid.x;
	mov.u32 	%r495, %nctaid.x;
	cvt.u64.u32 	%rd3, %r494;
	mul.wide.u32 	%rd4, %r494, 2048;
	mov.u32 	%r1, %tid.x;
	add.s32 	%r496, %r495, -1;
	setp.ge.u32 	%p37, %r494, %r496;
	@%p37 bra 	$L__BB16_102;
	ld.param.u64 	%rd129, [_ZN3cub18CUB_300001_SM_10006detail10merge_sort26DeviceMergeSortMergeKernelINS2_10policy_hubIN6thrust24THRUST_300001_SM_1000_NS6detail15normal_iteratorINS6_10device_ptrIN4cuda3std3__44pairIiiEEEEEEE9Policy600ESG_PNS0_8NullTypeESG_SK_mNSC_4lessISE_EESE_SJ_EEvbT2_T3_T4_PT6_PT7_T5_PSP_SP_NS1_7vsmem_tE_param_8];
	ld.param.u64 	%rd127, [_ZN3cub18CUB_300001_SM_10006detail10merge_sort26DeviceMergeSortMergeKernelINS2_10policy_hubIN6thrust24THRUST_300001_SM_1000_NS6detail15normal_iteratorINS6_10device_ptrIN4cuda3std3__44pairIiiEEEEEEE9Policy600ESG_PNS0_8NullTypeESG_SK_mNSC_4lessISE_EESE_SJ_EEvbT2_T3_T4_PT6_PT7_T5_PSP_SP_NS1_7vsmem_tE_param_7];
	ld.param.u64 	%rd125, [_ZN3cub18CUB_300001_SM_10006detail10merge_sort26DeviceMergeSortMergeKernelINS2_10policy_hubIN6thrust24THRUST_300001_SM_1000_NS6detail15normal_iteratorINS6_10device_ptrIN4cuda3std3__44pairIiiEEEEEEE9Policy600ESG_PNS0_8NullTypeESG_SK_mNSC_4lessISE_EESE_SJ_EEvbT2_T3_T4_PT6_PT7_T5_PSP_SP_NS1_7vsmem_tE_param_3];
	ld.param.s8 	%rs4, [_ZN3cub18CUB_300001_SM_10006detail10merge_sort26DeviceMergeSortMergeKernelINS2_10policy_hubIN6thrust24THRUST_300001_SM_1000_NS6detail15normal_iteratorINS6_10device_ptrIN4cuda3std3__44pairIiiEEEEEEE9Policy600ESG_PNS0_8NullTypeESG_SK_mNSC_4lessISE_EESE_SJ_EEvbT2_T3_T4_PT6_PT7_T5_PSP_SP_NS1_7vsmem_tE_param_0];
	cvta.to.global.u64 	%rd75, %rd127;
	shl.b64 	%rd76, %rd3, 3;
	add.s64 	%rd77, %rd75, %rd76;
	ld.global.u64 	%rd5, [%rd77];
	ld.global.u64 	%rd78, [%rd77+8];
	neg.s64 	%rd79, %rd129;
	and.b64  	%rd80, %rd79, %rd3;
	shl.b64 	%rd6, %rd80, 11;
	shl.b64 	%rd81, %rd129, 10;
	and.b64  	%rd7, %rd81, -2048;
	sub.s64 	%rd82, %rd3, %rd80;
	shl.b64 	%rd83, %rd82, 11;
	sub.s64 	%rd84, %rd5, %rd6;
	sub.s64 	%rd85, %rd78, %rd6;
	sub.s64 	%rd86, %rd125, %rd6;
	max.u64 	%rd87, %rd86, %rd7;
	sub.s64 	%rd88, %rd87, %rd7;
	sub.s64 	%rd89, %rd83, %rd84;
	min.u64 	%rd8, %rd89, %rd88;
	setp.eq.s64 	%p170, %rd82, -1;
	selp.b64 	%rd90, 2047, 2048, %p170;
	add.s64 	%rd91, %rd90, %rd83;
	sub.s64 	%rd92, %rd91, %rd85;
	or.b64  	%rd93, %rd79, %rd3;
	setp.eq.s64 	%p171, %rd93, -1;
	min.u64 	%rd94, %rd7, %rd86;
	selp.b64 	%rd95, %rd94, %rd85, %p171;
	selp.b64 	%rd96, %rd7, %rd92, %p171;
	min.u64 	%rd97, %rd96, %rd88;
	cvt.u32.u64 	%r703, %rd84;
	cvt.u32.u64 	%r704, %rd95;
	sub.s32 	%r2, %r704, %r703;
	cvt.u32.u64 	%r705, %rd97;
	cvt.u32.u64 	%r706, %rd8;
	sub.s32 	%r3, %r705, %r706;
	// begin inline asm
	griddepcontrol.wait;
	// end inline asm
	setp.eq.s16 	%p172, %rs4, 0;
	@%p172 bra 	$L__BB16_26;
	add.s64 	%rd98, %rd6, %rd7;
	add.s64 	%rd99, %rd98, %rd8;
	setp.ge.s32 	%p173, %r1, %r2;
	cvt.u64.u32 	%rd100, %r1;
	add.s64 	%rd101, %rd5, %rd100;
	shl.b64 	%rd102, %rd101, 3;
	add.s64 	%rd9, %rd2, %rd102;
	sub.s32 	%r707, %r1, %r2;
	cvt.s64.s32 	%rd103, %r707;
	add.s64 	%rd104, %rd99, %rd103;
	shl.b64 	%rd105, %rd104, 3;
	add.s64 	%rd10, %rd2, %rd105;
	@%p173 bra 	$L__BB16_4;
	ld.global.u32 	%r971, [%rd9];
	ld.global.u32 	%r970, [%rd9+4];
	bra.uni 	$L__BB16_5;
$L__BB16_4:
	ld.global.u32 	%r971, [%rd10];
	ld.global.u32 	%r970, [%rd10+4];
$L__BB16_5:
	add.s32 	%r708, %r1, 256;
	setp.lt.s32 	%p174, %r708, %r2;
	@%p174 bra 	$L__BB16_7;
	ld.global.u32 	%r969, [%rd10+2048];
	ld.global.u32 	%r968, [%rd10+2052];
	bra.uni 	$L__BB16_8;
$L__BB16_7:
	ld.global.u32 	%r969, [%rd9+2048];
	ld.global.u32 	%r968, [%rd9+2052];
$L__BB16_8:
	add.s32 	%r709, %r1, 512;
	setp.lt.s32 	%p175, %r709, %r2;
	@%p175 bra 	$L__BB16_10;
	ld.global.u32 	%r967, [%rd10+4096];
	ld.global.u32 	%r966, [%rd10+4100];
	bra.uni 	$L__BB16_11;
$L__BB16_10:
	ld.global.u32 	%r967, [%rd9+4096];
	ld.global.u32 	%r966, [%rd9+4100];
$L__BB16_11:
	add.s32 	%r710, %r1, 768;
	setp.lt.s32 	%p176, %r710, %r2;
	@%p176 bra 	$L__BB16_13;
	ld.global.u32 	%r965, [%rd10+6144];
	ld.global.u32 	%r964, [%rd10+6148];
	bra.uni 	$L__BB16_14;
$L__BB16_13:
	ld.global.u32 	%r965, [%rd9+6144];
	ld.global.u32 	%r964, [%rd9+6148];
$L__BB16_14:
	or.b32  	%r711, %r1, 1024;
	setp.lt.s32 	%p177, %r711, %r2;
	@%p177 bra 	$L__BB16_16;
	ld.global.u32 	%r963, [%rd10+8192];
	ld.global.u32 	%r962, [%rd10+8196];
	bra.uni 	$L__BB16_17;
$L__BB16_16:
	ld.global.u32 	%r963, [%rd9+8192];
	ld.global.u32 	%r962, [%rd9+8196];
$L__BB16_17:
	add.s32 	%r712, %r1, 1280;
	setp.lt.s32 	%p178, %r712, %r2;
	@%p178 bra 	$L__BB16_19;
	ld.global.u32 	%r961, [%rd10+10240];
	ld.global.u32 	%r960, [%rd10+10244];
	bra.uni 	$L__BB16_20;
$L__BB16_19:
	ld.global.u32 	%r961, [%rd9+10240];
	ld.global.u32 	%r960, [%rd9+10244];
$L__BB16_20:
	add.s32 	%r713, %r1, 1536;
	setp.lt.s32 	%p179, %r713, %r2;
	@%p179 bra 	$L__BB16_22;
	ld.global.u32 	%r959, [%rd10+12288];
	ld.global.u32 	%r958, [%rd10+12292];
	bra.uni 	$L__BB16_23;
$L__BB16_22:
	ld.global.u32 	%r959, [%rd9+12288];
	ld.global.u32 	%r958, [%rd9+12292];
$L__BB16_23:
	add.s32 	%r714, %r1, 1792;
	setp.lt.s32 	%p180, %r714, %r2;
	@%p180 bra 	$L__BB16_25;
	ld.global.u32 	%r957, [%rd10+14336];
	ld.global.u32 	%r956, [%rd10+14340];
	bra.uni 	$L__BB16_50;
$L__BB16_25:
	ld.global.u32 	%r957, [%rd9+14336];
	ld.global.u32 	%r956, [%rd9+14340];
	bra.uni 	$L__BB16_50;
$L__BB16_26:
	add.s64 	%rd106, %rd6, %rd7;
	add.s64 	%rd107, %rd106, %rd8;
	setp.ge.s32 	%p181, %r1, %r2;
	cvt.u64.u32 	%rd108, %r1;
	add.s64 	%rd109, %rd5, %rd108;
	shl.b64 	%rd110, %rd109, 3;
	add.s64 	%rd11, %rd1, %rd110;
	sub.s32 	%r715, %r1, %r2;
	cvt.s64.s32 	%rd111, %r715;
	add.s64 	%rd112, %rd107, %rd111;
	shl.b64 	%rd113, %rd112, 3;
	add.s64 	%rd12, %rd1, %rd113;
	@%p181 bra 	$L__BB16_28;
	ld.global.u32 	%r971, [%rd11];
	ld.global.u32 	%r970, [%rd11+4];
	bra.uni 	$L__BB16_29;
$L__BB16_28:
	ld.global.u32 	%r971, [%rd12];
	ld.global.u32 	%r970, [%rd12+4];
$L__BB16_29:
	add.s32 	%r716, %r1, 256;
	setp.lt.s32 	%p182, %r716, %r2;
	@%p182 bra 	$L__BB16_31;
	ld.global.u32 	%r969, [%rd12+2048];
	ld.global.u32 	%r968, [%rd12+2052];
	bra.uni 	$L__BB16_32;
$L__BB16_31:
	ld.global.u32 	%r969, [%rd11+2048];
	ld.global.u32 	%r968, [%rd11+2052];
$L__BB16_32:
	add.s32 	%r717, %r1, 512;
	setp.lt.s32 	%p183, %r717, %r2;
	@%p183 bra 	$L__BB16_34;
	ld.global.u32 	%r967, [%rd12+4096];
	ld.global.u32 	%r966, [%rd12+4100];
	bra.uni 	$L__BB16_35;
$L__BB16_34:
	ld.global.u32 	%r967, [%rd11+4096];
	ld.global.u32 	%r966, [%rd11+4100];
$L__BB16_35:
	add.s32 	%r718, %r1, 768;
	setp.lt.s32 	%p184, %r718, %r2;
	@%p184 bra 	$L__BB16_37;
	ld.global.u32 	%r965, [%rd12+6144];
	ld.global.u32 	%r964, [%rd12+6148];
	bra.uni 	$L__BB16_38;
$L__BB16_37:
	ld.global.u32 	%r965, [%rd11+6144];
	ld.global.u32 	%r964, [%rd11+6148];
$L__BB16_38:
	or.b32  	%r719, %r1, 1024;
	setp.lt.s32 	%p185, %r719, %r2;
	@%p185 bra 	$L__BB16_40;
	ld.global.u32 	%r963, [%rd12+8192];
	ld.global.u32 	%r962, [%rd12+8196];
	bra.uni 	$L__BB16_41;
$L__BB16_40:
	ld.global.u32 	%r963, [%rd11+8192];
	ld.global.u32 	%r962, [%rd11+8196];
$L__BB16_41:
	add.s32 	%r720, %r1, 1280;
	setp.lt.s32 	%p186, %r720, %r2;
	@%p186 bra 	$L__BB16_43;
	ld.global.u32 	%r961, [%rd12+10240];
	ld.global.u32 	%r960, [%rd12+10244];
	bra.uni 	$L__BB16_44;
$L__BB16_43:
	ld.global.u32 	%r961, [%rd11+10240];
	ld.global.u32 	%r960, [%rd11+10244];
$L__BB16_44:
	add.s32 	%r721, %r1, 1536;
	setp.lt.s32 	%p187, %r721, %r2;
	@%p187 bra 	$L__BB16_46;
	ld.global.u32 	%r959, [%rd12+12288];
	ld.global.u32 	%r958, [%rd12+12292];
	bra.uni 	$L__BB16_47;
$L__BB16_46:
	ld.global.u32 	%r959, [%rd11+12288];
	ld.global.u32 	%r958, [%rd11+12292];
$L__BB16_47:
	add.s32 	%r722, %r1, 1792;
	setp.lt.s32 	%p188, %r722, %r2;
	@%p188 bra 	$L__BB16_49;
	ld.global.u32 	%r957, [%rd12+14336];
	ld.global.u32 	%r956, [%rd12+14340];
	bra.uni 	$L__BB16_50;
$L__BB16_49:
	ld.global.u32 	%r957, [%rd11+14336];
	ld.global.u32 	%r956, [%rd11+14340];
$L__BB16_50:
	shl.b32 	%r113, %r1, 3;
	mov.u32 	%r723, _ZZN3cub18CUB_300001_SM_10006detail10merge_sort26DeviceMergeSortMergeKernelINS2_10policy_hubIN6thrust24THRUST_300001_SM_1000_NS6detail15normal_iteratorINS6_10device_ptrIN4cuda3std3__44pairIiiEEEEEEE9Policy600ESG_PNS0_8NullTypeESG_SK_mNSC_4lessISE_EESE_SJ_EEvbT2_T3_T4_PT6_PT7_T5_PSP_SP_NS1_7vsmem_tEE19static_temp_storage;
	add.s32 	%r724, %r723, %r113;
	st.shared.v2.u32 	[%r724], {%r971, %r970};
	st.shared.v2.u32 	[%r724+2048], {%r969, %r968};
	st.shared.v2.u32 	[%r724+4096], {%r967, %r966};
	st.shared.v2.u32 	[%r724+6144], {%r965, %r964};
	st.shared.v2.u32 	[%r724+8192], {%r963, %r962};
	st.shared.v2.u32 	[%r724+10240], {%r961, %r960};
	st.shared.v2.u32 	[%r724+12288], {%r959, %r958};
	st.shared.v2.u32 	[%r724+14336], {%r957, %r956};
	bar.sync 	0;
	// begin inline asm
	griddepcontrol.launch_dependents;
	// end inline asm
	add.s32 	%r112, %r3, %r2;
	min.s32 	%r114, %r113, %r112;
	shl.b32 	%r725, %r2, 3;
	add.s32 	%r115, %r723, %r725;
	setp.lt.s32 	%p189, %r114, %r3;
	sub.s32 	%r726, %r114, %r3;
	selp.b32 	%r974, 0, %r726, %p189;
	min.s32 	%r972, %r114, %r2;
	setp.ge.s32 	%p190, %r974, %r972;
	@%p190 bra 	$L__BB16_54;
$L__BB16_51:
	sub.s32 	%r727, %r972, %r974;
	shr.u32 	%r728, %r727, 31;
	add.s32 	%r729, %r727, %r728;
	shr.s32 	%r730, %r729, 1;
	add.s32 	%r120, %r730, %r974;
	shl.b32 	%r731, %r120, 3;
	add.s32 	%r121, %r723, %r731;
	ld.shared.u32 	%r122, [%r121];
	not.b32 	%r733, %r120;
	add.s32 	%r734, %r114, %r733;
	shl.b32 	%r735, %r734, 3;
	add.s32 	%r123, %r115, %r735;
	ld.shared.u32 	%r124, [%r123];
	setp.lt.s32 	%p192, %r124, %r122;
	mov.pred 	%p268, 0;
	@%p192 bra 	$L__BB16_53;
	ld.shared.u32 	%r736, [%r123+4];
	ld.shared.u32 	%r738, [%r121+4];
	setp.lt.s32 	%p193, %r122, %r124;
	setp.ge.s32 	%p194, %r736, %r738;
	or.pred  	%p268, %p193, %p194;
$L__BB16_53:
	add.s32 	%r740, %r120, 1;
	selp.b32 	%r974, %r740, %r974, %p268;
	selp.b32 	%r972, %r972, %r120, %p268;
	setp.lt.s32 	%p195, %r974, %r972;
	@%p195 bra 	$L__BB16_51;
$L__BB16_54:
	sub.s32 	%r741, %r114, %r974;
	add.s32 	%r128, %r741, %r2;
	shl.b32 	%r742, %r741, 3;
	add.s32 	%r129, %r115, %r742;
	ld.shared.v2.u32 	{%r975, %r976}, [%r129];
	shl.b32 	%r743, %r974, 3;
	add.s32 	%r132, %r723, %r743;
	ld.shared.v2.u32 	{%r981, %r982}, [%r132];
	setp.ge.s32 	%p197, %r128, %r112;
	mov.pred 	%p269, 0;
	@%p197 bra 	$L__BB16_57;
	setp.ge.s32 	%p199, %r974, %r2;
	setp.lt.s32 	%p200, %r975, %r981;
	or.pred  	%p201, %p199, %p200;
	mov.pred 	%p269, -1;
	@%p201 bra 	$L__BB16_57;
	setp.ge.s32 	%p202, %r981, %r975;
	setp.lt.s32 	%p203, %r976, %r982;
	and.pred  	%p269, %p202, %p203;
$L__BB16_57:
	selp.b32 	%r135, %r976, %r982, %p269;
	selp.b32 	%r136, %r975, %r981, %p269;
	selp.u32 	%r745, 1, 0, %p269;
	add.s32 	%r137, %r128, %r745;
	not.pred 	%p204, %p269;
	selp.u32 	%r746, 1, 0, %p204;
	add.s32 	%r138, %r974, %r746;
	@%p204 bra 	$L__BB16_59;
	ld.shared.v2.u32 	{%r975, %r976}, [%r129+8];
	bra.uni 	$L__BB16_60;
$L__BB16_59:
	ld.shared.v2.u32 	{%r981, %r982}, [%r132+8];
$L__BB16_60:
	setp.ge.s32 	%p206, %r137, %r112;
	mov.pred 	%p270, 0;
	@%p206 bra 	$L__BB16_63;
	setp.ge.s32 	%p208, %r138, %r2;
	setp.lt.s32 	%p209, %r975, %r981;
	or.pred  	%p210, %p208, %p209;
	mov.pred 	%p270, -1;
	@%p210 bra 	$L__BB16_63;
	setp.ge.s32 	%p211, %r981, %r975;
	setp.lt.s32 	%p212, %r976, %r982;
	and.pred  	%p270, %p211, %p212;
$L__BB16_63:
	selp.b32 	%r147, %r976, %r982, %p270;
	selp.b32 	%r148, %r975, %r981, %p270;
	selp.u32 	%r747, 1, 0, %p270;
	add.s32 	%r149, %r137, %r747;
	not.pred 	%p213, %p270;
	selp.u32 	%r748, 1, 0, %p213;
	add.s32 	%r150, %r138, %r748;
	@%p270 bra 	$L__BB16_65;
	shl.b32 	%r749, %r150, 3;
	add.s32 	%r751, %r723, %r749;
	ld.shared.v2.u32 	{%r981, %r982}, [%r751];
	bra.uni 	$L__BB16_66;
$L__BB16_65:
	shl.b32 	%r752, %r149, 3;
	add.s32 	%r754, %r723, %r752;
	ld.shared.v2.u32 	{%r975, %r976}, [%r754];
$L__BB16_66:
	setp.ge.s32 	%p215, %r149, %r112;
	mov.pred 	%p271, 0;
	@%p215 bra 	$L__BB16_69;
	setp.ge.s32 	%p217, %r150, %r2;
	setp.lt.s32 	%p218, %r975, %r981;
	or.pred  	%p219, %p217, %p218;
	mov.pred 	%p271, -1;
	@%p219 bra 	$L__BB16_69;
	setp.ge.s32 	%p220, %r981, %r975;
	setp.lt.s32 	%p221, %r976, %r982;
	and.pred  	%p271, %p220, %p221;
$L__BB16_69:
	selp.b32 	%r159, %r976, %r982, %p271;
	selp.b32 	%r160, %r975, %r981, %p271;
	selp.u32 	%r755, 1, 0, %p271;
	add.s32 	%r161, %r149, %r755;
	not.pred 	%p222, %p271;
	selp.u32 	%r756, 1, 0, %p222;
	add.s32 	%r162, %r150, %r756;
	@%p271 bra 	$L__BB16_71;
	shl.b32 	%r757, %r162, 3;
	add.s32 	%r759, %r723, %r757;
	ld.shared.v2.u32 	{%r981, %r982}, [%r759];
	bra.uni 	$L__BB16_72;
$L__BB16_71:
	shl.b32 	%r760, %r161, 3;
	add.s32 	%r762, %r723, %r760;
	ld.shared.v2.u32 	{%r975, %r976}, [%r762];
$L__BB16_72:
	setp.ge.s32 	%p224, %r161, %r112;
	mov.pred 	%p272, 0;
	@%p224 bra 	$L__BB16_75;
	setp.ge.s32 	%p226, %r162, %r2;
	setp.lt.s32 	%p227, %r975, %r981;
	or.pred  	%p228, %p226, %p227;
	mov.pred 	%p272, -1;
	@%p228 bra 	$L__BB16_75;
	setp.ge.s32 	%p229, %r981, %r975;
	setp.lt.s32 	%p230, %r976, %r982;
	and.pred  	%p272, %p229, %p230;
$L__BB16_75:
	selp.b32 	%r171, %r976, %r982, %p272;
	selp.b32 	%r172, %r975, %r981, %p272;
	selp.u32 	%r763, 1, 0, %p272;
	add.s32 	%r173, %r161, %r763;
	not.pred 	%p231, %p272;
	selp.u32 	%r764, 1, 0, %p231;
	add.s32 	%r174, %r162, %r764;
	@%p272 bra 	$L__BB16_77;
	shl.b32 	%r765, %r174, 3;
	add.s32 	%r767, %r723, %r765;
	ld.shared.v2.u32 	{%r981, %r982}, [%r767];
	bra.uni 	$L__BB16_78;
$L__BB16_77:
	shl.b32 	%r768, %r173, 3;
	add.s32 	%r770, %r723, %r768;
	ld.shared.v2.u32 	{%r975, %r976}, [%r770];
$L__BB16_78:
	setp.ge.s32 	%p233, %r173, %r112;
	mov.pred 	%p273, 0;
	@%p233 bra 	$L__BB16_81;
	setp.ge.s32 	%p235, %r174, %r2;
	setp.lt.s32 	%p236, %r975, %r981;
	or.pred  	%p237, %p235, %p236;
	mov.pred 	%p273, -1;
	@%p237 bra 	$L__BB16_81;
	setp.ge.s32 	%p238, %r981, %r975;
	setp.lt.s32 	%p239, %r976, %r982;
	and.pred  	%p273, %p238, %p239;
$L__BB16_81:
	selp.b32 	%r183, %r976, %r982, %p273;
	selp.b32 	%r184, %r975, %r981, %p273;
	selp.u32 	%r771, 1, 0, %p273;
	add.s32 	%r185, %r173, %r771;
	not.pred 	%p240, %p273;
	selp.u32 	%r772, 1, 0, %p240;
	add.s32 	%r186, %r174, %r772;
	@%p273 bra 	$L__BB16_83;
	shl.b32 	%r773, %r186, 3;
	add.s32 	%r775, %r723, %r773;
	ld.shared.v2.u32 	{%r981, %r982}, [%r775];
	bra.uni 	$L__BB16_84;
$L__BB16_83:
	shl.b32 	%r776, %r185, 3;
	add.s32 	%r778, %r723, %r776;
	ld.shared.v2.u32 	{%r975, %r976}, [%r778];
$L__BB16_84:
	setp.ge.s32 	%p242, %r185, %r112;
	mov.pred 	%p274, 0;
	@%p242 bra 	$L__BB16_87;
	setp.ge.s32 	%p244, %r186, %r2;
	setp.lt.s32 	%p245, %r975, %r981;
	or.pred  	%p246, %p244, %p245;
	mov.pred 	%p274, -1;
	@%p246 bra 	$L__BB16_87;
	setp.ge.s32 	%p247, %r981, %r975;
	setp.lt.s32 	%p248, %r976, %r982;
	and.pred  	%p274, %p247, %p248;
$L__BB16_87:
	selp.b32 	%r195, %r976, %r982, %p274;
	selp.b32 	%r196, %r975, %r981, %p274;
	selp.u32 	%r779, 1, 0, %p274;
	add.s32 	%r197, %r185, %r779;
	not.pred 	%p249, %p274;
	selp.u32 	%r780, 1, 0, %p249;
	add.s32 	%r198, %r186, %r780;
	@%p274 bra 	$L__BB16_89;
	shl.b32 	%r781, %r198, 3;
	add.s32 	%r783, %r723, %r781;
	ld.shared.v2.u32 	{%r981, %r982}, [%r783];
	bra.uni 	$L__BB16_90;
$L__BB16_89:
	shl.b32 	%r784, %r197, 3;
	add.s32 	%r786, %r723, %r784;
	ld.shared.v2.u32 	{%r975, %r976}, [%r786];
$L__BB16_90:
	setp.ge.s32 	%p251, %r197, %r112;
	mov.pred 	%p275, 0;
	@%p251 bra 	$L__BB16_93;
	setp.ge.s32 	%p253, %r198, %r2;
	setp.lt.s32 	%p254, %r975, %r981;
	or.pred  	%p255, %p253, %p254;
	mov.pred 	%p275, -1;
	@%p255 bra 	$L__BB16_93;
	setp.ge.s32 	%p256, %r981, %r975;
	setp.lt.s32 	%p257, %r976, %r982;
	and.pred  	%p275, %p256, %p257;
$L__BB16_93:
	selp.b32 	%r207, %r976, %r982, %p275;
	selp.b32 	%r208, %r975, %r981, %p275;
	selp.u32 	%r787, 1, 0, %p275;
	add.s32 	%r209, %r197, %r787;
	not.pred 	%p258, %p275;
	selp.u32 	%r788, 1, 0, %p258;
	add.s32 	%r210, %r198, %r788;
	@%p275 bra 	$L__BB16_95;
	shl.b32 	%r789, %r210, 3;
	mov.u32 	%r790, _ZZN3cub18CUB_300001_SM_10006detail10merge_sort26DeviceMergeSortMergeKernelINS2_10policy_hubIN6thrust24THRUST_300001_SM_1000_NS6detail15normal_iteratorINS6_10device_ptrIN4cuda3std3__44pairIiiEEEEEEE9Policy600ESG_PNS0_8NullTypeESG_SK_mNSC_4lessISE_EESE_SJ_EEvbT2_T3_T4_PT6_PT7_T5_PSP_SP_NS1_7vsmem_tEE19static_temp_storage;
	add.s32 	%r791, %r790, %r789;
	ld.shared.v2.u32 	{%r981, %r982}, [%r791];
	bra.uni 	$L__BB16_96;
$L__BB16_95:
	shl.b32 	%r792, %r209, 3;
	mov.u32 	%r793, _ZZN3cub18CUB_300001_SM_10006detail10merge_sort26DeviceMergeSortMergeKernelINS2_10policy_hubIN6thrust24THRUST_300001_SM_1000_NS6detail15normal_iteratorINS6_10device_ptrIN4cuda3std3__44pairIiiEEEEEEE9Policy600ESG_PNS0_8NullTypeESG_SK_mNSC_4lessISE_EESE_SJ_EEvbT2_T3_T4_PT6_PT7_T5_PSP_SP_NS1_7vsmem_tEE19static_temp_storage;
	add.s32 	%r794, %r793, %r792;
	ld.shared.v2.u32 	{%r975, %r976}, [%r794];
$L__BB16_96:
	setp.ge.s32 	%p260, %r209, %r112;
	mov.pred 	%p276, 0;
	@%p260 bra 	$L__BB16_99;
	setp.ge.s32 	%p262, %r210, %r2;
	setp.lt.s32 	%p263, %r975, %r981;
	or.pred  	%p264, %p262, %p263;
	mov.pred 	%p276, -1;
	@%p264 bra 	$L__BB16_99;
	setp.ge.s32 	%p265, %r981, %r975;
	setp.lt.s32 	%p266, %r976, %r982;
	and.pred  	%p276, %p265, %p266;
$L__BB16_99:
	ld.param.s8 	%rs5, [_ZN3cub18CUB_300001_SM_10006detail10merge_sort26DeviceMergeSortMergeKernelINS2_10policy_hubIN6thrust24THRUST_300001_SM_1000_NS6detail15normal_iteratorINS6_10device_ptrIN4cuda3std3__44pairIiiEEEEEEE9Policy600ESG_PNS0_8NullTypeESG_SK_mNSC_4lessISE_EESE_SJ_EEvbT2_T3_T4_PT6_PT7_T5_PSP_SP_NS1_7vsmem_tE_param_0];
	setp.eq.s16 	%p267, %rs5, 0;
	selp.b32 	%r219, %r976, %r982, %p276;
	selp.b32 	%r220, %r975, %r981, %p276;
	bar.sync 	0;
	@%p267 bra 	$L__BB16_101;
	// begin inline asm
	mov.u32 %r795, %laneid;
	// end inline asm
	and.b32  	%r796, %r113, 7936;
	shl.b32 	%r797, %r795, 3;
	add.s32 	%r798, %r797, %r796;
	shr.s32 	%r799, %r798, 5;
	add.s32 	%r800, %r799, %r798;
	shl.b32 	%r801, %r800, 3;
	mov.u32 	%r802, _ZZN3cub18CUB_300001_SM_10006detail10merge_sort26DeviceMergeSortMergeKernelINS2_10policy_hubIN6thrust24THRUST_300001_SM_1000_NS6detail15normal_iteratorINS6_10device_ptrIN4cuda3std3__44pairIiiEEEEEEE9Policy600ESG_PNS0_8NullTypeESG_SK_mNSC_4lessISE_EESE_SJ_EEvbT2_T3_T4_PT6_PT7_T5_PSP_SP_NS1_7vsmem_tEE19static_temp_storage;
	add.s32 	%r803, %r802, %r801;
	st.shared.v2.u32 	[%r803], {%r136, %r135};
	st.shared.v2.u32 	[%r803+8], {%r148, %r147};
	st.shared.v2.u32 	[%r803+16], {%r160, %r159};
	st.shared.v2.u32 	[%r803+24], {%r172, %r171};
	st.shared.v2.u32 	[%r803+32], {%r184, %r183};
	st.shared.v2.u32 	[%r803+40], {%r196, %r195};
	st.shared.v2.u32 	[%r803+48], {%r208, %r207};
	st.shared.v2.u32 	[%r803+56], {%r220, %r219};
	bar.warp.sync 	-1;
	mad.lo.s32 	%r804, %r795, -7, %r798;
	shr.s32 	%r805, %r804, 5;
	add.s32 	%r806, %r805, %r804;
	shl.b32 	%r807, %r806, 3;
	add.s32 	%r808, %r802, %r807;
	ld.shared.v2.u32 	{%r809, %r810}, [%r808];
	add.s32 	%r811, %r804, 32;
	shr.s32 	%r812, %r811, 5;
	add.s32 	%r813, %r812, %r804;
	shl.b32 	%r814, %r813, 3;
	add.s32 	%r815, %r802, %r814;
	ld.shared.v2.u32 	{%r816, %r817}, [%r815+256];
	add.s32 	%r818, %r804, 64;
	shr.s32 	%r819, %r818, 5;
	add.s32 	%r820, %r819, %r804;
	shl.b32 	%r821, %r820, 3;
	add.s32 	%r822, %r802, %r821;
	ld.shared.v2.u32 	{%r823, %r824}, [%r822+512];
	add.s32 	%r825, %r804, 96;
	shr.s32 	%r826, %r825, 5;
	add.s32 	%r827, %r826, %r804;
	shl.b32 	%r828, %r827, 3;
	add.s32 	%r829, %r802, %r828;
	ld.shared.v2.u32 	{%r830, %r831}, [%r829+768];
	add.s32 	%r832, %r804, 128;
	shr.s32 	%r833, %r832, 5;
	add.s32 	%r834, %r833, %r804;
	shl.b32 	%r835, %r834, 3;
	add.s32 	%r836, %r802, %r835;
	ld.shared.v2.u32 	{%r837, %r838}, [%r836+1024];
	add.s32 	%r839, %r804, 160;
	shr.s32 	%r840, %r839, 5;
	add.s32 	%r841, %r840, %r804;
	shl.b32 	%r842, %r841, 3;
	add.s32 	%r843, %r802, %r842;
	ld.shared.v2.u32 	{%r844, %r845}, [%r843+1280];
	add.s32 	%r846, %r804, 192;
	shr.s32 	%r847, %r846, 5;
	add.s32 	%r848, %r847, %r804;
	shl.b32 	%r849, %r848, 3;
	add.s32 	%r850, %r802, %r849;
	ld.shared.v2.u32 	{%r851, %r852}, [%r850+1536];
	add.s32 	%r853, %r804, 224;
	shr.s32 	%r854, %r853, 5;
	add.s32 	%r855, %r854, %r804;
	shl.b32 	%r856, %r855, 3;
	add.s32 	%r857, %r802, %r856;
	ld.shared.v2.u32 	{%r858, %r859}, [%r857+1792];
	and.b32  	%r860, %r1, 31;
	or.b32  	%r861, %r796, %r860;
	cvt.u64.u32 	%rd114, %r861;
	add.s64 	%rd115, %rd4, %rd114;
	shl.b64 	%rd116, %rd115, 3;
	add.s64 	%rd117, %rd1, %rd116;
	st.global.u32 	[%rd117], %r809;
	st.global.u32 	[%rd117+4], %r810;
	st.global.u32 	[%rd117+256], %r816;
	st.global.u32 	[%rd117+260], %r817;
	st.global.u32 	[%rd117+512], %r823;
	st.global.u32 	[%rd117+516], %r824;
	st.global.u32 	[%rd117+768], %r830;
	st.global.u32 	[%rd117+772], %r831;
	st.global.u32 	[%rd117+1024], %r837;
	st.global.u32 	[%rd117+1028], %r838;
	st.global.u32 	[%rd117+1280], %r844;
	st.global.u32 	[%rd117+1284], %r845;
	st.global.u32 	[%rd117+1536], %r851;
	st.global.u32 	[%rd117+1540], %r852;
	st.global.u32 	[%rd117+1792], %r858;
	st.global.u32 	[%rd117+1796], %r859;
	bra.uni 	$L__BB16_253;
$L__BB16_101:
	// begin inline asm
	mov.u32 %r862, %laneid;
	// end inline asm
	and.b32  	%r863, %r113, 7936;
	shl.b32 	%r864, %r862, 3;
	add.s32 	%r865, %r864, %r863;
	shr.s32 	%r866, %r865, 5;
	add.s32 	%r867, %r866, %r865;
	shl.b32 	%r868, %r867, 3;
	mov.u32 	%r869, _ZZN3cub18CUB_300001_SM_10006detail10merge_sort26DeviceMergeSortMergeKernelINS2_10policy_hubIN6thrust24THRUST_300001_SM_1000_NS6detail15normal_iteratorINS6_10device_ptrIN4cuda3std3__44pairIiiEEEEEEE9Policy600ESG_PNS0_8NullTypeESG_SK_mNSC_4lessISE_EESE_SJ_EEvbT2_T3_T4_PT6_PT7_T5_PSP_SP_NS1_7vsmem_tEE19static_temp_storage;
	add.s32 	%r870, %r869, %r868;
	st.shared.v2.u32 	[%r870], {%r136, %r135};
	st.shared.v2.u32 	[%r870+8], {%r148, %r147};
	st.shared.v2.u32 	[%r870+16], {%r160, %r159};
	st.shared.v2.u32 	[%r870+24], {%r172, %r171};
	st.shared.v2.u32 	[%r870+32], {%r184, %r183};
	st.shared.v2.u32 	[%r870+40], {%r196, %r195};
	st.shared.v2.u32 	[%r870+48], {%r208, %r207};
	st.shared.v2.u32 	[%r870+56], {%r220, %r219};
	bar.warp.sync 	-1;
	mad.lo.s32 	%r871, %r862, -7, %r865;
	shr.s32 	%r872, %r871, 5;
	add.s32 	%r873, %r872, %r871;
	shl.b32 	%r874, %r873, 3;
	add.s32 	%r875, %r869, %r874;
	ld.shared.v2.u32 	{%r876, %r877}, [%r875];
	add.s32 	%r878, %r871, 32;
	shr.s32 	%r879, %r878, 5;
	add.s32 	%r880, %r879, %r871;
	shl.b32 	%r881, %r880, 3;
	add.s32 	%r882, %r869, %r881;
	ld.shared.v2.u32 	{%r883, %r884}, [%r882+256];
	add.s32 	%r885, %r871, 64;
	shr.s32 	%r886, %r885, 5;
	add.s32 	%r887, %r886, %r871;
	shl.b32 	%r888, %r887, 3;
	add.s32 	%r889, %r869, %r888;
	ld.shared.v2.u32 	{%r890, %r891}, [%r889+512];
	add.s32 	%r892, %r871, 96;
	shr.s32 	%r893, %r892, 5;
	add.s32 	%r894, %r893, %r871;
	shl.b32 	%r895, %r894, 3;
	add.s32 	%r896, %r869, %r895;
	ld.shared.v2.u32 	{%r897, %r898}, [%r896+768];
	add.s32 	%r899, %r871, 128;
	shr.s32 	%r900, %r899, 5;
	add.s32 	%r901, %r900, %r871;
	shl.b32 	%r902, %r901, 3;
	add.s32 	%r903, %r869, %r902;
	ld.shared.v2.u32 	{%r904, %r905}, [%r903+1024];
	add.s32 	%r906, %r871, 160;
	shr.s32 	%r907, %r906, 5;
	add.s32 	%r908, %r907, %r871;
	shl.b32 	%r909, %r908, 3;
	add.s32 	%r910, %r869, %r909;
	ld.shared.v2.u32 	{%r911, %r912}, [%r910+1280];
	add.s32 	%r913, %r871, 192;
	shr.s32 	%r914, %r913, 5;
	add.s32 	%r915, %r914, %r871;
	shl.b32 	%r916, %r915, 3;
	add.s32 	%r917, %r869, %r916;
	ld.shared.v2.u32 	{%r918, %r919}, [%r917+1536];
	add.s32 	%r920, %r871, 224;
	shr.s32 	%r921, %r920, 5;
	add.s32 	%r922, %r921, %r871;
	shl.b32 	%r923, %r922, 3;
	add.s32 	%r924, %r869, %r923;
	ld.shared.v2.u32 	{%r925, %r926}, [%r924+1792];
	and.b32  	%r927, %r1, 31;
	cvt.u64.u32 	%rd118, %r863;
	cvt.u64.u32 	%rd119, %r927;
	add.s64 	%rd120, %rd4, %rd119;
	add.s64 	%rd121, %rd120, %rd118;
	shl.b64 	%rd122, %rd121, 3;
	add.s64 	%rd123, %rd2, %rd122;
	st.global.u32 	[%rd123], %r876;
	st.global.u32 	[%rd123+4], %r877;
	st.global.u32 	[%rd123+256], %r883;
	st.global.u32 	[%rd123+260], %r884;
	st.global.u32 	[%rd123+512], %r890;
	st.global.u32 	[%rd123+516], %r891;
	st.global.u32 	[%rd123+768], %r897;
	st.global.u32 	[%rd123+772], %r898;
	st.global.u32 	[%rd123+1024], %r904;
	st.global.u32 	[%rd123+1028], %r905;
	st.global.u32 	[%rd123+1280], %r911;
	st.global.u32 	[%rd123+1284], %r912;
	st.global.u32 	[%rd123+1536], %r918;
	st.global.u32 	[%rd123+1540], %r919;
	st.global.u32 	[%rd123+1792], %r925;
	st.global.u32 	[%rd123+1796], %r926;
	bra.uni 	$L__BB16_253;
$L__BB16_102:
	ld.param.u64 	%rd128, [_ZN3cub18CUB_300001_SM_10006detail10merge_sort26DeviceMergeSortMergeKernelINS2_10policy_hubIN6thrust24THRUST_300001_SM_1000_NS6detail15normal_iteratorINS6_10device_ptrIN4cuda3std3__44pairIiiEEEEEEE9Policy600ESG_PNS0_8NullTypeESG_SK_mNSC_4lessISE_EESE_SJ_EEvbT2_T3_T4_PT6_PT7_T5_PSP_SP_NS1_7vsmem_tE_param_8];
	ld.param.u64 	%rd126, [_ZN3cub18CUB_300001_SM_10006detail10merge_sort26DeviceMergeSortMergeKernelINS2_10policy_hubIN6thrust24THRUST_300001_SM_1000_NS6detail15normal_iteratorINS6_10device_ptrIN4cuda3std3__44pairIiiEEEEEEE9Policy600ESG_PNS0_8NullTypeESG_SK_mNSC_4lessISE_EESE_SJ_EEvbT2_T3_T4_PT6_PT7_T5_PSP_SP_NS1_7vsmem_tE_param_7];
	ld.param.u64 	%rd124, [_ZN3cub18CUB_300001_SM_10006detail10merge_sort26DeviceMergeSortMergeKernelINS2_10policy_hubIN6thrust24THRUST_300001_SM_1000_NS6detail15normal_iteratorINS6_10device_ptrIN4cuda3std3__44pairIiiEEEEEEE9Policy600ESG_PNS0_8NullTypeESG_SK_mNSC_4lessISE_EESE_SJ_EEvbT2_T3_T4_PT6_PT7_T5_PSP_SP_NS1_7vsmem_tE_param_3];
	ld.param.s8 	%rs2, [_ZN3cub18CUB_300001_SM_10006detail10merge_sort26DeviceMergeSortMergeKernelINS2_10policy_hubIN6thrust24THRUST_300001_SM_1000_NS6detail15normal_iteratorINS6_10device_ptrIN4cuda3std3__44pairIiiEEEEEEE9Policy600ESG_PNS0_8NullTypeESG_SK_mNSC_4lessISE_EESE_SJ_EEvbT2_T3_T4_PT6_PT7_T5_PSP_SP_NS1_7vsmem_tE_param_0];
	cvta.to.global.u64 	%rd28, %rd126;
	shl.b64 	%rd29, %rd3, 3;
	add.s64 	%rd30, %rd28, %rd29;
	ld.global.u64 	%rd13, [%rd30];
	ld.global.u64 	%rd31, [%rd30+8];
	neg.s64 	%rd32, %rd128;
	and.b64  	%rd33, %rd32, %rd3;
	shl.b64 	%rd14, %rd33, 11;
	shl.b64 	%rd34, %rd128, 10;
	and.b64  	%rd15, %rd34, -2048;
	sub.s64 	%rd35, %rd3, %rd33;
	shl.b64 	%rd36, %rd35, 11;
	sub.s64 	%rd37, %rd13, %rd14;
	sub.s64 	%rd38, %rd31, %rd14;
	sub.s64 	%rd39, %rd124, %rd14;
	max.u64 	%rd40, %rd39, %rd15;
	sub.s64 	%rd41, %rd40, %rd15;
	sub.s64 	%rd42, %rd36, %rd37;
	min.u64 	%rd16, %rd42, %rd41;
	setp.eq.s64 	%p38, %rd35, -1;
	selp.b64 	%rd43, 2047, 2048, %p38;
	add.s64 	%rd44, %rd43, %rd36;
	sub.s64 	%rd45, %rd44, %rd38;
	or.b64  	%rd46, %rd32, %rd3;
	setp.eq.s64 	%p39, %rd46, -1;
	min.u64 	%rd47, %rd15, %rd39;
	selp.b64 	%rd48, %rd47, %rd38, %p39;
	selp.b64 	%rd49, %rd15, %rd45, %p39;
	min.u64 	%rd50, %rd49, %rd41;
	cvt.u32.u64 	%r497, %rd37;
	cvt.u32.u64 	%r498, %rd48;
	sub.s32 	%r221, %r498, %r497;
	cvt.u32.u64 	%r499, %rd50;
	cvt.u32.u64 	%r500, %rd16;
	sub.s32 	%r222, %r499, %r500;
	// begin inline asm
	griddepcontrol.wait;
	// end inline asm
	setp.eq.s16 	%p40, %rs2, 0;
	@%p40 bra 	$L__BB16_135;
	add.s64 	%rd51, %rd14, %rd15;
	add.s64 	%rd52, %rd51, %rd16;
	add.s32 	%r223, %r222, %r221;
	setp.ge.s32 	%p41, %r1, %r223;
	cvt.u64.u32 	%rd53, %r1;
	add.s64 	%rd54, %rd13, %rd53;
	shl.b64 	%rd55, %rd54, 3;
	add.s64 	%rd17, %rd2, %rd55;
	sub.s32 	%r502, %r1, %r221;
	cvt.s64.s32 	%rd56, %r502;
	add.s64 	%rd57, %rd52, %rd56;
	shl.b64 	%rd58, %rd57, 3;
	add.s64 	%rd18, %rd2, %rd58;
	mov.b32 	%r1045, 0;
	mov.u32 	%r1046, %r1045;
	@%p41 bra 	$L__BB16_107;
	setp.ge.s32 	%p42, %r1, %r221;
	@%p42 bra 	$L__BB16_106;
	ld.global.u32 	%r1046, [%rd17];
	ld.global.u32 	%r1045, [%rd17+4];
	bra.uni 	$L__BB16_107;
$L__BB16_106:
	ld.global.u32 	%r1046, [%rd18];
	ld.global.u32 	%r1045, [%rd18+4];
$L__BB16_107:
	add.s32 	%r230, %r1, 256;
	setp.ge.s32 	%p43, %r230, %r223;
	mov.b32 	%r1043, 0;
	mov.u32 	%r1044, %r1043;
	@%p43 bra 	$L__BB16_111;
	setp.lt.s32 	%p44, %r230, %r221;
	@%p44 bra 	$L__BB16_110;
	ld.global.u32 	%r1044, [%rd18+2048];
	ld.global.u32 	%r1043, [%rd18+2052];
	bra.uni 	$L__BB16_111;
$L__BB16_110:
	ld.global.u32 	%r1044, [%rd17+2048];
	ld.global.u32 	%r1043, [%rd17+2052];
$L__BB16_111:
	add.s32 	%r237, %r1, 512;
	setp.ge.s32 	%p45, %r237, %r223;
	mov.b32 	%r1041, 0;
	mov.u32 	%r1042, %r1041;
	@%p45 bra 	$L__BB16_115;
	setp.lt.s32 	%p46, %r237, %r221;
	@%p46 bra 	$L__BB16_114;
	ld.global.u32 	%r1042, [%rd18+4096];
	ld.global.u32 	%r1041, [%rd18+4100];
	bra.uni 	$L__BB16_115;
$L__BB16_114:
	ld.global.u32 	%r1042, [%rd17+4096];
	ld.global.u32 	%r1041, [%rd17+4100];
$L__BB16_115:
	add.s32 	%r244, %r1, 768;
	setp.ge.s32 	%p47, %r244, %r223;
	mov.b32 	%r1039, 0;
	mov.u32 	%r1040, %r1039;
	@%p47 bra 	$L__BB16_119;
	setp.lt.s32 	%p48, %r244, %r221;
	@%p48 bra 	$L__BB16_118;
	ld.global.u32 	%r1040, [%rd18+6144];
	ld.global.u32 	%r1039, [%rd18+6148];
	bra.uni 	$L__BB16_119;
$L__BB16_118:
	ld.global.u32 	%r1040, [%rd17+6144];
	ld.global.u32 	%r1039, [%rd17+6148];
$L__BB16_119:
	or.b32  	%r251, %r1, 1024;
	setp.ge.s32 	%p49, %r251, %r223;
	mov.b32 	%r1037, 0;
	mov.u32 	%r1038, %r1037;
	@%p49 bra 	$L__BB16_123;
	setp.lt.s32 	%p50, %r251, %r221;
	@%p50 bra 	$L__BB16_122;
	ld.global.u32 	%r1038, [%rd18+8192];
	ld.global.u32 	%r1037, [%rd18+8196];
	bra.uni 	$L__BB16_123;
$L__BB16_122:
	ld.global.u32 	%r1038, [%rd17+8192];
	ld.global.u32 	%r1037, [%rd17+8196];
$L__BB16_123:
	add.s32 	%r258, %r1, 1280;
	setp.ge.s32 	%p51, %r258, %r223;
	mov.b32 	%r1035, 0;
	mov.u32 	%r1036, %r1035;
	@%p51 bra 	$L__BB16_127;
	setp.lt.s32 	%p52, %r258, %r221;
	@%p52 bra 	$L__BB16_126;
	ld.global.u32 	%r1036, [%rd18+10240];
	ld.global.u32 	%r1035, [%rd18+10244];
	bra.uni 	$L__BB16_127;
$L__BB16_126:
	ld.global.u32 	%r1036, [%rd17+10240];
	ld.global.u32 	%r1035, [%rd17+10244];
$L__BB16_127:
	add.s32 	%r265, %r1, 1536;
	setp.ge.s32 	%p53, %r265, %r223;
	mov.b32 	%r1033, 0;
	mov.u32 	%r1034, %r1033;
	@%p53 bra 	$L__BB16_131;
	setp.lt.s32 	%p54, %r265, %r221;
	@%p54 bra 	$L__BB16_130;
	ld.global.u32 	%r1034, [%rd18+12288];
	ld.global.u32 	%r1033, [%rd18+12292];
	bra.uni 	$L__BB16_131;
$L__BB16_130:
	ld.global.u32 	%r1034, [%rd17+12288];
	ld.global.u32 	%r1033, [%rd17+12292];
$L__BB16_131:
	add.s32 	%r272, %r1, 1792;
	setp.ge.s32 	%p55, %r272, %r223;
	mov.b32 	%r1031, 0;
	mov.u32 	%r1032, %r1031;
	@%p55 bra 	$L__BB16_167;
	setp.lt.s32 	%p56, %r272, %r221;
	@%p56 bra 	$L__BB16_134;
	ld.global.u32 	%r1032, [%rd18+14336];
	ld.global.u32 	%r1031, [%rd18+14340];
	bra.uni 	$L__BB16_167;
$L__BB16_134:
	ld.global.u32 	%r1032, [%rd17+14336];
	ld.global.u32 	%r1031, [%rd17+14340];
	bra.uni 	$L__BB16_167;
$L__BB16_135:
	add.s64 	%rd59, %rd14, %rd15;
	add.s64 	%rd60, %rd59, %rd16;
	add.s32 	%r277, %r222, %r221;
	setp.ge.s32 	%p57, %r1, %r277;
	cvt.u64.u32 	%rd61, %r1;
	add.s64 	%rd62, %rd13, %rd61;
	shl.b64 	%rd63, %rd62, 3;
	add.s64 	%rd19, %rd1, %rd63;
	sub.s32 	%r511, %r1, %r221;
	cvt.s64.s32 	%rd64, %r511;
	add.s64 	%rd65, %rd60, %rd64;
	shl.b64 	%rd66, %rd65, 3;
	add.s64 	%rd20, %rd1, %rd66;
	mov.b32 	%r1045, 0;
	mov.u32 	%r1046, %r1045;
	@%p57 bra 	$L__BB16_139;
	setp.ge.s32 	%p58, %r1, %r221;
	@%p58 bra 	$L__BB16_138;
	ld.global.u32 	%r1046, [%rd19];
	ld.global.u32 	%r1045, [%rd19+4];
	bra.uni 	$L__BB16_139;
$L__BB16_138:
	ld.global.u32 	%r1046, [%rd20];
	ld.global.u32 	%r1045, [%rd20+4];
$L__BB16_139:
	add.s32 	%r284, %r1, 256;
	setp.ge.s32 	%p59, %r284, %r277;
	mov.b32 	%r1043, 0;
	mov.u32 	%r1044, %r1043;
	@%p59 bra 	$L__BB16_143;
	setp.lt.s32 	%p60, %r284, %r221;
	@%p60 bra 	$L__BB16_142;
	ld.global.u32 	%r1044, [%rd20+2048];
	ld.global.u32 	%r1043, [%rd20+2052];
	bra.uni 	$L__BB16_143;
$L__BB16_142:
	ld.global.u32 	%r1044, [%rd19+2048];
	ld.global.u32 	%r1043, [%rd19+2052];
$L__BB16_143:
	add.s32 	%r291, %r1, 512;
	setp.ge.s32 	%p61, %r291, %r277;
	mov.b32 	%r1041, 0;
	mov.u32 	%r1042, %r1041;
	@%p61 bra 	$L__BB16_147;
	setp.lt.s32 	%p62, %r291, %r221;
	@%p62 bra 	$L__BB16_146;
	ld.global.u32 	%r1042, [%rd20+4096];
	ld.global.u32 	%r1041, [%rd20+4100];
	bra.uni 	$L__BB16_147;
$L__BB16_146:
	ld.global.u32 	%r1042, [%rd19+4096];
	ld.global.u32 	%r1041, [%rd19+4100];
$L__BB16_147:
	add.s32 	%r298, %r1, 768;
	setp.ge.s32 	%p63, %r298, %r277;
	mov.b32 	%r1039, 0;
	mov.u32 	%r1040, %r1039;
	@%p63 bra 	$L__BB16_151;
	setp.lt.s32 	%p64, %r298, %r221;
	@%p64 bra 	$L__BB16_150;
	ld.global.u32 	%r1040, [%rd20+6144];
	ld.global.u32 	%r1039, [%rd20+6148];
	bra.uni 	$L__BB16_151;
$L__BB16_150:
	ld.global.u32 	%r1040, [%rd19+6144];
	ld.global.u32 	%r1039, [%rd19+6148];
$L__BB16_151:
	or.b32  	%r305, %r1, 1024;
	setp.ge.s32 	%p65, %r305, %r277;
	mov.b32 	%r1037, 0;
	mov.u32 	%r1038, %r1037;
	@%p65 bra 	$L__BB16_155;
	setp.lt.s32 	%p66, %r305, %r221;
	@%p66 bra 	$L__BB16_154;
	ld.global.u32 	%r1038, [%rd20+8192];
	ld.global.u32 	%r1037, [%rd20+8196];
	bra.uni 	$L__BB16_155;
$L__BB16_154:
	ld.global.u32 	%r1038, [%rd19+8192];
	ld.global.u32 	%r1037, [%rd19+8196];
$L__BB16_155:
	add.s32 	%r312, %r1, 1280;
	setp.ge.s32 	%p67, %r312, %r277;
	mov.b32 	%r1035, 0;
	mov.u32 	%r1036, %r1035;
	@%p67 bra 	$L__BB16_159;
	setp.lt.s32 	%p68, %r312, %r221;
	@%p68 bra 	$L__BB16_158;
	ld.global.u32 	%r1036, [%rd20+10240];
	ld.global.u32 	%r1035, [%rd20+10244];
	bra.uni 	$L__BB16_159;
$L__BB16_158:
	ld.global.u32 	%r1036, [%rd19+10240];
	ld.global.u32 	%r1035, [%rd19+10244];
$L__BB16_159:
	add.s32 	%r319, %r1, 1536;
	setp.ge.s32 	%p69, %r319, %r277;
	mov.b32 	%r1033, 0;
	mov.u32 	%r1034, %r1033;
	@%p69 bra 	$L__BB16_163;
	setp.lt.s32 	%p70, %r319, %r221;
	@%p70 bra 	$L__BB16_162;
	ld.global.u32 	%r1034, [%rd20+12288];
	ld.global.u32 	%r1033, [%rd20+12292];
	bra.uni 	$L__BB16_163;
$L__BB16_162:
	ld.global.u32 	%r1034, [%rd19+12288];
	ld.global.u32 	%r1033, [%rd19+12292];
$L__BB16_163:
	add.s32 	%r326, %r1, 1792;
	setp.ge.s32 	%p71, %r326, %r277;
	mov.b32 	%r1031, 0;
	mov.u32 	%r1032, %r1031;
	@%p71 bra 	$L__BB16_167;
	setp.lt.s32 	%p72, %r326, %r221;
	@%p72 bra 	$L__BB16_166;
	ld.global.u32 	%r1032, [%rd20+14336];
	ld.global.u32 	%r1031, [%rd20+14340];
	bra.uni 	$L__BB16_167;
$L__BB16_166:
	ld.global.u32 	%r1032, [%rd19+14336];
	ld.global.u32 	%r1031, [%rd19+14340];
$L__BB16_167:
	shl.b32 	%r348, %r1, 3;
	mov.u32 	%r519, _ZZN3cub18CUB_300001_SM_10006detail10merge_sort26DeviceMergeSortMergeKernelINS2_10policy_hubIN6thrust24THRUST_300001_SM_1000_NS6detail15normal_iteratorINS6_10device_ptrIN4cuda3std3__44pairIiiEEEEEEE9Policy600ESG_PNS0_8NullTypeESG_SK_mNSC_4lessISE_EESE_SJ_EEvbT2_T3_T4_PT6_PT7_T5_PSP_SP_NS1_7vsmem_tEE19static_temp_storage;
	add.s32 	%r520, %r519, %r348;
	st.shared.v2.u32 	[%r520], {%r1046, %r1045};
	st.shared.v2.u32 	[%r520+2048], {%r1044, %r1043};
	st.shared.v2.u32 	[%r520+4096], {%r1042, %r1041};
	st.shared.v2.u32 	[%r520+6144], {%r1040, %r1039};
	st.shared.v2.u32 	[%r520+8192], {%r1038, %r1037};
	st.shared.v2.u32 	[%r520+10240], {%r1036, %r1035};
	st.shared.v2.u32 	[%r520+12288], {%r1034, %r1033};
	st.shared.v2.u32 	[%r520+14336], {%r1032, %r1031};
	bar.sync 	0;
	// begin inline asm
	griddepcontrol.launch_dependents;
	// end inline asm
	add.s32 	%r347, %r222, %r221;
	min.s32 	%r349, %r348, %r347;
	shl.b32 	%r521, %r221, 3;
	add.s32 	%r350, %r519, %r521;
	setp.lt.s32 	%p73, %r349, %r222;
	sub.s32 	%r522, %r349, %r222;
	selp.b32 	%r1049, 0, %r522, %p73;
	min.s32 	%r1047, %r349, %r221;
	setp.ge.s32 	%p74, %r1049, %r1047;
	@%p74 bra 	$L__BB16_171;
$L__BB16_168:
	sub.s32 	%r523, %r1047, %r1049;
	shr.u32 	%r524, %r523, 31;
	add.s32 	%r525, %r523, %r524;
	shr.s32 	%r526, %r525, 1;
	add.s32 	%r355, %r526, %r1049;
	shl.b32 	%r527, %r355, 3;
	add.s32 	%r356, %r519, %r527;
	ld.shared.u32 	%r357, [%r356];
	not.b32 	%r529, %r355;
	add.s32 	%r530, %r349, %r529;
	shl.b32 	%r531, %r530, 3;
	add.s32 	%r358, %r350, %r531;
	ld.shared.u32 	%r359, [%r358];
	setp.lt.s32 	%p76, %r359, %r357;
	mov.pred 	%p277, 0;
	@%p76 bra 	$L__BB16_170;
	ld.shared.u32 	%r532, [%r358+4];
	ld.shared.u32 	%r534, [%r356+4];
	setp.lt.s32 	%p77, %r357, %r359;
	setp.ge.s32 	%p78, %r532, %r534;
	or.pred  	%p277, %p77, %p78;
$L__BB16_170:
	add.s32 	%r536, %r355, 1;
	selp.b32 	%r1049, %r536, %r1049, %p277;
	selp.b32 	%r1047, %r1047, %r355, %p277;
	setp.lt.s32 	%p79, %r1049, %r1047;
	@%p79 bra 	$L__BB16_168;
$L__BB16_171:
	sub.s32 	%r537, %r349, %r1049;
	add.s32 	%r363, %r537, %r221;
	shl.b32 	%r538, %r537, 3;
	add.s32 	%r364, %r350, %r538;
	ld.shared.v2.u32 	{%r1050, %r1051}, [%r364];
	shl.b32 	%r539, %r1049, 3;
	add.s32 	%r367, %r519, %r539;
	ld.shared.v2.u32 	{%r1056, %r1057}, [%r367];
	setp.ge.s32 	%p81, %r363, %r347;
	mov.pred 	%p278, 0;
	@%p81 bra 	$L__BB16_174;
	setp.ge.s32 	%p83, %r1049, %r221;
	setp.lt.s32 	%p84, %r1050, %r1056;
	or.pred  	%p85, %p83, %p84;
	mov.pred 	%p278, -1;
	@%p85 bra 	$L__BB16_174;
	setp.ge.s32 	%p86, %r1056, %r1050;
	setp.lt.s32 	%p87, %r1051, %r1057;
	and.pred  	%p278, %p86, %p87;
$L__BB16_174:
	selp.b32 	%r370, %r1051, %r1057, %p278;
	selp.b32 	%r371, %r1050, %r1056, %p278;
	selp.u32 	%r541, 1, 0, %p278;
	add.s32 	%r372, %r363, %r541;
	not.pred 	%p88, %p278;
	selp.u32 	%r542, 1, 0, %p88;
	add.s32 	%r373, %r1049, %r542;
	@%p88 bra 	$L__BB16_176;
	ld.shared.v2.u32 	{%r1050, %r1051}, [%r364+8];
	bra.uni 	$L__BB16_177;
$L__BB16_176:
	ld.shared.v2.u32 	{%r1056, %r1057}, [%r367+8];
$L__BB16_177:
	setp.ge.s32 	%p90, %r372, %r347;
	mov.pred 	%p279, 0;
	@%p90 bra 	$L__BB16_180;
	setp.ge.s32 	%p92, %r373, %r221;
	setp.lt.s32 	%p93, %r1050, %r1056;
	or.pred  	%p94, %p92, %p93;
	mov.pred 	%p279, -1;
	@%p94 bra 	$L__BB16_180;
	setp.ge.s32 	%p95, %r1056, %r1050;
	setp.lt.s32 	%p96, %r1051, %r1057;
	and.pred  	%p279, %p95, %p96;
$L__BB16_180:
	selp.b32 	%r382, %r1051, %r1057, %p279;
	selp.b32 	%r383, %r1050, %r1056, %p279;
	selp.u32 	%r543, 1, 0, %p279;
	add.s32 	%r384, %r372, %r543;
	not.pred 	%p97, %p279;
	selp.u32 	%r544, 1, 0, %p97;
	add.s32 	%r385, %r373, %r544;
	@%p279 bra 	$L__BB16_182;
	shl.b32 	%r545, %r385, 3;
	add.s32 	%r547, %r519, %r545;
	ld.shared.v2.u32 	{%r1056, %r1057}, [%r547];
	bra.uni 	$L__BB16_183;
$L__BB16_182:
	shl.b32 	%r548, %r384, 3;
	add.s32 	%r550, %r519, %r548;
	ld.shared.v2.u32 	{%r1050, %r1051}, [%r550];
$L__BB16_183:
	setp.ge.s32 	%p99, %r384, %r347;
	mov.pred 	%p280, 0;
	@%p99 bra 	$L__BB16_186;
	setp.ge.s32 	%p101, %r385, %r221;
	setp.lt.s32 	%p102, %r1050, %r1056;
	or.pred  	%p103, %p101, %p102;
	mov.pred 	%p280, -1;
	@%p103 bra 	$L__BB16_186;
	setp.ge.s32 	%p104, %r1056, %r1050;
	setp.lt.s32 	%p105, %r1051, %r1057;
	and.pred  	%p280, %p104, %p105;
$L__BB16_186:
	selp.b32 	%r394, %r1051, %r1057, %p280;
	selp.b32 	%r395, %r1050, %r1056, %p280;
	selp.u32 	%r551, 1, 0, %p280;
	add.s32 	%r396, %r384, %r551;
	not.pred 	%p106, %p280;
	selp.u32 	%r552, 1, 0, %p106;
	add.s32 	%r397, %r385, %r552;
	@%p280 bra 	$L__BB16_188;
	shl.b32 	%r553, %r397, 3;
	add.s32 	%r555, %r519, %r553;
	ld.shared.v2.u32 	{%r1056, %r1057}, [%r555];
	bra.uni 	$L__BB16_189;
$L__BB16_188:
	shl.b32 	%r556, %r396, 3;
	add.s32 	%r558, %r519, %r556;
	ld.shared.v2.u32 	{%r1050, %r1051}, [%r558];
$L__BB16_189:
	setp.ge.s32 	%p108, %r396, %r347;
	mov.pred 	%p281, 0;
	@%p108 bra 	$L__BB16_192;
	setp.ge.s32 	%p110, %r397, %r221;
	setp.lt.s32 	%p111, %r1050, %r1056;
	or.pred  	%p112, %p110, %p111;
	mov.pred 	%p281, -1;
	@%p112 bra 	$L__BB16_192;
	setp.ge.s32 	%p113, %r1056, %r1050;
	setp.lt.s32 	%p114, %r1051, %r1057;
	and.pred  	%p281, %p113, %p114;
$L__BB16_192:
	selp.b32 	%r406, %r1051, %r1057, %p281;
	selp.b32 	%r407, %r1050, %r1056, %p281;
	selp.u32 	%r559, 1, 0, %p281;
	add.s32 	%r408, %r396, %r559;
	not.pred 	%p115, %p281;
	selp.u32 	%r560, 1, 0, %p115;
	add.s32 	%r409, %r397, %r560;
	@%p281 bra 	$L__BB16_194;
	shl.b32 	%r561, %r409, 3;
	add.s32 	%r563, %r519, %r561;
	ld.shared.v2.u32 	{%r1056, %r1057}, [%r563];
	bra.uni 	$L__BB16_195;
$L__BB16_194:
	shl.b32 	%r564, %r408, 3;
	add.s32 	%r566, %r519, %r564;
	ld.shared.v2.u32 	{%r1050, %r1051}, [%r566];
$L__BB16_195:
	setp.ge.s32 	%p117, %r408, %r347;
	mov.pred 	%p282, 0;
	@%p117 bra 	$L__BB16_198;
	setp.ge.s32 	%p119, %r409, %r221;
	setp.lt.s32 	%p120, %r1050, %r1056;
	or.pred  	%p121, %p119, %p120;
	mov.pred 	%p282, -1;
	@%p121 bra 	$L__BB16_198;
	setp.ge.s32 	%p122, %r1056, %r1050;
	setp.lt.s32 	%p123, %r1051, %r1057;
	and.pred  	%p282, %p122, %p123;
$L__BB16_198:
	selp.b32 	%r418, %r1051, %r1057, %p282;
	selp.b32 	%r419, %r1050, %r1056, %p282;
	selp.u32 	%r567, 1, 0, %p282;
	add.s32 	%r420, %r408, %r567;
	not.pred 	%p124, %p282;
	selp.u32 	%r568, 1, 0, %p124;
	add.s32 	%r421, %r409, %r568;
	@%p282 bra 	$L__BB16_200;
	shl.b32 	%r569, %r421, 3;
	add.s32 	%r571, %r519, %r569;
	ld.shared.v2.u32 	{%r1056, %r1057}, [%r571];
	bra.uni 	$L__BB16_201;
$L__BB16_200:
	shl.b32 	%r572, %r420, 3;
	add.s32 	%r574, %r519, %r572;
	ld.shared.v2.u32 	{%r1050, %r1051}, [%r574];
$L__BB16_201:
	setp.ge.s32 	%p126, %r420, %r347;
	mov.pred 	%p283, 0;
	@%p126 bra 	$L__BB16_204;
	setp.ge.s32 	%p128, %r421, %r221;
	setp.lt.s32 	%p129, %r1050, %r1056;
	or.pred  	%p130, %p128, %p129;
	mov.pred 	%p283, -1;
	@%p130 bra 	$L__BB16_204;
	setp.ge.s32 	%p131, %r1056, %r1050;
	setp.lt.s32 	%p132, %r1051, %r1057;
	and.pred  	%p283, %p131, %p132;
$L__BB16_204:
	selp.b32 	%r430, %r1051, %r1057, %p283;
	selp.b32 	%r431, %r1050, %r1056, %p283;
	selp.u32 	%r575, 1, 0, %p283;
	add.s32 	%r432, %r420, %r575;
	not.pred 	%p133, %p283;
	selp.u32 	%r576, 1, 0, %p133;
	add.s32 	%r433, %r421, %r576;
	@%p283 bra 	$L__BB16_206;
	shl.b32 	%r577, %r433, 3;
	add.s32 	%r579, %r519, %r577;
	ld.shared.v2.u32 	{%r1056, %r1057}, [%r579];
	bra.uni 	$L__BB16_207;
$L__BB16_206:
	shl.b32 	%r580, %r432, 3;
	add.s32 	%r582, %r519, %r580;
	ld.shared.v2.u32 	{%r1050, %r1051}, [%r582];
$L__BB16_207:
	setp.ge.s32 	%p135, %r432, %r347;
	mov.pred 	%p284, 0;
	@%p135 bra 	$L__BB16_210;
	setp.ge.s32 	%p137, %r433, %r221;
	setp.lt.s32 	%p138, %r1050, %r1056;
	or.pred  	%p139, %p137, %p138;
	mov.pred 	%p284, -1;
	@%p139 bra 	$L__BB16_210;
	setp.ge.s32 	%p140, %r1056, %r1050;
	setp.lt.s32 	%p141, %r1051, %r1057;
	and.pred  	%p284, %p140, %p141;
$L__BB16_210:
	selp.b32 	%r442, %r1051, %r1057, %p284;
	selp.b32 	%r443, %r1050, %r1056, %p284;
	selp.u32 	%r583, 1, 0, %p284;
	add.s32 	%r444, %r432, %r583;
	not.pred 	%p142, %p284;
	selp.u32 	%r584, 1, 0, %p142;
	add.s32 	%r445, %r433, %r584;
	@%p284 bra 	$L__BB16_212;
	shl.b32 	%r585, %r445, 3;
	mov.u32 	%r586, _ZZN3cub18CUB_300001_SM_10006detail10merge_sort26DeviceMergeSortMergeKernelINS2_10policy_hubIN6thrust24THRUST_300001_SM_1000_NS6detail15normal_iteratorINS6_10device_ptrIN4cuda3std3__44pairIiiEEEEEEE9Policy600ESG_PNS0_8NullTypeESG_SK_mNSC_4lessISE_EESE_SJ_EEvbT2_T3_T4_PT6_PT7_T5_PSP_SP_NS1_7vsmem_tEE19static_temp_storage;
	add.s32 	%r587, %r586, %r585;
	ld.shared.v2.u32 	{%r1056, %r1057}, [%r587];
	bra.uni 	$L__BB16_213;
$L__BB16_212:
	shl.b32 	%r588, %r444, 3;
	mov.u32 	%r589, _ZZN3cub18CUB_300001_SM_10006detail10merge_sort26DeviceMergeSortMergeKernelINS2_10policy_hubIN6thrust24THRUST_300001_SM_1000_NS6detail15normal_iteratorINS6_10device_ptrIN4cuda3std3__44pairIiiEEEEEEE9Policy600ESG_PNS0_8NullTypeESG_SK_mNSC_4lessISE_EESE_SJ_EEvbT2_T3_T4_PT6_PT7_T5_PSP_SP_NS1_7vsmem_tEE19static_temp_storage;
	add.s32 	%r590, %r589, %r588;
	ld.shared.v2.u32 	{%r1050, %r1051}, [%r590];
$L__BB16_213:
	setp.ge.s32 	%p144, %r444, %r347;
	mov.pred 	%p285, 0;
	@%p144 bra 	$L__BB16_216;
	setp.ge.s32 	%p146, %r445, %r221;
	setp.lt.s32 	%p147, %r1050, %r1056;
	or.pred  	%p148, %p146, %p147;
	mov.pred 	%p285, -1;
	@%p148 bra 	$L__BB16_216;
	setp.ge.s32 	%p149, %r1056, %r1050;
	setp.lt.s32 	%p150, %r1051, %r1057;
	and.pred  	%p285, %p149, %p150;
$L__BB16_216:
	ld.param.s8 	%rs3, [_ZN3cub18CUB_300001_SM_10006detail10merge_sort26DeviceMergeSortMergeKernelINS2_10policy_hubIN6thrust24THRUST_300001_SM_1000_NS6detail15normal_iteratorINS6_10device_ptrIN4cuda3std3__44pairIiiEEEEEEE9Policy600ESG_PNS0_8NullTypeESG_SK_mNSC_4lessISE_EESE_SJ_EEvbT2_T3_T4_PT6_PT7_T5_PSP_SP_NS1_7vsmem_tE_param_0];
	setp.eq.s16 	%p151, %rs3, 0;
	selp.b32 	%r454, %r1051, %r1057, %p285;
	selp.b32 	%r455, %r1050, %r1056, %p285;
	bar.sync 	0;
	@%p151 bra 	$L__BB16_235;
	// begin inline asm
	mov.u32 %r591, %laneid;
	// end inline asm
	and.b32  	%r456, %r348, 7936;
	shl.b32 	%r592, %r591, 3;
	add.s32 	%r593, %r592, %r456;
	shr.s32 	%r594, %r593, 5;
	add.s32 	%r595, %r594, %r593;
	shl.b32 	%r596, %r595, 3;
	mov.u32 	%r597, _ZZN3cub18CUB_300001_SM_10006detail10merge_sort26DeviceMergeSortMergeKernelINS2_10policy_hubIN6thrust24THRUST_300001_SM_1000_NS6detail15normal_iteratorINS6_10device_ptrIN4cuda3std3__44pairIiiEEEEEEE9Policy600ESG_PNS0_8NullTypeESG_SK_mNSC_4lessISE_EESE_SJ_EEvbT2_T3_T4_PT6_PT7_T5_PSP_SP_NS1_7vsmem_tEE19static_temp_storage;
	add.s32 	%r598, %r597, %r596;
	st.shared.v2.u32 	[%r598], {%r371, %r370};
	st.shared.v2.u32 	[%r598+8], {%r383, %r382};
	st.shared.v2.u32 	[%r598+16], {%r395, %r394};
	st.shared.v2.u32 	[%r598+24], {%r407, %r406};
	st.shared.v2.u32 	[%r598+32], {%r419, %r418};
	st.shared.v2.u32 	[%r598+40], {%r431, %r430};
	st.shared.v2.u32 	[%r598+48], {%r443, %r442};
	st.shared.v2.u32 	[%r598+56], {%r455, %r454};
	bar.warp.sync 	-1;
	mad.lo.s32 	%r599, %r591, -7, %r593;
	shr.s32 	%r600, %r599, 5;
	add.s32 	%r601, %r600, %r599;
	shl.b32 	%r602, %r601, 3;
	add.s32 	%r603, %r597, %r602;
	ld.shared.v2.u32 	{%r458, %r457}, [%r603];
	add.s32 	%r604, %r599, 32;
	shr.s32 	%r605, %r604, 5;
	add.s32 	%r606, %r605, %r599;
	shl.b32 	%r607, %r606, 3;
	add.s32 	%r608, %r597, %r607;
	ld.shared.v2.u32 	{%r460, %r459}, [%r608+256];
	add.s32 	%r609, %r599, 64;
	shr.s32 	%r610, %r609, 5;
	add.s32 	%r611, %r610, %r599;
	shl.b32 	%r612, %r611, 3;
	add.s32 	%r613, %r597, %r612;
	ld.shared.v2.u32 	{%r462, %r461}, [%r613+512];
	add.s32 	%r614, %r599, 96;
	shr.s32 	%r615, %r614, 5;
	add.s32 	%r616, %r615, %r599;
	shl.b32 	%r617, %r616, 3;
	add.s32 	%r618, %r597, %r617;
	ld.shared.v2.u32 	{%r464, %r463}, [%r618+768];
	add.s32 	%r619, %r599, 128;
	shr.s32 	%r620, %r619, 5;
	add.s32 	%r621, %r620, %r599;
	shl.b32 	%r622, %r621, 3;
	add.s32 	%r623, %r597, %r622;
	ld.shared.v2.u32 	{%r466, %r465}, [%r623+1024];
	add.s32 	%r624, %r599, 160;
	shr.s32 	%r625, %r624, 5;
	add.s32 	%r626, %r625, %r599;
	shl.b32 	%r627, %r626, 3;
	add.s32 	%r628, %r597, %r627;
	ld.shared.v2.u32 	{%r468, %r467}, [%r628+1280];
	add.s32 	%r629, %r599, 192;
	shr.s32 	%r630, %r629, 5;
	add.s32 	%r631, %r630, %r599;
	shl.b32 	%r632, %r631, 3;
	add.s32 	%r633, %r597, %r632;
	ld.shared.v2.u32 	{%r470, %r469}, [%r633+1536];
	add.s32 	%r634, %r599, 224;
	shr.s32 	%r635, %r634, 5;
	add.s32 	%r636, %r635, %r599;
	shl.b32 	%r637, %r636, 3;
	add.s32 	%r638, %r597, %r637;
	ld.shared.v2.u32 	{%r472, %r471}, [%r638+1792];
	setp.ne.s32 	%p152, %r1, 0;
	@%p152 bra 	$L__BB16_219;
	st.volatile.shared.u32 	[_ZZN3cub18CUB_300001_SM_10006detail10merge_sort26DeviceMergeSortMergeKernelINS2_10policy_hubIN6thrust24THRUST_300001_SM_1000_NS6detail15normal_iteratorINS6_10device_ptrIN4cuda3std3__44pairIiiEEEEEEE9Policy600ESG_PNS0_8NullTypeESG_SK_mNSC_4lessISE_EESE_SJ_EEvbT2_T3_T4_PT6_PT7_T5_PSP_SP_NS1_7vsmem_tEE19static_temp_storage+16896], %r347;
$L__BB16_219:
	bar.sync 	0;
	ld.volatile.shared.u32 	%r473, [_ZZN3cub18CUB_300001_SM_10006detail10merge_sort26DeviceMergeSortMergeKernelINS2_10policy_hubIN6thrust24THRUST_300001_SM_1000_NS6detail15normal_iteratorINS6_10device_ptrIN4cuda3std3__44pairIiiEEEEEEE9Policy600ESG_PNS0_8NullTypeESG_SK_mNSC_4lessISE_EESE_SJ_EEvbT2_T3_T4_PT6_PT7_T5_PSP_SP_NS1_7vsmem_tEE19static_temp_storage+16896];
	and.b32  	%r639, %r1, 31;
	add.s32 	%r474, %r456, %r639;
	setp.ge.s32 	%p153, %r474, %r473;
	cvt.u64.u32 	%rd67, %r474;
	add.s64 	%rd68, %rd4, %rd67;
	shl.b64 	%rd69, %rd68, 3;
	add.s64 	%rd21, %rd1, %rd69;
	@%p153 bra 	$L__BB16_221;
	st.global.u32 	[%rd21], %r458;
	st.global.u32 	[%rd21+4], %r457;
$L__BB16_221:
	add.s32 	%r640, %r474, 32;
	setp.ge.s32 	%p154, %r640, %r473;
	@%p154 bra 	$L__BB16_223;
	st.global.u32 	[%rd21+256], %r460;
	st.global.u32 	[%rd21+260], %r459;
$L__BB16_223:
	add.s32 	%r641, %r474, 64;
	setp.ge.s32 	%p155, %r641, %r473;
	@%p155 bra 	$L__BB16_225;
	st.global.u32 	[%rd21+512], %r462;
	st.global.u32 	[%rd21+516], %r461;
$L__BB16_225:
	add.s32 	%r642, %r474, 96;
	setp.ge.s32 	%p156, %r642, %r473;
	@%p156 bra 	$L__BB16_227;
	st.global.u32 	[%rd21+768], %r464;
	st.global.u32 	[%rd21+772], %r463;
$L__BB16_227:
	add.s32 	%r643, %r474, 128;
	setp.ge.s32 	%p157, %r643, %r473;
	@%p157 bra 	$L__BB16_229;
	st.global.u32 	[%rd21+1024], %r466;
	st.global.u32 	[%rd21+1028], %r465;
$L__BB16_229:
	add.s32 	%r644, %r474, 160;
	setp.ge.s32 	%p158, %r644, %r473;
	@%p158 bra 	$L__BB16_231;
	st.global.u32 	[%rd21+1280], %r468;
	st.global.u32 	[%rd21+1284], %r467;
$L__BB16_231:
	add.s32 	%r645, %r474, 192;
	setp.ge.s32 	%p159, %r645, %r473;
	@%p159 bra 	$L__BB16_233;
	st.global.u32 	[%rd21+1536], %r470;
	st.global.u32 	[%rd21+1540], %r469;
$L__BB16_233:
	add.s32 	%r646, %r474, 224;
	setp.ge.s32 	%p160, %r646, %r473;
	@%p160 bra 	$L__BB16_253;
	st.global.u32 	[%rd21+1792], %r472;
	st.global.u32 	[%rd21+1796], %r471;
	bra.uni 	$L__BB16_253;
$L__BB16_235:
	// begin inline asm
	mov.u32 %r647, %laneid;
	// end inline asm
	and.b32  	%r475, %r348, 7936;
	shl.b32 	%r648, %r647, 3;
	add.s32 	%r649, %r648, %r475;
	shr.s32 	%r650, %r649, 5;
	add.s32 	%r651, %r650, %r649;
	shl.b32 	%r652, %r651, 3;
	mov.u32 	%r653, _ZZN3cub18CUB_300001_SM_10006detail10merge_sort26DeviceMergeSortMergeKernelINS2_10policy_hubIN6thrust24THRUST_300001_SM_1000_NS6detail15normal_iteratorINS6_10device_ptrIN4cuda3std3__44pairIiiEEEEEEE9Policy600ESG_PNS0_8NullTypeESG_SK_mNSC_4lessISE_EESE_SJ_EEvbT2_T3_T4_PT6_PT7_T5_PSP_SP_NS1_7vsmem_tEE19static_temp_storage;
	add.s32 	%r654, %r653, %r652;
	st.shared.v2.u32 	[%r654], {%r371, %r370};
	st.shared.v2.u32 	[%r654+8], {%r383, %r382};
	st.shared.v2.u32 	[%r654+16], {%r395, %r394};
	st.shared.v2.u32 	[%r654+24], {%r407, %r406};
	st.shared.v2.u32 	[%r654+32], {%r419, %r418};
	st.shared.v2.u32 	[%r654+40], {%r431, %r430};
	st.shared.v2.u32 	[%r654+48], {%r443, %r442};
	st.shared.v2.u32 	[%r654+56], {%r455, %r454};
	bar.warp.sync 	-1;
	mad.lo.s32 	%r655, %r647, -7, %r649;
	shr.s32 	%r656, %r655, 5;
	add.s32 	%r657, %r656, %r655;
	shl.b32 	%r658, %r657, 3;
	add.s32 	%r659, %r653, %r658;
	ld.shared.v2.u32 	{%r477, %r476}, [%r659];
	add.s32 	%r660, %r655, 32;
	shr.s32 	%r661, %r660, 5;
	add.s32 	%r662, %r661, %r655;
	shl.b32 	%r663, %r662, 3;
	add.s32 	%r664, %r653, %r663;
	ld.shared.v2.u32 	{%r479, %r478}, [%r664+256];
	add.s32 	%r665, %r655, 64;
	shr.s32 	%r666, %r665, 5;
	add.s32 	%r667, %r666, %r655;
	shl.b32 	%r668, %r667, 3;
	add.s32 	%r669, %r653, %r668;
	ld.shared.v2.u32 	{%r481, %r480}, [%r669+512];
	add.s32 	%r670, %r655, 96;
	shr.s32 	%r671, %r670, 5;
	add.s32 	%r672, %r671, %r655;
	shl.b32 	%r673, %r672, 3;
	add.s32 	%r674, %r653, %r673;
	ld.shared.v2.u32 	{%r483, %r482}, [%r674+768];
	add.s32 	%r675, %r655, 128;
	shr.s32 	%r676, %r675, 5;
	add.s32 	%r677, %r676, %r655;
	shl.b32 	%r678, %r677, 3;
	add.s32 	%r679, %r653, %r678;
	ld.shared.v2.u32 	{%r485, %r484}, [%r679+1024];
	add.s32 	%r680, %r655, 160;
	shr.s32 	%r681, %r680, 5;
	add.s32 	%r682, %r681, %r655;
	shl.b32 	%r683, %r682, 3;
	add.s32 	%r684, %r653, %r683;
	ld.shared.v2.u32 	{%r487, %r486}, [%r684+1280];
	add.s32 	%r685, %r655, 192;
	shr.s32 	%r686, %r685, 5;
	add.s32 	%r687, %r686, %r655;
	shl.b32 	%r688, %r687, 3;
	add.s32 	%r689, %r653, %r688;
	ld.shared.v2.u32 	{%r489, %r488}, [%r689+1536];
	add.s32 	%r690, %r655, 224;
	shr.s32 	%r691, %r690, 5;
	add.s32 	%r692, %r691, %r655;
	shl.b32 	%r693, %r692, 3;
	add.s32 	%r694, %r653, %r693;
	ld.shared.v2.u32 	{%r491, %r490}, [%r694+1792];
	setp.ne.s32 	%p161, %r1, 0;
	@%p161 bra 	$L__BB16_237;
	st.volatile.shared.u32 	[_ZZN3cub18CUB_300001_SM_10006detail10merge_sort26DeviceMergeSortMergeKernelINS2_10policy_hubIN6thrust24THRUST_300001_SM_1000_NS6detail15normal_iteratorINS6_10device_ptrIN4cuda3std3__44pairIiiEEEEEEE9Policy600ESG_PNS0_8NullTypeESG_SK_mNSC_4lessISE_EESE_SJ_EEvbT2_T3_T4_PT6_PT7_T5_PSP_SP_NS1_7vsmem_tEE19static_temp_storage+16896], %r347;
$L__BB16_237:
	bar.sync 	0;
	ld.volatile.shared.u32 	%r492, [_ZZN3cub18CUB_300001_SM_10006detail10merge_sort26DeviceMergeSortMergeKernelINS2_10policy_hubIN6thrust24THRUST_300001_SM_1000_NS6detail15normal_iteratorINS6_10device_ptrIN4cuda3std3__44pairIiiEEEEEEE9Policy600ESG_PNS0_8NullTypeESG_SK_mNSC_4lessISE_EESE_SJ_EEvbT2_T3_T4_PT6_PT7_T5_PSP_SP_NS1_7vsmem_tEE19static_temp_storage+16896];
	and.b32  	%r695, %r1, 31;
	cvt.u64.u32 	%rd70, %r475;
	cvt.u64.u32 	%rd71, %r695;
	add.s32 	%r493, %r475, %r695;
	add.s64 	%rd72, %rd4, %rd71;
	add.s64 	%rd73, %rd72, %rd70;
	setp.ge.s32 	%p162, %r493, %r492;
	shl.b64 	%rd74, %rd73, 3;
	add.s64 	%rd22, %rd2, %rd74;
	@%p162 bra 	$L__BB16_239;
	st.global.u32 	[%rd22], %r477;
	st.global.u32 	[%rd22+4], %r476;
$L__BB16_239:
	add.s32 	%r696, %r493, 32;
	setp.ge.s32 	%p163, %r696, %r492;
	@%p163 bra 	$L__BB16_241;
	st.global.u32 	[%rd22+256], %r479;
	st.global.u32 	[%rd22+260], %r478;
$L__BB16_241:
	add.s32 	%r697, %r493, 64;
	setp.ge.s32 	%p164, %r697, %r492;
	@%p164 bra 	$L__BB16_243;
	st.global.u32 	[%rd22+512], %r481;
	st.global.u32 	[%rd22+516], %r480;
$L__BB16_243:
	add.s32 	%r698, %r493, 96;
	setp.ge.s32 	%p165, %r698, %r492;
	@%p165 bra 	$L__BB16_245;
	st.global.u32 	[%rd22+768], %r483;
	st.global.u32 	[%rd22+772], %r482;
$L__BB16_245:
	add.s32 	%r699, %r493, 128;
	setp.ge.s32 	%p166, %r699, %r492;
	@%p166 bra 	$L__BB16_247;
	st.global.u32 	[%rd22+1024], %r485;
	st.global.u32 	[%rd22+1028], %r484;
$L__BB16_247:
	add.s32 	%r700, %r493, 160;
	setp.ge.s32 	%p167, %r700, %r492;
	@%p167 bra 	$L__BB16_249;
	st.global.u32 	[%rd22+1280], %r487;
	st.global.u32 	[%rd22+1284], %r486;
$L__BB16_249:
	add.s32 	%r701, %r493, 192;
	setp.ge.s32 	%p168, %r701, %r492;
	@%p168 bra 	$L__BB16_251;
	st.global.u32 	[%rd22+1536], %r489;
	st.global.u32 	[%rd22+1540], %r488;
$L__BB16_251:
	add.s32 	%r702, %r493, 224;
	setp.ge.s32 	%p169, %r702, %r492;
	@%p169 bra 	$L__BB16_253;
	st.global.u32 	[%rd22+1792], %r491;
	st.global.u32 	[%rd22+1796], %r490;
$L__BB16_253:
	ret;

}
	// .globl	_ZN3cub18CUB_300001_SM_10006detail10radix_sort31DeviceRadixSortSingleTileKernelINS1_5radix10policy_hubIiNS0_8NullTypeEyE10Policy1000ELNS0_9SortOrderE0EiS6_yNS1_21identity_decomposer_tEEEvPKT1_PSB_PKT2_PSF_T3_iiT4_
.visible .entry _ZN3cub18CUB_300001_SM_10006detail10radix_sort31DeviceRadixSortSingleTileKernelINS1_5radix10policy_hubIiNS0_8NullTypeEyE10Policy1000ELNS0_9SortOrderE0EiS6_yNS1_21identity_decomposer_tEEEvPKT1_PSB_PKT2_PSF_T3_iiT4_(
	.param .u64 .ptr .align 1 _ZN3cub18CUB_300001_SM_10006detail10radix_sort31DeviceRadixSortSingleTileKernelINS1_5radix10policy_hubIiNS0_8NullTypeEyE10Policy1000ELNS0_9SortOrderE0EiS6_yNS1_21identity_decomposer_tEEEvPKT1_PSB_PKT2_PSF_T3_iiT4__param_0,
	.param .u64 .ptr .align 1 _ZN3cub18CUB_300001_SM_10006detail10radix_sort31DeviceRadixSortSingleTileKernelINS1_5radix10policy_hubIiNS0_8NullTypeEyE10Policy1000ELNS0_9SortOrderE0EiS6_yNS1_21identity_decomposer_tEEEvPKT1_PSB_PKT2_PSF_T3_iiT4__param_1,
	.param .u64 .ptr .align 1 _ZN3cub18CUB_300001_SM_10006detail10radix_sort31DeviceRadixSortSingleTileKernelINS1_5radix10policy_hubIiNS0_8NullTypeEyE10Policy1000ELNS0_9SortOrderE0EiS6_yNS1_21identity_decomposer_tEEEvPKT1_PSB_PKT2_PSF_T3_iiT4__param_2,
	.param .u64 .ptr .align 1 _ZN3cub18CUB_300001_SM_10006detail10radix_sort31DeviceRadixSortSingleTileKernelINS1_5radix10policy_hubIiNS0_8NullTypeEyE10Policy1000ELNS0_9SortOrderE0EiS6_yNS1_21identity_decomposer_tEEEvPKT1_PSB_PKT2_PSF_T3_iiT4__param_3,
	.param .u64 _ZN3cub18CUB_300001_SM_10006detail10radix_sort31DeviceRadixSortSingleTileKernelINS1_5radix10policy_hubIiNS0_8NullTypeEyE10Policy1000ELNS0_9SortOrderE0EiS6_yNS1_21identity_decomposer_tEEEvPKT1_PSB_PKT2_PSF_T3_iiT4__param_4,
	.param .u32 _ZN3cub18CUB_300001_SM_10006detail10radix_sort31DeviceRadixSortSingleTileKernelINS1_5radix10policy_hubIiNS0_8NullTypeEyE10Policy1000ELNS0_9SortOrderE0EiS6_yNS1_21identity_decomposer_tEEEvPKT1_PSB_PKT2_PSF_T3_iiT4__param_5,
	.param .u32 _ZN3cub18CUB_300001_SM_10006detail10radix_sort31DeviceRadixSortSingleTileKernelINS1_5radix10policy_hubIiNS0_8NullTypeEyE10Policy1000ELNS0_9SortOrderE0EiS6_yNS1_21identity_decomposer_tEEEvPKT1_PSB_PKT2_PSF_T3_iiT4__param_6,
	.param .align 1 .b8 _ZN3cub18CUB_300001_SM_10006detail10radix_sort31DeviceRadixSortSingleTileKernelINS1_5radix10policy_hubIiNS0_8NullTypeEyE10Policy1000ELNS0_9SortOrderE0EiS6_yNS1_21identity_decomposer_tEEEvPKT1_PSB_PKT2_PSF_T3_iiT4__param_7[1]
)
.maxntid 256
.minnctapersm 1
{
	.reg .pred 	%p<52>;
	.reg .b16 	%rs<39>;
	.reg .b32 	%r<744>;
	.reg .b64 	%rd<29>;
	// demoted variable
	.shared .align 16 .b8 _ZZN3cub18CUB_300001_SM_10006detail10radix_sort31DeviceRadixSortSingleTileKernelINS1_5radix10policy_hubIiNS0_8NullTypeEyE10Policy1000ELNS0_9SortOrderE0EiS6_yNS1_21identity_decomposer_tEEEvPKT1_PSB_PKT2_PSF_T3_iiT4_E12temp_storage[33856];
	ld.param.u64 	%rd5, [_ZN3cub18CUB_300001_SM_10006detail10radix_sort31DeviceRadixSortSingleTileKernelINS1_5radix10policy_hubIiNS0_8NullTypeEyE10Policy1000ELNS0_9SortOrderE0EiS6_yNS1_21identity_decomposer_tEEEvPKT1_PSB_PKT2_PSF_T3_iiT4__param_0];
	ld.param.u64 	%rd3, [_ZN3cub18CUB_300001_SM_10006detail10radix_sort31DeviceRadixSortSingleTileKernelINS1_5radix10policy_hubIiNS0_8NullTypeEyE10Policy1000ELNS0_9SortOrderE0EiS6_yNS1_21identity_decomposer_tEEEvPKT1_PSB_PKT2_PSF_T3_iiT4__param_1];
	ld.param.u64 	%rd4, [_ZN3cub18CUB_300001_SM_10006detail10radix_sort31DeviceRadixSortSingleTileKernelINS1_5radix10policy_hubIiNS0_8NullTypeEyE10Policy1000ELNS0_9SortOrderE0EiS6_yNS1_21identity_decomposer_tEEEvPKT1_PSB_PKT2_PSF_T3_iiT4__param_4];
	ld.param.u32 	%r189, [_ZN3cub18CUB_300001_SM_10006detail10radix_sort31DeviceRadixSortSingleTileKernelINS1_5radix10policy_hubIiNS0_8NullTypeEyE10Policy1000ELNS0_9SortOrderE0EiS6_yNS1_21identity_decomposer_tEEEvPKT1_PSB_PKT2_PSF_T3_iiT4__param_5];
	ld.param.u32 	%r190, [_ZN3cub18CUB_300001_SM_10006detail10radix_sort31DeviceRadixSortSingleTileKernelINS1_5radix10policy_hubIiNS0_8NullTypeEyE10Policy1000ELNS0_9SortOrderE0EiS6_yNS1_21identity_decomposer_tEEEvPKT1_PSB_PKT2_PSF_T3_iiT4__param_6];
	cvta.to.global.u64 	%rd6, %rd5;
	cvt.u32.u64 	%r1, %rd4;
	mov.u32 	%r2, %tid.x;
	mul.lo.s32 	%r3, %r2, 19;
	setp.ge.s32 	%p1, %r3, %r1;
	mul.wide.u32 	%rd7, %r3, 4;
	add.s64 	%rd1, %rd6, %rd7;
	mov.b32 	%r741, -1;
	@%p1 bra 	$L__BB17_2;
	ld.global.u32 	%r192, [%rd1];
	xor.b32  	%r741, %r192, -2147483648;
$L__BB17_2:
	add.s32 	%r194, %r3, 1;
	setp.ge.s32 	%p2, %r194, %r1;
	mov.b32 	%r740, -1;
	@%p2 bra 	$L__BB17_4;
	ld.global.u32 	%r195, [%rd1+4];
	xor.b32  	%r740, %r195, -2147483648;
$L__BB17_4:
	add.s32 	%r197, %r3, 2;
	setp.ge.s32 	%p3, %r197, %r1;
	mov.b32 	%r739, -1;
	@%p3 bra 	$L__BB17_6;
	ld.global.u32 	%r198, [%rd1+8];
	xor.b32  	%r739, %r198, -2147483648;
$L__BB17_6:
	add.s32 	%r200, %r3, 3;
	setp.ge.s32 	%p4, %r200, %r1;
	mov.b32 	%r738, -1;
	@%p4 bra 	$L__BB17_8;
	ld.global.u32 	%r201, [%rd1+12];
	xor.b32  	%r738, %r201, -2147483648;
$L__BB17_8:
	add.s32 	%r203, %r3, 4;
	setp.ge.s32 	%p5, %r203, %r1;
	mov.b32 	%r737, -1;
	@%p5 bra 	$L__BB17_10;
	ld.global.u32 	%r204, [%rd1+16];
	xor.b32  	%r737, %r204, -2147483648;
$L__BB17_10:
	add.s32 	%r206, %r3, 5;
	setp.ge.s32 	%p6, %r206, %r1;
	mov.b32 	%r736, -1;
	@%p6 bra 	$L__BB17_12;
	ld.global.u32 	%r207, [%rd1+20];
	xor.b32  	%r736, %r207, -2147483648;
$L__BB17_12:
	add.s32 	%r209, %r3, 6;
	setp.ge.s32 	%p7, %r209, %r1;
	mov.b32 	%r735, -1;
	@%p7 bra 	$L__BB17_14;
	ld.global.u32 	%r210, [%rd1+24];
	xor.b32  	%r735, %r210, -2147483648;
$L__BB17_14:
	add.s32 	%r212, %r3, 7;
	setp.ge.s32 	%p8, %r212, %r1;
	mov.b32 	%r734, -1;
	@%p8 bra 	$L__BB17_16;
	ld.global.u32 	%r213, [%rd1+28];
	xor.b32  	%r734, %r213, -2147483648;
$L__BB17_16:
	add.s32 	%r215, %r3, 8;
	setp.ge.s32 	%p9, %r215, %r1;
	mov.b32 	%r733, -1;
	@%p9 bra 	$L__BB17_18;
	ld.global.u32 	%r216, [%rd1+32];
	xor.b32  	%r733, %r216, -2147483648;
$L__BB17_18:
	add.s32 	%r218, %r3, 9;
	setp.ge.s32 	%p10, %r218, %r1;
	mov.b32 	%r732, -1;
	@%p10 bra 	$L__BB17_20;
	ld.global.u32 	%r219, [%rd1+36];
	xor.b32  	%r732, %r219, -2147483648;
$L__BB17_20:
	add.s32 	%r221, %r3, 10;
	setp.ge.s32 	%p11, %r221, %r1;
	mov.b32 	%r731, -1;
	@%p11 bra 	$L__BB17_22;
	ld.global.u32 	%r222, [%rd1+40];
	xor.b32  	%r731, %r222, -2147483648;
$L__BB17_22:
	add.s32 	%r224, %r3, 11;
	setp.ge.s32 	%p12, %r224, %r1;
	mov.b32 	%r730, -1;
	@%p12 bra 	$L__BB17_24;
	ld.global.u32 	%r225, [%rd1+44];
	xor.b32  	%r730, %r225, -2147483648;
$L__BB17_24:
	add.s32 	%r227, %r3, 12;
	setp.ge.s32 	%p13, %r227, %r1;
	mov.b32 	%r729, -1;
	@%p13 bra 	$L__BB17_26;
	ld.global.u32 	%r228, [%rd1+48];
	xor.b32  	%r729, %r228, -2147483648;
$L__BB17_26:
	add.s32 	%r230, %r3, 13;
	setp.ge.s32 	%p14, %r230, %r1;
	mov.b32 	%r728, -1;
	@%p14 bra 	$L__BB17_28;
	ld.global.u32 	%r231, [%rd1+52];
	xor.b32  	%r728, %r231, -2147483648;
$L__BB17_28:
	add.s32 	%r233, %r3, 14;
	setp.ge.s32 	%p15, %r233, %r1;
	mov.b32 	%r727, -1;
	@%p15 bra 	$L__BB17_30;
	ld.global.u32 	%r234, [%rd1+56];
	xor.b32  	%r727, %r234, -2147483648;
$L__BB17_30:
	add.s32 	%r236, %r3, 15;
	setp.ge.s32 	%p16, %r236, %r1;
	mov.b32 	%r726, -1;
	@%p16 bra 	$L__BB17_32;
	ld.global.u32 	%r237, [%rd1+60];
	xor.b32  	%r726, %r237, -2147483648;
$L__BB17_32:
	add.s32 	%r239, %r3, 16;
	setp.ge.s32 	%p17, %r239, %r1;
	mov.b32 	%r725, -1;
	@%p17 bra 	$L__BB17_34;
	ld.global.u32 	%r240, [%rd1+64];
	xor.b32  	%r725, %r240, -2147483648;
$L__BB17_34:
	add.s32 	%r242, %r3, 17;
	setp.ge.s32 	%p18, %r242, %r1;
	mov.b32 	%r724, -1;
	@%p18 bra 	$L__BB17_36;
	ld.global.u32 	%r243, [%rd1+68];
	xor.b32  	%r724, %r243, -2147483648;
$L__BB17_36:
	add.s32 	%r245, %r3, 18;
	setp.ge.s32 	%p19, %r245, %r1;
	mov.b32 	%r723, -1;
	@%p19 bra 	$L__BB17_38;
	ld.global.u32 	%r246, [%rd1+72];
	xor.b32  	%r723, %r246, -2147483648;
$L__BB17_38:
	bar.sync 	0;
	shr.u32 	%r42, %r2, 5;
	shl.b32 	%r248, %r2, 2;
	mov.u32 	%r249, _ZZN3cub18CUB_300001_SM_10006detail10radix_sort31DeviceRadixSortSingleTileKernelINS1_5radix10policy_hubIiNS0_8NullTypeEyE10Policy1000ELNS0_9SortOrderE0EiS6_yNS1_21identity_decomposer_tEEEvPKT1_PSB_PKT2_PSF_T3_iiT4_E12temp_storage;
	add.s32 	%r43, %r249, %r248;
	shl.b32 	%r250, %r2, 7;
	add.s32 	%r44, %r43, %r250;
	shl.b32 	%r251, %r42, 2;
	add.s32 	%r252, %r249, %r251;
	add.s32 	%r45, %r252, 33792;
	mad.lo.s32 	%r46, %r2, -56, %r44;
	add.s32 	%r722, %r189, 6;
	sub.s32 	%r721, %r190, %r189;
$L__BB17_39:
	add.s32 	%r312, %r722, -6;
	min.s32 	%r255, %r721, 6;
	mov.b32 	%r341, 0;
	st.shared.u32 	[%r43], %r341;
	st.shared.u32 	[%r43+1024], %r341;
	st.shared.u32 	[%r43+2048], %r341;
	st.shared.u32 	[%r43+3072], %r341;
	st.shared.u32 	[%r43+4096], %r341;
	st.shared.u32 	[%r43+5120], %r341;
	st.shared.u32 	[%r43+6144], %r341;
	st.shared.u32 	[%r43+7168], %r341;
	st.shared.u32 	[%r43+8192], %r341;
	st.shared.u32 	[%r43+9216], %r341;
	st.shared.u32 	[%r43+10240], %r341;
	st.shared.u32 	[%r43+11264], %r341;
	st.shared.u32 	[%r43+12288], %r341;
	st.shared.u32 	[%r43+13312], %r341;
	st.shared.u32 	[%r43+14336], %r341;
	st.shared.u32 	[%r43+15360], %r341;
	st.shared.u32 	[%r43+16384], %r341;
	st.shared.u32 	[%r43+17408], %r341;
	st.shared.u32 	[%r43+18432], %r341;
	st.shared.u32 	[%r43+19456], %r341;
	st.shared.u32 	[%r43+20480], %r341;
	st.shared.u32 	[%r43+21504], %r341;
	st.shared.u32 	[%r43+22528], %r341;
	st.shared.u32 	[%r43+23552], %r341;
	st.shared.u32 	[%r43+24576], %r341;
	st.shared.u32 	[%r43+25600], %r341;
	st.shared.u32 	[%r43+26624], %r341;
	st.shared.u32 	[%r43+27648], %r341;
	st.shared.u32 	[%r43+28672], %r341;
	st.shared.u32 	[%r43+29696], %r341;
	st.shared.u32 	[%r43+30720], %r341;
	st.shared.u32 	[%r43+31744], %r341;
	st.shared.u32 	[%r43+32768], %r341;
	// begin inline asm
	bmsk.clamp.b32 %r253, %r341, %r255;
	// end inline asm
	// begin inline asm
	shr.b32 %r256, %r741, %r312;
	// end inline asm
	and.b32  	%r344, %r253, %r256;
	shl.b32 	%r345, %r344, 10;
	and.b32  	%r346, %r345, 31744;
	add.s32 	%r347, %r43, %r346;
	shr.u32 	%r348, %r344, 4;
	and.b32  	%r349, %r348, 268435454;
	add.s32 	%r71, %r347, %r349;
	ld.shared.u16 	%rs1, [%r71];
	add.s16 	%rs20, %rs1, 1;
	st.shared.u16 	[%r71], %rs20;
	// begin inline asm
	shr.b32 %r259, %r740, %r312;
	// end inline asm
	and.b32  	%r350, %r253, %r259;
	shl.b32 	%r351, %r350, 10;
	and.b32  	%r352, %r351, 31744;
	add.s32 	%r353, %r43, %r352;
	shr.u32 	%r354, %r350, 4;
	and.b32  	%r355, %r354, 268435454;
	add.s32 	%r72, %r353, %r355;
	ld.shared.u16 	%rs2, [%r72];
	add.s16 	%rs21, %rs2, 1;
	st.shared.u16 	[%r72], %rs21;
	// begin inline asm
	shr.b32 %r262, %r739, %r312;
	// end inline asm
	and.b32  	%r356, %r253, %r262;
	shl.b32 	%r357, %r356, 10;
	and.b32  	%r358, %r357, 31744;
	add.s32 	%r359, %r43, %r358;
	shr.u32 	%r360, %r356, 4;
	and.b32  	%r361, %r360, 268435454;
	add.s32 	%r73, %r359, %r361;
	ld.shared.u16 	%rs3, [%r73];
	add.s16 	%rs22, %rs3, 1;
	st.shared.u16 	[%r73], %rs22;
	// begin inline asm
	shr.b32 %r265, %r738, %r312;
	// end inline asm
	and.b32  	%r362, %r253, %r265;
	shl.b32 	%r363, %r362, 10;
	and.b32  	%r364, %r363, 31744;
	add.s32 	%r365, %r43, %r364;
	shr.u32 	%r366, %r362, 4;
	and.b32  	%r367, %r366, 268435454;
	add.s32 	%r74, %r365, %r367;
	ld.shared.u16 	%rs4, [%r74];
	add.s16 	%rs23, %rs4, 1;
	st.shared.u16 	[%r74], %rs23;
	// begin inline asm
	shr.b32 %r268, %r737, %r312;
	// end inline asm
	and.b32  	%r368, %r253, %r268;
	shl.b32 	%r369, %r368, 10;
	and.b32  	%r370, %r369, 31744;
	add.s32 	%r371, %r43, %r370;
	shr.u32 	%r372, %r368, 4;
	and.b32  	%r373, %r372, 268435454;
	add.s32 	%r75, %r371, %r373;
	ld.shared.u16 	%rs5, [%r75];
	add.s16 	%rs24, %rs5, 1;
	st.shared.u16 	[%r75], %rs24;
	// begin inline asm
	shr.b32 %r271, %r736, %r312;
	// end inline asm
	and.b32  	%r374, %r253, %r271;
	shl.b32 	%r375, %r374, 10;
	and.b32  	%r376, %r375, 31744;
	add.s32 	%r377, %r43, %r376;
	shr.u32 	%r378, %r374, 4;
	and.b32  	%r379, %r378, 268435454;
	add.s32 	%r76, %r377, %r379;
	ld.shared.u16 	%rs6, [%r76];
	add.s16 	%rs25, %rs6, 1;
	st.shared.u16 	[%r76], %rs25;
	// begin inline asm
	shr.b32 %r274, %r735, %r312;
	// end inline asm
	and.b32  	%r380, %r253, %r274;
	shl.b32 	%r381, %r380, 10;
	and.b32  	%r382, %r381, 31744;
	add.s32 	%r383, %r43, %r382;
	shr.u32 	%r384, %r380, 4;
	and.b32  	%r385, %r384, 268435454;
	add.s32 	%r77, %r383, %r385;
	ld.shared.u16 	%rs7, [%r77];
	add.s16 	%rs26, %rs7, 1;
	st.shared.u16 	[%r77], %rs26;
	// begin inline asm
	shr.b32 %r277, %r734, %r312;
	// end inline asm
	and.b32  	%r386, %r253, %r277;
	shl.b32 	%r387, %r386, 10;
	and.b32  	%r388, %r387, 31744;
	add.s32 	%r389, %r43, %r388;
	shr.u32 	%r390, %r386, 4;
	and.b32  	%r391, %r390, 268435454;
	add.s32 	%r78, %r389, %r391;
	ld.shared.u16 	%rs8, [%r78];
	add.s16 	%rs27, %rs8, 1;
	st.shared.u16 	[%r78], %rs27;
	// begin inline asm
	shr.b32 %r280, %r733, %r312;
	// end inline asm
	and.b32  	%r392, %r253, %r280;
	shl.b32 	%r393, %r392, 10;
	and.b32  	%r394, %r393, 31744;
	add.s32 	%r395, %r43, %r394;
	shr.u32 	%r396, %r392, 4;
	and.b32  	%r397, %r396, 268435454;
	add.s32 	%r79, %r395, %r397;
	ld.shared.u16 	%rs9, [%r79];
	add.s16 	%rs28, %rs9, 1;
	st.shared.u16 	[%r79], %rs28;
	// begin inline asm
	shr.b32 %r283, %r732, %r312;
	// end inline asm
	and.b32  	%r398, %r253, %r283;
	shl.b32 	%r399, %r398, 10;
	and.b32  	%r400, %r399, 31744;
	add.s32 	%r401, %r43, %r400;
	shr.u32 	%r402, %r398, 4;
	and.b32  	%r403, %r402, 268435454;
	add.s32 	%r80, %r401, %r403;
	ld.shared.u16 	%rs10, [%r80];
	add.s16 	%rs29, %rs10, 1;
	st.shared.u16 	[%r80], %rs29;
	// begin inline asm
	shr.b32 %r286, %r731, %r312;
	// end inline asm
	and.b32  	%r404, %r253, %r286;
	shl.b32 	%r405, %r404, 10;
	and.b32  	%r406, %r405, 31744;
	add.s32 	%r407, %r43, %r406;
	shr.u32 	%r408, %r404, 4;
	and.b32  	%r409, %r408, 268435454;
	add.s32 	%r81, %r407, %r409;
	ld.shared.u16 	%rs11, [%r81];
	add.s16 	%rs30, %rs11, 1;
	st.shared.u16 	[%r81], %rs30;
	// begin inline asm
	shr.b32 %r289, %r730, %r312;
	// end inline asm
	and.b32  	%r410, %r253, %r289;
	shl.b32 	%r411, %r410, 10;
	and.b32  	%r412, %r411, 31744;
	add.s32 	%r413, %r43, %r412;
	shr.u32 	%r414, %r410, 4;
	and.b32  	%r415, %r414, 268435454;
	add.s32 	%r82, %r413, %r415;
	ld.shared.u16 	%rs12, [%r82];
	add.s16 	%rs31, %rs12, 1;
	st.shared.u16 	[%r82], %rs31;
	// begin inline asm
	shr.b32 %r292, %r729, %r312;
	// end inline asm
	and.b32  	%r416, %r253, %r292;
	shl.b32 	%r417, %r416, 10;
	and.b32  	%r418, %r417, 31744;
	add.s32 	%r419, %r43, %r418;
	shr.u32 	%r420, %r416, 4;
	and.b32  	%r421, %r420, 268435454;
	add.s32 	%r83, %r419, %r421;
	ld.shared.u16 	%rs13, [%r83];
	add.s16 	%rs32, %rs13, 1;
	st.shared.u16 	[%r83], %rs32;
	// begin inline asm
	shr.b32 %r295, %r728, %r312;
	// end inline asm
	and.b32  	%r422, %r253, %r295;
	shl.b32 	%r423, %r422, 10;
	and.b32  	%r424, %r423, 31744;
	add.s32 	%r425, %r43, %r424;
	shr.u32 	%r426, %r422, 4;
	and.b32  	%r427, %r426, 268435454;
	add.s32 	%r84, %r425, %r427;
	ld.shared.u16 	%rs14, [%r84];
	add.s16 	%rs33, %rs14, 1;
	st.shared.u16 	[%r84], %rs33;
	// begin inline asm
	shr.b32 %r298, %r727, %r312;
	// end inline asm
	and.b32  	%r428, %r253, %r298;
	shl.b32 	%r429, %r428, 10;
	and.b32  	%r430, %r429, 31744;
	add.s32 	%r431, %r43, %r430;
	shr.u32 	%r432, %r428, 4;
	and.b32  	%r433, %r432, 268435454;
	add.s32 	%r85, %r431, %r433;
	ld.shared.u16 	%rs15, [%r85];
	add.s16 	%rs34, %rs15, 1;
	st.shared.u16 	[%r85], %rs34;
	// begin inline asm
	shr.b32 %r301, %r726, %r312;
	// end inline asm
	and.b32  	%r434, %r253, %r301;
	shl.b32 	%r435, %r434, 10;
	and.b32  	%r436, %r435, 31744;
	add.s32 	%r437, %r43, %r436;
	shr.u32 	%r438, %r434, 4;
	and.b32  	%r439, %r438, 268435454;
	add.s32 	%r86, %r437, %r439;
	ld.shared.u16 	%rs16, [%r86];
	add.s16 	%rs35, %rs16, 1;
	st.shared.u16 	[%r86], %rs35;
	// begin inline asm
	shr.b32 %r304, %r725, %r312;
	// end inline asm
	and.b32  	%r440, %r253, %r304;
	shl.b32 	%r441, %r440, 10;
	and.b32  	%r442, %r441, 31744;
	add.s32 	%r443, %r43, %r442;
	shr.u32 	%r444, %r440, 4;
	and.b32  	%r445, %r444, 268435454;
	add.s32 	%r87, %r443, %r445;
	ld.shared.u16 	%rs17, [%r87];
	add.s16 	%rs36, %rs17, 1;
	st.shared.u16 	[%r87], %rs36;
	// begin inline asm
	shr.b32 %r307, %r724, %r312;
	// end inline asm
	and.b32  	%r446, %r253, %r307;
	shl.b32 	%r447, %r446, 10;
	and.b32  	%r448, %r447, 31744;
	add.s32 	%r449, %r43, %r448;
	shr.u32 	%r450, %r446, 4;
	and.b32  	%r451, %r450, 268435454;
	add.s32 	%r88, %r449, %r451;
	ld.shared.u16 	%rs18, [%r88];
	add.s16 	%rs37, %rs18, 1;
	st.shared.u16 	[%r88], %rs37;
	// begin inline asm
	shr.b32 %r310, %r723, %r312;
	// end inline asm
	and.b32  	%r452, %r253, %r310;
	shl.b32 	%r453, %r452, 10;
	and.b32  	%r454, %r453, 31744;
	add.s32 	%r455, %r43, %r454;
	shr.u32 	%r456, %r452, 4;
	and.b32  	%r457, %r456, 268435454;
	add.s32 	%r89, %r455, %r457;
	ld.shared.u16 	%rs19, [%r89];
	add.s16 	%rs38, %rs19, 1;
	st.shared.u16 	[%r89], %rs38;
	bar.sync 	0;
	ld.shared.u32 	%r90, [%r44];
	ld.shared.u32 	%r458, [%r44+4];
	ld.shared.u32 	%r459, [%r44+8];
	ld.shared.u32 	%r460, [%r44+12];
	ld.shared.u32 	%r461, [%r44+16];
	ld.shared.u32 	%r462, [%r44+20];
	ld.shared.u32 	%r463, [%r44+24];
	ld.shared.u32 	%r464, [%r44+28];
	ld.shared.u32 	%r465, [%r44+32];
	ld.shared.u32 	%r466, [%r44+36];
	ld.shared.u32 	%r467, [%r44+40];
	ld.shared.u32 	%r468, [%r44+44];
	ld.shared.u32 	%r469, [%r44+48];
	ld.shared.u32 	%r470, [%r44+52];
	ld.shared.u32 	%r471, [%r44+56];
	ld.shared.u32 	%r472, [%r44+60];
	ld.shared.u32 	%r473, [%r44+64];
	ld.shared.u32 	%r474, [%r44+68];
	ld.shared.u32 	%r475, [%r44+72];
	ld.shared.u32 	%r476, [%r44+76];
	ld.shared.u32 	%r477, [%r44+80];
	ld.shared.u32 	%r478, [%r44+84];
	ld.shared.u32 	%r479, [%r44+88];
	ld.shared.u32 	%r480, [%r44+92];
	ld.shared.u32 	%r481, [%r44+96];
	ld.shared.u32 	%r482, [%r44+100];
	ld.shared.u32 	%r483, [%r44+104];
	ld.shared.u32 	%r484, [%r44+108];
	ld.shared.u32 	%r485, [%r44+112];
	ld.shared.u32 	%r486, [%r44+116];
	ld.shared.u32 	%r487, [%r44+120];
	ld.shared.u32 	%r488, [%r44+124];
	ld.shared.u32 	%r489, [%r44+128];
	add.s32 	%r91, %r458, %r90;
	add.s32 	%r92, %r459, %r91;
	add.s32 	%r93, %r460, %r92;
	add.s32 	%r94, %r461, %r93;
	add.s32 	%r95, %r462, %r94;
	add.s32 	%r96, %r463, %r95;
	add.s32 	%r97, %r464, %r96;
	add.s32 	%r98, %r465, %r97;
	add.s32 	%r99, %r466, %r98;
	add.s32 	%r100, %r467, %r99;
	add.s32 	%r101, %r468, %r100;
	add.s32 	%r102, %r469, %r101;
	add.s32 	%r103, %r470, %r102;
	add.s32 	%r104, %r471, %r103;
	add.s32 	%r105, %r472, %r104;
	add.s32 	%r106, %r473, %r105;
	add.s32 	%r107, %r474, %r106;
	add.s32 	%r108, %r475, %r107;
	add.s32 	%r109, %r476, %r108;
	add.s32 	%r110, %r477, %r109;
	add.s32 	%r111, %r478, %r110;
	add.s32 	%r112, %r479, %r111;
	add.s32 	%r113, %r480, %r112;
	add.s32 	%r114, %r481, %r113;
	add.s32 	%r115, %r482, %r114;
	add.s32 	%r116, %r483, %r115;
	add.s32 	%r117, %r484, %r116;
	add.s32 	%r118, %r485, %r117;
	add.s32 	%r119, %r486, %r118;
	add.s32 	%r120, %r487, %r119;
	add.s32 	%r121, %r488, %r120;
	add.s32 	%r318, %r489, %r121;
	// begin inline asm
	mov.u32 %r313, %laneid;
	// end inline asm
	mov.b32 	%r316, 1;
	mov.b32 	%r343, -1;
	// begin inline asm
	{  .reg .u32 r0;  .reg .pred p;  shfl.sync.up.b32 r0|p, %r318, %r316, %r341, %r343;  @p add.u32 r0, r0, %r318;  mov.u32 %r314, r0;}
	// end inline asm
	mov.b32 	%r322, 2;
	// begin inline asm
	{  .reg .u32 r0;  .reg .pred p;  shfl.sync.up.b32 r0|p, %r314, %r322, %r341, %r343;  @p add.u32 r0, r0, %r314;  mov.u32 %r320, r0;}
	// end inline asm
	mov.b32 	%r328, 4;
	// begin inline asm
	{  .reg .u32 r0;  .reg .pred p;  shfl.sync.up.b32 r0|p, %r320, %r328, %r341, %r343;  @p add.u32 r0, r0, %r320;  mov.u32 %r326, r0;}
	// end inline asm
	mov.b32 	%r334, 8;
	// begin inline asm
	{  .reg .u32 r0;  .reg .pred p;  shfl.sync.up.b32 r0|p, %r326, %r334, %r341, %r343;  @p add.u32 r0, r0, %r326;  mov.u32 %r332, r0;}
	// end inline asm
	mov.b32 	%r340, 16;
	// begin inline asm
	{  .reg .u32 r0;  .reg .pred p;  shfl.sync.up.b32 r0|p, %r332, %r340, %r341, %r343;  @p add.u32 r0, r0, %r332;  mov.u32 %r338, r0;}
	// end inline asm
	setp.ne.s32 	%p20, %r313, 31;
	@%p20 bra 	$L__BB17_41;
	st.shared.u32 	[%r45], %r338;
$L__BB17_41:
	sub.s32 	%r490, %r338, %r318;
	setp.gt.u32 	%p21, %r2, 31;
	setp.eq.s32 	%p22, %r42, 7;
	setp.eq.s32 	%p23, %r42, 6;
	setp.eq.s32 	%p24, %r42, 5;
	setp.eq.s32 	%p25, %r42, 4;
	setp.eq.s32 	%p26, %r42, 3;
	setp.eq.s32 	%p27, %r42, 2;
	setp.eq.s32 	%p28, %r42, 1;
	bar.sync 	0;
	ld.shared.v4.u32 	{%r491, %r492, %r493, %r494}, [_ZZN3cub18CUB_300001_SM_10006detail10radix_sort31DeviceRadixSortSingleTileKernelINS1_5radix10policy_hubIiNS0_8NullTypeEyE10Policy1000ELNS0_9SortOrderE0EiS6_yNS1_21identity_decomposer_tEEEvPKT1_PSB_PKT2_PSF_T3_iiT4_E12temp_storage+33792];
	selp.b32 	%r495, %r491, %r742, %p28;
	add.s32 	%r496, %r492, %r491;
	selp.b32 	%r497, %r496, %r495, %p27;
	add.s32 	%r498, %r496, %r493;
	selp.b32 	%r499, %r498, %r497, %p26;
	add.s32 	%r500, %r498, %r494;
	selp.b32 	%r501, %r500, %r499, %p25;
	ld.shared.v4.u32 	{%r502, %r503, %r504, %r505}, [_ZZN3cub18CUB_300001_SM_10006detail10radix_sort31DeviceRadixSortSingleTileKernelINS1_5radix10policy_hubIiNS0_8NullTypeEyE10Policy1000ELNS0_9SortOrderE0EiS6_yNS1_21identity_decomposer_tEEEvPKT1_PSB_PKT2_PSF_T3_iiT4_E12temp_storage+33808];
	add.s32 	%r506, %r500, %r502;
	selp.b32 	%r507, %r506, %r501, %p24;
	add.s32 	%r508, %r506, %r503;
	selp.b32 	%r509, %r508, %r507, %p23;
	add.s32 	%r510, %r508, %r504;
	selp.b32 	%r742, %r510, %r509, %p22;
	add.s32 	%r126, %r510, %r505;
	setp.ne.s32 	%p29, %r313, 0;
	selp.b32 	%r511, %r490, 0, %p29;
	add.s32 	%r512, %r742, %r511;
	or.pred  	%p30, %p21, %p29;
	selp.b32 	%r743, %r512, %r490, %p21;
	@%p30 bra 	$L__BB17_43;
	shl.b32 	%r743, %r126, 16;
	st.shared.u32 	[_ZZN3cub18CUB_300001_SM_10006detail10radix_sort31DeviceRadixSortSingleTileKernelINS1_5radix10policy_hubIiNS0_8NullTypeEyE10Policy1000ELNS0_9SortOrderE0EiS6_yNS1_21identity_decomposer_tEEEvPKT1_PSB_PKT2_PSF_T3_iiT4_E12temp_storage+33832], %r743;
$L__BB17_43:
	setp.eq.s32 	%p31, %r2, 0;
	bar.sync 	0;
	ld.shared.u32 	%r513, [_ZZN3cub18CUB_300001_SM_10006detail10radix_sort31DeviceRadixSortSingleTileKernelINS1_5radix10policy_hubIiNS0_8NullTypeEyE10Policy1000ELNS0_9SortOrderE0EiS6_yNS1_21identity_decomposer_tEEEvPKT1_PSB_PKT2_PSF_T3_iiT4_E12temp_storage+33832];
	selp.b32 	%r514, 0, %r513, %p31;
	add.s32 	%r515, %r743, %r514;
	add.s32 	%r516, %r90, %r515;
	add.s32 	%r517, %r91, %r515;
	add.s32 	%r518, %r92, %r515;
	add.s32 	%r519, %r93, %r515;
	add.s32 	%r520, %r94, %r515;
	add.s32 	%r521, %r95, %r515;
	add.s32 	%r522, %r96, %r515;
	add.s32 	%r523, %r97, %r515;
	add.s32 	%r524, %r98, %r515;
	add.s32 	%r525, %r99, %r515;
	add.s32 	%r526, %r100, %r515;
	add.s32 	%r527, %r101, %r515;
	add.s32 	%r528, %r102, %r515;
	add.s32 	%r529, %r103, %r515;
	add.s32 	%r530, %r104, %r515;
	add.s32 	%r531, %r105, %r515;
	add.s32 	%r532, %r106, %r515;
	add.s32 	%r533, %r107, %r515;
	add.s32 	%r534, %r108, %r515;
	add.s32 	%r535, %r109, %r515;
	add.s32 	%r536, %r110, %r515;
	add.s32 	%r537, %r111, %r515;
	add.s32 	%r538, %r112, %r515;
	add.s32 	%r539, %r113, %r515;
	add.s32 	%r540, %r114, %r515;
	add.s32 	%r541, %r115, %r515;
	add.s32 	%r542, %r116, %r515;
	add.s32 	%r543, %r117, %r515;
	add.s32 	%r544, %r118, %r515;
	add.s32 	%r545, %r119, %r515;
	add.s32 	%r546, %r120, %r515;
	add.s32 	%r547, %r121, %r515;
	st.shared.u32 	[%r44], %r515;
	st.shared.u32 	[%r44+4], %r516;
	st.shared.u32 	[%r44+8], %r517;
	st.shared.u32 	[%r44+12], %r518;
	st.shared.u32 	[%r44+16], %r519;
	st.shared.u32 	[%r44+20], %r520;
	st.shared.u32 	[%r44+24], %r521;
	st.shared.u32 	[%r44+28], %r522;
	st.shared.u32 	[%r44+32], %r523;
	st.shared.u32 	[%r44+36], %r524;
	st.shared.u32 	[%r44+40], %r525;
	st.shared.u32 	[%r44+44], %r526;
	st.shared.u32 	[%r44+48], %r527;
	st.shared.u32 	[%r44+52], %r528;
	st.shared.u32 	[%r44+56], %r529;
	st.shared.u32 	[%r44+60], %r530;
	st.shared.u32 	[%r44+64], %r531;
	st.shared.u32 	[%r44+68], %r532;
	st.shared.u32 	[%r44+72], %r533;
	st.shared.u32 	[%r44+76], %r534;
	st.shared.u32 	[%r44+80], %r535;
	st.shared.u32 	[%r44+84], %r536;
	st.shared.u32 	[%r44+88], %r537;
	st.shared.u32 	[%r44+92], %r538;
	st.shared.u32 	[%r44+96], %r539;
	st.shared.u32 	[%r44+100], %r540;
	st.shared.u32 	[%r44+104], %r541;
	st.shared.u32 	[%r44+108], %r542;
	st.shared.u32 	[%r44+112], %r543;
	st.shared.u32 	[%r44+116], %r544;
	st.shared.u32 	[%r44+120], %r545;
	st.shared.u32 	[%r44+124], %r546;
	st.shared.u32 	[%r44+128], %r547;
	bar.sync 	0;
	cvt.u32.u16 	%r548, %rs1;
	ld.shared.u16 	%r549, [%r71];
	add.s32 	%r130, %r549, %r548;
	cvt.u32.u16 	%r550, %rs2;
	ld.shared.u16 	%r551, [%r72];
	add.s32 	%r131, %r551, %r550;
	cvt.u32.u16 	%r552, %rs3;
	ld.shared.u16 	%r553, [%r73];
	add.s32 	%r132, %r553, %r552;
	cvt.u32.u16 	%r554, %rs4;
	ld.shared.u16 	%r555, [%r74];
	add.s32 	%r133, %r555, %r554;
	cvt.u32.u16 	%r556, %rs5;
	ld.shared.u16 	%r557, [%r75];
	add.s32 	%r134, %r557, %r556;
	cvt.u32.u16 	%r558, %rs6;
	ld.shared.u16 	%r559, [%r76];
	add.s32 	%r135, %r559, %r558;
	cvt.u32.u16 	%r560, %rs7;
	ld.shared.u16 	%r561, [%r77];
	add.s32 	%r136, %r561, %r560;
	cvt.u32.u16 	%r562, %rs8;
	ld.shared.u16 	%r563, [%r78];
	add.s32 	%r137, %r563, %r562;
	cvt.u32.u16 	%r564, %rs9;
	ld.shared.u16 	%r565, [%r79];
	add.s32 	%r138, %r565, %r564;
	cvt.u32.u16 	%r566, %rs10;
	ld.shared.u16 	%r567, [%r80];
	add.s32 	%r139, %r567, %r566;
	cvt.u32.u16 	%r568, %rs11;
	ld.shared.u16 	%r569, [%r81];
	add.s32 	%r140, %r569, %r568;
	cvt.u32.u16 	%r570, %rs12;
	ld.shared.u16 	%r571, [%r82];
	add.s32 	%r141, %r571, %r570;
	cvt.u32.u16 	%r572, %rs13;
	ld.shared.u16 	%r573, [%r83];
	add.s32 	%r142, %r573, %r572;
	cvt.u32.u16 	%r574, %rs14;
	ld.shared.u16 	%r575, [%r84];
	add.s32 	%r143, %r575, %r574;
	cvt.u32.u16 	%r576, %rs15;
	ld.shared.u16 	%r577, [%r85];
	add.s32 	%r144, %r577, %r576;
	cvt.u32.u16 	%r578, %rs16;
	ld.shared.u16 	%r579, [%r86];
	add.s32 	%r145, %r579, %r578;
	cvt.u32.u16 	%r580, %rs17;
	ld.shared.u16 	%r581, [%r87];
	add.s32 	%r146, %r581, %r580;
	cvt.u32.u16 	%r582, %rs18;
	ld.shared.u16 	%r583, [%r88];
	add.s32 	%r147, %r583, %r582;
	cvt.u32.u16 	%r584, %rs19;
	ld.shared.u16 	%r585, [%r89];
	add.s32 	%r148, %r585, %r584;
	bar.sync 	0;
	setp.lt.s32 	%p32, %r722, %r190;
	@%p32 bra 	$L__BB17_83;
	cvt.u64.u32 	%rd8, %r2;
	shl.b32 	%r586, %r130, 2;
	mov.u32 	%r587, _ZZN3cub18CUB_300001_SM_10006detail10radix_sort31DeviceRadixSortSingleTileKernelINS1_5radix10policy_hubIiNS0_8NullTypeEyE10Policy1000ELNS0_9SortOrderE0EiS6_yNS1_21identity_decomposer_tEEEvPKT1_PSB_PKT2_PSF_T3_iiT4_E12temp_storage;
	add.s32 	%r588, %r587, %r586;
	st.shared.u32 	[%r588], %r741;
	shl.b32 	%r589, %r131, 2;
	add.s32 	%r590, %r587, %r589;
	st.shared.u32 	[%r590], %r740;
	shl.b32 	%r591, %r132, 2;
	add.s32 	%r592, %r587, %r591;
	st.shared.u32 	[%r592], %r739;
	shl.b32 	%r593, %r133, 2;
	add.s32 	%r594, %r587, %r593;
	st.shared.u32 	[%r594], %r738;
	shl.b32 	%r595, %r134, 2;
	add.s32 	%r596, %r587, %r595;
	st.shared.u32 	[%r596], %r737;
	shl.b32 	%r597, %r135, 2;
	add.s32 	%r598, %r587, %r597;
	st.shared.u32 	[%r598], %r736;
	shl.b32 	%r599, %r136, 2;
	add.s32 	%r600, %r587, %r599;
	st.shared.u32 	[%r600], %r735;
	shl.b32 	%r601, %r137, 2;
	add.s32 	%r602, %r587, %r601;
	st.shared.u32 	[%r602], %r734;
	shl.b32 	%r603, %r138, 2;
	add.s32 	%r604, %r587, %r603;
	st.shared.u32 	[%r604], %r733;
	shl.b32 	%r605, %r139, 2;
	add.s32 	%r606, %r587, %r605;
	st.shared.u32 	[%r606], %r732;
	shl.b32 	%r607, %r140, 2;
	add.s32 	%r608, %r587, %r607;
	st.shared.u32 	[%r608], %r731;
	shl.b32 	%r609, %r141, 2;
	add.s32 	%r610, %r587, %r609;
	st.shared.u32 	[%r610], %r730;
	shl.b32 	%r611, %r142, 2;
	add.s32 	%r612, %r587, %r611;
	st.shared.u32 	[%r612], %r729;
	shl.b32 	%r613, %r143, 2;
	add.s32 	%r614, %r587, %r613;
	st.shared.u32 	[%r614], %r728;
	shl.b32 	%r615, %r144, 2;
	add.s32 	%r616, %r587, %r615;
	st.shared.u32 	[%r616], %r727;
	shl.b32 	%r617, %r145, 2;
	add.s32 	%r618, %r587, %r617;
	st.shared.u32 	[%r618], %r726;
	shl.b32 	%r619, %r146, 2;
	add.s32 	%r620, %r587, %r619;
	st.shared.u32 	[%r620], %r725;
	shl.b32 	%r621, %r147, 2;
	add.s32 	%r622, %r587, %r621;
	st.shared.u32 	[%r622], %r724;
	shl.b32 	%r623, %r148, 2;
	add.s32 	%r624, %r587, %r623;
	st.shared.u32 	[%r624], %r723;
	bar.sync 	0;
	mad.lo.s32 	%r149, %r2, -72, %r46;
	ld.shared.u32 	%r150, [%r149+1024];
	ld.shared.u32 	%r151, [%r149+2048];
	ld.shared.u32 	%r152, [%r149+3072];
	ld.shared.u32 	%r153, [%r149+4096];
	ld.shared.u32 	%r154, [%r149+5120];
	ld.shared.u32 	%r155, [%r149+6144];
	ld.shared.u32 	%r156, [%r149+7168];
	ld.shared.u32 	%r157, [%r149+8192];
	ld.shared.u32 	%r158, [%r149+9216];
	ld.shared.u32 	%r159, [%r149+10240];
	ld.shared.u32 	%r160, [%r149+11264];
	ld.shared.u32 	%r161, [%r149+12288];
	ld.shared.u32 	%r162, [%r149+13312];
	ld.shared.u32 	%r163, [%r149+14336];
	ld.shared.u32 	%r164, [%r149+15360];
	ld.shared.u32 	%r165, [%r149+16384];
	ld.shared.u32 	%r166, [%r149+17408];
	ld.shared.u32 	%r167, [%r149+18432];
	setp.gt.u64 	%p33, %rd4, %rd8;
	cvta.to.global.u64 	%rd9, %rd3;
	mul.wide.u32 	%rd10, %r2, 4;
	add.s64 	%rd2, %rd9, %rd10;
	@%p33 bra 	$L__BB17_45;
	bra.uni 	$L__BB17_46;
$L__BB17_45:
	ld.shared.u32 	%r625, [%r149];
	xor.b32  	%r626, %r625, -2147483648;
	st.global.u32 	[%rd2], %r626;
$L__BB17_46:
	add.s32 	%r627, %r2, 256;
	cvt.u64.u32 	%rd11, %r627;
	setp.le.u64 	%p34, %rd4, %rd11;
	@%p34 bra 	$L__BB17_48;
	xor.b32  	%r628, %r150, -2147483648;
	st.global.u32 	[%rd2+1024], %r628;
$L__BB17_48:
	add.s32 	%r629, %r2, 512;
	cvt.u64.u32 	%rd12, %r629;
	setp.le.u64 	%p35, %rd4, %rd12;
	@%p35 bra 	$L__BB17_50;
	xor.b32  	%r630, %r151, -2147483648;
	st.global.u32 	[%rd2+2048], %r630;
$L__BB17_50:
	add.s32 	%r631, %r2, 768;
	cvt.u64.u32 	%rd13, %r631;
	setp.le.u64 	%p36, %rd4, %rd13;
	@%p36 bra 	$L__BB17_52;
	xor.b32  	%r632, %r152, -2147483648;
	st.global.u32 	[%rd2+3072], %r632;
$L__BB17_52:
	or.b32  	%r633, %r2, 1024;
	cvt.u64.u32 	%rd14, %r633;
	setp.le.u64 	%p37, %rd4, %rd14;
	@%p37 bra 	$L__BB17_54;
	xor.b32  	%r634, %r153, -2147483648;
	st.global.u32 	[%rd2+4096], %r634;
$L__BB17_54:
	add.s32 	%r635, %r2, 1280;
	cvt.u64.u32 	%rd15, %r635;
	setp.le.u64 	%p38, %rd4, %rd15;
	@%p38 bra 	$L__BB17_56;
	xor.b32  	%r636, %r154, -2147483648;
	st.global.u32 	[%rd2+5120], %r636;
$L__BB17_56:
	add.s32 	%r637, %r2, 1536;
	cvt.u64.u32 	%rd16, %r637;
	setp.le.u64 	%p39, %rd4, %rd16;
	@%p39 bra 	$L__BB17_58;
	xor.b32  	%r638, %r155, -2147483648;
	st.global.u32 	[%rd2+6144], %r638;
$L__BB17_58:
	add.s32 	%r639, %r2, 1792;
	cvt.u64.u32 	%rd17, %r639;
	setp.le.u64 	%p40, %rd4, %rd17;
	@%p40 bra 	$L__BB17_60;
	xor.b32  	%r640, %r156, -2147483648;
	st.global.u32 	[%rd2+7168], %r640;
$L__BB17_60:
	or.b32  	%r641, %r2, 2048;
	cvt.u64.u32 	%rd18, %r641;
	setp.le.u64 	%p41, %rd4, %rd18;
	@%p41 bra 	$L__BB17_62;
	xor.b32  	%r642, %r157, -2147483648;
	st.global.u32 	[%rd2+8192], %r642;
$L__BB17_62:
	add.s32 	%r643, %r2, 2304;
	cvt.u64.u32 	%rd19, %r643;
	setp.le.u64 	%p42, %rd4, %rd19;
	@%p42 bra 	$L__BB17_64;
	xor.b32  	%r644, %r158, -2147483648;
	st.global.u32 	[%rd2+9216], %r644;
$L__BB17_64:
	add.s32 	%r645, %r2, 2560;
	cvt.u64.u32 	%rd20, %r645;
	setp.le.u64 	%p43, %rd4, %rd20;
	@%p43 bra 	$L__BB17_66;
	xor.b32  	%r646, %r159, -2147483648;
	st.global.u32 	[%rd2+10240], %r646;
$L__BB17_66:
	add.s32 	%r647, %r2, 2816;
	cvt.u64.u32 	%rd21, %r647;
	setp.le.u64 	%p44, %rd4, %rd21;
	@%p44 bra 	$L__BB17_68;
	xor.b32  	%r648, %r160, -2147483648;
	st.global.u32 	[%rd2+11264], %r648;
$L__BB17_68:
	or.b32  	%r649, %r2, 3072;
	cvt.u64.u32 	%rd22, %r649;
	setp.le.u64 	%p45, %rd4, %rd22;
	@%p45 bra 	$L__BB17_70;
	xor.b32  	%r650, %r161, -2147483648;
	st.global.u32 	[%rd2+12288], %r650;
$L__BB17_70:
	add.s32 	%r651, %r2, 3328;
	cvt.u64.u32 	%rd23, %r651;
	setp.le.u64 	%p46, %rd4, %rd23;
	@%p46 bra 	$L__BB17_72;
	xor.b32  	%r652, %r162, -2147483648;
	st.global.u32 	[%rd2+13312], %r652;
$L__BB17_72:
	add.s32 	%r653, %r2, 3584;
	cvt.u64.u32 	%rd24, %r653;
	setp.le.u64 	%p47, %rd4, %rd24;
	@%p47 bra 	$L__BB17_74;
	xor.b32  	%r654, %r163, -2147483648;
	st.global.u32 	[%rd2+14336], %r654;
$L__BB17_74:
	add.s32 	%r655, %r2, 3840;
	cvt.u64.u32 	%rd25, %r655;
	setp.le.u64 	%p48, %rd4, %rd25;
	@%p48 bra 	$L__BB17_76;
	xor.b32  	%r656, %r164, -2147483648;
	st.global.u32 	[%rd2+15360], %r656;
$L__BB17_76:
	or.b32  	%r657, %r2, 4096;
	cvt.u64.u32 	%rd26, %r657;
	setp.le.u64 	%p49, %rd4, %rd26;
	@%p49 bra 	$L__BB17_78;
	xor.b32  	%r658, %r165, -2147483648;
	st.global.u32 	[%rd2+16384], %r658;
$L__BB17_78:
	add.s32 	%r659, %r2, 4352;
	cvt.u64.u32 	%rd27, %r659;
	setp.le.u64 	%p50, %rd4, %rd27;
	@%p50 bra 	$L__BB17_80;
	xor.b32  	%r660, %r166, -2147483648;
	st.global.u32 	[%rd2+17408], %r660;
$L__BB17_80:
	add.s32 	%r661, %r2, 4608;
	cvt.u64.u32 	%rd28, %r661;
	setp.le.u64 	%p51, %rd4, %rd28;
	@%p51 bra 	$L__BB17_82;
	xor.b32  	%r662, %r167, -2147483648;
	st.global.u32 	[%rd2+18432], %r662;
$L__BB17_82:
	ret;
$L__BB17_83:
	shl.b32 	%r663, %r130, 2;
	mov.u32 	%r664, _ZZN3cub18CUB_300001_SM_10006detail10radix_sort31DeviceRadixSortSingleTileKernelINS1_5radix10policy_hubIiNS0_8NullTypeEyE10Policy1000ELNS0_9SortOrderE0EiS6_yNS1_21identity_decomposer_tEEEvPKT1_PSB_PKT2_PSF_T3_iiT4_E12temp_storage;
	add.s32 	%r665, %r664, %r663;
	st.shared.u32 	[%r665], %r741;
	shl.b32 	%r666, %r131, 2;
	add.s32 	%r667, %r664, %r666;
	st.shared.u32 	[%r667], %r740;
	shl.b32 	%r668, %r132, 2;
	add.s32 	%r669, %r664, %r668;
	st.shared.u32 	[%r669], %r739;
	shl.b32 	%r670, %r133, 2;
	add.s32 	%r671, %r664, %r670;
	st.shared.u32 	[%r671], %r738;
	shl.b32 	%r672, %r134, 2;
	add.s32 	%r673, %r664, %r672;
	st.shared.u32 	[%r673], %r737;
	shl.b32 	%r674, %r135, 2;
	add.s32 	%r675, %r664, %r674;
	st.shared.u32 	[%r675], %r736;
	shl.b32 	%r676, %r136, 2;
	add.s32 	%r677, %r664, %r676;
	st.shared.u32 	[%r677], %r735;
	shl.b32 	%r678, %r137, 2;
	add.s32 	%r679, %r664, %r678;
	st.shared.u32 	[%r679], %r734;
	shl.b32 	%r680, %r138, 2;
	add.s32 	%r681, %r664, %r680;
	st.shared.u32 	[%r681], %r733;
	shl.b32 	%r682, %r139, 2;
	add.s32 	%r683, %r664, %r682;
	st.shared.u32 	[%r683], %r732;
	shl.b32 	%r684, %r140, 2;
	add.s32 	%r685, %r664, %r684;
	st.shared.u32 	[%r685], %r731;
	shl.b32 	%r686, %r141, 2;
	add.s32 	%r687, %r664, %r686;
	st.shared.u32 	[%r687], %r730;
	shl.b32 	%r688, %r142, 2;
	add.s32 	%r689, %r664, %r688;
	st.shared.u32 	[%r689], %r729;
	shl.b32 	%r690, %r143, 2;
	add.s32 	%r691, %r664, %r690;
	st.shared.u32 	[%r691], %r728;
	shl.b32 	%r692, %r144, 2;
	add.s32 	%r693, %r664, %r692;
	st.shared.u32 	[%r693], %r727;
	shl.b32 	%r694, %r145, 2;
	add.s32 	%r695, %r664, %r694;
	st.shared.u32 	[%r695], %r726;
	shl.b32 	%r696, %r146, 2;
	add.s32 	%r697, %r664, %r696;
	st.shared.u32 	[%r697], %r725;
	shl.b32 	%r698, %r147, 2;
	add.s32 	%r699, %r664, %r698;
	st.shared.u32 	[%r699], %r724;
	shl.b32 	%r700, %r148, 2;
	add.s32 	%r701, %r664, %r700;
	st.shared.u32 	[%r701], %r723;
	bar.sync 	0;
	ld.shared.u32 	%r741, [%r46];
	ld.shared.u32 	%r740, [%r46+4];
	ld.shared.u32 	%r739, [%r46+8];
	ld.shared.u32 	%r738, [%r46+12];
	ld.shared.u32 	%r737, [%r46+16];
	ld.shared.u32 	%r736, [%r46+20];
	ld.shared.u32 	%r735, [%r46+24];
	ld.shared.u32 	%r734, [%r46+28];
	ld.shared.u32 	%r733, [%r46+32];
	ld.shared.u32 	%r732, [%r46+36];
	ld.shared.u32 	%r731, [%r46+40];
	ld.shared.u32 	%r730, [%r46+44];
	ld.shared.u32 	%r729, [%r46+48];
	ld.shared.u32 	%r728, [%r46+52];
	ld.shared.u32 	%r727, [%r46+56];
	ld.shared.u32 	%r726, [%r46+60];
	ld.shared.u32 	%r725, [%r46+64];
	ld.shared.u32 	%r724, [%r46+68];
	ld.shared.u32 	%r723, [%r46+72];
	bar.sync 	0;
	add.s32 	%r722, %r722, 6;
	add.s32 	%r721, %r721, -6;
	bra.uni 	$L__BB17_39;

}
	// .globl	_ZN3cub18CUB_300001_SM_10006detail10radix_sort30DeviceRadixSortHistogramKernelINS1_5radix10policy_hubIiNS0_8NullTypeEyE10Policy1000ELNS0_9SortOrderE0EiyNS1_21identity_decomposer_tEEEvPT2_PKT1_SB_iiT3_
.visible .entry _ZN3cub18CUB_300001_SM_10006detail10radix_sort30DeviceRadixSortHistogramKernelINS1_5radix10policy_hubIiNS0_8NullTypeEyE10Policy1000ELNS0_9SortOrderE0EiyNS1_21identity_decomposer_tEEEvPT2_PKT1_SB_iiT3_(
	.param .u64 .ptr .align 1 _ZN3cub18CUB_300001_SM_10006detail10radix_sort30DeviceRadixSortHistogramKernelINS1_5radix10policy_hubIiNS0_8NullTypeEyE10Policy1000ELNS0_9SortOrderE0EiyNS1_21identity_decomposer_tEEEvPT2_PKT1_SB_iiT3__param_0,
	.param .u64 .ptr .align 1 _ZN3cub18CUB_300001_SM_10006detail10radix_sort30DeviceRadixSortHistogramKernelINS1_5radix10policy_hubIiNS0_8NullTypeEyE10Policy1000ELNS0_9SortOrderE0EiyNS1_21identity_decomposer_tEEEvPT2_PKT1_SB_iiT3__param_1,
	.param .u64 _ZN3cub18CUB_300001_SM_10006detail10radix_sort30DeviceRadixSortHistogramKernelINS1_5radix10policy_hubIiNS0_8NullTypeEyE10Policy1000ELNS0_9SortOrderE0EiyNS1_21identity_decomposer_tEEEvPT2_PKT1_SB_iiT3__param_2,
	.param .u32 _ZN3cub18CUB_300001_SM_10006detail10radix_sort30DeviceRadixSortHistogramKernelINS1_5radix10policy_hubIiNS0_8NullTypeEyE10Policy1000ELNS0_9SortOrderE0EiyNS1_21identity_decomposer_tEEEvPT2_PKT1_SB_iiT3__param_3,
	.param .u32 _ZN3cub18CUB_300001_SM_10006detail10radix_sort30DeviceRadixSortHistogramKernelINS1_5radix10policy_hubIiNS0_8NullTypeEyE10Policy1000ELNS0_9SortOrderE0EiyNS1_21identity_decomposer_tEEEvPT2_PKT1_SB_iiT3__param_4,
	.param .align 1 .b8 _ZN3cub18CUB_300001_SM_10006detail10radix_sort30DeviceRadixSortHistogramKernelINS1_5radix10policy_hubIiNS0_8NullTypeEyE10Policy1000ELNS0_9SortOrderE0EiyNS1_21identity_decomposer_tEEEvPT2_PKT1_SB_iiT3__param_5[1]
)
.maxntid 128
{
	.reg .pred 	%p<91>;
	.reg .b32 	%r<486>;
	.reg .b64 	%rd<137>;
	// demoted variable
	.shared .align 4 .b8 _ZZN3cub18CUB_300001_SM_10006detail10radix_sort30DeviceRadixSortHistogramKernelINS1_5radix10policy_hubIiNS0_8NullTypeEyE10Policy1000ELNS0_9SortOrderE0EiyNS1_21identity_decomposer_tEEEvPT2_PKT1_SB_iiT3_E12temp_storage[4096];
	ld.param.u64 	%rd18, [_ZN3cub18CUB_300001_SM_10006detail10radix_sort30DeviceRadixSortHistogramKernelINS1_5radix10policy_hubIiNS0_8NullTypeEyE10Policy1000ELNS0_9SortOrderE0EiyNS1_21identity_decomposer_tEEEvPT2_PKT1_SB_iiT3__param_0];
	ld.param.u64 	%rd19, [_ZN3cub18CUB_300001_SM_10006detail10radix_sort30DeviceRadixSortHistogramKernelINS1_5radix10policy_hubIiNS0_8NullTypeEyE10Policy1000ELNS0_9SortOrderE0EiyNS1_21identity_decomposer_tEEEvPT2_PKT1_SB_iiT3__param_1];
	ld.param.u64 	%rd17, [_ZN3cub18CUB_300001_SM_10006detail10radix_sort30DeviceRadixSortHistogramKernelINS1_5radix10policy_hubIiNS0_8NullTypeEyE10Policy1000ELNS0_9SortOrderE0EiyNS1_21identity_decomposer_tEEEvPT2_PKT1_SB_iiT3__param_2];
	ld.param.u32 	%r174, [_ZN3cub18CUB_300001_SM_10006detail10radix_sort30DeviceRadixSortHistogramKernelINS1_5radix10policy_hubIiNS0_8NullTypeEyE10Policy1000ELNS0_9SortOrderE0EiyNS1_21identity_decomposer_tEEEvPT2_PKT1_SB_iiT3__param_3];
	ld.param.u32 	%r175, [_ZN3cub18CUB_300001_SM_10006detail10radix_sort30DeviceRadixSortHistogramKernelINS1_5radix10policy_hubIiNS0_8NullTypeEyE10Policy1000ELNS0_9SortOrderE0EiyNS1_21identity_decomposer_tEEEvPT2_PKT1_SB_iiT3__param_4];
	cvta.to.global.u64 	%rd1, %rd19;
	cvta.to.global.u64 	%rd2, %rd18;
	setp.eq.s64 	%p2, %rd17, 0;
	@%p2 bra 	$L__BB18_153;
	sub.s32 	%r176, %r175, %r174;
	add.s32 	%r177, %r176, 7;
	shr.s32 	%r178, %r177, 31;
	shr.u32 	%r179, %r178, 29;
	add.s32 	%r180, %r177, %r179;
	shr.s32 	%r181, %r180, 3;
	mov.u32 	%r182, %tid.x;
	setp.gt.u32 	%p3, %r182, 255;
	setp.lt.s32 	%p4, %r177, 8;
	mov.u32 	%r183, %ctaid.x;
	shl.b32 	%r184, %r183, 11;
	cvt.u64.u32 	%rd3, %r184;
	mov.u32 	%r185, %nctaid.x;
	shl.b32 	%r186, %r185, 11;
	cvt.u64.u32 	%rd4, %r186;
	add.s32 	%r1, %r181, -1;
	and.b32  	%r2, %r181, 15;
	and.b32  	%r3, %r181, 7;
	add.s32 	%r4, %r3, -1;
	and.b32  	%r5, %r181, 3;
	or.pred  	%p1, %p3, %p4;
	shl.b32 	%r187, %r182, 2;
	mov.u32 	%r188, _ZZN3cub18CUB_300001_SM_10006detail10radix_sort30DeviceRadixSortHistogramKernelINS1_5radix10policy_hubIiNS0_8NullTypeEyE10Policy1000ELNS0_9SortOrderE0EiyNS1_21identity_decomposer_tEEEvPT2_PKT1_SB_iiT3_E12temp_storage;
	add.s32 	%r6, %r188, %r187;
	and.b32  	%r7, %r181, 268435440;
	cvt.u64.u32 	%rd5, %r182;
	add.s32 	%r8, %r182, 128;
	add.s32 	%r9, %r182, 256;
	add.s32 	%r10, %r182, 384;
	add.s32 	%r11, %r182, 512;
	add.s32 	%r12, %r182, 640;
	add.s32 	%r13, %r182, 768;
	or.b32  	%r14, %r182, 1024;
	add.s32 	%r15, %r182, 1920;
	and.b32  	%r16, %r181, 268435448;
	and.b32  	%r17, %r181, 1;
	neg.s32 	%r18, %r7;
	add.s32 	%r19, %r6, 8192;
	add.s64 	%rd21, %rd17, -1;
	shr.u64 	%rd22, %rd21, 30;
	add.s64 	%rd23, %rd22, 1;
	min.u64 	%rd6, %rd23, %rd17;
	mov.b64 	%rd135, 0;
$L__BB18_2:
	@%p1 bra 	$L__BB18_30;
	setp.lt.u32 	%p5, %r1, 15;
	mov.b32 	%r439, 0;
	@%p5 bra 	$L__BB18_6;
	mov.u32 	%r436, %r19;
	mov.u32 	%r437, %r18;
$L__BB18_5:
	.pragma "nounroll";
	mov.b32 	%r190, 0;
	st.shared.u32 	[%r436+-8192], %r190;
	st.shared.u32 	[%r436+-7168], %r190;
	st.shared.u32 	[%r436+-6144], %r190;
	st.shared.u32 	[%r436+-5120], %r190;
	st.shared.u32 	[%r436+-4096], %r190;
	st.shared.u32 	[%r436+-3072], %r190;
	st.shared.u32 	[%r436+-2048], %r190;
	st.shared.u32 	[%r436+-1024], %r190;
	st.shared.u32 	[%r436], %r190;
	st.shared.u32 	[%r436+1024], %r190;
	st.shared.u32 	[%r436+2048], %r190;
	st.shared.u32 	[%r436+3072], %r190;
	st.shared.u32 	[%r436+4096], %r190;
	st.shared.u32 	[%r436+5120], %r190;
	st.shared.u32 	[%r436+6144], %r190;
	st.shared.u32 	[%r436+7168], %r190;
	add.s32 	%r437, %r437, 16;
	add.s32 	%r436, %r436, 16384;
	setp.ne.s32 	%p6, %r437, 0;
	mov.u32 	%r439, %r7;
	@%p6 bra 	$L__BB18_5;
$L__BB18_6:
	add.s32 	%r25, %r2, -1;
	setp.eq.s32 	%p7, %r2, 0;
	@%p7 bra 	$L__BB18_16;
	setp.lt.u32 	%p8, %r25, 7;
	@%p8 bra 	$L__BB18_9;
	shl.b32 	%r191, %r439, 10;
	add.s32 	%r192, %r6, %r191;
	mov.b32 	%r193, 0;
	st.shared.u32 	[%r192], %r193;
	st.shared.u32 	[%r192+1024], %r193;
	st.shared.u32 	[%r192+2048], %r193;
	st.shared.u32 	[%r192+3072], %r193;
	st.shared.u32 	[%r192+4096], %r193;
	st.shared.u32 	[%r192+5120], %r193;
	st.shared.u32 	[%r192+6144], %r193;
	st.shared.u32 	[%r192+7168], %r193;
	add.s32 	%r439, %r439, 8;
$L__BB18_9:
	setp.eq.s32 	%p9, %r3, 0;
	@%p9 bra 	$L__BB18_16;
	setp.lt.u32 	%p10, %r4, 3;
	@%p10 bra 	$L__BB18_12;
	shl.b32 	%r194, %r439, 10;
	add.s32 	%r195, %r6, %r194;
	mov.b32 	%r196, 0;
	st.shared.u32 	[%r195], %r196;
	st.shared.u32 	[%r195+1024], %r196;
	st.shared.u32 	[%r195+2048], %r196;
	st.shared.u32 	[%r195+3072], %r196;
	add.s32 	%r439, %r439, 4;
$L__BB18_12:
	setp.eq.s32 	%p11, %r5, 0;
	@%p11 bra 	$L__BB18_16;
	setp.eq.s32 	%p12, %r5, 1;
	shl.b32 	%r197, %r439, 10;
	add.s32 	%r30, %r6, %r197;
	mov.b32 	%r198, 0;
	st.shared.u32 	[%r30], %r198;
	@%p12 bra 	$L__BB18_16;
	setp.eq.s32 	%p13, %r5, 2;
	mov.b32 	%r199, 0;
	st.shared.u32 	[%r30+1024], %r199;
	@%p13 bra 	$L__BB18_16;
	mov.b32 	%r200, 0;
	st.shared.u32 	[%r30+2048], %r200;
$L__BB18_16:
	cvt.u32.u64 	%r201, %rd5;
	setp.gt.u32 	%p14, %r201, 127;
	@%p14 bra 	$L__BB18_30;
	setp.lt.u32 	%p15, %r1, 15;
	mov.b32 	%r443, 0;
	@%p15 bra 	$L__BB18_20;
	mov.b32 	%r441, 0;
$L__BB18_19:
	.pragma "nounroll";
	shl.b32 	%r204, %r441, 10;
	add.s32 	%r205, %r6, %r204;
	mov.b32 	%r206, 0;
	st.shared.u32 	[%r205+512], %r206;
	st.shared.u32 	[%r205+1536], %r206;
	st.shared.u32 	[%r205+2560], %r206;
	st.shared.u32 	[%r205+3584], %r206;
	st.shared.u32 	[%r205+4608], %r206;
	st.shared.u32 	[%r205+5632], %r206;
	st.shared.u32 	[%r205+6656], %r206;
	st.shared.u32 	[%r205+7680], %r206;
	st.shared.u32 	[%r205+8704], %r206;
	st.shared.u32 	[%r205+9728], %r206;
	st.shared.u32 	[%r205+10752], %r206;
	st.shared.u32 	[%r205+11776], %r206;
	st.shared.u32 	[%r205+12800], %r206;
	st.shared.u32 	[%r205+13824], %r206;
	st.shared.u32 	[%r205+14848], %r206;
	st.shared.u32 	[%r205+15872], %r206;
	add.s32 	%r441, %r441, 16;
	setp.ne.s32 	%p16, %r441, %r7;
	mov.u32 	%r443, %r7;
	@%p16 bra 	$L__BB18_19;
$L__BB18_20:
	setp.eq.s32 	%p17, %r2, 0;
	@%p17 bra 	$L__BB18_30;
	setp.lt.u32 	%p18, %r25, 7;
	@%p18 bra 	$L__BB18_23;
	shl.b32 	%r207, %r443, 10;
	add.s32 	%r208, %r6, %r207;
	mov.b32 	%r209, 0;
	st.shared.u32 	[%r208+512], %r209;
	st.shared.u32 	[%r208+1536], %r209;
	st.shared.u32 	[%r208+2560], %r209;
	st.shared.u32 	[%r208+3584], %r209;
	st.shared.u32 	[%r208+4608], %r209;
	st.shared.u32 	[%r208+5632], %r209;
	st.shared.u32 	[%r208+6656], %r209;
	st.shared.u32 	[%r208+7680], %r209;
	add.s32 	%r443, %r443, 8;
$L__BB18_23:
	setp.eq.s32 	%p19, %r3, 0;
	@%p19 bra 	$L__BB18_30;
	setp.lt.u32 	%p20, %r4, 3;
	@%p20 bra 	$L__BB18_26;
	shl.b32 	%r210, %r443, 10;
	add.s32 	%r211, %r6, %r210;
	mov.b32 	%r212, 0;
	st.shared.u32 	[%r211+512], %r212;
	st.shared.u32 	[%r211+1536], %r212;
	st.shared.u32 	[%r211+2560], %r212;
	st.shared.u32 	[%r211+3584], %r212;
	add.s32 	%r443, %r443, 4;
$L__BB18_26:
	setp.eq.s32 	%p21, %r5, 0;
	@%p21 bra 	$L__BB18_30;
	setp.eq.s32 	%p22, %r5, 1;
	shl.b32 	%r213, %r443, 10;
	add.s32 	%r38, %r6, %r213;
	mov.b32 	%r214, 0;
	st.shared.u32 	[%r38+512], %r214;
	@%p22 bra 	$L__BB18_30;
	setp.eq.s32 	%p23, %r5, 2;
	mov.b32 	%r215, 0;
	st.shared.u32 	[%r38+1536], %r215;
	@%p23 bra 	$L__BB18_30;
	mov.b32 	%r216, 0;
	st.shared.u32 	[%r38+2560], %r216;
$L__BB18_30:
	bar.sync 	0;
	bar.sync 	0;
	shl.b64 	%rd8, %rd135, 30;
	sub.s64 	%rd24, %rd17, %rd8;
	min.u64 	%rd9, %rd24, 1073741824;
	setp.le.u64 	%p24, %rd9, %rd3;
	@%p24 bra 	$L__BB18_70;
	mov.u64 	%rd136, %rd3;
$L__BB18_32:
	add.s64 	%rd11, %rd136, %rd8;
	sub.s64 	%rd12, %rd17, %rd11;
	setp.lt.u64 	%p25, %rd12, 2048;
	@%p25 bra 	$L__BB18_34;
	add.s64 	%rd27, %rd11, %rd5;
	shl.b64 	%rd28, %rd27, 2;
	add.s64 	%rd29, %rd1, %rd28;
	ld.global.u32 	%r475, [%rd29];
	ld.global.u32 	%r474, [%rd29+512];
	ld.global.u32 	%r473, [%rd29+1024];
	ld.global.u32 	%r472, [%rd29+1536];
	ld.global.u32 	%r471, [%rd29+2048];
	ld.global.u32 	%r470, [%rd29+2560];
	ld.global.u32 	%r469, [%rd29+3072];
	ld.global.u32 	%r468, [%rd29+3584];
	ld.global.u32 	%r467, [%rd29+4096];
	ld.global.u32 	%r466, [%rd29+4608];
	ld.global.u32 	%r465, [%rd29+5120];
	ld.global.u32 	%r464, [%rd29+5632];
	ld.global.u32 	%r463, [%rd29+6144];
	ld.global.u32 	%r462, [%rd29+6656];
	ld.global.u32 	%r461, [%rd29+7168];
	ld.global.u32 	%r460, [%rd29+7680];
	bra.uni 	$L__BB18_66;
$L__BB18_34:
	cvt.u32.u64 	%r218, %rd5;
	cvt.u32.u64 	%r55, %rd12;
	setp.ge.s32 	%p26, %r218, %r55;
	add.s64 	%rd25, %rd11, %rd5;
	shl.b64 	%rd26, %rd25, 2;
	add.s64 	%rd13, %rd1, %rd26;
	mov.b32 	%r475, 2147483647;
	@%p26 bra 	$L__BB18_36;
	ld.global.u32 	%r475, [%rd13];
$L__BB18_36:
	setp.ge.s32 	%p27, %r8, %r55;
	mov.b32 	%r474, 2147483647;
	@%p27 bra 	$L__BB18_38;
	ld.global.u32 	%r474, [%rd13+512];
$L__BB18_38:
	setp.ge.s32 	%p28, %r9, %r55;
	mov.b32 	%r473, 2147483647;
	@%p28 bra 	$L__BB18_40;
	ld.global.u32 	%r473, [%rd13+1024];
$L__BB18_40:
	setp.ge.s32 	%p29, %r10, %r55;
	mov.b32 	%r472, 2147483647;
	@%p29 bra 	$L__BB18_42;
	ld.global.u32 	%r472, [%rd13+1536];
$L__BB18_42:
	setp.ge.s32 	%p30, %r11, %r55;
	mov.b32 	%r471, 2147483647;
	@%p30 bra 	$L__BB18_44;
	ld.global.u32 	%r471, [%rd13+2048];
$L__BB18_44:
	setp.ge.s32 	%p31, %r12, %r55;
	mov.b32 	%r470, 2147483647;
	@%p31 bra 	$L__BB18_46;
	ld.global.u32 	%r470, [%rd13+2560];
$L__BB18_46:
	setp.ge.s32 	%p32, %r13, %r55;
	mov.b32 	%r469, 2147483647;
	@%p32 bra 	$L__BB18_48;
	ld.global.u32 	%r469, [%rd13+3072];
$L__BB18_48:
	mov.u32 	%r226, %tid.x;
	add.s32 	%r227, %r226, 896;
	setp.ge.s32 	%p33, %r227, %r55;
	mov.b32 	%r468, 2147483647;
	@%p33 bra 	$L__BB18_50;
	ld.global.u32 	%r468, [%rd13+3584];
$L__BB18_50:
	setp.ge.s32 	%p34, %r14, %r55;
	mov.b32 	%r467, 2147483647;
	@%p34 bra 	$L__BB18_52;
	ld.global.u32 	%r467, [%rd13+4096];
$L__BB18_52:
	add.s32 	%r231, %r226, 1152;
	setp.ge.s32 	%p35, %r231, %r55;
	mov.b32 	%r466, 2147483647;
	@%p35 bra 	$L__BB18_54;
	ld.global.u32 	%r466, [%rd13+4608];
$L__BB18_54:
	add.s32 	%r234, %r226, 1280;
	setp.ge.s32 	%p36, %r234, %r55;
	mov.b32 	%r465, 2147483647;
	@%p36 bra 	$L__BB18_56;
	ld.global.u32 	%r465, [%rd13+5120];
$L__BB18_56:
	add.s32 	%r237, %r226, 1408;
	setp.ge.s32 	%p37, %r237, %r55;
	mov.b32 	%r464, 2147483647;
	@%p37 bra 	$L__BB18_58;
	ld.global.u32 	%r464, [%rd13+5632];
$L__BB18_58:
	add.s32 	%r240, %r226, 1536;
	setp.ge.s32 	%p38, %r240, %r55;
	mov.b32 	%r463, 2147483647;
	@%p38 bra 	$L__BB18_60;
	ld.global.u32 	%r463, [%rd13+6144];
$L__BB18_60:
	add.s32 	%r243, %r226, 1664;
	setp.ge.s32 	%p39, %r243, %r55;
	mov.b32 	%r462, 2147483647;
	@%p39 bra 	$L__BB18_62;
	ld.global.u32 	%r462, [%rd13+6656];
$L__BB18_62:
	add.s32 	%r246, %r226, 1792;
	setp.ge.s32 	%p40, %r246, %r55;
	mov.b32 	%r461, 2147483647;
	@%p40 bra 	$L__BB18_64;
	ld.global.u32 	%r461, [%rd13+7168];
$L__BB18_64:
	setp.ge.s32 	%p41, %r15, %r55;
	mov.b32 	%r460, 2147483647;
	@%p41 bra 	$L__BB18_66;
	ld.global.u32 	%r460, [%rd13+7680];
$L__BB18_66:
	setp.le.s32 	%p42, %r175, %r174;
	@%p42 bra 	$L__BB18_69;
	xor.b32  	%r103, %r460, -2147483648;
	xor.b32  	%r104, %r461, -2147483648;
	xor.b32  	%r105, %r462, -2147483648;
	xor.b32  	%r106, %r463, -2147483648;
	xor.b32  	%r107, %r464, -2147483648;
	xor.b32  	%r108, %r465, -2147483648;
	xor.b32  	%r109, %r466, -2147483648;
	xor.b32  	%r110, %r467, -2147483648;
	xor.b32  	%r111, %r468, -2147483648;
	xor.b32  	%r112, %r469, -2147483648;
	xor.b32  	%r113, %r470, -2147483648;
	xor.b32  	%r114, %r471, -2147483648;
	xor.b32  	%r115, %r472, -2147483648;
	xor.b32  	%r116, %r473, -2147483648;
	xor.b32  	%r117, %r474, -2147483648;
	xor.b32  	%r118, %r475, -2147483648;
	mov.b32 	%r476, 0;
	mov.u32 	%r477, %r174;
$L__BB18_68:
	sub.s32 	%r249, %r175, %r477;
	shl.b32 	%r250, %r476, 10;
	mov.u32 	%r251, _ZZN3cub18CUB_300001_SM_10006detail10radix_sort30DeviceRadixSortHistogramKernelINS1_5radix10policy_hubIiNS0_8NullTypeEyE10Policy1000ELNS0_9SortOrderE0EiyNS1_21identity_decomposer_tEEEvPT2_PKT1_SB_iiT3_E12temp_storage;
	add.s32 	%r252, %r251, %r250;
	min.s32 	%r253, %r249, 8;
	mov.b32 	%r254, -1;
	shl.b32 	%r255, %r254, %r253;
	not.b32 	%r256, %r255;
	shr.u32 	%r257, %r118, %r477;
	and.b32  	%r258, %r257, %r256;
	shl.b32 	%r259, %r258, 2;
	add.s32 	%r260, %r252, %r259;
	atom.shared.add.u32 	%r261, [%r260], 1;
	shr.u32 	%r262, %r117, %r477;
	and.b32  	%r263, %r262, %r256;
	shl.b32 	%r264, %r263, 2;
	add.s32 	%r265, %r252, %r264;
	atom.shared.add.u32 	%r266, [%r265], 1;
	shr.u32 	%r267, %r116, %r477;
	and.b32  	%r268, %r267, %r256;
	shl.b32 	%r269, %r268, 2;
	add.s32 	%r270, %r252, %r269;
	atom.shared.add.u32 	%r271, [%r270], 1;
	shr.u32 	%r272, %r115, %r477;
	and.b32  	%r273, %r272, %r256;
	shl.b32 	%r274, %r273, 2;
	add.s32 	%r275, %r252, %r274;
	atom.shared.add.u32 	%r276, [%r275], 1;
	shr.u32 	%r277, %r114, %r477;
	and.b32  	%r278, %r277, %r256;
	shl.b32 	%r279, %r278, 2;
	add.s32 	%r280, %r252, %r279;
	atom.shared.add.u32 	%r281, [%r280], 1;
	shr.u32 	%r282, %r113, %r477;
	and.b32  	%r283, %r282, %r256;
	shl.b32 	%r284, %r283, 2;
	add.s32 	%r285, %r252, %r284;
	atom.shared.add.u32 	%r286, [%r285], 1;
	shr.u32 	%r287, %r112, %r477;
	and.b32  	%r288, %r287, %r256;
	shl.b32 	%r289, %r288, 2;
	add.s32 	%r290, %r252, %r289;
	atom.shared.add.u32 	%r291, [%r290], 1;
	shr.u32 	%r292, %r111, %r477;
	and.b32  	%r293, %r292, %r256;
	shl.b32 	%r294, %r293, 2;
	add.s32 	%r295, %r252, %r294;
	atom.shared.add.u32 	%r296, [%r295], 1;
	shr.u32 	%r297, %r110, %r477;
	and.b32  	%r298, %r297, %r256;
	shl.b32 	%r299, %r298, 2;
	add.s32 	%r300, %r252, %r299;
	atom.shared.add.u32 	%r301, [%r300], 1;
	shr.u32 	%r302, %r109, %r477;
	and.b32  	%r303, %r302, %r256;
	shl.b32 	%r304, %r303, 2;
	add.s32 	%r305, %r252, %r304;
	atom.shared.add.u32 	%r306, [%r305], 1;
	shr.u32 	%r307, %r108, %r477;
	and.b32  	%r308, %r307, %r256;
	shl.b32 	%r309, %r308, 2;
	add.s32 	%r310, %r252, %r309;
	atom.shared.add.u32 	%r311, [%r310], 1;
	shr.u32 	%r312, %r107, %r477;
	and.b32  	%r313, %r312, %r256;
	shl.b32 	%r314, %r313, 2;
	add.s32 	%r315, %r252, %r314;
	atom.shared.add.u32 	%r316, [%r315], 1;
	shr.u32 	%r317, %r106, %r477;
	and.b32  	%r318, %r317, %r256;
	shl.b32 	%r319, %r318, 2;
	add.s32 	%r320, %r252, %r319;
	atom.shared.add.u32 	%r321, [%r320], 1;
	shr.u32 	%r322, %r105, %r477;
	and.b32  	%r323, %r322, %r256;
	shl.b32 	%r324, %r323, 2;
	add.s32 	%r325, %r252, %r324;
	atom.shared.add.u32 	%r326, [%r325], 1;
	shr.u32 	%r327, %r104, %r477;
	and.b32  	%r328, %r327, %r256;
	shl.b32 	%r329, %r328, 2;
	add.s32 	%r330, %r252, %r329;
	atom.shared.add.u32 	%r331, [%r330], 1;
	shr.u32 	%r332, %r103, %r477;
	and.b32  	%r333, %r332, %r256;
	shl.b32 	%r334, %r333, 2;
	add.s32 	%r335, %r252, %r334;
	atom.shared.add.u32 	%r336, [%r335], 1;
	add.s32 	%r477, %r477, 8;
	add.s32 	%r476, %r476, 1;
	setp.lt.s32 	%p43, %r477, %r175;
	@%p43 bra 	$L__BB18_68;
$L__BB18_69:
	add.s64 	%rd136, %rd136, %rd4;
	setp.lt.u64 	%p44, %rd136, %rd9;
	@%p44 bra 	$L__BB18_32;
$L__BB18_70:
	bar.sync 	0;
	@%p1 bra 	$L__BB18_152;
	setp.lt.u32 	%p45, %r1, 7;
	mov.b32 	%r480, 0;
	@%p45 bra 	$L__BB18_90;
	mov.b32 	%r478, 0;
$L__BB18_73:
	.pragma "nounroll";
	shl.b32 	%r339, %r478, 10;
	add.s32 	%r124, %r6, %r339;
	ld.shared.u32 	%r125, [%r124];
	setp.eq.s32 	%p46, %r125, 0;
	@%p46 bra 	$L__BB18_75;
	cvt.u32.u64 	%r340, %rd5;
	shl.b32 	%r341, %r478, 8;
	add.s32 	%r342, %r341, %r340;
	mul.wide.u32 	%rd30, %r342, 8;
	add.s64 	%rd31, %rd2, %rd30;
	cvt.u64.u32 	%rd32, %r125;
	atom.global.add.u64 	%rd33, [%rd31], %rd32;
$L__BB18_75:
	ld.shared.u32 	%r126, [%r124+1024];
	setp.eq.s32 	%p47, %r126, 0;
	@%p47 bra 	$L__BB18_77;
	cvt.u32.u64 	%r343, %rd5;
	shl.b32 	%r344, %r478, 8;
	add.s32 	%r345, %r344, %r343;
	add.s32 	%r346, %r345, 256;
	mul.wide.u32 	%rd34, %r346, 8;
	add.s64 	%rd35, %rd2, %rd34;
	cvt.u64.u32 	%rd36, %r126;
	atom.global.add.u64 	%rd37, [%rd35], %rd36;
$L__BB18_77:
	ld.shared.u32 	%r127, [%r124+2048];
	setp.eq.s32 	%p48, %r127, 0;
	@%p48 bra 	$L__BB18_79;
	cvt.u32.u64 	%r347, %rd5;
	shl.b32 	%r348, %r478, 8;
	add.s32 	%r349, %r348, %r347;
	add.s32 	%r350, %r349, 512;
	mul.wide.u32 	%rd38, %r350, 8;
	add.s64 	%rd39, %rd2, %rd38;
	cvt.u64.u32 	%rd40, %r127;
	atom.global.add.u64 	%rd41, [%rd39], %rd40;
$L__BB18_79:
	ld.shared.u32 	%r128, [%r124+3072];
	setp.eq.s32 	%p49, %r128, 0;
	@%p49 bra 	$L__BB18_81;
	cvt.u32.u64 	%r351, %rd5;
	shl.b32 	%r352, %r478, 8;
	add.s32 	%r353, %r352, %r351;
	add.s32 	%r354, %r353, 768;
	mul.wide.u32 	%rd42, %r354, 8;
	add.s64 	%rd43, %rd2, %rd42;
	cvt.u64.u32 	%rd44, %r128;
	atom.global.add.u64 	%rd45, [%rd43], %rd44;
$L__BB18_81:
	ld.shared.u32 	%r129, [%r124+4096];
	setp.eq.s32 	%p50, %r129, 0;
	@%p50 bra 	$L__BB18_83;
	cvt.u32.u64 	%r355, %rd5;
	shl.b32 	%r356, %r478, 8;
	add.s32 	%r357, %r356, %r355;
	add.s32 	%r358, %r357, 1024;
	mul.wide.u32 	%rd46, %r358, 8;
	add.s64 	%rd47, %rd2, %rd46;
	cvt.u64.u32 	%rd48, %r129;
	atom.global.add.u64 	%rd49, [%rd47], %rd48;
$L__BB18_83:
	ld.shared.u32 	%r130, [%r124+5120];
	setp.eq.s32 	%p51, %r130, 0;
	@%p51 bra 	$L__BB18_85;
	cvt.u32.u64 	%r359, %rd5;
	shl.b32 	%r360, %r478, 8;
	add.s32 	%r361, %r360, %r359;
	add.s32 	%r362, %r361, 1280;
	mul.wide.u32 	%rd50, %r362, 8;
	add.s64 	%rd51, %rd2, %rd50;
	cvt.u64.u32 	%rd52, %r130;
	atom.global.add.u64 	%rd53, [%rd51], %rd52;
$L__BB18_85:
	ld.shared.u32 	%r131, [%r124+6144];
	setp.eq.s32 	%p52, %r131, 0;
	@%p52 bra 	$L__BB18_87;
	cvt.u32.u64 	%r363, %rd5;
	shl.b32 	%r364, %r478, 8;
	add.s32 	%r365, %r364, %r363;
	add.s32 	%r366, %r365, 1536;
	mul.wide.u32 	%rd54, %r366, 8;
	add.s64 	%rd55, %rd2, %rd54;
	cvt.u64.u32 	%rd56, %r131;
	atom.global.add.u64 	%rd57, [%rd55], %rd56;
$L__BB18_87:
	ld.shared.u32 	%r132, [%r124+7168];
	setp.eq.s32 	%p53, %r132, 0;
	@%p53 bra 	$L__BB18_89;
	cvt.u32.u64 	%r367, %rd5;
	shl.b32 	%r368, %r478, 8;
	add.s32 	%r369, %r368, %r367;
	add.s32 	%r370, %r369, 1792;
	mul.wide.u32 	%rd58, %r370, 8;
	add.s64 	%rd59, %rd2, %rd58;
	cvt.u64.u32 	%rd60, %r132;
	atom.global.add.u64 	%rd61, [%rd59], %rd60;
$L__BB18_89:
	add.s32 	%r478, %r478, 8;
	setp.ne.s32 	%p54, %r478, %r16;
	mov.u32 	%r480, %r16;
	@%p54 bra 	$L__BB18_73;
$L__BB18_90:
	add.s32 	%r135, %r5, -1;
	setp.eq.s32 	%p55, %r3, 0;
	@%p55 bra 	$L__BB18_111;
	setp.lt.u32 	%p56, %r4, 3;
	@%p56 bra 	$L__BB18_101;
	shl.b32 	%r371, %r480, 10;
	add.s32 	%r136, %r6, %r371;
	ld.shared.u32 	%r137, [%r136];
	setp.eq.s32 	%p57, %r137, 0;
	@%p57 bra 	$L__BB18_94;
	cvt.u32.u64 	%r372, %rd5;
	shl.b32 	%r373, %r480, 8;
	add.s32 	%r374, %r373, %r372;
	mul.wide.u32 	%rd62, %r374, 8;
	add.s64 	%rd63, %rd2, %rd62;
	cvt.u64.u32 	%rd64, %r137;
	atom.global.add.u64 	%rd65, [%rd63], %rd64;
$L__BB18_94:
	ld.shared.u32 	%r138, [%r136+1024];
	setp.eq.s32 	%p58, %r138, 0;
	@%p58 bra 	$L__BB18_96;
	cvt.u32.u64 	%r375, %rd5;
	shl.b32 	%r376, %r480, 8;
	add.s32 	%r377, %r376, %r375;
	add.s32 	%r378, %r377, 256;
	mul.wide.u32 	%rd66, %r378, 8;
	add.s64 	%rd67, %rd2, %rd66;
	cvt.u64.u32 	%rd68, %r138;
	atom.global.add.u64 	%rd69, [%rd67], %rd68;
$L__BB18_96:
	ld.shared.u32 	%r139, [%r136+2048];
	setp.eq.s32 	%p59, %r139, 0;
	@%p59 bra 	$L__BB18_98;
	cvt.u32.u64 	%r379, %rd5;
	shl.b32 	%r380, %r480, 8;
	add.s32 	%r381, %r380, %r379;
	add.s32 	%r382, %r381, 512;
	mul.wide.u32 	%rd70, %r382, 8;
	add.s64 	%rd71, %rd2, %rd70;
	cvt.u64.u32 	%rd72, %r139;
	atom.global.add.u64 	%rd73, [%rd71], %rd72;
$L__BB18_98:
	ld.shared.u32 	%r140, [%r136+3072];
	setp.eq.s32 	%p60, %r140, 0;
	@%p60 bra 	$L__BB18_100;
	cvt.u32.u64 	%r383, %rd5;
	shl.b32 	%r384, %r480, 8;
	add.s32 	%r385, %r384, %r383;
	add.s32 	%r386, %r385, 768;
	mul.wide.u32 	%rd74, %r386, 8;
	add.s64 	%rd75, %rd2, %rd74;
	cvt.u64.u32 	%rd76, %r140;
	atom.global.add.u64 	%rd77, [%rd75], %rd76;
$L__BB18_100:
	add.s32 	%r480, %r480, 4;
$L__BB18_101:
	setp.eq.s32 	%p61, %r5, 0;
	@%p61 bra 	$L__BB18_111;
	setp.eq.s32 	%p62, %r135, 0;
	@%p62 bra 	$L__BB18_108;
	shl.b32 	%r387, %r480, 10;
	add.s32 	%r143, %r6, %r387;
	ld.shared.u32 	%r144, [%r143];
	setp.eq.s32 	%p63, %r144, 0;
	@%p63 bra 	$L__BB18_105;
	cvt.u32.u64 	%r388, %rd5;
	shl.b32 	%r389, %r480, 8;
	add.s32 	%r390, %r389, %r388;
	mul.wide.u32 	%rd78, %r390, 8;
	add.s64 	%rd79, %rd2, %rd78;
	cvt.u64.u32 	%rd80, %r144;
	atom.global.add.u64 	%rd81, [%rd79], %rd80;
$L__BB18_105:
	ld.shared.u32 	%r145, [%r143+1024];
	setp.eq.s32 	%p64, %r145, 0;
	@%p64 bra 	$L__BB18_107;
	cvt.u32.u64 	%r391, %rd5;
	shl.b32 	%r392, %r480, 8;
	add.s32 	%r393, %r392, %r391;
	add.s32 	%r394, %r393, 256;
	mul.wide.u32 	%rd82, %r394, 8;
	add.s64 	%rd83, %rd2, %rd82;
	cvt.u64.u32 	%rd84, %r145;
	atom.global.add.u64 	%rd85, [%rd83], %rd84;
$L__BB18_107:
	add.s32 	%r480, %r480, 2;
$L__BB18_108:
	setp.eq.s32 	%p65, %r17, 0;
	@%p65 bra 	$L__BB18_111;
	shl.b32 	%r395, %r480, 10;
	add.s32 	%r396, %r6, %r395;
	ld.shared.u32 	%r148, [%r396];
	setp.eq.s32 	%p66, %r148, 0;
	@%p66 bra 	$L__BB18_111;
	cvt.u32.u64 	%r397, %rd5;
	shl.b32 	%r398, %r480, 8;
	add.s32 	%r399, %r398, %r397;
	mul.wide.u32 	%rd86, %r399, 8;
	add.s64 	%rd87, %rd2, %rd86;
	cvt.u64.u32 	%rd88, %r148;
	atom.global.add.u64 	%rd89, [%rd87], %rd88;
$L__BB18_111:
	cvt.u32.u64 	%r400, %rd5;
	setp.gt.u32 	%p67, %r400, 127;
	@%p67 bra 	$L__BB18_152;
	setp.lt.u32 	%p68, %r1, 7;
	mov.b32 	%r484, 0;
	@%p68 bra 	$L__BB18_131;
	mov.b32 	%r482, 0;
$L__BB18_114:
	.pragma "nounroll";
	shl.b32 	%r404, %r482, 10;
	add.s32 	%r150, %r6, %r404;
	ld.shared.u32 	%r151, [%r150+512];
	setp.eq.s32 	%p69, %r151, 0;
	shl.b32 	%r405, %r482, 8;
	add.s32 	%r406, %r405, %r400;
	mul.wide.u32 	%rd90, %r406, 8;
	add.s64 	%rd15, %rd2, %rd90;
	@%p69 bra 	$L__BB18_116;
	cvt.u64.u32 	%rd91, %r151;
	atom.global.add.u64 	%rd92, [%rd15+1024], %rd91;
$L__BB18_116:
	ld.shared.u32 	%r152, [%r150+1536];
	setp.eq.s32 	%p70, %r152, 0;
	@%p70 bra 	$L__BB18_118;
	cvt.u64.u32 	%rd93, %r152;
	atom.global.add.u64 	%rd94, [%rd15+3072], %rd93;
$L__BB18_118:
	ld.shared.u32 	%r153, [%r150+2560];
	setp.eq.s32 	%p71, %r153, 0;
	@%p71 bra 	$L__BB18_120;
	cvt.u64.u32 	%rd95, %r153;
	atom.global.add.u64 	%rd96, [%rd15+5120], %rd95;
$L__BB18_120:
	ld.shared.u32 	%r154, [%r150+3584];
	setp.eq.s32 	%p72, %r154, 0;
	@%p72 bra 	$L__BB18_122;
	cvt.u64.u32 	%rd97, %r154;
	atom.global.add.u64 	%rd98, [%rd15+7168], %rd97;
$L__BB18_122:
	ld.shared.u32 	%r155, [%r150+4608];
	setp.eq.s32 	%p73, %r155, 0;
	@%p73 bra 	$L__BB18_124;
	cvt.u64.u32 	%rd99, %r155;
	atom.global.add.u64 	%rd100, [%rd15+9216], %rd99;
$L__BB18_124:
	ld.shared.u32 	%r156, [%r150+5632];
	setp.eq.s32 	%p74, %r156, 0;
	@%p74 bra 	$L__BB18_126;
	cvt.u64.u32 	%rd101, %r156;
	atom.global.add.u64 	%rd102, [%rd15+11264], %rd101;
$L__BB18_126:
	ld.shared.u32 	%r157, [%r150+6656];
	setp.eq.s32 	%p75, %r157, 0;
	@%p75 bra 	$L__BB18_128;
	cvt.u64.u32 	%rd103, %r157;
	atom.global.add.u64 	%rd104, [%rd15+13312], %rd103;
$L__BB18_128:
	ld.shared.u32 	%r158, [%r150+7680];
	setp.eq.s32 	%p76, %r158, 0;
	@%p76 bra 	$L__BB18_130;
	cvt.u64.u32 	%rd105, %r158;
	atom.global.add.u64 	%rd106, [%rd15+15360], %rd105;
$L__BB18_130:
	add.s32 	%r482, %r482, 8;
	setp.ne.s32 	%p77, %r482, %r16;
	mov.u32 	%r484, %r16;
	@%p77 bra 	$L__BB18_114;
$L__BB18_131:
	setp.eq.s32 	%p78, %r3, 0;
	@%p78 bra 	$L__BB18_152;
	setp.lt.u32 	%p79, %r4, 3;
	@%p79 bra 	$L__BB18_142;
	shl.b32 	%r407, %r484, 10;
	add.s32 	%r161, %r6, %r407;
	ld.shared.u32 	%r162, [%r161+512];
	setp.eq.s32 	%p80, %r162, 0;
	@%p80 bra 	$L__BB18_135;
	shl.b32 	%r409, %r484, 8;
	add.s32 	%r410, %r409, %r400;
	mul.wide.u32 	%rd107, %r410, 8;
	add.s64 	%rd108, %rd2, %rd107;
	cvt.u64.u32 	%rd109, %r162;
	atom.global.add.u64 	%rd110, [%rd108+1024], %rd109;
$L__BB18_135:
	ld.shared.u32 	%r163, [%r161+1536];
	setp.eq.s32 	%p81, %r163, 0;
	@%p81 bra 	$L__BB18_137;
	shl.b32 	%r412, %r484, 8;
	add.s32 	%r413, %r412, %r400;
	add.s32 	%r414, %r413, 256;
	mul.wide.u32 	%rd111, %r414, 8;
	add.s64 	%rd112, %rd2, %rd111;
	cvt.u64.u32 	%rd113, %r163;
	atom.global.add.u64 	%rd114, [%rd112+1024], %rd113;
$L__BB18_137:
	ld.shared.u32 	%r164, [%r161+2560];
	setp.eq.s32 	%p82, %r164, 0;
	@%p82 bra 	$L__BB18_139;
	shl.b32 	%r416, %r484, 8;
	add.s32 	%r417, %r416, %r400;
	add.s32 	%r418, %r417, 512;
	mul.wide.u32 	%rd115, %r418, 8;
	add.s64 	%rd116, %rd2, %rd115;
	cvt.u64.u32 	%rd117, %r164;
	atom.global.add.u64 	%rd118, [%rd116+1024], %rd117;
$L__BB18_139:
	ld.shared.u32 	%r165, [%r161+3584];
	setp.eq.s32 	%p83, %r165, 0;
	@%p83 bra 	$L__BB18_141;
	shl.b32 	%r420, %r484, 8;
	add.s32 	%r421, %r420, %r400;
	add.s32 	%r422, %r421, 768;
	mul.wide.u32 	%rd119, %r422, 8;
	add.s64 	%rd120, %rd2, %rd119;
	cvt.u64.u32 	%rd121, %r165;
	atom.global.add.u64 	%rd122, [%rd120+1024], %rd121;
$L__BB18_141:
	add.s32 	%r484, %r484, 4;
$L__BB18_142:
	setp.eq.s32 	%p84, %r5, 0;
	@%p84 bra 	$L__BB18_152;
	setp.eq.s32 	%p85, %r135, 0;
	@%p85 bra 	$L__BB18_149;
	shl.b32 	%r423, %r484, 10;
	add.s32 	%r168, %r6, %r423;
	ld.shared.u32 	%r169, [%r168+512];
	setp.eq.s32 	%p86, %r169, 0;
	@%p86 bra 	$L__BB18_146;
	shl.b32 	%r425, %r484, 8;
	add.s32 	%r426, %r425, %r400;
	mul.wide.u32 	%rd123, %r426, 8;
	add.s64 	%rd124, %rd2, %rd123;
	cvt.u64.u32 	%rd125, %r169;
	atom.global.add.u64 	%rd126, [%rd124+1024], %rd125;
$L__BB18_146:
	ld.shared.u32 	%r170, [%r168+1536];
	setp.eq.s32 	%p87, %r170, 0;
	@%p87 bra 	$L__BB18_148;
	shl.b32 	%r428, %r484, 8;
	add.s32 	%r429, %r428, %r400;
	add.s32 	%r430, %r429, 256;
	mul.wide.u32 	%rd127, %r430, 8;
	add.s64 	%rd128, %rd2, %rd127;
	cvt.u64.u32 	%rd129, %r170;
	atom.global.add.u64 	%rd130, [%rd128+1024], %rd129;
$L__BB18_148:
	add.s32 	%r484, %r484, 2;
$L__BB18_149:
	setp.eq.s32 	%p88, %r17, 0;
	@%p88 bra 	$L__BB18_152;
	shl.b32 	%r431, %r484, 10;
	add.s32 	%r432, %r6, %r431;
	ld.shared.u32 	%r173, [%r432+512];
	setp.eq.s32 	%p89, %r173, 0;
	@%p89 bra 	$L__BB18_152;
	shl.b32 	%r434, %r484, 8;
	add.s32 	%r435, %r434, %r400;
	mul.wide.u32 	%rd131, %r435, 8;
	add.s64 	%rd132, %rd2, %rd131;
	cvt.u64.u32 	%rd133, %r173;
	atom.global.add.u64 	%rd134, [%rd132+1024], %rd133;
$L__BB18_152:
	bar.sync 	0;
	add.s64 	%rd135, %rd135, 1;
	setp.ne.s64 	%p90, %rd135, %rd6;
	@%p90 bra 	$L__BB18_2;
$L__BB18_153:
	ret;

}
	// .globl	_ZN3cub18CUB_300001_SM_10006detail10radix_sort33DeviceRadixSortExclusiveSumKernelINS1_5radix10policy_hubIiNS0_8NullTypeEyE10Policy1000EyEEvPT0_
.visible .entry _ZN3cub18CUB_300001_SM_10006detail10radix_sort33DeviceRadixSortExclusiveSumKernelINS1_5radix10policy_hubIiNS0_8NullTypeEyE10Policy1000EyEEvPT0_(
	.param .u64 .ptr .align 1 _ZN3cub18CUB_300001_SM_10006detail10radix_sort33DeviceRadixSortExclusiveSumKernelINS1_5radix10policy_hubIiNS0_8NullTypeEyE10Policy1000EyEEvPT0__param_0
)
{
	.reg .pred 	%p<4>;
	.reg .b32 	%r<28>;
	.reg .b64 	%rd<54>;
	// demoted variable
	.shared .align 16 .b8 _ZZN3cub18CUB_300001_SM_10006detail10radix_sort33DeviceRadixSortExclusiveSumKernelINS1_5radix10policy_hubIiNS0_8NullTypeEyE10Policy1000EyEEvPT0_E12temp_storage[2336];
	ld.param.u64 	%rd5, [_ZN3cub18CUB_300001_SM_10006detail10radix_sort33DeviceRadixSortExclusiveSumKernelINS1_5radix10policy_hubIiNS0_8NullTypeEyE10Policy1000EyEEvPT0__param_0];
	cvta.to.global.u64 	%rd6, %rd5;
	mov.u32 	%r3, %ctaid.x;
	shl.b32 	%r4, %r3, 8;
	mov.u32 	%r1, %tid.x;
	setp.gt.u32 	%p1, %r1, 255;
	add.s32 	%r5, %r4, %r1;
	mul.wide.s32 	%rd7, %r5, 8;
	add.s64 	%rd1, %rd6, %rd7;
	@%p1 bra 	$L__BB19_2;
	ld.global.u64 	%rd53, [%rd1];
$L__BB19_2:
	shr.u32 	%r6, %r1, 3;
	add.s32 	%r7, %r6, %r1;
	shl.b32 	%r8, %r7, 3;
	mov.u32 	%r9, _ZZN3cub18CUB_300001_SM_10006detail10radix_sort33DeviceRadixSortExclusiveSumKernelINS1_5radix10policy_hubIiNS0_8NullTypeEyE10Policy1000EyEEvPT0_E12temp_storage;
	add.s32 	%r10, %r9, %r8;
	add.s32 	%r2, %r10, 16;
	st.shared.u64 	[%r10+16], %rd53;
	bar.sync 	0;
	setp.gt.u32 	%p2, %r1, 31;
	@%p2 bra 	$L__BB19_4;
	mad.lo.s32 	%r27, %r1, 72, %r9;
	ld.shared.u64 	%rd23, [%r27+16];
	ld.shared.u64 	%rd24, [%r27+24];
	ld.shared.u64 	%rd25, [%r27+32];
	ld.shared.u64 	%rd26, [%r27+40];
	ld.shared.u64 	%rd27, [%r27+48];
	ld.shared.u64 	%rd28, [%r27+56];
	ld.shared.u64 	%rd29, [%r27+64];
	ld.shared.u64 	%rd30, [%r27+72];
	add.s64 	%rd31, %rd24, %rd23;
	add.s64 	%rd32, %rd31, %rd25;
	add.s64 	%rd33, %rd32, %rd26;
	add.s64 	%rd34, %rd33, %rd27;
	add.s64 	%rd35, %rd34, %rd28;
	add.s64 	%rd36, %rd35, %rd29;
	add.s64 	%rd10, %rd36, %rd30;
	mov.b32 	%r11, 1;
	mov.b32 	%r24, 0;
	mov.b32 	%r25, -1;
	// begin inline asm
	{  .reg .u64 r0;  .reg .u32 lo;  .reg .u32 hi;  .reg .pred p;  mov.b64 {lo, hi}, %rd10;  shfl.sync.up.b32 lo|p, lo, %r11, %r24, %r25;  shfl.sync.up.b32 hi|p, hi, %r11, %r24, %r25;  mov.b64 r0, {lo, hi};  @p add.u64 r0, r0, %rd10;  mov.u64 %rd8, r0;}
	// end inline asm
	mov.b32 	%r14, 2;
	// begin inline asm
	{  .reg .u64 r0;  .reg .u32 lo;  .reg .u32 hi;  .reg .pred p;  mov.b64 {lo, hi}, %rd8;  shfl.sync.up.b32 lo|p, lo, %r14, %r24, %r25;  shfl.sync.up.b32 hi|p, hi, %r14, %r24, %r25;  mov.b64 r0, {lo, hi};  @p add.u64 r0, r0, %rd8;  mov.u64 %rd11, r0;}
	// end inline asm
	mov.b32 	%r17, 4;
	// begin inline asm
	{  .reg .u64 r0;  .reg .u32 lo;  .reg .u32 hi;  .reg .pred p;  mov.b64 {lo, hi}, %rd11;  shfl.sync.up.b32 lo|p, lo, %r17, %r24, %r25;  shfl.sync.up.b32 hi|p, hi, %r17, %r24, %r25;  mov.b64 r0, {lo, hi};  @p add.u64 r0, r0, %rd11;  mov.u64 %rd14, r0;}
	// end inline asm
	mov.b32 	%r20, 8;
	// begin inline asm
	{  .reg .u64 r0;  .reg .u32 lo;  .reg .u32 hi;  .reg .pred p;  mov.b64 {lo, hi}, %rd14;  shfl.sync.up.b32 lo|p, lo, %r20, %r24, %r25;  shfl.sync.up.b32 hi|p, hi, %r20, %r24, %r25;  mov.b64 r0, {lo, hi};  @p add.u64 r0, r0, %rd14;  mov.u64 %rd17, r0;}
	// end inline asm
	mov.b32 	%r23, 16;
	// begin inline asm
	{  .reg .u64 r0;  .reg .u32 lo;  .reg .u32 hi;  .reg .pred p;  mov.b64 {lo, hi}, %rd17;  shfl.sync.up.b32 lo|p, lo, %r23, %r24, %r25;  shfl.sync.up.b32 hi|p, hi, %r23, %r24, %r25;  mov.b64 r0, {lo, hi};  @p add.u64 r0, r0, %rd17;  mov.u64 %rd20, r0;}
	// end inline asm
	sub.s64 	%rd37, %rd20, %rd10;
	ld.shared.u64 	%rd38, [%r27+16];
	ld.shared.u64 	%rd39, [%r27+24];
	ld.shared.u64 	%rd40, [%r27+32];
	ld.shared.u64 	%rd41, [%r27+40];
	ld.shared.u64 	%rd42, [%r27+48];
	ld.shared.u64 	%rd43, [%r27+56];
	ld.shared.u64 	%rd44, [%r27+64];
	add.s64 	%rd45, %rd38, %rd37;
	add.s64 	%rd46, %rd39, %rd45;
	add.s64 	%rd47, %rd40, %rd46;
	add.s64 	%rd48, %rd41, %rd47;
	add.s64 	%rd49, %rd42, %rd48;
	add.s64 	%rd50, %rd43, %rd49;
	add.s64 	%rd51, %rd44, %rd50;
	st.shared.u64 	[%r27+16], %rd37;
	st.shared.u64 	[%r27+24], %rd45;
	st.shared.u64 	[%r27+32], %rd46;
	st.shared.u64 	[%r27+40], %rd47;
	st.shared.u64 	[%r27+48], %rd48;
	st.shared.u64 	[%r27+56], %rd49;
	st.shared.u64 	[%r27+64], %rd50;
	st.shared.u64 	[%r27+72], %rd51;
$L__BB19_4:
	setp.gt.u32 	%p3, %r1, 255;
	bar.sync 	0;
	@%p3 bra 	$L__BB19_6;
	ld.shared.u64 	%rd52, [%r2];
	st.global.u64 	[%rd1], %rd52;
$L__BB19_6:
	ret;

}
	// .globl	_ZN3cub18CUB_300001_SM_10006detail10radix_sort29DeviceRadixSortOnesweepKernelINS1_5radix10policy_hubIiNS0_8NullTypeEyE10Policy1000ELNS0_9SortOrderE0EiS6_yiiNS1_21identity_decomposer_tEEEvPT5_SC_PT3_PKSD_PT1_PKSH_PT2_PKSL_T4_iiT6_
.visible .entry _ZN3cub18CUB_300001_SM_10006detail10radix_sort29DeviceRadixSortOnesweepKernelINS1_5radix10policy_hubIiNS0_8NullTypeEyE10Policy1000ELNS0_9SortOrderE0EiS6_yiiNS1_21identity_decomposer_tEEEvPT5_SC_PT3_PKSD_PT1_PKSH_PT2_PKSL_T4_iiT6_(
	.param .u64 .ptr .align 1 _ZN3cub18CUB_300001_SM_10006detail10radix_sort29DeviceRadixSortOnesweepKernelINS1_5radix10policy_hubIiNS0_8NullTypeEyE10Policy1000ELNS0_9SortOrderE0EiS6_yiiNS1_21identity_decomposer_tEEEvPT5_SC_PT3_PKSD_PT1_PKSH_PT2_PKSL_T4_iiT6__param_0,
	.param .u64 .ptr .align 1 _ZN3cub18CUB_300001_SM_10006detail10radix_sort29DeviceRadixSortOnesweepKernelINS1_5radix10policy_hubIiNS0_8NullTypeEyE10Policy1000ELNS0_9SortOrderE0EiS6_yiiNS1_21identity_decomposer_tEEEvPT5_SC_PT3_PKSD_PT1_PKSH_PT2_PKSL_T4_iiT6__param_1,
	.param .u64 .ptr .align 1 _ZN3cub18CUB_300001_SM_10006detail10radix_sort29DeviceRadixSortOnesweepKernelINS1_5radix10policy_hubIiNS0_8NullTypeEyE10Policy1000ELNS0_9SortOrderE0EiS6_yiiNS1_21identity_decomposer_tEEEvPT5_SC_PT3_PKSD_PT1_PKSH_PT2_PKSL_T4_iiT6__param_2,
	.param .u64 .ptr .align 1 _ZN3cub18CUB_300001_SM_10006detail10radix_sort29DeviceRadixSortOnesweepKernelINS1_5radix10policy_hubIiNS0_8NullTypeEyE10Policy1000ELNS0_9SortOrderE0EiS6_yiiNS1_21identity_decomposer_tEEEvPT5_SC_PT3_PKSD_PT1_PKSH_PT2_PKSL_T4_iiT6__param_3,
	.param .u64 .ptr .align 1 _ZN3cub18CUB_300001_SM_10006detail10radix_sort29DeviceRadixSortOnesweepKernelINS1_5radix10policy_hubIiNS0_8NullTypeEyE10Policy1000ELNS0_9SortOrderE0EiS6_yiiNS1_21identity_decomposer_tEEEvPT5_SC_PT3_PKSD_PT1_PKSH_PT2_PKSL_T4_iiT6__param_4,
	.param .u64 .ptr .align 1 _ZN3cub18CUB_300001_SM_10006detail10radix_sort29DeviceRadixSortOnesweepKernelINS1_5radix10policy_hubIiNS0_8NullTypeEyE10Policy1000ELNS0_9SortOrderE0EiS6_yiiNS1_21identity_decomposer_tEEEvPT5_SC_PT3_PKSD_PT1_PKSH_PT2_PKSL_T4_iiT6__param_5,
	.param .u64 .ptr .align 1 _ZN3cub18CUB_300001_SM_10006detail10radix_sort29DeviceRadixSortOnesweepKernelINS1_5radix10policy_hubIiNS0_8NullTypeEyE10Policy1000ELNS0_9SortOrderE0EiS6_yiiNS1_21identity_decomposer_tEEEvPT5_SC_PT3_PKSD_PT1_PKSH_PT2_PKSL_T4_iiT6__param_6,
	.param .u64 .ptr .align 1 _ZN3cub18CUB_300001_SM_10006detail10radix_sort29DeviceRadixSortOnesweepKernelINS1_5radix10policy_hubIiNS0_8NullTypeEyE10Policy1000ELNS0_9SortOrderE0EiS6_yiiNS1_21identity_decomposer_tEEEvPT5_SC_PT3_PKSD_PT1_PKSH_PT2_PKSL_T4_iiT6__param_7,
	.param .u32 _ZN3cub18CUB_300001_SM_10006detail10radix_sort29DeviceRadixSortOnesweepKernelINS1_5radix10policy_hubIiNS0_8NullTypeEyE10Policy1000ELNS0_9SortOrderE0EiS6_yiiNS1_21identity_decomposer_tEEEvPT5_SC_PT3_PKSD_PT1_PKSH_PT2_PKSL_T4_iiT6__param_8,
	.param .u32 _ZN3cub18CUB_300001_SM_10006detail10radix_sort29DeviceRadixSortOnesweepKernelINS1_5radix10policy_hubIiNS0_8NullTypeEyE10Policy1000ELNS0_9SortOrderE0EiS6_yiiNS1_21identity_decomposer_tEEEvPT5_SC_PT3_PKSD_PT1_PKSH_PT2_PKSL_T4_iiT6__param_9,
	.param .u32 _ZN3cub18CUB_300001_SM_10006detail10radix_sort29DeviceRadixSortOnesweepKernelINS1_5radix10policy_hubIiNS0_8NullTypeEyE10Policy1000ELNS0_9SortOrderE0EiS6_yiiNS1_21identity_decomposer_tEEEvPT5_SC_PT3_PKSD_PT1_PKSH_PT2_PKSL_T4_iiT6__param_10,
	.param .align 1 .b8 _ZN3cub18CUB_300001_SM_10006detail10radix_sort29DeviceRadixSortOnesweepKernelINS1_5radix10policy_hubIiNS0_8NullTypeEyE10Policy1000ELNS0_9SortOrderE0EiS6_yiiNS1_21identity_decomposer_tEEEvPT5_SC_PT3_PKSD_PT1_PKSH_PT2_PKSL_T4_iiT6__param_11[1]
)
.maxntid 384
{
	.reg .pred 	%p<142>;
	.reg .b32 	%r<1806>;
	.reg .b64 	%rd<239>;
	// demoted variable
	.shared .align 16 .b8 _ZZN3cub18CUB_300001_SM_10006detail10radix_sort29DeviceRadixSortOnesweepKernelINS1_5radix10policy_hubIiNS0_8NullTypeEyE10Policy1000ELNS0_9SortOrderE0EiS6_yiiNS1_21identity_decomposer_tEEEvPT5_SC_PT3_PKSD_PT1_PKSH_PT2_PKSL_T4_iiT6_E1s[31232];
	ld.param.u64 	%rd21, [_ZN3cub18CUB_300001_SM_10006detail10radix_sort29DeviceRadixSortOnesweepKernelINS1_5radix10policy_hubIiNS0_8NullTypeEyE10Policy1000ELNS0_9SortOrderE0EiS6_yiiNS1_21identity_decomposer_tEEEvPT5_SC_PT3_PKSD_PT1_PKSH_PT2_PKSL_T4_iiT6__param_1];
	ld.param.u64 	%rd24, [_ZN3cub18CUB_300001_SM_10006detail10radix_sort29DeviceRadixSortOnesweepKernelINS1_5radix10policy_hubIiNS0_8NullTypeEyE10Policy1000ELNS0_9SortOrderE0EiS6_yiiNS1_21identity_decomposer_tEEEvPT5_SC_PT3_PKSD_PT1_PKSH_PT2_PKSL_T4_iiT6__param_4];
	ld.param.u64 	%rd25, [_ZN3cub18CUB_300001_SM_10006detail10radix_sort29DeviceRadixSortOnesweepKernelINS1_5radix10policy_hubIiNS0_8NullTypeEyE10Policy1000ELNS0_9SortOrderE0EiS6_yiiNS1_21identity_decomposer_tEEEvPT5_SC_PT3_PKSD_PT1_PKSH_PT2_PKSL_T4_iiT6__param_5];
	ld.param.u32 	%r293, [_ZN3cub18CUB_300001_SM_10006detail10radix_sort29DeviceRadixSortOnesweepKernelINS1_5radix10policy_hubIiNS0_8NullTypeEyE10Policy1000ELNS0_9SortOrderE0EiS6_yiiNS1_21identity_decomposer_tEEEvPT5_SC_PT3_PKSD_PT1_PKSH_PT2_PKSL_T4_iiT6__param_9];
	ld.param.u32 	%r294, [_ZN3cub18CUB_300001_SM_10006detail10radix_sort29DeviceRadixSortOnesweepKernelINS1_5radix10policy_hubIiNS0_8NullTypeEyE10Policy1000ELNS0_9SortOrderE0EiS6_yiiNS1_21identity_decomposer_tEEEvPT5_SC_PT3_PKSD_PT1_PKSH_PT2_PKSL_T4_iiT6__param_10];
	cvta.to.global.u64 	%rd1, %rd24;
	cvta.to.global.u64 	%rd2, %rd25;
	mov.u32 	%r1, %tid.x;
	// begin inline asm
	mov.u32 %r295, %laneid;
	// end inline asm
	setp.ne.s32 	%p1, %r1, 0;
	@%p1 bra 	$L__BB20_2;
	cvta.to.global.u64 	%rd26, %rd21;
	atom.global.add.u32 	%r296, [%rd26], 1;
	st.shared.u32 	[_ZZN3cub18CUB_300001_SM_10006detail10radix_sort29DeviceRadixSortOnesweepKernelINS1_5radix10policy_hubIiNS0_8NullTypeEyE10Policy1000ELNS0_9SortOrderE0EiS6_yiiNS1_21identity_decomposer_tEEEvPT5_SC_PT3_PKSD_PT1_PKSH_PT2_PKSL_T4_iiT6_E1s+29184], %r296;
$L__BB20_2:
	ld.param.u32 	%r1706, [_ZN3cub18CUB_300001_SM_10006detail10radix_sort29DeviceRadixSortOnesweepKernelINS1_5radix10policy_hubIiNS0_8NullTypeEyE10Policy1000ELNS0_9SortOrderE0EiS6_yiiNS1_21identity_decomposer_tEEEvPT5_SC_PT3_PKSD_PT1_PKSH_PT2_PKSL_T4_iiT6__param_8];
	bar.sync 	0;
	ld.shared.u32 	%r3, [_ZZN3cub18CUB_300001_SM_10006detail10radix_sort29DeviceRadixSortOnesweepKernelINS1_5radix10policy_hubIiNS0_8NullTypeEyE10Policy1000ELNS0_9SortOrderE0EiS6_yiiNS1_21identity_decomposer_tEEEvPT5_SC_PT3_PKSD_PT1_PKSH_PT2_PKSL_T4_iiT6_E1s+29184];
	mul.lo.s32 	%r297, %r3, 7296;
	add.s32 	%r4, %r297, 7296;
	setp.gt.s32 	%p2, %r4, %r1706;
	cvt.s64.s32 	%rd3, %r297;
	@%p2 bra 	$L__BB20_4;
	and.b32  	%r298, %r1, 31;
	and.b32  	%r299, %r1, 992;
	mul.lo.s32 	%r300, %r299, 19;
	or.b32  	%r301, %r300, %r298;
	cvt.u64.u32 	%rd27, %r301;
	add.s64 	%rd28, %rd27, %rd3;
	shl.b64 	%rd29, %rd28, 2;
	add.s64 	%rd30, %rd2, %rd29;
	ld.global.u32 	%r1732, [%rd30];
	ld.global.u32 	%r1733, [%rd30+128];
	ld.global.u32 	%r1734, [%rd30+256];
	ld.global.u32 	%r1735, [%rd30+384];
	ld.global.u32 	%r1736, [%rd30+512];
	ld.global.u32 	%r1737, [%rd30+640];
	ld.global.u32 	%r1738, [%rd30+768];
	ld.global.u32 	%r1739, [%rd30+896];
	ld.global.u32 	%r1740, [%rd30+1024];
	ld.global.u32 	%r1741, [%rd30+1152];
	ld.global.u32 	%r1742, [%rd30+1280];
	ld.global.u32 	%r1743, [%rd30+1408];
	ld.global.u32 	%r1744, [%rd30+1536];
	ld.global.u32 	%r1745, [%rd30+1664];
	ld.global.u32 	%r1746, [%rd30+1792];
	ld.global.u32 	%r1747, [%rd30+1920];
	ld.global.u32 	%r1748, [%rd30+2048];
	ld.global.u32 	%r1749, [%rd30+2176];
	ld.global.u32 	%r1750, [%rd30+2304];
	bra.uni 	$L__BB20_42;
$L__BB20_4:
	ld.param.u32 	%r1707, [_ZN3cub18CUB_300001_SM_10006detail10radix_sort29DeviceRadixSortOnesweepKernelINS1_5radix10policy_hubIiNS0_8NullTypeEyE10Policy1000ELNS0_9SortOrderE0EiS6_yiiNS1_21identity_decomposer_tEEEvPT5_SC_PT3_PKSD_PT1_PKSH_PT2_PKSL_T4_iiT6__param_8];
	cvt.u32.u64 	%r303, %rd3;
	sub.s32 	%r24, %r1707, %r303;
	and.b32  	%r304, %r1, 31;
	and.b32  	%r305, %r1, 992;
	mul.lo.s32 	%r306, %r305, 19;
	or.b32  	%r25, %r306, %r304;
	setp.ge.s32 	%p3, %r25, %r24;
	cvt.u64.u32 	%rd31, %r25;
	add.s64 	%rd32, %rd31, %rd3;
	shl.b64 	%rd33, %rd32, 2;
	add.s64 	%rd4, %rd2, %rd33;
	mov.b32 	%r1732, 2147483647;
	@%p3 bra 	$L__BB20_6;
	ld.global.u32 	%r1732, [%rd4];
$L__BB20_6:
	add.s32 	%r308, %r25, 32;
	setp.ge.s32 	%p4, %r308, %r24;
	mov.b32 	%r1733, 2147483647;
	@%p4 bra 	$L__BB20_8;
	ld.global.u32 	%r1733, [%rd4+128];
$L__BB20_8:
	add.s32 	%r310, %r25, 64;
	setp.ge.s32 	%p5, %r310, %r24;
	mov.b32 	%r1734, 2147483647;
	@%p5 bra 	$L__BB20_10;
	ld.global.u32 	%r1734, [%rd4+256];
$L__BB20_10:
	add.s32 	%r312, %r25, 96;
	setp.ge.s32 	%p6, %r312, %r24;
	mov.b32 	%r1735, 2147483647;
	@%p6 bra 	$L__BB20_12;
	ld.global.u32 	%r1735, [%rd4+384];
$L__BB20_12:
	add.s32 	%r314, %r25, 128;
	setp.ge.s32 	%p7, %r314, %r24;
	mov.b32 	%r1736, 2147483647;
	@%p7 bra 	$L__BB20_14;
	ld.global.u32 	%r1736, [%rd4+512];
$L__BB20_14:
	add.s32 	%r316, %r25, 160;
	setp.ge.s32 	%p8, %r316, %r24;
	mov.b32 	%r1737, 2147483647;
	@%p8 bra 	$L__BB20_16;
	ld.global.u32 	%r1737, [%rd4+640];
$L__BB20_16:
	add.s32 	%r318, %r25, 192;
	setp.ge.s32 	%p9, %r318, %r24;
	mov.b32 	%r1738, 2147483647;
	@%p9 bra 	$L__BB20_18;
	ld.global.u32 	%r1738, [%rd4+768];
$L__BB20_18:
	add.s32 	%r320, %r25, 224;
	setp.ge.s32 	%p10, %r320, %r24;
	mov.b32 	%r1739, 2147483647;
	@%p10 bra 	$L__BB20_20;
	ld.global.u32 	%r1739, [%rd4+896];
$L__BB20_20:
	add.s32 	%r322, %r25, 256;
	setp.ge.s32 	%p11, %r322, %r24;
	mov.b32 	%r1740, 2147483647;
	@%p11 bra 	$L__BB20_22;
	ld.global.u32 	%r1740, [%rd4+1024];
$L__BB20_22:
	add.s32 	%r324, %r25, 288;
	setp.ge.s32 	%p12, %r324, %r24;
	mov.b32 	%r1741, 2147483647;
	@%p12 bra 	$L__BB20_24;
	ld.global.u32 	%r1741, [%rd4+1152];
$L__BB20_24:
	add.s32 	%r326, %r25, 320;
	setp.ge.s32 	%p13, %r326, %r24;
	mov.b32 	%r1742, 2147483647;
	@%p13 bra 	$L__BB20_26;
	ld.global.u32 	%r1742, [%rd4+1280];
$L__BB20_26:
	add.s32 	%r328, %r25, 352;
	setp.ge.s32 	%p14, %r328, %r24;
	mov.b32 	%r1743, 2147483647;
	@%p14 bra 	$L__BB20_28;
	ld.global.u32 	%r1743, [%rd4+1408];
$L__BB20_28:
	add.s32 	%r330, %r25, 384;
	setp.ge.s32 	%p15, %r330, %r24;
	mov.b32 	%r1744, 2147483647;
	@%p15 bra 	$L__BB20_30;
	ld.global.u32 	%r1744, [%rd4+1536];
$L__BB20_30:
	add.s32 	%r332, %r25, 416;
	setp.ge.s32 	%p16, %r332, %r24;
	mov.b32 	%r1745, 2147483647;
	@%p16 bra 	$L__BB20_32;
	ld.global.u32 	%r1745, [%rd4+1664];
$L__BB20_32:
	add.s32 	%r334, %r25, 448;
	setp.ge.s32 	%p17, %r334, %r24;
	mov.b32 	%r1746, 2147483647;
	@%p17 bra 	$L__BB20_34;
	ld.global.u32 	%r1746, [%rd4+1792];
$L__BB20_34:
	add.s32 	%r336, %r25, 480;
	setp.ge.s32 	%p18, %r336, %r24;
	mov.b32 	%r1747, 2147483647;
	@%p18 bra 	$L__BB20_36;
	ld.global.u32 	%r1747, [%rd4+1920];
$L__BB20_36:
	add.s32 	%r338, %r25, 512;
	setp.ge.s32 	%p19, %r338, %r24;
	mov.b32 	%r1748, 2147483647;
	@%p19 bra 	$L__BB20_38;
	ld.global.u32 	%r1748, [%rd4+2048];
$L__BB20_38:
	add.s32 	%r340, %r25, 544;
	setp.ge.s32 	%p20, %r340, %r24;
	mov.b32 	%r1749, 2147483647;
	@%p20 bra 	$L__BB20_40;
	ld.global.u32 	%r1749, [%rd4+2176];
$L__BB20_40:
	add.s32 	%r342, %r25, 576;
	setp.ge.s32 	%p21, %r342, %r24;
	mov.b32 	%r1750, 2147483647;
	@%p21 bra 	$L__BB20_42;
	ld.global.u32 	%r1750, [%rd4+2304];
$L__BB20_42:
	mov.b32 	%r343, -1;
	shl.b32 	%r344, %r343, %r294;
	not.b32 	%r82, %r344;
	shr.u32 	%r83, %r1, 5;
	shl.b32 	%r345, %r83, 10;
	mov.u32 	%r346, _ZZN3cub18CUB_300001_SM_10006detail10radix_sort29DeviceRadixSortOnesweepKernelINS1_5radix10policy_hubIiNS0_8NullTypeEyE10Policy1000ELNS0_9SortOrderE0EiS6_yiiNS1_21identity_decomposer_tEEEvPT5_SC_PT3_PKSD_PT1_PKSH_PT2_PKSL_T4_iiT6_E1s;
	add.s32 	%r84, %r346, %r345;
	setp.gt.s32 	%p22, %r295, 255;
	@%p22 bra 	$L__BB20_55;
	max.s32 	%r347, %r295, 224;
	sub.s32 	%r348, %r347, %r295;
	add.s32 	%r349, %r348, 31;
	shr.u32 	%r350, %r349, 5;
	add.s32 	%r85, %r350, 1;
	and.b32  	%r86, %r85, 15;
	setp.lt.u32 	%p23, %r349, 480;
	mov.u32 	%r1754, %r295;
	@%p23 bra 	$L__BB20_46;
	and.b32  	%r351, %r85, 268435440;
	neg.s32 	%r1752, %r351;
	shl.b32 	%r353, %r295, 2;
	add.s32 	%r354, %r345, %r353;
	add.s32 	%r356, %r354, %r346;
	add.s32 	%r1751, %r356, 1024;
	mov.u32 	%r1754, %r295;
$L__BB20_45:
	.pragma "nounroll";
	mov.b32 	%r357, 0;
	st.shared.u32 	[%r1751+-1024], %r357;
	st.shared.u32 	[%r1751+-896], %r357;
	st.shared.u32 	[%r1751+-768], %r357;
	st.shared.u32 	[%r1751+-640], %r357;
	st.shared.u32 	[%r1751+-512], %r357;
	st.shared.u32 	[%r1751+-384], %r357;
	st.shared.u32 	[%r1751+-256], %r357;
	st.shared.u32 	[%r1751+-128], %r357;
	st.shared.u32 	[%r1751], %r357;
	st.shared.u32 	[%r1751+128], %r357;
	st.shared.u32 	[%r1751+256], %r357;
	st.shared.u32 	[%r1751+384], %r357;
	st.shared.u32 	[%r1751+512], %r357;
	st.shared.u32 	[%r1751+640], %r357;
	st.shared.u32 	[%r1751+768], %r357;
	st.shared.u32 	[%r1751+896], %r357;
	add.s32 	%r1754, %r1754, 512;
	add.s32 	%r1752, %r1752, 16;
	add.s32 	%r1751, %r1751, 2048;
	setp.ne.s32 	%p24, %r1752, 0;
	@%p24 bra 	$L__BB20_45;
$L__BB20_46:
	setp.eq.s32 	%p25, %r86, 0;
	@%p25 bra 	$L__BB20_55;
	and.b32  	%r96, %r85, 7;
	setp.lt.u32 	%p26, %r86, 8;
	@%p26 bra 	$L__BB20_49;
	shl.b32 	%r358, %r1754, 2;
	add.s32 	%r359, %r84, %r358;
	mov.b32 	%r360, 0;
	st.shared.u32 	[%r359], %r360;
	st.shared.u32 	[%r359+128], %r360;
	st.shared.u32 	[%r359+256], %r360;
	st.shared.u32 	[%r359+384], %r360;
	st.shared.u32 	[%r359+512], %r360;
	st.shared.u32 	[%r359+640], %r360;
	st.shared.u32 	[%r359+768], %r360;
	st.shared.u32 	[%r359+896], %r360;
	add.s32 	%r1754, %r1754, 256;
$L__BB20_49:
	setp.eq.s32 	%p27, %r96, 0;
	@%p27 bra 	$L__BB20_55;
	and.b32  	%r99, %r85, 3;
	setp.lt.u32 	%p28, %r96, 4;
	@%p28 bra 	$L__BB20_52;
	shl.b32 	%r361, %r1754, 2;
	add.s32 	%r362, %r84, %r361;
	mov.b32 	%r363, 0;
	st.shared.u32 	[%r362], %r363;
	st.shared.u32 	[%r362+128], %r363;
	st.shared.u32 	[%r362+256], %r363;
	st.shared.u32 	[%r362+384], %r363;
	add.s32 	%r1754, %r1754, 128;
$L__BB20_52:
	setp.eq.s32 	%p29, %r99, 0;
	@%p29 bra 	$L__BB20_55;
	shl.b32 	%r365, %r1754, 2;
	add.s32 	%r366, %r345, %r365;
	add.s32 	%r1758, %r346, %r366;
	neg.s32 	%r1757, %r99;
$L__BB20_54:
	.pragma "nounroll";
	mov.b32 	%r368, 0;
	st.shared.u32 	[%r1758], %r368;
	add.s32 	%r1758, %r1758, 128;
	add.s32 	%r1757, %r1757, 1;
	setp.ne.s32 	%p30, %r1757, 0;
	@%p30 bra 	$L__BB20_54;
$L__BB20_55:
	bar.warp.sync 	-1;
	xor.b32  	%r370, %r1732, -2147483648;
	shr.u32 	%r371, %r370, %r293;
	and.b32  	%r108, %r371, %r82;
	shl.b32 	%r372, %r108, 2;
	add.s32 	%r373, %r84, %r372;
	atom.shared.add.u32 	%r374, [%r373], 1;
	xor.b32  	%r375, %r1733, -2147483648;
	shr.u32 	%r376, %r375, %r293;
	and.b32  	%r377, %r376, %r82;
	shl.b32 	%r378, %r377, 2;
	add.s32 	%r379, %r84, %r378;
	atom.shared.add.u32 	%r380, [%r379], 1;
	xor.b32  	%r381, %r1734, -2147483648;
	shr.u32 	%r382, %r381, %r293;
	and.b32  	%r383, %r382, %r82;
	shl.b32 	%r384, %r383, 2;
	add.s32 	%r385, %r84, %r384;
	atom.shared.add.u32 	%r386, [%r385], 1;
	xor.b32  	%r387, %r1735, -2147483648;
	shr.u32 	%r388, %r387, %r293;
	and.b32  	%r389, %r388, %r82;
	shl.b32 	%r390, %r389, 2;
	add.s32 	%r391, %r84, %r390;
	atom.shared.add.u32 	%r392, [%r391], 1;
	xor.b32  	%r393, %r1736, -2147483648;
	shr.u32 	%r394, %r393, %r293;
	and.b32  	%r395, %r394, %r82;
	shl.b32 	%r396, %r395, 2;
	add.s32 	%r397, %r84, %r396;
	atom.shared.add.u32 	%r398, [%r397], 1;
	xor.b32  	%r399, %r1737, -2147483648;
	shr.u32 	%r400, %r399, %r293;
	and.b32  	%r401, %r400, %r82;
	shl.b32 	%r402, %r401, 2;
	add.s32 	%r403, %r84, %r402;
	atom.shared.add.u32 	%r404, [%r403], 1;
	xor.b32  	%r405, %r1738, -2147483648;
	shr.u32 	%r406, %r405, %r293;
	and.b32  	%r407, %r406, %r82;
	shl.b32 	%r408, %r407, 2;
	add.s32 	%r409, %r84, %r408;
	atom.shared.add.u32 	%r410, [%r409], 1;
	xor.b32  	%r1771, %r1739, -2147483648;
	shr.u32 	%r411, %r1771, %r293;
	and.b32  	%r412, %r411, %r82;
	shl.b32 	%r413, %r412, 2;
	add.s32 	%r414, %r84, %r413;
	atom.shared.add.u32 	%r415, [%r414], 1;
	xor.b32  	%r1772, %r1740, -2147483648;
	shr.u32 	%r416, %r1772, %r293;
	and.b32  	%r417, %r416, %r82;
	shl.b32 	%r418, %r417, 2;
	add.s32 	%r419, %r84, %r418;
	atom.shared.add.u32 	%r420, [%r419], 1;
	xor.b32  	%r421, %r1741, -2147483648;
	shr.u32 	%r422, %r421, %r293;
	and.b32  	%r423, %r422, %r82;
	shl.b32 	%r424, %r423, 2;
	add.s32 	%r425, %r84, %r424;
	atom.shared.add.u32 	%r426, [%r425], 1;
	xor.b32  	%r427, %r1742, -2147483648;
	shr.u32 	%r428, %r427, %r293;
	and.b32  	%r429, %r428, %r82;
	shl.b32 	%r430, %r429, 2;
	add.s32 	%r431, %r84, %r430;
	atom.shared.add.u32 	%r432, [%r431], 1;
	xor.b32  	%r433, %r1743, -2147483648;
	shr.u32 	%r434, %r433, %r293;
	and.b32  	%r435, %r434, %r82;
	shl.b32 	%r436, %r435, 2;
	add.s32 	%r437, %r84, %r436;
	atom.shared.add.u32 	%r438, [%r437], 1;
	xor.b32  	%r439, %r1744, -2147483648;
	shr.u32 	%r440, %r439, %r293;
	and.b32  	%r441, %r440, %r82;
	shl.b32 	%r442, %r441, 2;
	add.s32 	%r443, %r84, %r442;
	atom.shared.add.u32 	%r444, [%r443], 1;
	xor.b32  	%r445, %r1745, -2147483648;
	shr.u32 	%r446, %r445, %r293;
	and.b32  	%r447, %r446, %r82;
	shl.b32 	%r448, %r447, 2;
	add.s32 	%r449, %r84, %r448;
	atom.shared.add.u32 	%r450, [%r449], 1;
	xor.b32  	%r451, %r1746, -2147483648;
	shr.u32 	%r452, %r451, %r293;
	and.b32  	%r453, %r452, %r82;
	shl.b32 	%r454, %r453, 2;
	add.s32 	%r455, %r84, %r454;
	atom.shared.add.u32 	%r456, [%r455], 1;
	xor.b32  	%r457, %r1747, -2147483648;
	shr.u32 	%r458, %r457, %r293;
	and.b32  	%r459, %r458, %r82;
	shl.b32 	%r460, %r459, 2;
	add.s32 	%r461, %r84, %r460;
	atom.shared.add.u32 	%r462, [%r461], 1;
	xor.b32  	%r463, %r1748, -2147483648;
	shr.u32 	%r464, %r463, %r293;
	and.b32  	%r465, %r464, %r82;
	shl.b32 	%r466, %r465, 2;
	add.s32 	%r467, %r84, %r466;
	atom.shared.add.u32 	%r468, [%r467], 1;
	xor.b32  	%r469, %r1749, -2147483648;
	shr.u32 	%r470, %r469, %r293;
	and.b32  	%r471, %r470, %r82;
	shl.b32 	%r472, %r471, 2;
	add.s32 	%r473, %r84, %r472;
	atom.shared.add.u32 	%r474, [%r473], 1;
	xor.b32  	%r475, %r1750, -2147483648;
	shr.u32 	%r476, %r475, %r293;
	and.b32  	%r477, %r476, %r82;
	shl.b32 	%r478, %r477, 2;
	add.s32 	%r479, %r84, %r478;
	atom.shared.add.u32 	%r480, [%r479], 1;
	bar.sync 	0;
	setp.gt.u32 	%p31, %r1, 255;
	shl.b32 	%r481, %r1, 2;
	add.s32 	%r111, %r346, %r481;
	mov.b32 	%r1759, 0;
	@%p31 bra 	$L__BB20_57;
	ld.shared.u32 	%r483, [%r111];
	mov.b32 	%r484, 0;
	st.shared.u32 	[%r111], %r484;
	ld.shared.u32 	%r485, [%r111+1024];
	st.shared.u32 	[%r111+1024], %r483;
	add.s32 	%r486, %r485, %r483;
	ld.shared.u32 	%r487, [%r111+2048];
	st.shared.u32 	[%r111+2048], %r486;
	add.s32 	%r488, %r487, %r486;
	ld.shared.u32 	%r489, [%r111+3072];
	st.shared.u32 	[%r111+3072], %r488;
	add.s32 	%r490, %r489, %r488;
	ld.shared.u32 	%r491, [%r111+4096];
	st.shared.u32 	[%r111+4096], %r490;
	add.s32 	%r492, %r491, %r490;
	ld.shared.u32 	%r493, [%r111+5120];
	st.shared.u32 	[%r111+5120], %r492;
	add.s32 	%r494, %r493, %r492;
	ld.shared.u32 	%r495, [%r111+6144];
	st.shared.u32 	[%r111+6144], %r494;
	add.s32 	%r496, %r495, %r494;
	ld.shared.u32 	%r497, [%r111+7168];
	st.shared.u32 	[%r111+7168], %r496;
	add.s32 	%r498, %r497, %r496;
	ld.shared.u32 	%r499, [%r111+8192];
	st.shared.u32 	[%r111+8192], %r498;
	add.s32 	%r500, %r499, %r498;
	ld.shared.u32 	%r501, [%r111+9216];
	st.shared.u32 	[%r111+9216], %r500;
	add.s32 	%r502, %r501, %r500;
	ld.shared.u32 	%r503, [%r111+10240];
	st.shared.u32 	[%r111+10240], %r502;
	add.s32 	%r504, %r503, %r502;
	ld.shared.u32 	%r505, [%r111+11264];
	st.shared.u32 	[%r111+11264], %r504;
	add.s32 	%r1759, %r505, %r504;
$L__BB20_57:
	ld.param.u64 	%rd228, [_ZN3cub18CUB_300001_SM_10006detail10radix_sort29DeviceRadixSortOnesweepKernelINS1_5radix10policy_hubIiNS0_8NullTypeEyE10Policy1000ELNS0_9SortOrderE0EiS6_yiiNS1_21identity_decomposer_tEEEvPT5_SC_PT3_PKSD_PT1_PKSH_PT2_PKSL_T4_iiT6__param_0];
	setp.gt.u32 	%p32, %r1, 255;
	shl.b32 	%r506, %r3, 8;
	add.s32 	%r507, %r506, %r1;
	cvta.to.global.u64 	%rd5, %rd228;
	mul.wide.s32 	%rd34, %r507, 4;
	add.s64 	%rd6, %rd5, %rd34;
	@%p32 bra 	$L__BB20_59;
	or.b32  	%r508, %r1759, 1073741824;
	st.volatile.global.u32 	[%rd6], %r508;
$L__BB20_59:
	ld.param.u64 	%rd235, [_ZN3cub18CUB_300001_SM_10006detail10radix_sort29DeviceRadixSortOnesweepKernelINS1_5radix10policy_hubIiNS0_8NullTypeEyE10Policy1000ELNS0_9SortOrderE0EiS6_yiiNS1_21identity_decomposer_tEEEvPT5_SC_PT3_PKSD_PT1_PKSH_PT2_PKSL_T4_iiT6__param_3];
	xor.b32  	%r1773, %r1741, -2147483648;
	xor.b32  	%r1774, %r1742, -2147483648;
	xor.b32  	%r1765, %r1733, -2147483648;
	xor.b32  	%r1766, %r1734, -2147483648;
	xor.b32  	%r1777, %r1745, -2147483648;
	xor.b32  	%r1778, %r1746, -2147483648;
	xor.b32  	%r1764, %r1732, -2147483648;
	xor.b32  	%r1779, %r1747, -2147483648;
	xor.b32  	%r1780, %r1748, -2147483648;
	xor.b32  	%r1768, %r1736, -2147483648;
	xor.b32  	%r1767, %r1735, -2147483648;
	xor.b32  	%r1775, %r1743, -2147483648;
	xor.b32  	%r1782, %r1750, -2147483648;
	xor.b32  	%r1781, %r1749, -2147483648;
	xor.b32  	%r1769, %r1737, -2147483648;
	xor.b32  	%r1776, %r1744, -2147483648;
	xor.b32  	%r1770, %r1738, -2147483648;
	setp.lt.u32 	%p33, %r1, 256;
	setp.eq.s32 	%p34, %r1759, 7296;
	and.pred  	%p35, %p33, %p34;
	selp.u32 	%r509, 1, 0, %p35;
	{ 
	.reg .pred 	%p1; 
	.reg .pred 	%p2; 
	setp.ne.u32 	%p1, %r509, 0; 
	bar.red.or.pred 	%p2, 0, %p1; 
	selp.u32 	%r510, 1, 0, %p2; 
	}
	setp.eq.s32 	%p36, %r510, 0;
	cvt.u64.u32 	%rd7, %r1;
	cvta.to.global.u64 	%rd35, %rd235;
	mul.wide.u32 	%rd36, %r1, 8;
	add.s64 	%rd8, %rd35, %rd36;
	@%p36 bra 	$L__BB20_111;
	setp.gt.u32 	%p37, %r1, 255;
	setp.gt.u32 	%p38, %r1, %r108;
	selp.b32 	%r131, 7296, 0, %p38;
	shl.b32 	%r511, %r1, 3;
	mov.u32 	%r512, _ZZN3cub18CUB_300001_SM_10006detail10radix_sort29DeviceRadixSortOnesweepKernelINS1_5radix10policy_hubIiNS0_8NullTypeEyE10Policy1000ELNS0_9SortOrderE0EiS6_yiiNS1_21identity_decomposer_tEEEvPT5_SC_PT3_PKSD_PT1_PKSH_PT2_PKSL_T4_iiT6_E1s;
	add.s32 	%r513, %r512, %r511;
	add.s32 	%r132, %r513, 29184;
	@%p37 bra 	$L__BB20_68;
	ld.global.u64 	%rd37, [%rd8];
	cvt.u64.u32 	%rd38, %r131;
	sub.s64 	%rd237, %rd37, %rd38;
	st.shared.u64 	[%r132], %rd237;
	setp.lt.s32 	%p39, %r3, 1;
	mov.u32 	%r1763, %r1759;
	@%p39 bra 	$L__BB20_67;
	mov.b32 	%r1761, -1;
	mov.u32 	%r1760, %r3;
	mov.u32 	%r1763, %r1759;
$L__BB20_63:
	add.s32 	%r136, %r1760, -1;
	shl.b32 	%r515, %r136, 8;
	add.s32 	%r516, %r515, %r1;
	mul.wide.s32 	%rd39, %r516, 4;
	add.s64 	%rd10, %rd5, %rd39;
$L__BB20_64:
	membar.cta;
	ld.volatile.global.u32 	%r137, [%rd10];
	setp.eq.s32 	%p40, %r137, 0;
	@%p40 bra 	$L__BB20_64;
	and.b32  	%r517, %r137, 1073741823;
	add.s32 	%r1763, %r517, %r1763;
	setp.gt.s32 	%p41, %r137, -1;
	vote.sync.ballot.b32 	%r1761, %p41, %r1761;
	setp.gt.u32 	%p43, %r1760, 1;
	and.pred  	%p44, %p41, %p43;
	mov.u32 	%r1760, %r136;
	@%p44 bra 	$L__BB20_63;
	ld.shared.u64 	%rd237, [%r132];
$L__BB20_67:
	or.b32  	%r518, %r1763, -2147483648;
	st.volatile.global.u32 	[%rd6], %r518;
	sub.s32 	%r519, %r1763, %r1759;
	cvt.s64.s32 	%rd40, %r519;
	add.s64 	%rd41, %rd237, %rd40;
	st.shared.u64 	[%r132], %rd41;
$L__BB20_68:
	ld.param.u32 	%r1708, [_ZN3cub18CUB_300001_SM_10006detail10radix_sort29DeviceRadixSortOnesweepKernelINS1_5radix10policy_hubIiNS0_8NullTypeEyE10Policy1000ELNS0_9SortOrderE0EiS6_yiiNS1_21identity_decomposer_tEEEvPT5_SC_PT3_PKSD_PT1_PKSH_PT2_PKSL_T4_iiT6__param_8];
	ld.param.u64 	%rd231, [_ZN3cub18CUB_300001_SM_10006detail10radix_sort29DeviceRadixSortOnesweepKernelINS1_5radix10policy_hubIiNS0_8NullTypeEyE10Policy1000ELNS0_9SortOrderE0EiS6_yiiNS1_21identity_decomposer_tEEEvPT5_SC_PT3_PKSD_PT1_PKSH_PT2_PKSL_T4_iiT6__param_2];
	setp.gt.u32 	%p45, %r1, 255;
	setp.lt.s32 	%p46, %r4, %r1708;
	setp.eq.s64 	%p47, %rd231, 0;
	or.pred  	%p48, %p47, %p46;
	or.pred  	%p49, %p45, %p48;
	@%p49 bra 	$L__BB20_70;
	ld.param.u64 	%rd232, [_ZN3cub18CUB_300001_SM_10006detail10radix_sort29DeviceRadixSortOnesweepKernelINS1_5radix10policy_hubIiNS0_8NullTypeEyE10Policy1000ELNS0_9SortOrderE0EiS6_yiiNS1_21identity_decomposer_tEEEvPT5_SC_PT3_PKSD_PT1_PKSH_PT2_PKSL_T4_iiT6__param_2];
	ld.shared.u64 	%rd42, [%r132];
	cvt.u64.u32 	%rd43, %r131;
	cvt.s64.s32 	%rd44, %r1759;
	add.s64 	%rd45, %rd43, %rd44;
	add.s64 	%rd46, %rd45, %rd42;
	cvta.to.global.u64 	%rd47, %rd232;
	shl.b64 	%rd48, %rd7, 3;
	add.s64 	%rd49, %rd47, %rd48;
	st.global.u64 	[%rd49], %rd46;
$L__BB20_70:
	ld.param.u32 	%r1709, [_ZN3cub18CUB_300001_SM_10006detail10radix_sort29DeviceRadixSortOnesweepKernelINS1_5radix10policy_hubIiNS0_8NullTypeEyE10Policy1000ELNS0_9SortOrderE0EiS6_yiiNS1_21identity_decomposer_tEEEvPT5_SC_PT3_PKSD_PT1_PKSH_PT2_PKSL_T4_iiT6__param_8];
	setp.gt.s32 	%p50, %r4, %r1709;
	bar.sync 	0;
	shl.b32 	%r520, %r108, 3;
	add.s32 	%r522, %r512, %r520;
	ld.shared.u64 	%rd13, [%r522+29184];
	@%p50 bra 	$L__BB20_72;
	and.b32  	%r523, %r1, 31;
	and.b32  	%r524, %r1, 992;
	mul.lo.s32 	%r525, %r524, 19;
	or.b32  	%r526, %r525, %r523;
	cvt.u64.u32 	%rd50, %r526;
	add.s64 	%rd51, %rd13, %rd50;
	shl.b64 	%rd52, %rd51, 2;
	add.s64 	%rd53, %rd1, %rd52;
	st.global.u32 	[%rd53], %r1732;
	st.global.u32 	[%rd53+128], %r1733;
	st.global.u32 	[%rd53+256], %r1734;
	st.global.u32 	[%rd53+384], %r1735;
	st.global.u32 	[%rd53+512], %r1736;
	st.global.u32 	[%rd53+640], %r1737;
	st.global.u32 	[%rd53+768], %r1738;
	st.global.u32 	[%rd53+896], %r1739;
	st.global.u32 	[%rd53+1024], %r1740;
	st.global.u32 	[%rd53+1152], %r1741;
	st.global.u32 	[%rd53+1280], %r1742;
	st.global.u32 	[%rd53+1408], %r1743;
	st.global.u32 	[%rd53+1536], %r1744;
	st.global.u32 	[%rd53+1664], %r1745;
	st.global.u32 	[%rd53+1792], %r1746;
	st.global.u32 	[%rd53+1920], %r1747;
	st.global.u32 	[%rd53+2048], %r1748;
	st.global.u32 	[%rd53+2176], %r1749;
	st.global.u32 	[%rd53+2304], %r1750;
	bra.uni 	$L__BB20_110;
$L__BB20_72:
	ld.param.u32 	%r1710, [_ZN3cub18CUB_300001_SM_10006detail10radix_sort29DeviceRadixSortOnesweepKernelINS1_5radix10policy_hubIiNS0_8NullTypeEyE10Policy1000ELNS0_9SortOrderE0EiS6_yiiNS1_21identity_decomposer_tEEEvPT5_SC_PT3_PKSD_PT1_PKSH_PT2_PKSL_T4_iiT6__param_8];
	mad.lo.s32 	%r141, %r3, -7296, %r1710;
	and.b32  	%r527, %r1, 31;
	and.b32  	%r528, %r1, 992;
	mul.lo.s32 	%r529, %r528, 19;
	or.b32  	%r142, %r529, %r527;
	setp.ge.s32 	%p51, %r142, %r141;
	cvt.u64.u32 	%rd54, %r142;
	add.s64 	%rd55, %rd13, %rd54;
	shl.b64 	%rd56, %rd55, 2;
	add.s64 	%rd14, %rd1, %rd56;
	@%p51 bra 	$L__BB20_74;
	st.global.u32 	[%rd14], %r1732;
$L__BB20_74:
	add.s32 	%r530, %r142, 32;
	setp.ge.s32 	%p52, %r530, %r141;
	@%p52 bra 	$L__BB20_76;
	st.global.u32 	[%rd14+128], %r1733;
$L__BB20_76:
	add.s32 	%r531, %r142, 64;
	setp.ge.s32 	%p53, %r531, %r141;
	@%p53 bra 	$L__BB20_78;
	st.global.u32 	[%rd14+256], %r1734;
$L__BB20_78:
	add.s32 	%r532, %r142, 96;
	setp.ge.s32 	%p54, %r532, %r141;
	@%p54 bra 	$L__BB20_80;
	st.global.u32 	[%rd14+384], %r1735;
$L__BB20_80:
	add.s32 	%r533, %r142, 128;
	setp.ge.s32 	%p55, %r533, %r141;
	@%p55 bra 	$L__BB20_82;
	st.global.u32 	[%rd14+512], %r1736;
$L__BB20_82:
	add.s32 	%r534, %r142, 160;
	setp.ge.s32 	%p56, %r534, %r141;
	@%p56 bra 	$L__BB20_84;
	st.global.u32 	[%rd14+640], %r1737;
$L__BB20_84:
	add.s32 	%r535, %r142, 192;
	setp.ge.s32 	%p57, %r535, %r141;
	@%p57 bra 	$L__BB20_86;
	st.global.u32 	[%rd14+768], %r1738;
$L__BB20_86:
	add.s32 	%r536, %r142, 224;
	setp.ge.s32 	%p58, %r536, %r141;
	@%p58 bra 	$L__BB20_88;
	st.global.u32 	[%rd14+896], %r1739;
$L__BB20_88:
	add.s32 	%r537, %r142, 256;
	setp.ge.s32 	%p59, %r537, %r141;
	@%p59 bra 	$L__BB20_90;
	st.global.u32 	[%rd14+1024], %r1740;
$L__BB20_90:
	add.s32 	%r538, %r142, 288;
	setp.ge.s32 	%p60, %r538, %r141;
	@%p60 bra 	$L__BB20_92;
	st.global.u32 	[%rd14+1152], %r1741;
$L__BB20_92:
	add.s32 	%r539, %r142, 320;
	setp.ge.s32 	%p61, %r539, %r141;
	@%p61 bra 	$L__BB20_94;
	st.global.u32 	[%rd14+1280], %r1742;
$L__BB20_94:
	add.s32 	%r540, %r142, 352;
	setp.ge.s32 	%p62, %r540, %r141;
	@%p62 bra 	$L__BB20_96;
	st.global.u32 	[%rd14+1408], %r1743;
$L__BB20_96:
	add.s32 	%r541, %r142, 384;
	setp.ge.s32 	%p63, %r541, %r141;
	@%p63 bra 	$L__BB20_98;
	st.global.u32 	[%rd14+1536], %r1744;
$L__BB20_98:
	add.s32 	%r542, %r142, 416;
	setp.ge.s32 	%p64, %r542, %r141;
	@%p64 bra 	$L__BB20_100;
	st.global.u32 	[%rd14+1664], %r1745;
$L__BB20_100:
	add.s32 	%r543, %r142, 448;
	setp.ge.s32 	%p65, %r543, %r141;
	@%p65 bra 	$L__BB20_102;
	st.global.u32 	[%rd14+1792], %r1746;
$L__BB20_102:
	add.s32 	%r544, %r142, 480;
	setp.ge.s32 	%p66, %r544, %r141;
	@%p66 bra 	$L__BB20_104;
	st.global.u32 	[%rd14+1920], %r1747;
$L__BB20_104:
	add.s32 	%r545, %r142, 512;
	setp.ge.s32 	%p67, %r545, %r141;
	@%p67 bra 	$L__BB20_106;
	st.global.u32 	[%rd14+2048], %r1748;
$L__BB20_106:
	add.s32 	%r546, %r142, 544;
	setp.ge.s32 	%p68, %r546, %r141;
	@%p68 bra 	$L__BB20_108;
	st.global.u32 	[%rd14+2176], %r1749;
$L__BB20_108:
	add.s32 	%r547, %r142, 576;
	setp.ge.s32 	%p69, %r547, %r141;
	@%p69 bra 	$L__BB20_110;
	st.global.u32 	[%rd14+2304], %r1750;
$L__BB20_110:
	// begin inline asm
	exit;
	// end inline asm
	mov.u32 	%r1764, %r1732;
	mov.u32 	%r1765, %r1733;
	mov.u32 	%r1766, %r1734;
	mov.u32 	%r1767, %r1735;
	mov.u32 	%r1768, %r1736;
	mov.u32 	%r1769, %r1737;
	mov.u32 	%r1770, %r1738;
	mov.u32 	%r1771, %r1739;
	mov.u32 	%r1772, %r1740;
	mov.u32 	%r1773, %r1741;
	mov.u32 	%r1774, %r1742;
	mov.u32 	%r1775, %r1743;
	mov.u32 	%r1776, %r1744;
	mov.u32 	%r1777, %r1745;
	mov.u32 	%r1778, %r1746;
	mov.u32 	%r1779, %r1747;
	mov.u32 	%r1780, %r1748;
	mov.u32 	%r1781, %r1749;
	mov.u32 	%r1782, %r1750;
$L__BB20_111:
	mul.hi.u32 	%r548, %r1, 357913942;
	add.s32 	%r549, %r548, %r1;
	shl.b32 	%r550, %r549, 2;
	mov.u32 	%r551, _ZZN3cub18CUB_300001_SM_10006detail10radix_sort29DeviceRadixSortOnesweepKernelINS1_5radix10policy_hubIiNS0_8NullTypeEyE10Policy1000ELNS0_9SortOrderE0EiS6_yiiNS1_21identity_decomposer_tEEEvPT5_SC_PT3_PKSD_PT1_PKSH_PT2_PKSL_T4_iiT6_E1s;
	add.s32 	%r552, %r551, %r550;
	add.s32 	%r162, %r552, 13328;
	st.shared.u32 	[%r552+13328], %r1759;
	bar.sync 	0;
	setp.gt.u32 	%p70, %r1, 31;
	@%p70 bra 	$L__BB20_113;
	mad.lo.s32 	%r584, %r1, 52, %r551;
	ld.shared.u32 	%r585, [%r584+13328];
	ld.shared.u32 	%r586, [%r584+13332];
	ld.shared.u32 	%r587, [%r584+13336];
	ld.shared.u32 	%r588, [%r584+13340];
	ld.shared.u32 	%r589, [%r584+13344];
	ld.shared.u32 	%r590, [%r584+13348];
	ld.shared.u32 	%r591, [%r584+13352];
	ld.shared.u32 	%r592, [%r584+13356];
	ld.shared.u32 	%r593, [%r584+13360];
	ld.shared.u32 	%r594, [%r584+13364];
	ld.shared.u32 	%r595, [%r584+13368];
	ld.shared.u32 	%r596, [%r584+13372];
	add.s32 	%r597, %r586, %r585;
	add.s32 	%r598, %r597, %r587;
	add.s32 	%r599, %r598, %r588;
	add.s32 	%r600, %r599, %r589;
	add.s32 	%r601, %r600, %r590;
	add.s32 	%r602, %r601, %r591;
	add.s32 	%r603, %r602, %r592;
	add.s32 	%r604, %r603, %r593;
	add.s32 	%r605, %r604, %r594;
	add.s32 	%r606, %r605, %r595;
	add.s32 	%r557, %r606, %r596;
	mov.b32 	%r555, 1;
	mov.b32 	%r580, 0;
	mov.b32 	%r582, -1;
	// begin inline asm
	{  .reg .s32 r0;  .reg .pred p;  shfl.sync.up.b32 r0|p, %r557, %r555, %r580, %r582;  @p add.s32 r0, r0, %r557;  mov.s32 %r553, r0;}
	// end inline asm
	mov.b32 	%r561, 2;
	// begin inline asm
	{  .reg .s32 r0;  .reg .pred p;  shfl.sync.up.b32 r0|p, %r553, %r561, %r580, %r582;  @p add.s32 r0, r0, %r553;  mov.s32 %r559, r0;}
	// end inline asm
	mov.b32 	%r567, 4;
	// begin inline asm
	{  .reg .s32 r0;  .reg .pred p;  shfl.sync.up.b32 r0|p, %r559, %r567, %r580, %r582;  @p add.s32 r0, r0, %r559;  mov.s32 %r565, r0;}
	// end inline asm
	mov.b32 	%r573, 8;
	// begin inline asm
	{  .reg .s32 r0;  .reg .pred p;  shfl.sync.up.b32 r0|p, %r565, %r573, %r580, %r582;  @p add.s32 r0, r0, %r565;  mov.s32 %r571, r0;}
	// end inline asm
	mov.b32 	%r579, 16;
	// begin inline asm
	{  .reg .s32 r0;  .reg .pred p;  shfl.sync.up.b32 r0|p, %r571, %r579, %r580, %r582;  @p add.s32 r0, r0, %r571;  mov.s32 %r577, r0;}
	// end inline asm
	sub.s32 	%r607, %r577, %r557;
	add.s32 	%r608, %r585, %r607;
	add.s32 	%r609, %r586, %r608;
	add.s32 	%r610, %r587, %r609;
	add.s32 	%r611, %r588, %r610;
	add.s32 	%r612, %r589, %r611;
	add.s32 	%r613, %r590, %r612;
	add.s32 	%r614, %r591, %r613;
	add.s32 	%r615, %r592, %r614;
	add.s32 	%r616, %r593, %r615;
	add.s32 	%r617, %r594, %r616;
	add.s32 	%r618, %r595, %r617;
	st.shared.u32 	[%r584+13328], %r607;
	st.shared.u32 	[%r584+13332], %r608;
	st.shared.u32 	[%r584+13336], %r609;
	st.shared.u32 	[%r584+13340], %r610;
	st.shared.u32 	[%r584+13344], %r611;
	st.shared.u32 	[%r584+13348], %r612;
	st.shared.u32 	[%r584+13352], %r613;
	st.shared.u32 	[%r584+13356], %r614;
	st.shared.u32 	[%r584+13360], %r615;
	st.shared.u32 	[%r584+13364], %r616;
	st.shared.u32 	[%r584+13368], %r617;
	st.shared.u32 	[%r584+13372], %r618;
$L__BB20_113:
	setp.gt.u32 	%p71, %r1, 255;
	bar.sync 	0;
	ld.shared.u32 	%r163, [%r162];
	@%p71 bra 	$L__BB20_115;
	shl.b32 	%r619, %r1, 2;
	add.s32 	%r621, %r551, %r619;
	ld.shared.u32 	%r622, [%r621];
	add.s32 	%r623, %r622, %r163;
	st.shared.u32 	[%r621], %r623;
	ld.shared.u32 	%r624, [%r621+1024];
	add.s32 	%r625, %r624, %r163;
	st.shared.u32 	[%r621+1024], %r625;
	ld.shared.u32 	%r626, [%r621+2048];
	add.s32 	%r627, %r626, %r163;
	st.shared.u32 	[%r621+2048], %r627;
	ld.shared.u32 	%r628, [%r621+3072];
	add.s32 	%r629, %r628, %r163;
	st.shared.u32 	[%r621+3072], %r629;
	ld.shared.u32 	%r630, [%r621+4096];
	add.s32 	%r631, %r630, %r163;
	st.shared.u32 	[%r621+4096], %r631;
	ld.shared.u32 	%r632, [%r621+5120];
	add.s32 	%r633, %r632, %r163;
	st.shared.u32 	[%r621+5120], %r633;
	ld.shared.u32 	%r634, [%r621+6144];
	add.s32 	%r635, %r634, %r163;
	st.shared.u32 	[%r621+6144], %r635;
	ld.shared.u32 	%r636, [%r621+7168];
	add.s32 	%r637, %r636, %r163;
	st.shared.u32 	[%r621+7168], %r637;
	ld.shared.u32 	%r638, [%r621+8192];
	add.s32 	%r639, %r638, %r163;
	st.shared.u32 	[%r621+8192], %r639;
	ld.shared.u32 	%r640, [%r621+9216];
	add.s32 	%r641, %r640, %r163;
	st.shared.u32 	[%r621+9216], %r641;
	ld.shared.u32 	%r642, [%r621+10240];
	add.s32 	%r643, %r642, %r163;
	st.shared.u32 	[%r621+10240], %r643;
	ld.shared.u32 	%r644, [%r621+11264];
	add.s32 	%r645, %r644, %r163;
	st.shared.u32 	[%r621+11264], %r645;
$L__BB20_115:
	shl.b32 	%r672, %r1, 5;
	and.b32  	%r673, %r672, 31744;
	add.s32 	%r164, %r551, %r673;
	bar.sync 	0;
	// begin inline asm
	mov.u32 %r646, %lanemask_le;
	// end inline asm
	shr.u32 	%r675, %r1764, %r293;
	and.b32  	%r669, %r675, %r82;
	mov.b32 	%r649, 1;
	// begin inline asm
	{
    .reg .pred p;
    and.b32 %r647, %r669, %r649;    setp.ne.u32 p, %r647, 0;
    vote.ballot.sync.b32 %r647, p, 0xffffffff;
    @!p not.b32 %r647, %r647;
}

	// end inline asm
	mov.b32 	%r652, 2;
	// begin inline asm
	{
    .reg .pred p;
    and.b32 %r650, %r669, %r652;    setp.ne.u32 p, %r650, 0;
    vote.ballot.sync.b32 %r650, p, 0xffffffff;
    @!p not.b32 %r650, %r650;
}

	// end inline asm
	and.b32  	%r676, %r650, %r647;
	mov.b32 	%r655, 4;
	// begin inline asm
	{
    .reg .pred p;
    and.b32 %r653, %r669, %r655;    setp.ne.u32 p, %r653, 0;
    vote.ballot.sync.b32 %r653, p, 0xffffffff;
    @!p not.b32 %r653, %r653;
}

	// end inline asm
	and.b32  	%r677, %r653, %r676;
	mov.b32 	%r658, 8;
	// begin inline asm
	{
    .reg .pred p;
    and.b32 %r656, %r669, %r658;    setp.ne.u32 p, %r656, 0;
    vote.ballot.sync.b32 %r656, p, 0xffffffff;
    @!p not.b32 %r656, %r656;
}

	// end inline asm
	and.b32  	%r678, %r656, %r677;
	mov.b32 	%r661, 16;
	// begin inline asm
	{
    .reg .pred p;
    and.b32 %r659, %r669, %r661;    setp.ne.u32 p, %r659, 0;
    vote.ballot.sync.b32 %r659, p, 0xffffffff;
    @!p not.b32 %r659, %r659;
}

	// end inline asm
	and.b32  	%r679, %r659, %r678;
	mov.b32 	%r664, 32;
	// begin inline asm
	{
    .reg .pred p;
    and.b32 %r662, %r669, %r664;    setp.ne.u32 p, %r662, 0;
    vote.ballot.sync.b32 %r662, p, 0xffffffff;
    @!p not.b32 %r662, %r662;
}

	// end inline asm
	and.b32  	%r680, %r662, %r679;
	mov.b32 	%r667, 64;
	// begin inline asm
	{
    .reg .pred p;
    and.b32 %r665, %r669, %r667;    setp.ne.u32 p, %r665, 0;
    vote.ballot.sync.b32 %r665, p, 0xffffffff;
    @!p not.b32 %r665, %r665;
}

	// end inline asm
	and.b32  	%r681, %r665, %r680;
	mov.b32 	%r670, 128;
	// begin inline asm
	{
    .reg .pred p;
    and.b32 %r668, %r669, %r670;    setp.ne.u32 p, %r668, 0;
    vote.ballot.sync.b32 %r668, p, 0xffffffff;
    @!p not.b32 %r668, %r668;
}

	// end inline asm
	and.b32  	%r682, %r668, %r681;
	clz.b32 	%r683, %r682;
	sub.s32 	%r167, 31, %r683;
	and.b32  	%r684, %r646, %r682;
	popc.b32 	%r168, %r684;
	setp.ne.s32 	%p72, %r295, %r167;
	mov.b32 	%r1783, 0;
	@%p72 bra 	$L__BB20_117;
	shl.b32 	%r685, %r669, 2;
	add.s32 	%r686, %r164, %r685;
	atom.shared.add.u32 	%r1783, [%r686], %r168;
$L__BB20_117:
	shfl.sync.idx.b32	%r712|%p73, %r1783, %r167, 31, -1;
	add.s32 	%r171, %r168, %r712;
	shr.u32 	%r713, %r1765, %r293;
	and.b32  	%r709, %r713, %r82;
	mov.b32 	%r689, 1;
	// begin inline asm
	{
    .reg .pred p;
    and.b32 %r687, %r709, %r689;    setp.ne.u32 p, %r687, 0;
    vote.ballot.sync.b32 %r687, p, 0xffffffff;
    @!p not.b32 %r687, %r687;
}

	// end inline asm
	mov.b32 	%r692, 2;
	// begin inline asm
	{
    .reg .pred p;
    and.b32 %r690, %r709, %r692;    setp.ne.u32 p, %r690, 0;
    vote.ballot.sync.b32 %r690, p, 0xffffffff;
    @!p not.b32 %r690, %r690;
}

	// end inline asm
	and.b32  	%r714, %r690, %r687;
	mov.b32 	%r695, 4;
	// begin inline asm
	{
    .reg .pred p;
    and.b32 %r693, %r709, %r695;    setp.ne.u32 p, %r693, 0;
    vote.ballot.sync.b32 %r693, p, 0xffffffff;
    @!p not.b32 %r693, %r693;
}

	// end inline asm
	and.b32  	%r715, %r693, %r714;
	mov.b32 	%r698, 8;
	// begin inline asm
	{
    .reg .pred p;
    and.b32 %r696, %r709, %r698;    setp.ne.u32 p, %r696, 0;
    vote.ballot.sync.b32 %r696, p, 0xffffffff;
    @!p not.b32 %r696, %r696;
}

	// end inline asm
	and.b32  	%r716, %r696, %r715;
	mov.b32 	%r701, 16;
	// begin inline asm
	{
    .reg .pred p;
    and.b32 %r699, %r709, %r701;    setp.ne.u32 p, %r699, 0;
    vote.ballot.sync.b32 %r699, p, 0xffffffff;
    @!p not.b32 %r699, %r699;
}

	// end inline asm
	and.b32  	%r717, %r699, %r716;
	mov.b32 	%r704, 32;
	// begin inline asm
	{
    .reg .pred p;
    and.b32 %r702, %r709, %r704;    setp.ne.u32 p, %r702, 0;
    vote.ballot.sync.b32 %r702, p, 0xffffffff;
    @!p not.b32 %r702, %r702;
}

	// end inline asm
	and.b32  	%r718, %r702, %r717;
	mov.b32 	%r707, 64;
	// begin inline asm
	{
    .reg .pred p;
    and.b32 %r705, %r709, %r707;    setp.ne.u32 p, %r705, 0;
    vote.ballot.sync.b32 %r705, p, 0xffffffff;
    @!p not.b32 %r705, %r705;
}

	// end inline asm
	and.b32  	%r719, %r705, %r718;
	mov.b32 	%r710, 128;
	// begin inline asm
	{
    .reg .pred p;
    and.b32 %r708, %r709, %r710;    setp.ne.u32 p, %r708, 0;
    vote.ballot.sync.b32 %r708, p, 0xffffffff;
    @!p not.b32 %r708, %r708;
}

	// end inline asm
	and.b32  	%r720, %r708, %r719;
	clz.b32 	%r721, %r720;
	sub.s32 	%r173, 31, %r721;
	and.b32  	%r722, %r646, %r720;
	popc.b32 	%r174, %r722;
	setp.ne.s32 	%p74, %r295, %r173;
	mov.b32 	%r1784, 0;
	@%p74 bra 	$L__BB20_119;
	shl.b32 	%r723, %r709, 2;
	add.s32 	%r724, %r164, %r723;
	atom.shared.add.u32 	%r1784, [%r724], %r174;
$L__BB20_119:
	shfl.sync.idx.b32	%r750|%p75, %r1784, %r173, 31, -1;
	add.s32 	%r177, %r174, %r750;
	shr.u32 	%r751, %r1766, %r293;
	and.b32  	%r747, %r751, %r82;
	mov.b32 	%r727, 1;
	// begin inline asm
	{
    .reg .pred p;
    and.b32 %r725, %r747, %r727;    setp.ne.u32 p, %r725, 0;
    vote.ballot.sync.b32 %r725, p, 0xffffffff;
    @!p not.b32 %r725, %r725;
}

	// end inline asm
	mov.b32 	%r730, 2;
	// begin inline asm
	{
    .reg .pred p;
    and.b32 %r728, %r747, %r730;    setp.ne.u32 p, %r728, 0;
    vote.ballot.sync.b32 %r728, p, 0xffffffff;
    @!p not.b32 %r728, %r728;
}

	// end inline asm
	and.b32  	%r752, %r728, %r725;
	mov.b32 	%r733, 4;
	// begin inline asm
	{
    .reg .pred p;
    and.b32 %r731, %r747, %r733;    setp.ne.u32 p, %r731, 0;
    vote.ballot.sync.b32 %r731, p, 0xffffffff;
    @!p not.b32 %r731, %r731;
}

	// end inline asm
	and.b32  	%r753, %r731, %r752;
	mov.b32 	%r736, 8;
	// begin inline asm
	{
    .reg .pred p;
    and.b32 %r734, %r747, %r736;    setp.ne.u32 p, %r734, 0;
    vote.ballot.sync.b32 %r734, p, 0xffffffff;
    @!p not.b32 %r734, %r734;
}

	// end inline asm
	and.b32  	%r754, %r734, %r753;
	mov.b32 	%r739, 16;
	// begin inline asm
	{
    .reg .pred p;
    and.b32 %r737, %r747, %r739;    setp.ne.u32 p, %r737, 0;
    vote.ballot.sync.b32 %r737, p, 0xffffffff;
    @!p not.b32 %r737, %r737;
}

	// end inline asm
	and.b32  	%r755, %r737, %r754;
	mov.b32 	%r742, 32;
	// begin inline asm
	{
    .reg .pred p;
    and.b32 %r740, %r747, %r742;    setp.ne.u32 p, %r740, 0;
    vote.ballot.sync.b32 %r740, p, 0xffffffff;
    @!p not.b32 %r740, %r740;
}

	// end inline asm
	and.b32  	%r756, %r740, %r755;
	mov.b32 	%r745, 64;
	// begin inline asm
	{
    .reg .pred p;
    and.b32 %r743, %r747, %r745;    setp.ne.u32 p, %r743, 0;
    vote.ballot.sync.b32 %r743, p, 0xffffffff;
    @!p not.b32 %r743, %r743;
}

	// end inline asm
	and.b32  	%r757, %r743, %r756;
	mov.b32 	%r748, 128;
	// begin inline asm
	{
    .reg .pred p;
    and.b32 %r746, %r747, %r748;    setp.ne.u32 p, %r746, 0;
    vote.ballot.sync.b32 %r746, p, 0xffffffff;
    @!p not.b32 %r746, %r746;
}

	// end inline asm
	and.b32  	%r758, %r746, %r757;
	clz.b32 	%r759, %r758;
	sub.s32 	%r179, 31, %r759;
	and.b32  	%r760, %r646, %r758;
	popc.b32 	%r180, %r760;
	setp.ne.s32 	%p76, %r295, %r179;
	mov.b32 	%r1785, 0;
	@%p76 bra 	$L__BB20_121;
	shl.b32 	%r761, %r747, 2;
	add.s32 	%r762, %r164, %r761;
	atom.shared.add.u32 	%r1785, [%r762], %r180;
$L__BB20_121:
	shfl.sync.idx.b32	%r788|%p77, %r1785, %r179, 31, -1;
	add.s32 	%r183, %r180, %r788;
	shr.u32 	%r789, %r1767, %r293;
	and.b32  	%r785, %r789, %r82;
	mov.b32 	%r765, 1;
	// begin inline asm
	{
    .reg .pred p;
    and.b32 %r763, %r785, %r765;    setp.ne.u32 p, %r763, 0;
    vote.ballot.sync.b32 %r763, p, 0xffffffff;
    @!p not.b32 %r763, %r763;
}

	// end inline asm
	mov.b32 	%r768, 2;
	// begin inline asm
	{
    .reg .pred p;
    and.b32 %r766, %r785, %r768;    setp.ne.u32 p, %r766, 0;
    vote.ballot.sync.b32 %r766, p, 0xffffffff;
    @!p not.b32 %r766, %r766;
}

	// end inline asm
	and.b32  	%r790, %r766, %r763;
	mov.b32 	%r771, 4;
	// begin inline asm
	{
    .reg .pred p;
    and.b32 %r769, %r785, %r771;    setp.ne.u32 p, %r769, 0;
    vote.ballot.sync.b32 %r769, p, 0xffffffff;
    @!p not.b32 %r769, %r769;
}

	// end inline asm
	and.b32  	%r791, %r769, %r790;
	mov.b32 	%r774, 8;
	// begin inline asm
	{
    .reg .pred p;
    and.b32 %r772, %r785, %r774;    setp.ne.u32 p, %r772, 0;
    vote.ballot.sync.b32 %r772, p, 0xffffffff;
    @!p not.b32 %r772, %r772;
}

	// end inline asm
	and.b32  	%r792, %r772, %r791;
	mov.b32 	%r777, 16;
	// begin inline asm
	{
    .reg .pred p;
    and.b32 %r775, %r785, %r777;    setp.ne.u32 p, %r775, 0;
    vote.ballot.sync.b32 %r775, p, 0xffffffff;
    @!p not.b32 %r775, %r775;
}

	// end inline asm
	and.b32  	%r793, %r775, %r792;
	mov.b32 	%r780, 32;
	// begin inline asm
	{
    .reg .pred p;
    and.b32 %r778, %r785, %r780;    setp.ne.u32 p, %r778, 0;
    vote.ballot.sync.b32 %r778, p, 0xffffffff;
    @!p not.b32 %r778, %r778;
}

	// end inline asm
	and.b32  	%r794, %r778, %r793;
	mov.b32 	%r783, 64;
	// begin inline asm
	{
    .reg .pred p;
    and.b32 %r781, %r785, %r783;    setp.ne.u32 p, %r781, 0;
    vote.ballot.sync.b32 %r781, p, 0xffffffff;
    @!p not.b32 %r781, %r781;
}

	// end inline asm
	and.b32  	%r795, %r781, %r794;
	mov.b32 	%r786, 128;
	// begin inline asm
	{
    .reg .pred p;
    and.b32 %r784, %r785, %r786;    setp.ne.u32 p, %r784, 0;
    vote.ballot.sync.b32 %r784, p, 0xffffffff;
    @!p not.b32 %r784, %r784;
}

	// end inline asm
	and.b32  	%r796, %r784, %r795;
	clz.b32 	%r797, %r796;
	sub.s32 	%r185, 31, %r797;
	and.b32  	%r798, %r646, %r796;
	popc.b32 	%r186, %r798;
	setp.ne.s32 	%p78, %r295, %r185;
	mov.b32 	%r1786, 0;
	@%p78 bra 	$L__BB20_123;
	shl.b32 	%r799, %r785, 2;
	add.s32 	%r800, %r164, %r799;
	atom.shared.add.u32 	%r1786, [%r800], %r186;
$L__BB20_123:
	shfl.sync.idx.b32	%r826|%p79, %r1786, %r185, 31, -1;
	add.s32 	%r189, %r186, %r826;
	shr.u32 	%r827, %r1768, %r293;
	and.b32  	%r823, %r827, %r82;
	mov.b32 	%r803, 1;
	// begin inline asm
	{
    .reg .pred p;
    and.b32 %r801, %r823, %r803;    setp.ne.u32 p, %r801, 0;
    vote.ballot.sync.b32 %r801, p, 0xffffffff;
    @!p not.b32 %r801, %r801;
}

	// end inline asm
	mov.b32 	%r806, 2;
	// begin inline asm
	{
    .reg .pred p;
    and.b32 %r804, %r823, %r806;    setp.ne.u32 p, %r804, 0;
    vote.ballot.sync.b32 %r804, p, 0xffffffff;
    @!p not.b32 %r804, %r804;
}

	// end inline asm
	and.b32  	%r828, %r804, %r801;
	mov.b32 	%r809, 4;
	// begin inline asm
	{
    .reg .pred p;
    and.b32 %r807, %r823, %r809;    setp.ne.u32 p, %r807, 0;
    vote.ballot.sync.b32 %r807, p, 0xffffffff;
    @!p not.b32 %r807, %r807;
}

	// end inline asm
	and.b32  	%r829, %r807, %r828;
	mov.b32 	%r812, 8;
	// begin inline asm
	{
    .reg .pred p;
    and.b32 %r810, %r823, %r812;    setp.ne.u32 p, %r810, 0;
    vote.ballot.sync.b32 %r810, p, 0xffffffff;
    @!p not.b32 %r810, %r810;
}

	// end inline asm
	and.b32  	%r830, %r810, %r829;
	mov.b32 	%r815, 16;
	// begin inline asm
	{
    .reg .pred p;
    and.b32 %r813, %r823, %r815;    setp.ne.u32 p, %r813, 0;
    vote.ballot.sync.b32 %r813, p, 0xffffffff;
    @!p not.b32 %r813, %r813;
}

	// end inline asm
	and.b32  	%r831, %r813, %r830;
	mov.b32 	%r818, 32;
	// begin inline asm
	{
    .reg .pred p;
    and.b32 %r816, %r823, %r818;    setp.ne.u32 p, %r816, 0;
    vote.ballot.sync.b32 %r816, p, 0xffffffff;
    @!p not.b32 %r816, %r816;
}

	// end inline asm
	and.b32  	%r832, %r816, %r831;
	mov.b32 	%r821, 64;
	// begin inline asm
	{
    .reg .pred p;
    and.b32 %r819, %r823, %r821;    setp.ne.u32 p, %r819, 0;
    vote.ballot.sync.b32 %r819, p, 0xffffffff;
    @!p not.b32 %r819, %r819;
}

	// end inline asm
	and.b32  	%r833, %r819, %r832;
	mov.b32 	%r824, 128;
	// begin inline asm
	{
    .reg .pred p;
    and.b32 %r822, %r823, %r824;    setp.ne.u32 p, %r822, 0;
    vote.ballot.sync.b32 %r822, p, 0xffffffff;
    @!p not.b32 %r822, %r822;
}

	// end inline asm
	and.b32  	%r834, %r822, %r833;
	clz.b32 	%r835, %r834;
	sub.s32 	%r191, 31, %r835;
	and.b32  	%r836, %r646, %r834;
	popc.b32 	%r192, %r836;
	setp.ne.s32 	%p80, %r295, %r191;
	mov.b32 	%r1787, 0;
	@%p80 bra 	$L__BB20_125;
	shl.b32 	%r837, %r823, 2;
	add.s32 	%r838, %r164, %r837;
	atom.shared.add.u32 	%r1787, [%r838], %r192;
$L__BB20_125:
	shfl.sync.idx.b32	%r864|%p81, %r1787, %r191, 31, -1;
	add.s32 	%r195, %r192, %r864;
	shr.u32 	%r865, %r1769, %r293;
	and.b32  	%r861, %r865, %r82;
	mov.b32 	%r841, 1;
	// begin inline asm
	{
    .reg .pred p;
    and.b32 %r839, %r861, %r841;    setp.ne.u32 p, %r839, 0;
    vote.ballot.sync.b32 %r839, p, 0xffffffff;
    @!p not.b32 %r839, %r839;
}

	// end inline asm
	mov.b32 	%r844, 2;
	// begin inline asm
	{
    .reg .pred p;
    and.b32 %r842, %r861, %r844;    setp.ne.u32 p, %r842, 0;
    vote.ballot.sync.b32 %r842, p, 0xffffffff;
    @!p not.b32 %r842, %r842;
}

	// end inline asm
	and.b32  	%r866, %r842, %r839;
	mov.b32 	%r847, 4;
	// begin inline asm
	{
    .reg .pred p;
    and.b32 %r845, %r861, %r847;    setp.ne.u32 p, %r845, 0;
    vote.ballot.sync.b32 %r845, p, 0xffffffff;
    @!p not.b32 %r845, %r845;
}

	// end inline asm
	and.b32  	%r867, %r845, %r866;
	mov.b32 	%r850, 8;
	// begin inline asm
	{
    .reg .pred p;
    and.b32 %r848, %r861, %r850;    setp.ne.u32 p, %r848, 0;
    vote.ballot.sync.b32 %r848, p, 0xffffffff;
    @!p not.b32 %r848, %r848;
}

	// end inline asm
	and.b32  	%r868, %r848, %r867;
	mov.b32 	%r853, 16;
	// begin inline asm
	{
    .reg .pred p;
    and.b32 %r851, %r861, %r853;    setp.ne.u32 p, %r851, 0;
    vote.ballot.sync.b32 %r851, p, 0xffffffff;
    @!p not.b32 %r851, %r851;
}

	// end inline asm
	and.b32  	%r869, %r851, %r868;
	mov.b32 	%r856, 32;
	// begin inline asm
	{
    .reg .pred p;
    and.b32 %r854, %r861, %r856;    setp.ne.u32 p, %r854, 0;
    vote.ballot.sync.b32 %r854, p, 0xffffffff;
    @!p not.b32 %r854, %r854;
}

	// end inline asm
	and.b32  	%r870, %r854, %r869;
	mov.b32 	%r859, 64;
	// begin inline asm
	{
    .reg .pred p;
    and.b32 %r857, %r861, %r859;    setp.ne.u32 p, %r857, 0;
    vote.ballot.sync.b32 %r857, p, 0xffffffff;
    @!p not.b32 %r857, %r857;
}

	// end inline asm
	and.b32  	%r871, %r857, %r870;
	mov.b32 	%r862, 128;
	// begin inline asm
	{
    .reg .pred p;
    and.b32 %r860, %r861, %r862;    setp.ne.u32 p, %r860, 0;
    vote.ballot.sync.b32 %r860, p, 0xffffffff;
    @!p not.b32 %r860, %r860;
}

	// end inline asm
	and.b32  	%r872, %r860, %r871;
	clz.b32 	%r873, %r872;
	sub.s32 	%r197, 31, %r873;
	and.b32  	%r874, %r646, %r872;
	popc.b32 	%r198, %r874;
	setp.ne.s32 	%p82, %r295, %r197;
	mov.b32 	%r1788, 0;
	@%p82 bra 	$L__BB20_127;
	shl.b32 	%r875, %r861, 2;
	add.s32 	%r876, %r164, %r875;
	atom.shared.add.u32 	%r1788, [%r876], %r198;
$L__BB20_127:
	shfl.sync.idx.b32	%r902|%p83, %r1788, %r197, 31, -1;
	add.s32 	%r201, %r198, %r902;
	shr.u32 	%r903, %r1770, %r293;
	and.b32  	%r899, %r903, %r82;
	mov.b32 	%r879, 1;
	// begin inline asm
	{
    .reg .pred p;
    and.b32 %r877, %r899, %r879;    setp.ne.u32 p, %r877, 0;
    vote.ballot.sync.b32 %r877, p, 0xffffffff;
    @!p not.b32 %r877, %r877;
}

	// end inline asm
	mov.b32 	%r882, 2;
	// begin inline asm
	{
    .reg .pred p;
    and.b32 %r880, %r899, %r882;    setp.ne.u32 p, %r880, 0;
    vote.ballot.sync.b32 %r880, p, 0xffffffff;
    @!p not.b32 %r880, %r880;
}

	// end inline asm
	and.b32  	%r904, %r880, %r877;
	mov.b32 	%r885, 4;
	// begin inline asm
	{
    .reg .pred p;
    and.b32 %r883, %r899, %r885;    setp.ne.u32 p, %r883, 0;
    vote.ballot.sync.b32 %r883, p, 0xffffffff;
    @!p not.b32 %r883, %r883;
}

	// end inline asm
	and.b32  	%r905, %r883, %r904;
	mov.b32 	%r888, 8;
	// begin inline asm
	{
    .reg .pred p;
    and.b32 %r886, %r899, %r888;    setp.ne.u32 p, %r886, 0;
    vote.ballot.sync.b32 %r886, p, 0xffffffff;
    @!p not.b32 %r886, %r886;
}

	// end inline asm
	and.b32  	%r906, %r886, %r905;
	mov.b32 	%r891, 16;
	// begin inline asm
	{
    .reg .pred p;
    and.b32 %r889, %r899, %r891;    setp.ne.u32 p, %r889, 0;
    vote.ballot.sync.b32 %r889, p, 0xffffffff;
    @!p not.b32 %r889, %r889;
}

	// end inline asm
	and.b32  	%r907, %r889, %r906;
	mov.b32 	%r894, 32;
	// begin inline asm
	{
    .reg .pred p;
    and.b32 %r892, %r899, %r894;    setp.ne.u32 p, %r892, 0;
    vote.ballot.sync.b32 %r892, p, 0xffffffff;
    @!p not.b32 %r892, %r892;
}

	// end inline asm
	and.b32  	%r908, %r892, %r907;
	mov.b32 	%r897, 64;
	// begin inline asm
	{
    .reg .pred p;
    and.b32 %r895, %r899, %r897;    setp.ne.u32 p, %r895, 0;
    vote.ballot.sync.b32 %r895, p, 0xffffffff;
    @!p not.b32 %r895, %r895;
}

	// end inline asm
	and.b32  	%r909, %r895, %r908;
	mov.b32 	%r900, 128;
	// begin inline asm
	{
    .reg .pred p;
    and.b32 %r898, %r899, %r900;    setp.ne.u32 p, %r898, 0;
    vote.ballot.sync.b32 %r898, p, 0xffffffff;
    @!p not.b32 %r898, %r898;
}

	// end inline asm
	and.b32  	%r910, %r898, %r909;
	clz.b32 	%r911, %r910;
	sub.s32 	%r203, 31, %r911;
	and.b32  	%r912, %r646, %r910;
	popc.b32 	%r204, %r912;
	setp.ne.s32 	%p84, %r295, %r203;
	mov.b32 	%r1789, 0;
	@%p84 bra 	$L__BB20_129;
	shl.b32 	%r913, %r899, 2;
	add.s32 	%r914, %r164, %r913;
	atom.shared.add.u32 	%r1789, [%r914], %r204;
$L__BB20_129:
	shfl.sync.idx.b32	%r940|%p85, %r1789, %r203, 31, -1;
	add.s32 	%r207, %r204, %r940;
	shr.u32 	%r941, %r1771, %r293;
	and.b32  	%r937, %r941, %r82;
	mov.b32 	%r917, 1;
	// begin inline asm
	{
    .reg .pred p;
    and.b32 %r915, %r937, %r917;    setp.ne.u32 p, %r915, 0;
    vote.ballot.sync.b32 %r915, p, 0xffffffff;
    @!p not.b32 %r915, %r915;
}

	// end inline asm
	mov.b32 	%r920, 2;
	// begin inline asm
	{
    .reg .pred p;
    and.b32 %r918, %r937, %r920;    setp.ne.u32 p, %r918, 0;
    vote.ballot.sync.b32 %r918, p, 0xffffffff;
    @!p not.b32 %r918, %r918;
}

	// end inline asm
	and.b32  	%r942, %r918, %r915;
	mov.b32 	%r923, 4;
	// begin inline asm
	{
    .reg .pred p;
    and.b32 %r921, %r937, %r923;    setp.ne.u32 p, %r921, 0;
    vote.ballot.sync.b32 %r921, p, 0xffffffff;
    @!p not.b32 %r921, %r921;
}

	// end inline asm
	and.b32  	%r943, %r921, %r942;
	mov.b32 	%r926, 8;
	// begin inline asm
	{
    .reg .pred p;
    and.b32 %r924, %r937, %r926;    setp.ne.u32 p, %r924, 0;
    vote.ballot.sync.b32 %r924, p, 0xffffffff;
    @!p not.b32 %r924, %r924;
}

	// end inline asm
	and.b32  	%r944, %r924, %r943;
	mov.b32 	%r929, 16;
	// begin inline asm
	{
    .reg .pred p;
    and.b32 %r927, %r937, %r929;    setp.ne.u32 p, %r927, 0;
    vote.ballot.sync.b32 %r927, p, 0xffffffff;
    @!p not.b32 %r927, %r927;
}

	// end inline asm
	and.b32  	%r945, %r927, %r944;
	mov.b32 	%r932, 32;
	// begin inline asm
	{
    .reg .pred p;
    and.b32 %r930, %r937, %r932;    setp.ne.u32 p, %r930, 0;
    vote.ballot.sync.b32 %r930, p, 0xffffffff;
    @!p not.b32 %r930, %r930;
}

	// end inline asm
	and.b32  	%r946, %r930, %r945;
	mov.b32 	%r935, 64;
	// begin inline asm
	{
    .reg .pred p;
    and.b32 %r933, %r937, %r935;    setp.ne.u32 p, %r933, 0;
    vote.ballot.sync.b32 %r933, p, 0xffffffff;
    @!p not.b32 %r933, %r933;
}

	// end inline asm
	and.b32  	%r947, %r933, %r946;
	mov.b32 	%r938, 128;
	// begin inline asm
	{
    .reg .pred p;
    and.b32 %r936, %r937, %r938;    setp.ne.u32 p, %r936, 0;
    vote.ballot.sync.b32 %r936, p, 0xffffffff;
    @!p not.b32 %r936, %r936;
}

	// end inline asm
	and.b32  	%r948, %r936, %r947;
	clz.b32 	%r949, %r948;
	sub.s32 	%r209, 31, %r949;
	and.b32  	%r950, %r646, %r948;
	popc.b32 	%r210, %r950;
	setp.ne.s32 	%p86, %r295, %r209;
	mov.b32 	%r1790, 0;
	@%p86 bra 	$L__BB20_131;
	shl.b32 	%r951, %r937, 2;
	add.s32 	%r952, %r164, %r951;
	atom.shared.add.u32 	%r1790, [%r952], %r210;
$L__BB20_131:
	shfl.sync.idx.b32	%r978|%p87, %r1790, %r209, 31, -1;
	add.s32 	%r213, %r210, %r978;
	shr.u32 	%r979, %r1772, %r293;
	and.b32  	%r975, %r979, %r82;
	mov.b32 	%r955, 1;
	// begin inline asm
	{
    .reg .pred p;
    and.b32 %r953, %r975, %r955;    setp.ne.u32 p, %r953, 0;
    vote.ballot.sync.b32 %r953, p, 0xffffffff;
    @!p not.b32 %r953, %r953;
}

	// end inline asm
	mov.b32 	%r958, 2;
	// begin inline asm
	{
    .reg .pred p;
    and.b32 %r956, %r975, %r958;    setp.ne.u32 p, %r956, 0;
    vote.ballot.sync.b32 %r956, p, 0xffffffff;
    @!p not.b32 %r956, %r956;
}

	// end inline asm
	and.b32  	%r980, %r956, %r953;
	mov.b32 	%r961, 4;
	// begin inline asm
	{
    .reg .pred p;
    and.b32 %r959, %r975, %r961;    setp.ne.u32 p, %r959, 0;
    vote.ballot.sync.b32 %r959, p, 0xffffffff;
    @!p not.b32 %r959, %r959;
}

	// end inline asm
	and.b32  	%r981, %r959, %r980;
	mov.b32 	%r964, 8;
	// begin inline asm
	{
    .reg .pred p;
    and.b32 %r962, %r975, %r964;    setp.ne.u32 p, %r962, 0;
    vote.ballot.sync.b32 %r962, p, 0xffffffff;
    @!p not.b32 %r962, %r962;
}

	// end inline asm
	and.b32  	%r982, %r962, %r981;
	mov.b32 	%r967, 16;
	// begin inline asm
	{
    .reg .pred p;
    and.b32 %r965, %r975, %r967;    setp.ne.u32 p, %r965, 0;
    vote.ballot.sync.b32 %r965, p, 0xffffffff;
    @!p not.b32 %r965, %r965;
}

	// end inline asm
	and.b32  	%r983, %r965, %r982;
	mov.b32 	%r970, 32;
	// begin inline asm
	{
    .reg .pred p;
    and.b32 %r968, %r975, %r970;    setp.ne.u32 p, %r968, 0;
    vote.ballot.sync.b32 %r968, p, 0xffffffff;
    @!p not.b32 %r968, %r968;
}

	// end inline asm
	and.b32  	%r984, %r968, %r983;
	mov.b32 	%r973, 64;
	// begin inline asm
	{
    .reg .pred p;
    and.b32 %r971, %r975, %r973;    setp.ne.u32 p, %r971, 0;
    vote.ballot.sync.b32 %r971, p, 0xffffffff;
    @!p not.b32 %r971, %r971;
}

	// end inline asm
	and.b32  	%r985, %r971, %r984;
	mov.b32 	%r976, 128;
	// begin inline asm
	{
    .reg .pred p;
    and.b32 %r974, %r975, %r976;    setp.ne.u32 p, %r974, 0;
    vote.ballot.sync.b32 %r974, p, 0xffffffff;
    @!p not.b32 %r974, %r974;
}

	// end inline asm
	and.b32  	%r986, %r974, %r985;
	clz.b32 	%r987, %r986;
	sub.s32 	%r215, 31, %r987;
	and.b32  	%r988, %r646, %r986;
	popc.b32 	%r216, %r988;
	setp.ne.s32 	%p88, %r295, %r215;
	mov.b32 	%r1791, 0;
	@%p88 bra 	$L__BB20_133;
	shl.b32 	%r989, %r975, 2;
	add.s32 	%r990, %r164, %r989;
	atom.shared.add.u32 	%r1791, [%r990], %r216;
$L__BB20_133:
	shfl.sync.idx.b32	%r1016|%p89, %r1791, %r215, 31, -1;
	add.s32 	%r219, %r216, %r1016;
	shr.u32 	%r1017, %r1773, %r293;
	and.b32  	%r1013, %r1017, %r82;
	mov.b32 	%r993, 1;
	// begin inline asm
	{
    .reg .pred p;
    and.b32 %r991, %r1013, %r993;    setp.ne.u32 p, %r991, 0;
    vote.ballot.sync.b32 %r991, p, 0xffffffff;
    @!p not.b32 %r991, %r991;
}

	// end inline asm
	mov.b32 	%r996, 2;
	// begin inline asm
	{
    .reg .pred p;
    and.b32 %r994, %r1013, %r996;    setp.ne.u32 p, %r994, 0;
    vote.ballot.sync.b32 %r994, p, 0xffffffff;
    @!p not.b32 %r994, %r994;
}

	// end inline asm
	and.b32  	%r1018, %r994, %r991;
	mov.b32 	%r999, 4;
	// begin inline asm
	{
    .reg .pred p;
    and.b32 %r997, %r1013, %r999;    setp.ne.u32 p, %r997, 0;
    vote.ballot.sync.b32 %r997, p, 0xffffffff;
    @!p not.b32 %r997, %r997;
}

	// end inline asm
	and.b32  	%r1019, %r997, %r1018;
	mov.b32 	%r1002, 8;
	// begin inline asm
	{
    .reg .pred p;
    and.b32 %r1000, %r1013, %r1002;    setp.ne.u32 p, %r1000, 0;
    vote.ballot.sync.b32 %r1000, p, 0xffffffff;
    @!p not.b32 %r1000, %r1000;
}

	// end inline asm
	and.b32  	%r1020, %r1000, %r1019;
	mov.b32 	%r1005, 16;
	// begin inline asm
	{
    .reg .pred p;
    and.b32 %r1003, %r1013, %r1005;    setp.ne.u32 p, %r1003, 0;
    vote.ballot.sync.b32 %r1003, p, 0xffffffff;
    @!p not.b32 %r1003, %r1003;
}

	// end inline asm
	and.b32  	%r1021, %r1003, %r1020;
	mov.b32 	%r1008, 32;
	// begin inline asm
	{
    .reg .pred p;
    and.b32 %r1006, %r1013, %r1008;    setp.ne.u32 p, %r1006, 0;
    vote.ballot.sync.b32 %r1006, p, 0xffffffff;
    @!p not.b32 %r1006, %r1006;
}

	// end inline asm
	and.b32  	%r1022, %r1006, %r1021;
	mov.b32 	%r1011, 64;
	// begin inline asm
	{
    .reg .pred p;
    and.b32 %r1009, %r1013, %r1011;    setp.ne.u32 p, %r1009, 0;
    vote.ballot.sync.b32 %r1009, p, 0xffffffff;
    @!p not.b32 %r1009, %r1009;
}

	// end inline asm
	and.b32  	%r1023, %r1009, %r1022;
	mov.b32 	%r1014, 128;
	// begin inline asm
	{
    .reg .pred p;
    and.b32 %r1012, %r1013, %r1014;    setp.ne.u32 p, %r1012, 0;
    vote.ballot.sync.b32 %r1012, p, 0xffffffff;
    @!p not.b32 %r1012, %r1012;
}

	// end inline asm
	and.b32  	%r1024, %r1012, %r1023;
	clz.b32 	%r1025, %r1024;
	sub.s32 	%r221, 31, %r1025;
	and.b32  	%r1026, %r646, %r1024;
	popc.b32 	%r222, %r1026;
	setp.ne.s32 	%p90, %r295, %r221;
	mov.b32 	%r1792, 0;
	@%p90 bra 	$L__BB20_135;
	shl.b32 	%r1027, %r1013, 2;
	add.s32 	%r1028, %r164, %r1027;
	atom.shared.add.u32 	%r1792, [%r1028], %r222;
$L__BB20_135:
	shfl.sync.idx.b32	%r1054|%p91, %r1792, %r221, 31, -1;
	add.s32 	%r225, %r222, %r1054;
	shr.u32 	%r1055, %r1774, %r293;
	and.b32  	%r1051, %r1055, %r82;
	mov.b32 	%r1031, 1;
	// begin inline asm
	{
    .reg .pred p;
    and.b32 %r1029, %r1051, %r1031;    setp.ne.u32 p, %r1029, 0;
    vote.ballot.sync.b32 %r1029, p, 0xffffffff;
    @!p not.b32 %r1029, %r1029;
}

	// end inline asm
	mov.b32 	%r1034, 2;
	// begin inline asm
	{
    .reg .pred p;
    and.b32 %r1032, %r1051, %r1034;    setp.ne.u32 p, %r1032, 0;
    vote.ballot.sync.b32 %r1032, p, 0xffffffff;
    @!p not.b32 %r1032, %r1032;
}

	// end inline asm
	and.b32  	%r1056, %r1032, %r1029;
	mov.b32 	%r1037, 4;
	// begin inline asm
	{
    .reg .pred p;
    and.b32 %r1035, %r1051, %r1037;    setp.ne.u32 p, %r1035, 0;
    vote.ballot.sync.b32 %r1035, p, 0xffffffff;
    @!p not.b32 %r1035, %r1035;
}

	// end inline asm
	and.b32  	%r1057, %r1035, %r1056;
	mov.b32 	%r1040, 8;
	// begin inline asm
	{
    .reg .pred p;
    and.b32 %r1038, %r1051, %r1040;    setp.ne.u32 p, %r1038, 0;
    vote.ballot.sync.b32 %r1038, p, 0xffffffff;
    @!p not.b32 %r1038, %r1038;
}

	// end inline asm
	and.b32  	%r1058, %r1038, %r1057;
	mov.b32 	%r1043, 16;
	// begin inline asm
	{
    .reg .pred p;
    and.b32 %r1041, %r1051, %r1043;    setp.ne.u32 p, %r1041, 0;
    vote.ballot.sync.b32 %r1041, p, 0xffffffff;
    @!p not.b32 %r1041, %r1041;
}

	// end inline asm
	and.b32  	%r1059, %r1041, %r1058;
	mov.b32 	%r1046, 32;
	// begin inline asm
	{
    .reg .pred p;
    and.b32 %r1044, %r1051, %r1046;    setp.ne.u32 p, %r1044, 0;
    vote.ballot.sync.b32 %r1044, p, 0xffffffff;
    @!p not.b32 %r1044, %r1044;
}

	// end inline asm
	and.b32  	%r1060, %r1044, %r1059;
	mov.b32 	%r1049, 64;
	// begin inline asm
	{
    .reg .pred p;
    and.b32 %r1047, %r1051, %r1049;    setp.ne.u32 p, %r1047, 0;
    vote.ballot.sync.b32 %r1047, p, 0xffffffff;
    @!p not.b32 %r1047, %r1047;
}

	// end inline asm
	and.b32  	%r1061, %r1047, %r1060;
	mov.b32 	%r1052, 128;
	// begin inline asm
	{
    .reg .pred p;
    and.b32 %r1050, %r1051, %r1052;    setp.ne.u32 p, %r1050, 0;
    vote.ballot.sync.b32 %r1050, p, 0xffffffff;
    @!p not.b32 %r1050, %r1050;
}

	// end inline asm
	and.b32  	%r1062, %r1050, %r1061;
	clz.b32 	%r1063, %r1062;
	sub.s32 	%r227, 31, %r1063;
	and.b32  	%r1064, %r646, %r1062;
	popc.b32 	%r228, %r1064;
	setp.ne.s32 	%p92, %r295, %r227;
	mov.b32 	%r1793, 0;
	@%p92 bra 	$L__BB20_137;
	shl.b32 	%r1065, %r1051, 2;
	add.s32 	%r1066, %r164, %r1065;
	atom.shared.add.u32 	%r1793, [%r1066], %r228;
$L__BB20_137:
	shfl.sync.idx.b32	%r1092|%p93, %r1793, %r227, 31, -1;
	add.s32 	%r231, %r228, %r1092;
	shr.u32 	%r1093, %r1775, %r293;
	and.b32  	%r1089, %r1093, %r82;
	mov.b32 	%r1069, 1;
	// begin inline asm
	{
    .reg .pred p;
    and.b32 %r1067, %r1089, %r1069;    setp.ne.u32 p, %r1067, 0;
    vote.ballot.sync.b32 %r1067, p, 0xffffffff;
    @!p not.b32 %r1067, %r1067;
}

	// end inline asm
	mov.b32 	%r1072, 2;
	// begin inline asm
	{
    .reg .pred p;
    and.b32 %r1070, %r1089, %r1072;    setp.ne.u32 p, %r1070, 0;
    vote.ballot.sync.b32 %r1070, p, 0xffffffff;
    @!p not.b32 %r1070, %r1070;
}

	// end inline asm
	and.b32  	%r1094, %r1070, %r1067;
	mov.b32 	%r1075, 4;
	// begin inline asm
	{
    .reg .pred p;
    and.b32 %r1073, %r1089, %r1075;    setp.ne.u32 p, %r1073, 0;
    vote.ballot.sync.b32 %r1073, p, 0xffffffff;
    @!p not.b32 %r1073, %r1073;
}

	// end inline asm
	and.b32  	%r1095, %r1073, %r1094;
	mov.b32 	%r1078, 8;
	// begin inline asm
	{
    .reg .pred p;
    and.b32 %r1076, %r1089, %r1078;    setp.ne.u32 p, %r1076, 0;
    vote.ballot.sync.b32 %r1076, p, 0xffffffff;
    @!p not.b32 %r1076, %r1076;
}

	// end inline asm
	and.b32  	%r1096, %r1076, %r1095;
	mov.b32 	%r1081, 16;
	// begin inline asm
	{
    .reg .pred p;
    and.b32 %r1079, %r1089, %r1081;    setp.ne.u32 p, %r1079, 0;
    vote.ballot.sync.b32 %r1079, p, 0xffffffff;
    @!p not.b32 %r1079, %r1079;
}

	// end inline asm
	and.b32  	%r1097, %r1079, %r1096;
	mov.b32 	%r1084, 32;
	// begin inline asm
	{
    .reg .pred p;
    and.b32 %r1082, %r1089, %r1084;    setp.ne.u32 p, %r1082, 0;
    vote.ballot.sync.b32 %r1082, p, 0xffffffff;
    @!p not.b32 %r1082, %r1082;
}

	// end inline asm
	and.b32  	%r1098, %r1082, %r1097;
	mov.b32 	%r1087, 64;
	// begin inline asm
	{
    .reg .pred p;
    and.b32 %r1085, %r1089, %r1087;    setp.ne.u32 p, %r1085, 0;
    vote.ballot.sync.b32 %r1085, p, 0xffffffff;
    @!p not.b32 %r1085, %r1085;
}

	// end inline asm
	and.b32  	%r1099, %r1085, %r1098;
	mov.b32 	%r1090, 128;
	// begin inline asm
	{
    .reg .pred p;
    and.b32 %r1088, %r1089, %r1090;    setp.ne.u32 p, %r1088, 0;
    vote.ballot.sync.b32 %r1088, p, 0xffffffff;
    @!p not.b32 %r1088, %r1088;
}

	// end inline asm
	and.b32  	%r1100, %r1088, %r1099;
	clz.b32 	%r1101, %r1100;
	sub.s32 	%r233, 31, %r1101;
	and.b32  	%r1102, %r646, %r1100;
	popc.b32 	%r234, %r1102;
	setp.ne.s32 	%p94, %r295, %r233;
	mov.b32 	%r1794, 0;
	@%p94 bra 	$L__BB20_139;
	shl.b32 	%r1103, %r1089, 2;
	add.s32 	%r1104, %r164, %r1103;
	atom.shared.add.u32 	%r1794, [%r1104], %r234;
$L__BB20_139:
	shfl.sync.idx.b32	%r1130|%p95, %r1794, %r233, 31, -1;
	add.s32 	%r237, %r234, %r1130;
	shr.u32 	%r1131, %r1776, %r293;
	and.b32  	%r1127, %r1131, %r82;
	mov.b32 	%r1107, 1;
	// begin inline asm
	{
    .reg .pred p;
    and.b32 %r1105, %r1127, %r1107;    setp.ne.u32 p, %r1105, 0;
    vote.ballot.sync.b32 %r1105, p, 0xffffffff;
    @!p not.b32 %r1105, %r1105;
}

	// end inline asm
	mov.b32 	%r1110, 2;
	// begin inline asm
	{
    .reg .pred p;
    and.b32 %r1108, %r1127, %r1110;    setp.ne.u32 p, %r1108, 0;
    vote.ballot.sync.b32 %r1108, p, 0xffffffff;
    @!p not.b32 %r1108, %r1108;
}

	// end inline asm
	and.b32  	%r1132, %r1108, %r1105;
	mov.b32 	%r1113, 4;
	// begin inline asm
	{
    .reg .pred p;
    and.b32 %r1111, %r1127, %r1113;    setp.ne.u32 p, %r1111, 0;
    vote.ballot.sync.b32 %r1111, p, 0xffffffff;
    @!p not.b32 %r1111, %r1111;
}

	// end inline asm
	and.b32  	%r1133, %r1111, %r1132;
	mov.b32 	%r1116, 8;
	// begin inline asm
	{
    .reg .pred p;
    and.b32 %r1114, %r1127, %r1116;    setp.ne.u32 p, %r1114, 0;
    vote.ballot.sync.b32 %r1114, p, 0xffffffff;
    @!p not.b32 %r1114, %r1114;
}

	// end inline asm
	and.b32  	%r1134, %r1114, %r1133;
	mov.b32 	%r1119, 16;
	// begin inline asm
	{
    .reg .pred p;
    and.b32 %r1117, %r1127, %r1119;    setp.ne.u32 p, %r1117, 0;
    vote.ballot.sync.b32 %r1117, p, 0xffffffff;
    @!p not.b32 %r1117, %r1117;
}

	// end inline asm
	and.b32  	%r1135, %r1117, %r1134;
	mov.b32 	%r1122, 32;
	// begin inline asm
	{
    .reg .pred p;
    and.b32 %r1120, %r1127, %r1122;    setp.ne.u32 p, %r1120, 0;
    vote.ballot.sync.b32 %r1120, p, 0xffffffff;
    @!p not.b32 %r1120, %r1120;
}

	// end inline asm
	and.b32  	%r1136, %r1120, %r1135;
	mov.b32 	%r1125, 64;
	// begin inline asm
	{
    .reg .pred p;
    and.b32 %r1123, %r1127, %r1125;    setp.ne.u32 p, %r1123, 0;
    vote.ballot.sync.b32 %r1123, p, 0xffffffff;
    @!p not.b32 %r1123, %r1123;
}

	// end inline asm
	and.b32  	%r1137, %r1123, %r1136;
	mov.b32 	%r1128, 128;
	// begin inline asm
	{
    .reg .pred p;
    and.b32 %r1126, %r1127, %r1128;    setp.ne.u32 p, %r1126, 0;
    vote.ballot.sync.b32 %r1126, p, 0xffffffff;
    @!p not.b32 %r1126, %r1126;
}

	// end inline asm
	and.b32  	%r1138, %r1126, %r1137;
	clz.b32 	%r1139, %r1138;
	sub.s32 	%r239, 31, %r1139;
	and.b32  	%r1140, %r646, %r1138;
	popc.b32 	%r240, %r1140;
	setp.ne.s32 	%p96, %r295, %r239;
	mov.b32 	%r1795, 0;
	@%p96 bra 	$L__BB20_141;
	shl.b32 	%r1141, %r1127, 2;
	add.s32 	%r1142, %r164, %r1141;
	atom.shared.add.u32 	%r1795, [%r1142], %r240;
$L__BB20_141:
	shfl.sync.idx.b32	%r1168|%p97, %r1795, %r239, 31, -1;
	add.s32 	%r243, %r240, %r1168;
	shr.u32 	%r1169, %r1777, %r293;
	and.b32  	%r1165, %r1169, %r82;
	mov.b32 	%r1145, 1;
	// begin inline asm
	{
    .reg .pred p;
    and.b32 %r1143, %r1165, %r1145;    setp.ne.u32 p, %r1143, 0;
    vote.ballot.sync.b32 %r1143, p, 0xffffffff;
    @!p not.b32 %r1143, %r1143;
}

	// end inline asm
	mov.b32 	%r1148, 2;
	// begin inline asm
	{
    .reg .pred p;
    and.b32 %r1146, %r1165, %r1148;    setp.ne.u32 p, %r1146, 0;
    vote.ballot.sync.b32 %r1146, p, 0xffffffff;
    @!p not.b32 %r1146, %r1146;
}

	// end inline asm
	and.b32  	%r1170, %r1146, %r1143;
	mov.b32 	%r1151, 4;
	// begin inline asm
	{
    .reg .pred p;
    and.b32 %r1149, %r1165, %r1151;    setp.ne.u32 p, %r1149, 0;
    vote.ballot.sync.b32 %r1149, p, 0xffffffff;
    @!p not.b32 %r1149, %r1149;
}

	// end inline asm
	and.b32  	%r1171, %r1149, %r1170;
	mov.b32 	%r1154, 8;
	// begin inline asm
	{
    .reg .pred p;
    and.b32 %r1152, %r1165, %r1154;    setp.ne.u32 p, %r1152, 0;
    vote.ballot.sync.b32 %r1152, p, 0xffffffff;
    @!p not.b32 %r1152, %r1152;
}

	// end inline asm
	and.b32  	%r1172, %r1152, %r1171;
	mov.b32 	%r1157, 16;
	// begin inline asm
	{
    .reg .pred p;
    and.b32 %r1155, %r1165, %r1157;    setp.ne.u32 p, %r1155, 0;
    vote.ballot.sync.b32 %r1155, p, 0xffffffff;
    @!p not.b32 %r1155, %r1155;
}

	// end inline asm
	and.b32  	%r1173, %r1155, %r1172;
	mov.b32 	%r1160, 32;
	// begin inline asm
	{
    .reg .pred p;
    and.b32 %r1158, %r1165, %r1160;    setp.ne.u32 p, %r1158, 0;
    vote.ballot.sync.b32 %r1158, p, 0xffffffff;
    @!p not.b32 %r1158, %r1158;
}

	// end inline asm
	and.b32  	%r1174, %r1158, %r1173;
	mov.b32 	%r1163, 64;
	// begin inline asm
	{
    .reg .pred p;
    and.b32 %r1161, %r1165, %r1163;    setp.ne.u32 p, %r1161, 0;
    vote.ballot.sync.b32 %r1161, p, 0xffffffff;
    @!p not.b32 %r1161, %r1161;
}

	// end inline asm
	and.b32  	%r1175, %r1161, %r1174;
	mov.b32 	%r1166, 128;
	// begin inline asm
	{
    .reg .pred p;
    and.b32 %r1164, %r1165, %r1166;    setp.ne.u32 p, %r1164, 0;
    vote.ballot.sync.b32 %r1164, p, 0xffffffff;
    @!p not.b32 %r1164, %r1164;
}

	// end inline asm
	and.b32  	%r1176, %r1164, %r1175;
	clz.b32 	%r1177, %r1176;
	sub.s32 	%r245, 31, %r1177;
	and.b32  	%r1178, %r646, %r1176;
	popc.b32 	%r246, %r1178;
	setp.ne.s32 	%p98, %r295, %r245;
	mov.b32 	%r1796, 0;
	@%p98 bra 	$L__BB20_143;
	shl.b32 	%r1179, %r1165, 2;
	add.s32 	%r1180, %r164, %r1179;
	atom.shared.add.u32 	%r1796, [%r1180], %r246;
$L__BB20_143:
	shfl.sync.idx.b32	%r1206|%p99, %r1796, %r245, 31, -1;
	add.s32 	%r249, %r246, %r1206;
	shr.u32 	%r1207, %r1778, %r293;
	and.b32  	%r1203, %r1207, %r82;
	mov.b32 	%r1183, 1;
	// begin inline asm
	{
    .reg .pred p;
    and.b32 %r1181, %r1203, %r1183;    setp.ne.u32 p, %r1181, 0;
    vote.ballot.sync.b32 %r1181, p, 0xffffffff;
    @!p not.b32 %r1181, %r1181;
}

	// end inline asm
	mov.b32 	%r1186, 2;
	// begin inline asm
	{
    .reg .pred p;
    and.b32 %r1184, %r1203, %r1186;    setp.ne.u32 p, %r1184, 0;
    vote.ballot.sync.b32 %r1184, p, 0xffffffff;
    @!p not.b32 %r1184, %r1184;
}

	// end inline asm
	and.b32  	%r1208, %r1184, %r1181;
	mov.b32 	%r1189, 4;
	// begin inline asm
	{
    .reg .pred p;
    and.b32 %r1187, %r1203, %r1189;    setp.ne.u32 p, %r1187, 0;
    vote.ballot.sync.b32 %r1187, p, 0xffffffff;
    @!p not.b32 %r1187, %r1187;
}

	// end inline asm
	and.b32  	%r1209, %r1187, %r1208;
	mov.b32 	%r1192, 8;
	// begin inline asm
	{
    .reg .pred p;
    and.b32 %r1190, %r1203, %r1192;    setp.ne.u32 p, %r1190, 0;
    vote.ballot.sync.b32 %r1190, p, 0xffffffff;
    @!p not.b32 %r1190, %r1190;
}

	// end inline asm
	and.b32  	%r1210, %r1190, %r1209;
	mov.b32 	%r1195, 16;
	// begin inline asm
	{
    .reg .pred p;
    and.b32 %r1193, %r1203, %r1195;    setp.ne.u32 p, %r1193, 0;
    vote.ballot.sync.b32 %r1193, p, 0xffffffff;
    @!p not.b32 %r1193, %r1193;
}

	// end inline asm
	and.b32  	%r1211, %r1193, %r1210;
	mov.b32 	%r1198, 32;
	// begin inline asm
	{
    .reg .pred p;
    and.b32 %r1196, %r1203, %r1198;    setp.ne.u32 p, %r1196, 0;
    vote.ballot.sync.b32 %r1196, p, 0xffffffff;
    @!p not.b32 %r1196, %r1196;
}

	// end inline asm
	and.b32  	%r1212, %r1196, %r1211;
	mov.b32 	%r1201, 64;
	// begin inline asm
	{
    .reg .pred p;
    and.b32 %r1199, %r1203, %r1201;    setp.ne.u32 p, %r1199, 0;
    vote.ballot.sync.b32 %r1199, p, 0xffffffff;
    @!p not.b32 %r1199, %r1199;
}

	// end inline asm
	and.b32  	%r1213, %r1199, %r1212;
	mov.b32 	%r1204, 128;
	// begin inline asm
	{
    .reg .pred p;
    and.b32 %r1202, %r1203, %r1204;    setp.ne.u32 p, %r1202, 0;
    vote.ballot.sync.b32 %r1202, p, 0xffffffff;
    @!p not.b32 %r1202, %r1202;
}

	// end inline asm
	and.b32  	%r1214, %r1202, %r1213;
	clz.b32 	%r1215, %r1214;
	sub.s32 	%r251, 31, %r1215;
	and.b32  	%r1216, %r646, %r1214;
	popc.b32 	%r252, %r1216;
	setp.ne.s32 	%p100, %r295, %r251;
	mov.b32 	%r1797, 0;
	@%p100 bra 	$L__BB20_145;
	shl.b32 	%r1217, %r1203, 2;
	add.s32 	%r1218, %r164, %r1217;
	atom.shared.add.u32 	%r1797, [%r1218], %r252;
$L__BB20_145:
	shfl.sync.idx.b32	%r1244|%p101, %r1797, %r251, 31, -1;
	add.s32 	%r255, %r252, %r1244;
	shr.u32 	%r1245, %r1779, %r293;
	and.b32  	%r1241, %r1245, %r82;
	mov.b32 	%r1221, 1;
	// begin inline asm
	{
    .reg .pred p;
    and.b32 %r1219, %r1241, %r1221;    setp.ne.u32 p, %r1219, 0;
    vote.ballot.sync.b32 %r1219, p, 0xffffffff;
    @!p not.b32 %r1219, %r1219;
}

	// end inline asm
	mov.b32 	%r1224, 2;
	// begin inline asm
	{
    .reg .pred p;
    and.b32 %r1222, %r1241, %r1224;    setp.ne.u32 p, %r1222, 0;
    vote.ballot.sync.b32 %r1222, p, 0xffffffff;
    @!p not.b32 %r1222, %r1222;
}

	// end inline asm
	and.b32  	%r1246, %r1222, %r1219;
	mov.b32 	%r1227, 4;
	// begin inline asm
	{
    .reg .pred p;
    and.b32 %r1225, %r1241, %r1227;    setp.ne.u32 p, %r1225, 0;
    vote.ballot.sync.b32 %r1225, p, 0xffffffff;
    @!p not.b32 %r1225, %r1225;
}

	// end inline asm
	and.b32  	%r1247, %r1225, %r1246;
	mov.b32 	%r1230, 8;
	// begin inline asm
	{
    .reg .pred p;
    and.b32 %r1228, %r1241, %r1230;    setp.ne.u32 p, %r1228, 0;
    vote.ballot.sync.b32 %r1228, p, 0xffffffff;
    @!p not.b32 %r1228, %r1228;
}

	// end inline asm
	and.b32  	%r1248, %r1228, %r1247;
	mov.b32 	%r1233, 16;
	// begin inline asm
	{
    .reg .pred p;
    and.b32 %r1231, %r1241, %r1233;    setp.ne.u32 p, %r1231, 0;
    vote.ballot.sync.b32 %r1231, p, 0xffffffff;
    @!p not.b32 %r1231, %r1231;
}

	// end inline asm
	and.b32  	%r1249, %r1231, %r1248;
	mov.b32 	%r1236, 32;
	// begin inline asm
	{
    .reg .pred p;
    and.b32 %r1234, %r1241, %r1236;    setp.ne.u32 p, %r1234, 0;
    vote.ballot.sync.b32 %r1234, p, 0xffffffff;
    @!p not.b32 %r1234, %r1234;
}

	// end inline asm
	and.b32  	%r1250, %r1234, %r1249;
	mov.b32 	%r1239, 64;
	// begin inline asm
	{
    .reg .pred p;
    and.b32 %r1237, %r1241, %r1239;    setp.ne.u32 p, %r1237, 0;
    vote.ballot.sync.b32 %r1237, p, 0xffffffff;
    @!p not.b32 %r1237, %r1237;
}

	// end inline asm
	and.b32  	%r1251, %r1237, %r1250;
	mov.b32 	%r1242, 128;
	// begin inline asm
	{
    .reg .pred p;
    and.b32 %r1240, %r1241, %r1242;    setp.ne.u32 p, %r1240, 0;
    vote.ballot.sync.b32 %r1240, p, 0xffffffff;
    @!p not.b32 %r1240, %r1240;
}

	// end inline asm
	and.b32  	%r1252, %r1240, %r1251;
	clz.b32 	%r1253, %r1252;
	sub.s32 	%r257, 31, %r1253;
	and.b32  	%r1254, %r646, %r1252;
	popc.b32 	%r258, %r1254;
	setp.ne.s32 	%p102, %r295, %r257;
	mov.b32 	%r1798, 0;
	@%p102 bra 	$L__BB20_147;
	shl.b32 	%r1259, %r1241, 2;
	add.s32 	%r1260, %r164, %r1259;
	atom.shared.add.u32 	%r1798, [%r1260], %r258;
$L__BB20_147:
	shfl.sync.idx.b32	%r1286|%p103, %r1798, %r257, 31, -1;
	add.s32 	%r261, %r258, %r1286;
	shr.u32 	%r1287, %r1780, %r293;
	and.b32  	%r1283, %r1287, %r82;
	mov.b32 	%r1263, 1;
	// begin inline asm
	{
    .reg .pred p;
    and.b32 %r1261, %r1283, %r1263;    setp.ne.u32 p, %r1261, 0;
    vote.ballot.sync.b32 %r1261, p, 0xffffffff;
    @!p not.b32 %r1261, %r1261;
}

	// end inline asm
	mov.b32 	%r1266, 2;
	// begin inline asm
	{
    .reg .pred p;
    and.b32 %r1264, %r1283, %r1266;    setp.ne.u32 p, %r1264, 0;
    vote.ballot.sync.b32 %r1264, p, 0xffffffff;
    @!p not.b32 %r1264, %r1264;
}

	// end inline asm
	and.b32  	%r1288, %r1264, %r1261;
	mov.b32 	%r1269, 4;
	// begin inline asm
	{
    .reg .pred p;
    and.b32 %r1267, %r1283, %r1269;    setp.ne.u32 p, %r1267, 0;
    vote.ballot.sync.b32 %r1267, p, 0xffffffff;
    @!p not.b32 %r1267, %r1267;
}

	// end inline asm
	and.b32  	%r1289, %r1267, %r1288;
	mov.b32 	%r1272, 8;
	// begin inline asm
	{
    .reg .pred p;
    and.b32 %r1270, %r1283, %r1272;    setp.ne.u32 p, %r1270, 0;
    vote.ballot.sync.b32 %r1270, p, 0xffffffff;
    @!p not.b32 %r1270, %r1270;
}

	// end inline asm
	and.b32  	%r1290, %r1270, %r1289;
	mov.b32 	%r1275, 16;
	// begin inline asm
	{
    .reg .pred p;
    and.b32 %r1273, %r1283, %r1275;    setp.ne.u32 p, %r1273, 0;
    vote.ballot.sync.b32 %r1273, p, 0xffffffff;
    @!p not.b32 %r1273, %r1273;
}

	// end inline asm
	and.b32  	%r1291, %r1273, %r1290;
	mov.b32 	%r1278, 32;
	// begin inline asm
	{
    .reg .pred p;
    and.b32 %r1276, %r1283, %r1278;    setp.ne.u32 p, %r1276, 0;
    vote.ballot.sync.b32 %r1276, p, 0xffffffff;
    @!p not.b32 %r1276, %r1276;
}

	// end inline asm
	and.b32  	%r1292, %r1276, %r1291;
	mov.b32 	%r1281, 64;
	// begin inline asm
	{
    .reg .pred p;
    and.b32 %r1279, %r1283, %r1281;    setp.ne.u32 p, %r1279, 0;
    vote.ballot.sync.b32 %r1279, p, 0xffffffff;
    @!p not.b32 %r1279, %r1279;
}

	// end inline asm
	and.b32  	%r1293, %r1279, %r1292;
	mov.b32 	%r1284, 128;
	// begin inline asm
	{
    .reg .pred p;
    and.b32 %r1282, %r1283, %r1284;    setp.ne.u32 p, %r1282, 0;
    vote.ballot.sync.b32 %r1282, p, 0xffffffff;
    @!p not.b32 %r1282, %r1282;
}

	// end inline asm
	and.b32  	%r1294, %r1282, %r1293;
	clz.b32 	%r1295, %r1294;
	sub.s32 	%r263, 31, %r1295;
	and.b32  	%r1296, %r646, %r1294;
	popc.b32 	%r264, %r1296;
	setp.ne.s32 	%p104, %r295, %r263;
	mov.b32 	%r1799, 0;
	@%p104 bra 	$L__BB20_149;
	shl.b32 	%r1301, %r1283, 2;
	add.s32 	%r1302, %r164, %r1301;
	atom.shared.add.u32 	%r1799, [%r1302], %r264;
$L__BB20_149:
	shfl.sync.idx.b32	%r1328|%p105, %r1799, %r263, 31, -1;
	add.s32 	%r267, %r264, %r1328;
	shr.u32 	%r1329, %r1781, %r293;
	and.b32  	%r1325, %r1329, %r82;
	mov.b32 	%r1305, 1;
	// begin inline asm
	{
    .reg .pred p;
    and.b32 %r1303, %r1325, %r1305;    setp.ne.u32 p, %r1303, 0;
    vote.ballot.sync.b32 %r1303, p, 0xffffffff;
    @!p not.b32 %r1303, %r1303;
}

	// end inline asm
	mov.b32 	%r1308, 2;
	// begin inline asm
	{
    .reg .pred p;
    and.b32 %r1306, %r1325, %r1308;    setp.ne.u32 p, %r1306, 0;
    vote.ballot.sync.b32 %r1306, p, 0xffffffff;
    @!p not.b32 %r1306, %r1306;
}

	// end inline asm
	and.b32  	%r1330, %r1306, %r1303;
	mov.b32 	%r1311, 4;
	// begin inline asm
	{
    .reg .pred p;
    and.b32 %r1309, %r1325, %r1311;    setp.ne.u32 p, %r1309, 0;
    vote.ballot.sync.b32 %r1309, p, 0xffffffff;
    @!p not.b32 %r1309, %r1309;
}

	// end inline asm
	and.b32  	%r1331, %r1309, %r1330;
	mov.b32 	%r1314, 8;
	// begin inline asm
	{
    .reg .pred p;
    and.b32 %r1312, %r1325, %r1314;    setp.ne.u32 p, %r1312, 0;
    vote.ballot.sync.b32 %r1312, p, 0xffffffff;
    @!p not.b32 %r1312, %r1312;
}

	// end inline asm
	and.b32  	%r1332, %r1312, %r1331;
	mov.b32 	%r1317, 16;
	// begin inline asm
	{
    .reg .pred p;
    and.b32 %r1315, %r1325, %r1317;    setp.ne.u32 p, %r1315, 0;
    vote.ballot.sync.b32 %r1315, p, 0xffffffff;
    @!p not.b32 %r1315, %r1315;
}

	// end inline asm
	and.b32  	%r1333, %r1315, %r1332;
	mov.b32 	%r1320, 32;
	// begin inline asm
	{
    .reg .pred p;
    and.b32 %r1318, %r1325, %r1320;    setp.ne.u32 p, %r1318, 0;
    vote.ballot.sync.b32 %r1318, p, 0xffffffff;
    @!p not.b32 %r1318, %r1318;
}

	// end inline asm
	and.b32  	%r1334, %r1318, %r1333;
	mov.b32 	%r1323, 64;
	// begin inline asm
	{
    .reg .pred p;
    and.b32 %r1321, %r1325, %r1323;    setp.ne.u32 p, %r1321, 0;
    vote.ballot.sync.b32 %r1321, p, 0xffffffff;
    @!p not.b32 %r1321, %r1321;
}

	// end inline asm
	and.b32  	%r1335, %r1321, %r1334;
	mov.b32 	%r1326, 128;
	// begin inline asm
	{
    .reg .pred p;
    and.b32 %r1324, %r1325, %r1326;    setp.ne.u32 p, %r1324, 0;
    vote.ballot.sync.b32 %r1324, p, 0xffffffff;
    @!p not.b32 %r1324, %r1324;
}

	// end inline asm
	and.b32  	%r1336, %r1324, %r1335;
	clz.b32 	%r1337, %r1336;
	sub.s32 	%r269, 31, %r1337;
	and.b32  	%r1338, %r646, %r1336;
	popc.b32 	%r270, %r1338;
	setp.ne.s32 	%p106, %r295, %r269;
	mov.b32 	%r1800, 0;
	@%p106 bra 	$L__BB20_151;
	shl.b32 	%r1339, %r1, 5;
	and.b32  	%r1340, %r1339, 31744;
	add.s32 	%r1342, %r551, %r1340;
	shl.b32 	%r1343, %r1325, 2;
	add.s32 	%r1344, %r1342, %r1343;
	atom.shared.add.u32 	%r1800, [%r1344], %r270;
$L__BB20_151:
	shfl.sync.idx.b32	%r1370|%p107, %r1800, %r269, 31, -1;
	add.s32 	%r273, %r270, %r1370;
	shr.u32 	%r1371, %r1782, %r293;
	and.b32  	%r1367, %r1371, %r82;
	mov.b32 	%r1347, 1;
	// begin inline asm
	{
    .reg .pred p;
    and.b32 %r1345, %r1367, %r1347;    setp.ne.u32 p, %r1345, 0;
    vote.ballot.sync.b32 %r1345, p, 0xffffffff;
    @!p not.b32 %r1345, %r1345;
}

	// end inline asm
	mov.b32 	%r1350, 2;
	// begin inline asm
	{
    .reg .pred p;
    and.b32 %r1348, %r1367, %r1350;    setp.ne.u32 p, %r1348, 0;
    vote.ballot.sync.b32 %r1348, p, 0xffffffff;
    @!p not.b32 %r1348, %r1348;
}

	// end inline asm
	and.b32  	%r1372, %r1348, %r1345;
	mov.b32 	%r1353, 4;
	// begin inline asm
	{
    .reg .pred p;
    and.b32 %r1351, %r1367, %r1353;    setp.ne.u32 p, %r1351, 0;
    vote.ballot.sync.b32 %r1351, p, 0xffffffff;
    @!p not.b32 %r1351, %r1351;
}

	// end inline asm
	and.b32  	%r1373, %r1351, %r1372;
	mov.b32 	%r1356, 8;
	// begin inline asm
	{
    .reg .pred p;
    and.b32 %r1354, %r1367, %r1356;    setp.ne.u32 p, %r1354, 0;
    vote.ballot.sync.b32 %r1354, p, 0xffffffff;
    @!p not.b32 %r1354, %r1354;
}

	// end inline asm
	and.b32  	%r1374, %r1354, %r1373;
	mov.b32 	%r1359, 16;
	// begin inline asm
	{
    .reg .pred p;
    and.b32 %r1357, %r1367, %r1359;    setp.ne.u32 p, %r1357, 0;
    vote.ballot.sync.b32 %r1357, p, 0xffffffff;
    @!p not.b32 %r1357, %r1357;
}

	// end inline asm
	and.b32  	%r1375, %r1357, %r1374;
	mov.b32 	%r1362, 32;
	// begin inline asm
	{
    .reg .pred p;
    and.b32 %r1360, %r1367, %r1362;    setp.ne.u32 p, %r1360, 0;
    vote.ballot.sync.b32 %r1360, p, 0xffffffff;
    @!p not.b32 %r1360, %r1360;
}

	// end inline asm
	and.b32  	%r1376, %r1360, %r1375;
	mov.b32 	%r1365, 64;
	// begin inline asm
	{
    .reg .pred p;
    and.b32 %r1363, %r1367, %r1365;    setp.ne.u32 p, %r1363, 0;
    vote.ballot.sync.b32 %r1363, p, 0xffffffff;
    @!p not.b32 %r1363, %r1363;
}

	// end inline asm
	and.b32  	%r1377, %r1363, %r1376;
	mov.b32 	%r1368, 128;
	// begin inline asm
	{
    .reg .pred p;
    and.b32 %r1366, %r1367, %r1368;    setp.ne.u32 p, %r1366, 0;
    vote.ballot.sync.b32 %r1366, p, 0xffffffff;
    @!p not.b32 %r1366, %r1366;
}

	// end inline asm
	and.b32  	%r1378, %r1366, %r1377;
	clz.b32 	%r1379, %r1378;
	sub.s32 	%r275, 31, %r1379;
	and.b32  	%r1380, %r646, %r1378;
	popc.b32 	%r276, %r1380;
	setp.ne.s32 	%p108, %r295, %r275;
	mov.b32 	%r1801, 0;
	@%p108 bra 	$L__BB20_153;
	shl.b32 	%r1385, %r1367, 2;
	add.s32 	%r1386, %r164, %r1385;
	atom.shared.add.u32 	%r1801, [%r1386], %r276;
$L__BB20_153:
	setp.gt.u32 	%p109, %r1, 255;
	shfl.sync.idx.b32	%r1387|%p110, %r1801, %r275, 31, -1;
	add.s32 	%r1388, %r276, %r1387;
	bar.sync 	0;
	shl.b32 	%r1389, %r171, 2;
	add.s32 	%r1391, %r551, %r1389;
	st.shared.u32 	[%r1391+-4], %r1764;
	shl.b32 	%r1392, %r177, 2;
	add.s32 	%r1393, %r551, %r1392;
	st.shared.u32 	[%r1393+-4], %r1765;
	shl.b32 	%r1394, %r183, 2;
	add.s32 	%r1395, %r551, %r1394;
	st.shared.u32 	[%r1395+-4], %r1766;
	shl.b32 	%r1396, %r189, 2;
	add.s32 	%r1397, %r551, %r1396;
	st.shared.u32 	[%r1397+-4], %r1767;
	shl.b32 	%r1398, %r195, 2;
	add.s32 	%r1399, %r551, %r1398;
	st.shared.u32 	[%r1399+-4], %r1768;
	shl.b32 	%r1400, %r201, 2;
	add.s32 	%r1401, %r551, %r1400;
	st.shared.u32 	[%r1401+-4], %r1769;
	shl.b32 	%r1402, %r207, 2;
	add.s32 	%r1403, %r551, %r1402;
	st.shared.u32 	[%r1403+-4], %r1770;
	shl.b32 	%r1404, %r213, 2;
	add.s32 	%r1405, %r551, %r1404;
	st.shared.u32 	[%r1405+-4], %r1771;
	shl.b32 	%r1406, %r219, 2;
	add.s32 	%r1407, %r551, %r1406;
	st.shared.u32 	[%r1407+-4], %r1772;
	shl.b32 	%r1408, %r225, 2;
	add.s32 	%r1409, %r551, %r1408;
	st.shared.u32 	[%r1409+-4], %r1773;
	shl.b32 	%r1410, %r231, 2;
	add.s32 	%r1411, %r551, %r1410;
	st.shared.u32 	[%r1411+-4], %r1774;
	shl.b32 	%r1412, %r237, 2;
	add.s32 	%r1413, %r551, %r1412;
	st.shared.u32 	[%r1413+-4], %r1775;
	shl.b32 	%r1414, %r243, 2;
	add.s32 	%r1415, %r551, %r1414;
	st.shared.u32 	[%r1415+-4], %r1776;
	shl.b32 	%r1416, %r249, 2;
	add.s32 	%r1417, %r551, %r1416;
	st.shared.u32 	[%r1417+-4], %r1777;
	shl.b32 	%r1418, %r255, 2;
	add.s32 	%r1419, %r551, %r1418;
	st.shared.u32 	[%r1419+-4], %r1778;
	shl.b32 	%r1420, %r261, 2;
	add.s32 	%r1421, %r551, %r1420;
	st.shared.u32 	[%r1421+-4], %r1779;
	shl.b32 	%r1422, %r267, 2;
	add.s32 	%r1423, %r551, %r1422;
	st.shared.u32 	[%r1423+-4], %r1780;
	shl.b32 	%r1424, %r273, 2;
	add.s32 	%r1425, %r551, %r1424;
	st.shared.u32 	[%r1425+-4], %r1781;
	shl.b32 	%r1426, %r1388, 2;
	add.s32 	%r1427, %r551, %r1426;
	st.shared.u32 	[%r1427+-4], %r1782;
	shl.b32 	%r1428, %r1, 3;
	add.s32 	%r1429, %r551, %r1428;
	add.s32 	%r279, %r1429, 29184;
	@%p109 bra 	$L__BB20_161;
	ld.param.u64 	%rd236, [_ZN3cub18CUB_300001_SM_10006detail10radix_sort29DeviceRadixSortOnesweepKernelINS1_5radix10policy_hubIiNS0_8NullTypeEyE10Policy1000ELNS0_9SortOrderE0EiS6_yiiNS1_21identity_decomposer_tEEEvPT5_SC_PT3_PKSD_PT1_PKSH_PT2_PKSL_T4_iiT6__param_3];
	cvta.to.global.u64 	%rd57, %rd236;
	shl.b64 	%rd58, %rd7, 3;
	add.s64 	%rd59, %rd57, %rd58;
	ld.global.u64 	%rd60, [%rd59];
	cvt.s64.s32 	%rd61, %r163;
	sub.s64 	%rd238, %rd60, %rd61;
	st.shared.u64 	[%r279], %rd238;
	setp.lt.s32 	%p111, %r3, 1;
	mov.u32 	%r1805, %r1759;
	@%p111 bra 	$L__BB20_160;
	mov.b32 	%r1803, -1;
	mov.u32 	%r1802, %r3;
	mov.u32 	%r1805, %r1759;
$L__BB20_156:
	ld.param.u64 	%rd229, [_ZN3cub18CUB_300001_SM_10006detail10radix_sort29DeviceRadixSortOnesweepKernelINS1_5radix10policy_hubIiNS0_8NullTypeEyE10Policy1000ELNS0_9SortOrderE0EiS6_yiiNS1_21identity_decomposer_tEEEvPT5_SC_PT3_PKSD_PT1_PKSH_PT2_PKSL_T4_iiT6__param_0];
	add.s32 	%r283, %r1802, -1;
	shl.b32 	%r1431, %r283, 8;
	add.s32 	%r1432, %r1431, %r1;
	cvta.to.global.u64 	%rd62, %rd229;
	mul.wide.s32 	%rd63, %r1432, 4;
	add.s64 	%rd16, %rd62, %rd63;
$L__BB20_157:
	membar.cta;
	ld.volatile.global.u32 	%r284, [%rd16];
	setp.eq.s32 	%p112, %r284, 0;
	@%p112 bra 	$L__BB20_157;
	and.b32  	%r1433, %r284, 1073741823;
	add.s32 	%r1805, %r1433, %r1805;
	setp.gt.s32 	%p113, %r284, -1;
	vote.sync.ballot.b32 	%r1803, %p113, %r1803;
	setp.gt.u32 	%p115, %r1802, 1;
	and.pred  	%p116, %p113, %p115;
	mov.u32 	%r1802, %r283;
	@%p116 bra 	$L__BB20_156;
	ld.shared.u64 	%rd238, [%r279];
$L__BB20_160:
	ld.param.u64 	%rd230, [_ZN3cub18CUB_300001_SM_10006detail10radix_sort29DeviceRadixSortOnesweepKernelINS1_5radix10policy_hubIiNS0_8NullTypeEyE10Policy1000ELNS0_9SortOrderE0EiS6_yiiNS1_21identity_decomposer_tEEEvPT5_SC_PT3_PKSD_PT1_PKSH_PT2_PKSL_T4_iiT6__param_0];
	or.b32  	%r1434, %r1805, -2147483648;
	cvta.to.global.u64 	%rd64, %rd230;
	shl.b32 	%r1435, %r3, 8;
	add.s32 	%r1436, %r1435, %r1;
	mul.wide.s32 	%rd65, %r1436, 4;
	add.s64 	%rd66, %rd64, %rd65;
	st.volatile.global.u32 	[%rd66], %r1434;
	sub.s32 	%r1437, %r1805, %r1759;
	cvt.s64.s32 	%rd67, %r1437;
	add.s64 	%rd68, %rd238, %rd67;
	st.shared.u64 	[%r279], %rd68;
$L__BB20_161:
	ld.param.u32 	%r1711, [_ZN3cub18CUB_300001_SM_10006detail10radix_sort29DeviceRadixSortOnesweepKernelINS1_5radix10policy_hubIiNS0_8NullTypeEyE10Policy1000ELNS0_9SortOrderE0EiS6_yiiNS1_21identity_decomposer_tEEEvPT5_SC_PT3_PKSD_PT1_PKSH_PT2_PKSL_T4_iiT6__param_8];
	ld.param.u64 	%rd233, [_ZN3cub18CUB_300001_SM_10006detail10radix_sort29DeviceRadixSortOnesweepKernelINS1_5radix10policy_hubIiNS0_8NullTypeEyE10Policy1000ELNS0_9SortOrderE0EiS6_yiiNS1_21identity_decomposer_tEEEvPT5_SC_PT3_PKSD_PT1_PKSH_PT2_PKSL_T4_iiT6__param_2];
	setp.gt.u32 	%p117, %r1, 255;
	mad.lo.s32 	%r288, %r3, 7296, 7296;
	setp.lt.s32 	%p118, %r288, %r1711;
	setp.eq.s64 	%p119, %rd233, 0;
	or.pred  	%p120, %p119, %p118;
	or.pred  	%p121, %p117, %p120;
	@%p121 bra 	$L__BB20_163;
	ld.param.u64 	%rd234, [_ZN3cub18CUB_300001_SM_10006detail10radix_sort29DeviceRadixSortOnesweepKernelINS1_5radix10policy_hubIiNS0_8NullTypeEyE10Policy1000ELNS0_9SortOrderE0EiS6_yiiNS1_21identity_decomposer_tEEEvPT5_SC_PT3_PKSD_PT1_PKSH_PT2_PKSL_T4_iiT6__param_2];
	ld.shared.u64 	%rd69, [%r279];
	cvt.s64.s32 	%rd70, %r1759;
	cvt.s64.s32 	%rd71, %r163;
	add.s64 	%rd72, %rd71, %rd70;
	add.s64 	%rd73, %rd72, %rd69;
	cvta.to.global.u64 	%rd74, %rd234;
	shl.b64 	%rd75, %rd7, 3;
	add.s64 	%rd76, %rd74, %rd75;
	st.global.u64 	[%rd76], %rd73;
$L__BB20_163:
	ld.param.u32 	%r1712, [_ZN3cub18CUB_300001_SM_10006detail10radix_sort29DeviceRadixSortOnesweepKernelINS1_5radix10policy_hubIiNS0_8NullTypeEyE10Policy1000ELNS0_9SortOrderE0EiS6_yiiNS1_21identity_decomposer_tEEEvPT5_SC_PT3_PKSD_PT1_PKSH_PT2_PKSL_T4_iiT6__param_8];
	shl.b32 	%r1438, %r1, 2;
	add.s32 	%r289, %r551, %r1438;
	setp.gt.s32 	%p122, %r288, %r1712;
	bar.sync 	0;
	@%p122 bra 	$L__BB20_165;
	ld.shared.u32 	%r1440, [%r289];
	shr.u32 	%r1441, %r1440, %r293;
	and.b32  	%r1442, %r1441, %r82;
	shl.b32 	%r1443, %r1442, 3;
	add.s32 	%r1445, %r551, 29184;
	add.s32 	%r1446, %r1445, %r1443;
	ld.shared.u64 	%rd77, [%r1446];
	add.s64 	%rd78, %rd77, %rd7;
	xor.b32  	%r1447, %r1440, -2147483648;
	shl.b64 	%rd79, %rd78, 2;
	add.s64 	%rd80, %rd1, %rd79;
	st.global.u32 	[%rd80], %r1447;
	bar.warp.sync 	-1;
	ld.shared.u32 	%r1448, [%r289+1536];
	shr.u32 	%r1449, %r1448, %r293;
	and.b32  	%r1450, %r1449, %r82;
	shl.b32 	%r1451, %r1450, 3;
	add.s32 	%r1452, %r1445, %r1451;
	ld.shared.u64 	%rd81, [%r1452];
	add.s64 	%rd82, %rd81, %rd7;
	xor.b32  	%r1453, %r1448, -2147483648;
	shl.b64 	%rd83, %rd82, 2;
	add.s64 	%rd84, %rd1, %rd83;
	st.global.u32 	[%rd84+1536], %r1453;
	bar.warp.sync 	-1;
	ld.shared.u32 	%r1454, [%r289+3072];
	shr.u32 	%r1455, %r1454, %r293;
	and.b32  	%r1456, %r1455, %r82;
	shl.b32 	%r1457, %r1456, 3;
	add.s32 	%r1458, %r1445, %r1457;
	ld.shared.u64 	%rd85, [%r1458];
	add.s64 	%rd86, %rd85, %rd7;
	xor.b32  	%r1459, %r1454, -2147483648;
	shl.b64 	%rd87, %rd86, 2;
	add.s64 	%rd88, %rd1, %rd87;
	st.global.u32 	[%rd88+3072], %r1459;
	bar.warp.sync 	-1;
	ld.shared.u32 	%r1460, [%r289+4608];
	shr.u32 	%r1461, %r1460, %r293;
	and.b32  	%r1462, %r1461, %r82;
	shl.b32 	%r1463, %r1462, 3;
	add.s32 	%r1464, %r1445, %r1463;
	ld.shared.u64 	%rd89, [%r1464];
	add.s64 	%rd90, %rd89, %rd7;
	xor.b32  	%r1465, %r1460, -2147483648;
	shl.b64 	%rd91, %rd90, 2;
	add.s64 	%rd92, %rd1, %rd91;
	st.global.u32 	[%rd92+4608], %r1465;
	bar.warp.sync 	-1;
	ld.shared.u32 	%r1466, [%r289+6144];
	shr.u32 	%r1467, %r1466, %r293;
	and.b32  	%r1468, %r1467, %r82;
	shl.b32 	%r1469, %r1468, 3;
	add.s32 	%r1470, %r1445, %r1469;
	ld.shared.u64 	%rd93, [%r1470];
	add.s64 	%rd94, %rd93, %rd7;
	xor.b32  	%r1471, %r1466, -2147483648;
	shl.b64 	%rd95, %rd94, 2;
	add.s64 	%rd96, %rd1, %rd95;
	st.global.u32 	[%rd96+6144], %r1471;
	bar.warp.sync 	-1;
	ld.shared.u32 	%r1472, [%r289+7680];
	shr.u32 	%r1473, %r1472, %r293;
	and.b32  	%r1474, %r1473, %r82;
	shl.b32 	%r1475, %r1474, 3;
	add.s32 	%r1476, %r1445, %r1475;
	ld.shared.u64 	%rd97, [%r1476];
	add.s64 	%rd98, %rd97, %rd7;
	xor.b32  	%r1477, %r1472, -2147483648;
	shl.b64 	%rd99, %rd98, 2;
	add.s64 	%rd100, %rd1, %rd99;
	st.global.u32 	[%rd100+7680], %r1477;
	bar.warp.sync 	-1;
	ld.shared.u32 	%r1478, [%r289+9216];
	shr.u32 	%r1479, %r1478, %r293;
	and.b32  	%r1480, %r1479, %r82;
	shl.b32 	%r1481, %r1480, 3;
	add.s32 	%r1482, %r1445, %r1481;
	ld.shared.u64 	%rd101, [%r1482];
	add.s64 	%rd102, %rd101, %rd7;
	xor.b32  	%r1483, %r1478, -2147483648;
	shl.b64 	%rd103, %rd102, 2;
	add.s64 	%rd104, %rd1, %rd103;
	st.global.u32 	[%rd104+9216], %r1483;
	bar.warp.sync 	-1;
	ld.shared.u32 	%r1484, [%r289+10752];
	shr.u32 	%r1485, %r1484, %r293;
	and.b32  	%r1486, %r1485, %r82;
	shl.b32 	%r1487, %r1486, 3;
	add.s32 	%r1488, %r1445, %r1487;
	ld.shared.u64 	%rd105, [%r1488];
	add.s64 	%rd106, %rd105, %rd7;
	xor.b32  	%r1489, %r1484, -2147483648;
	shl.b64 	%rd107, %rd106, 2;
	add.s64 	%rd108, %rd1, %rd107;
	st.global.u32 	[%rd108+10752], %r1489;
	bar.warp.sync 	-1;
	ld.shared.u32 	%r1490, [%r289+12288];
	shr.u32 	%r1491, %r1490, %r293;
	and.b32  	%r1492, %r1491, %r82;
	shl.b32 	%r1493, %r1492, 3;
	add.s32 	%r1494, %r1445, %r1493;
	ld.shared.u64 	%rd109, [%r1494];
	add.s64 	%rd110, %rd109, %rd7;
	xor.b32  	%r1495, %r1490, -2147483648;
	shl.b64 	%rd111, %rd110, 2;
	add.s64 	%rd112, %rd1, %rd111;
	st.global.u32 	[%rd112+12288], %r1495;
	bar.warp.sync 	-1;
	ld.shared.u32 	%r1496, [%r289+13824];
	shr.u32 	%r1497, %r1496, %r293;
	and.b32  	%r1498, %r1497, %r82;
	shl.b32 	%r1499, %r1498, 3;
	add.s32 	%r1500, %r1445, %r1499;
	ld.shared.u64 	%rd113, [%r1500];
	add.s64 	%rd114, %rd113, %rd7;
	xor.b32  	%r1501, %r1496, -2147483648;
	shl.b64 	%rd115, %rd114, 2;
	add.s64 	%rd116, %rd1, %rd115;
	st.global.u32 	[%rd116+13824], %r1501;
	bar.warp.sync 	-1;
	ld.shared.u32 	%r1502, [%r289+15360];
	shr.u32 	%r1503, %r1502, %r293;
	and.b32  	%r1504, %r1503, %r82;
	shl.b32 	%r1505, %r1504, 3;
	add.s32 	%r1506, %r1445, %r1505;
	ld.shared.u64 	%rd117, [%r1506];
	add.s64 	%rd118, %rd117, %rd7;
	xor.b32  	%r1507, %r1502, -2147483648;
	shl.b64 	%rd119, %rd118, 2;
	add.s64 	%rd120, %rd1, %rd119;
	st.global.u32 	[%rd120+15360], %r1507;
	bar.warp.sync 	-1;
	ld.shared.u32 	%r1508, [%r289+16896];
	shr.u32 	%r1509, %r1508, %r293;
	and.b32  	%r1510, %r1509, %r82;
	shl.b32 	%r1511, %r1510, 3;
	add.s32 	%r1512, %r1445, %r1511;
	ld.shared.u64 	%rd121, [%r1512];
	add.s64 	%rd122, %rd121, %rd7;
	xor.b32  	%r1513, %r1508, -2147483648;
	shl.b64 	%rd123, %rd122, 2;
	add.s64 	%rd124, %rd1, %rd123;
	st.global.u32 	[%rd124+16896], %r1513;
	bar.warp.sync 	-1;
	ld.shared.u32 	%r1514, [%r289+18432];
	shr.u32 	%r1515, %r1514, %r293;
	and.b32  	%r1516, %r1515, %r82;
	shl.b32 	%r1517, %r1516, 3;
	add.s32 	%r1518, %r1445, %r1517;
	ld.shared.u64 	%rd125, [%r1518];
	add.s64 	%rd126, %rd125, %rd7;
	xor.b32  	%r1519, %r1514, -2147483648;
	shl.b64 	%rd127, %rd126, 2;
	add.s64 	%rd128, %rd1, %rd127;
	st.global.u32 	[%rd128+18432], %r1519;
	bar.warp.sync 	-1;
	ld.shared.u32 	%r1520, [%r289+19968];
	shr.u32 	%r1521, %r1520, %r293;
	and.b32  	%r1522, %r1521, %r82;
	shl.b32 	%r1523, %r1522, 3;
	add.s32 	%r1524, %r1445, %r1523;
	ld.shared.u64 	%rd129, [%r1524];
	add.s64 	%rd130, %rd129, %rd7;
	xor.b32  	%r1525, %r1520, -2147483648;
	shl.b64 	%rd131, %rd130, 2;
	add.s64 	%rd132, %rd1, %rd131;
	st.global.u32 	[%rd132+19968], %r1525;
	bar.warp.sync 	-1;
	ld.shared.u32 	%r1526, [%r289+21504];
	shr.u32 	%r1527, %r1526, %r293;
	and.b32  	%r1528, %r1527, %r82;
	shl.b32 	%r1529, %r1528, 3;
	add.s32 	%r1530, %r1445, %r1529;
	ld.shared.u64 	%rd133, [%r1530];
	add.s64 	%rd134, %rd133, %rd7;
	xor.b32  	%r1531, %r1526, -2147483648;
	shl.b64 	%rd135, %rd134, 2;
	add.s64 	%rd136, %rd1, %rd135;
	st.global.u32 	[%rd136+21504], %r1531;
	bar.warp.sync 	-1;
	ld.shared.u32 	%r1532, [%r289+23040];
	shr.u32 	%r1533, %r1532, %r293;
	and.b32  	%r1534, %r1533, %r82;
	shl.b32 	%r1535, %r1534, 3;
	add.s32 	%r1536, %r1445, %r1535;
	ld.shared.u64 	%rd137, [%r1536];
	add.s64 	%rd138, %rd137, %rd7;
	xor.b32  	%r1537, %r1532, -2147483648;
	shl.b64 	%rd139, %rd138, 2;
	add.s64 	%rd140, %rd1, %rd139;
	st.global.u32 	[%rd140+23040], %r1537;
	bar.warp.sync 	-1;
	ld.shared.u32 	%r1538, [%r289+24576];
	shr.u32 	%r1539, %r1538, %r293;
	and.b32  	%r1540, %r1539, %r82;
	shl.b32 	%r1541, %r1540, 3;
	add.s32 	%r1542, %r1445, %r1541;
	ld.shared.u64 	%rd141, [%r1542];
	add.s64 	%rd142, %rd141, %rd7;
	xor.b32  	%r1543, %r1538, -2147483648;
	shl.b64 	%rd143, %rd142, 2;
	add.s64 	%rd144, %rd1, %rd143;
	st.global.u32 	[%rd144+24576], %r1543;
	bar.warp.sync 	-1;
	ld.shared.u32 	%r1544, [%r289+26112];
	shr.u32 	%r1545, %r1544, %r293;
	and.b32  	%r1546, %r1545, %r82;
	shl.b32 	%r1547, %r1546, 3;
	add.s32 	%r1548, %r1445, %r1547;
	ld.shared.u64 	%rd145, [%r1548];
	add.s64 	%rd146, %rd145, %rd7;
	xor.b32  	%r1549, %r1544, -2147483648;
	shl.b64 	%rd147, %rd146, 2;
	add.s64 	%rd148, %rd1, %rd147;
	st.global.u32 	[%rd148+26112], %r1549;
	bar.warp.sync 	-1;
	ld.shared.u32 	%r1550, [%r289+27648];
	shr.u32 	%r1551, %r1550, %r293;
	and.b32  	%r1552, %r1551, %r82;
	shl.b32 	%r1553, %r1552, 3;
	add.s32 	%r1554, %r1445, %r1553;
	ld.shared.u64 	%rd149, [%r1554];
	add.s64 	%rd150, %rd149, %rd7;
	xor.b32  	%r1555, %r1550, -2147483648;
	shl.b64 	%rd151, %rd150, 2;
	add.s64 	%rd152, %rd1, %rd151;
	st.global.u32 	[%rd152+27648], %r1555;
	bar.warp.sync 	-1;
	bra.uni 	$L__BB20_204;
$L__BB20_165:
	ld.param.u32 	%r1713, [_ZN3cub18CUB_300001_SM_10006detail10radix_sort29DeviceRadixSortOnesweepKernelINS1_5radix10policy_hubIiNS0_8NullTypeEyE10Policy1000ELNS0_9SortOrderE0EiS6_yiiNS1_21identity_decomposer_tEEEvPT5_SC_PT3_PKSD_PT1_PKSH_PT2_PKSL_T4_iiT6__param_8];
	mad.lo.s32 	%r290, %r3, -7296, %r1713;
	setp.ge.s32 	%p123, %r1, %r290;
	@%p123 bra 	$L__BB20_167;
	ld.shared.u32 	%r1556, [%r289];
	shr.u32 	%r1557, %r1556, %r293;
	and.b32  	%r1558, %r1557, %r82;
	shl.b32 	%r1559, %r1558, 3;
	add.s32 	%r1561, %r551, %r1559;
	ld.shared.u64 	%rd153, [%r1561+29184];
	xor.b32  	%r1562, %r1556, -2147483648;
	add.s64 	%rd154, %rd153, %rd7;
	shl.b64 	%rd155, %rd154, 2;
	add.s64 	%rd156, %rd1, %rd155;
	st.global.u32 	[%rd156], %r1562;
$L__BB20_167:
	bar.warp.sync 	-1;
	add.s32 	%r1563, %r1, 384;
	setp.ge.s32 	%p124, %r1563, %r290;
	@%p124 bra 	$L__BB20_169;
	ld.shared.u32 	%r1564, [%r289+1536];
	shr.u32 	%r1565, %r1564, %r293;
	and.b32  	%r1566, %r1565, %r82;
	shl.b32 	%r1567, %r1566, 3;
	add.s32 	%r1569, %r551, %r1567;
	ld.shared.u64 	%rd157, [%r1569+29184];
	xor.b32  	%r1570, %r1564, -2147483648;
	add.s64 	%rd158, %rd157, %rd7;
	shl.b64 	%rd159, %rd158, 2;
	add.s64 	%rd160, %rd1, %rd159;
	st.global.u32 	[%rd160+1536], %r1570;
$L__BB20_169:
	bar.warp.sync 	-1;
	add.s32 	%r1571, %r1, 768;
	setp.ge.s32 	%p125, %r1571, %r290;
	@%p125 bra 	$L__BB20_171;
	ld.shared.u32 	%r1572, [%r289+3072];
	shr.u32 	%r1573, %r1572, %r293;
	and.b32  	%r1574, %r1573, %r82;
	shl.b32 	%r1575, %r1574, 3;
	add.s32 	%r1577, %r551, %r1575;
	ld.shared.u64 	%rd161, [%r1577+29184];
	xor.b32  	%r1578, %r1572, -2147483648;
	add.s64 	%rd162, %rd161, %rd7;
	shl.b64 	%rd163, %rd162, 2;
	add.s64 	%rd164, %rd1, %rd163;
	st.global.u32 	[%rd164+3072], %r1578;
$L__BB20_171:
	bar.warp.sync 	-1;
	add.s32 	%r1579, %r1, 1152;
	setp.ge.s32 	%p126, %r1579, %r290;
	@%p126 bra 	$L__BB20_173;
	ld.shared.u32 	%r1580, [%r289+4608];
	shr.u32 	%r1581, %r1580, %r293;
	and.b32  	%r1582, %r1581, %r82;
	shl.b32 	%r1583, %r1582, 3;
	add.s32 	%r1585, %r551, %r1583;
	ld.shared.u64 	%rd165, [%r1585+29184];
	xor.b32  	%r1586, %r1580, -2147483648;
	add.s64 	%rd166, %rd165, %rd7;
	shl.b64 	%rd167, %rd166, 2;
	add.s64 	%rd168, %rd1, %rd167;
	st.global.u32 	[%rd168+4608], %r1586;
$L__BB20_173:
	bar.warp.sync 	-1;
	add.s32 	%r1587, %r1, 1536;
	setp.ge.s32 	%p127, %r1587, %r290;
	@%p127 bra 	$L__BB20_175;
	ld.shared.u32 	%r1588, [%r289+6144];
	shr.u32 	%r1589, %r1588, %r293;
	and.b32  	%r1590, %r1589, %r82;
	shl.b32 	%r1591, %r1590, 3;
	add.s32 	%r1593, %r551, %r1591;
	ld.shared.u64 	%rd169, [%r1593+29184];
	xor.b32  	%r1594, %r1588, -2147483648;
	add.s64 	%rd170, %rd169, %rd7;
	shl.b64 	%rd171, %rd170, 2;
	add.s64 	%rd172, %rd1, %rd171;
	st.global.u32 	[%rd172+6144], %r1594;
$L__BB20_175:
	bar.warp.sync 	-1;
	add.s32 	%r1595, %r1, 1920;
	setp.ge.s32 	%p128, %r1595, %r290;
	@%p128 bra 	$L__BB20_177;
	ld.shared.u32 	%r1596, [%r289+7680];
	shr.u32 	%r1597, %r1596, %r293;
	and.b32  	%r1598, %r1597, %r82;
	shl.b32 	%r1599, %r1598, 3;
	add.s32 	%r1601, %r551, %r1599;
	ld.shared.u64 	%rd173, [%r1601+29184];
	xor.b32  	%r1602, %r1596, -2147483648;
	add.s64 	%rd174, %rd173, %rd7;
	shl.b64 	%rd175, %rd174, 2;
	add.s64 	%rd176, %rd1, %rd175;
	st.global.u32 	[%rd176+7680], %r1602;
$L__BB20_177:
	bar.warp.sync 	-1;
	add.s32 	%r1603, %r1, 2304;
	setp.ge.s32 	%p129, %r1603, %r290;
	@%p129 bra 	$L__BB20_179;
	ld.shared.u32 	%r1604, [%r289+9216];
	shr.u32 	%r1605, %r1604, %r293;
	and.b32  	%r1606, %r1605, %r82;
	shl.b32 	%r1607, %r1606, 3;
	add.s32 	%r1609, %r551, %r1607;
	ld.shared.u64 	%rd177, [%r1609+29184];
	xor.b32  	%r1610, %r1604, -2147483648;
	add.s64 	%rd178, %rd177, %rd7;
	shl.b64 	%rd179, %rd178, 2;
	add.s64 	%rd180, %rd1, %rd179;
	st.global.u32 	[%rd180+9216], %r1610;
$L__BB20_179:
	bar.warp.sync 	-1;
	add.s32 	%r1611, %r1, 2688;
	setp.ge.s32 	%p130, %r1611, %r290;
	@%p130 bra 	$L__BB20_181;
	ld.shared.u32 	%r1612, [%r289+10752];
	shr.u32 	%r1613, %r1612, %r293;
	and.b32  	%r1614, %r1613, %r82;
	shl.b32 	%r1615, %r1614, 3;
	add.s32 	%r1617, %r551, %r1615;
	ld.shared.u64 	%rd181, [%r1617+29184];
	xor.b32  	%r1618, %r1612, -2147483648;
	add.s64 	%rd182, %rd181, %rd7;
	shl.b64 	%rd183, %rd182, 2;
	add.s64 	%rd184, %rd1, %rd183;
	st.global.u32 	[%rd184+10752], %r1618;
$L__BB20_181:
	bar.warp.sync 	-1;
	or.b32  	%r1619, %r1, 3072;
	setp.ge.s32 	%p131, %r1619, %r290;
	@%p131 bra 	$L__BB20_183;
	ld.shared.u32 	%r1620, [%r289+12288];
	shr.u32 	%r1621, %r1620, %r293;
	and.b32  	%r1622, %r1621, %r82;
	shl.b32 	%r1623, %r1622, 3;
	add.s32 	%r1625, %r551, %r1623;
	ld.shared.u64 	%rd185, [%r1625+29184];
	xor.b32  	%r1626, %r1620, -2147483648;
	add.s64 	%rd186, %rd185, %rd7;
	shl.b64 	%rd187, %rd186, 2;
	add.s64 	%rd188, %rd1, %rd187;
	st.global.u32 	[%rd188+12288], %r1626;
$L__BB20_183:
	bar.warp.sync 	-1;
	add.s32 	%r1627, %r1, 3456;
	setp.ge.s32 	%p132, %r1627, %r290;
	@%p132 bra 	$L__BB20_185;
	ld.shared.u32 	%r1628, [%r289+13824];
	shr.u32 	%r1629, %r1628, %r293;
	and.b32  	%r1630, %r1629, %r82;
	shl.b32 	%r1631, %r1630, 3;
	add.s32 	%r1633, %r551, %r1631;
	ld.shared.u64 	%rd189, [%r1633+29184];
	xor.b32  	%r1634, %r1628, -2147483648;
	add.s64 	%rd190, %rd189, %rd7;
	shl.b64 	%rd191, %rd190, 2;
	add.s64 	%rd192, %rd1, %rd191;
	st.global.u32 	[%rd192+13824], %r1634;
$L__BB20_185:
	bar.warp.sync 	-1;
	add.s32 	%r1635, %r1, 3840;
	setp.ge.s32 	%p133, %r1635, %r290;
	@%p133 bra 	$L__BB20_187;
	ld.shared.u32 	%r1636, [%r289+15360];
	shr.u32 	%r1637, %r1636, %r293;
	and.b32  	%r1638, %r1637, %r82;
	shl.b32 	%r1639, %r1638, 3;
	add.s32 	%r1641, %r551, %r1639;
	ld.shared.u64 	%rd193, [%r1641+29184];
	xor.b32  	%r1642, %r1636, -2147483648;
	add.s64 	%rd194, %rd193, %rd7;
	shl.b64 	%rd195, %rd194, 2;
	add.s64 	%rd196, %rd1, %rd195;
	st.global.u32 	[%rd196+15360], %r1642;
$L__BB20_187:
	bar.warp.sync 	-1;
	add.s32 	%r1643, %r1, 4224;
	setp.ge.s32 	%p134, %r1643, %r290;
	@%p134 bra 	$L__BB20_189;
	ld.shared.u32 	%r1644, [%r289+16896];
	shr.u32 	%r1645, %r1644, %r293;
	and.b32  	%r1646, %r1645, %r82;
	shl.b32 	%r1647, %r1646, 3;
	add.s32 	%r1649, %r551, %r1647;
	ld.shared.u64 	%rd197, [%r1649+29184];
	xor.b32  	%r1650, %r1644, -2147483648;
	add.s64 	%rd198, %rd197, %rd7;
	shl.b64 	%rd199, %rd198, 2;
	add.s64 	%rd200, %rd1, %rd199;
	st.global.u32 	[%rd200+16896], %r1650;
$L__BB20_189:
	bar.warp.sync 	-1;
	add.s32 	%r1651, %r1, 4608;
	setp.ge.s32 	%p135, %r1651, %r290;
	@%p135 bra 	$L__BB20_191;
	ld.shared.u32 	%r1652, [%r289+18432];
	shr.u32 	%r1653, %r1652, %r293;
	and.b32  	%r1654, %r1653, %r82;
	shl.b32 	%r1655, %r1654, 3;
	add.s32 	%r1657, %r551, %r1655;
	ld.shared.u64 	%rd201, [%r1657+29184];
	xor.b32  	%r1658, %r1652, -2147483648;
	add.s64 	%rd202, %rd201, %rd7;
	shl.b64 	%rd203, %rd202, 2;
	add.s64 	%rd204, %rd1, %rd203;
	st.global.u32 	[%rd204+18432], %r1658;
$L__BB20_191:
	bar.warp.sync 	-1;
	add.s32 	%r1659, %r1, 4992;
	setp.ge.s32 	%p136, %r1659, %r290;
	@%p136 bra 	$L__BB20_193;
	ld.shared.u32 	%r1660, [%r289+19968];
	shr.u32 	%r1661, %r1660, %r293;
	and.b32  	%r1662, %r1661, %r82;
	shl.b32 	%r1663, %r1662, 3;
	add.s32 	%r1665, %r551, %r1663;
	ld.shared.u64 	%rd205, [%r1665+29184];
	xor.b32  	%r1666, %r1660, -2147483648;
	add.s64 	%rd206, %rd205, %rd7;
	shl.b64 	%rd207, %rd206, 2;
	add.s64 	%rd208, %rd1, %rd207;
	st.global.u32 	[%rd208+19968], %r1666;
$L__BB20_193:
	bar.warp.sync 	-1;
	add.s32 	%r1667, %r1, 5376;
	setp.ge.s32 	%p137, %r1667, %r290;
	@%p137 bra 	$L__BB20_195;
	ld.shared.u32 	%r1668, [%r289+21504];
	shr.u32 	%r1669, %r1668, %r293;
	and.b32  	%r1670, %r1669, %r82;
	shl.b32 	%r1671, %r1670, 3;
	add.s32 	%r1673, %r551, %r1671;
	ld.shared.u64 	%rd209, [%r1673+29184];
	xor.b32  	%r1674, %r1668, -2147483648;
	add.s64 	%rd210, %rd209, %rd7;
	shl.b64 	%rd211, %rd210, 2;
	add.s64 	%rd212, %rd1, %rd211;
	st.global.u32 	[%rd212+21504], %r1674;
$L__BB20_195:
	bar.warp.sync 	-1;
	add.s32 	%r1675, %r1, 5760;
	setp.ge.s32 	%p138, %r1675, %r290;
	@%p138 bra 	$L__BB20_197;
	ld.shared.u32 	%r1676, [%r289+23040];
	shr.u32 	%r1677, %r1676, %r293;
	and.b32  	%r1678, %r1677, %r82;
	shl.b32 	%r1679, %r1678, 3;
	add.s32 	%r1681, %r551, %r1679;
	ld.shared.u64 	%rd213, [%r1681+29184];
	xor.b32  	%r1682, %r1676, -2147483648;
	add.s64 	%rd214, %rd213, %rd7;
	shl.b64 	%rd215, %rd214, 2;
	add.s64 	%rd216, %rd1, %rd215;
	st.global.u32 	[%rd216+23040], %r1682;
$L__BB20_197:
	bar.warp.sync 	-1;
	or.b32  	%r1683, %r1, 6144;
	setp.ge.s32 	%p139, %r1683, %r290;
	@%p139 bra 	$L__BB20_199;
	ld.shared.u32 	%r1684, [%r289+24576];
	shr.u32 	%r1685, %r1684, %r293;
	and.b32  	%r1686, %r1685, %r82;
	shl.b32 	%r1687, %r1686, 3;
	add.s32 	%r1689, %r551, %r1687;
	ld.shared.u64 	%rd217, [%r1689+29184];
	xor.b32  	%r1690, %r1684, -2147483648;
	add.s64 	%rd218, %rd217, %rd7;
	shl.b64 	%rd219, %rd218, 2;
	add.s64 	%rd220, %rd1, %rd219;
	st.global.u32 	[%rd220+24576], %r1690;
$L__BB20_199:
	bar.warp.sync 	-1;
	add.s32 	%r1691, %r1, 6528;
	setp.ge.s32 	%p140, %r1691, %r290;
	@%p140 bra 	$L__BB20_201;
	ld.shared.u32 	%r1692, [%r289+26112];
	shr.u32 	%r1693, %r1692, %r293;
	and.b32  	%r1694, %r1693, %r82;
	shl.b32 	%r1695, %r1694, 3;
	add.s32 	%r1697, %r551, %r1695;
	ld.shared.u64 	%rd221, [%r1697+29184];
	xor.b32  	%r1698, %r1692, -2147483648;
	add.s64 	%rd222, %rd221, %rd7;
	shl.b64 	%rd223, %rd222, 2;
	add.s64 	%rd224, %rd1, %rd223;
	st.global.u32 	[%rd224+26112], %r1698;
$L__BB20_201:
	bar.warp.sync 	-1;
	add.s32 	%r1699, %r1, 6912;
	ld.shared.u32 	%r291, [%r289+27648];
	shr.u32 	%r1700, %r291, %r293;
	and.b32  	%r1701, %r1700, %r82;
	shl.b32 	%r1702, %r1701, 3;
	add.s32 	%r1704, %r551, %r1702;
	ld.shared.u64 	%rd225, [%r1704+29184];
	add.s64 	%rd19, %rd225, %rd7;
	setp.ge.s32 	%p141, %r1699, %r290;
	@%p141 bra 	$L__BB20_203;
	xor.b32  	%r1705, %r291, -2147483648;
	shl.b64 	%rd226, %rd19, 2;
	add.s64 	%rd227, %rd1, %rd226;
	st.global.u32 	[%rd227+27648], %r1705;
$L__BB20_203:
	bar.warp.sync 	-1;
$L__BB20_204:
	ret;

}
	// .globl	_ZN3cub18CUB_300001_SM_10006detail10radix_sort31DeviceRadixSortSingleTileKernelINS1_5radix10policy_hubIiNS0_8NullTypeEyE10Policy1000ELNS0_9SortOrderE1EiS6_yNS1_21identity_decomposer_tEEEvPKT1_PSB_PKT2_PSF_T3_iiT4_
.visible .entry _ZN3cub18CUB_300001_SM_10006detail10radix_sort31DeviceRadixSortSingleTileKernelINS1_5radix10policy_hubIiNS0_8NullTypeEyE10Policy1000ELNS0_9SortOrderE1EiS6_yNS1_21identity_decomposer_tEEEvPKT1_PSB_PKT2_PSF_T3_iiT4_(
	.param .u64 .ptr .align 1 _ZN3cub18CUB_300001_SM_10006detail10radix_sort31DeviceRadixSortSingleTileKernelINS1_5radix10policy_hubIiNS0_8NullTypeEyE10Policy1000ELNS0_9SortOrderE1EiS6_yNS1_21identity_decomposer_tEEEvPKT1_PSB_PKT2_PSF_T3_iiT4__param_0,
	.param .u64 .ptr .align 1 _ZN3cub18CUB_300001_SM_10006detail10radix_sort31DeviceRadixSortSingleTileKernelINS1_5radix10policy_hubIiNS0_8NullTypeEyE10Policy1000ELNS0_9SortOrderE1EiS6_yNS1_21identity_decomposer_tEEEvPKT1_PSB_PKT2_PSF_T3_iiT4__param_1,
	.param .u64 .ptr .align 1 _ZN3cub18CUB_300001_SM_10006detail10radix_sort31DeviceRadixSortSingleTileKernelINS1_5radix10policy_hubIiNS0_8NullTypeEyE10Policy1000ELNS0_9SortOrderE1EiS6_yNS1_21identity_decomposer_tEEEvPKT1_PSB_PKT2_PSF_T3_iiT4__param_2,
	.param .u64 .ptr .align 1 _ZN3cub18CUB_300001_SM_10006detail10radix_sort31DeviceRadixSortSingleTileKernelINS1_5radix10policy_hubIiNS0_8NullTypeEyE10Policy1000ELNS0_9SortOrderE1EiS6_yNS1_21identity_decomposer_tEEEvPKT1_PSB_PKT2_PSF_T3_iiT4__param_3,
	.param .u64 _ZN3cub18CUB_300001_SM_10006detail10radix_sort31DeviceRadixSortSingleTileKernelINS1_5radix10policy_hubIiNS0_8NullTypeEyE10Policy1000ELNS0_9SortOrderE1EiS6_yNS1_21identity_decomposer_tEEEvPKT1_PSB_PKT2_PSF_T3_iiT4__param_4,
	.param .u32 _ZN3cub18CUB_300001_SM_10006detail10radix_sort31DeviceRadixSortSingleTileKernelINS1_5radix10policy_hubIiNS0_8NullTypeEyE10Policy1000ELNS0_9SortOrderE1EiS6_yNS1_21identity_decomposer_tEEEvPKT1_PSB_PKT2_PSF_T3_iiT4__param_5,
	.param .u32 _ZN3cub18CUB_300001_SM_10006detail10radix_sort31DeviceRadixSortSingleTileKernelINS1_5radix10policy_hubIiNS0_8NullTypeEyE10Policy1000ELNS0_9SortOrderE1EiS6_yNS1_21identity_decomposer_tEEEvPKT1_PSB_PKT2_PSF_T3_iiT4__param_6,
	.param .align 1 .b8 _ZN3cub18CUB_300001_SM_10006detail10radix_sort31DeviceRadixSortSingleTileKernelINS1_5radix10policy_hubIiNS0_8NullTypeEyE10Policy1000ELNS0_9SortOrderE1EiS6_yNS1_21identity_decomposer_tEEEvPKT1_PSB_PKT2_PSF_T3_iiT4__param_7[1]
)
.maxntid 256
.minnctapersm 1
{
	.reg .pred 	%p<52>;
	.reg .b16 	%rs<39>;
	.reg .b32 	%r<763>;
	.reg .b64 	%rd<29>;
	// demoted variable
	.shared .align 16 .b8 _ZZN3cub18CUB_300001_SM_10006detail10radix_sort31DeviceRadixSortSingleTileKernelINS1_5radix10policy_hubIiNS0_8NullTypeEyE10Policy1000ELNS0_9SortOrderE1EiS6_yNS1_21identity_decomposer_tEEEvPKT1_PSB_PKT2_PSF_T3_iiT4_E12temp_storage[33856];
	ld.param.u64 	%rd5, [_ZN3cub18CUB_300001_SM_10006detail10radix_sort31DeviceRadixSortSingleTileKernelINS1_5radix10policy_hubIiNS0_8NullTypeEyE10Policy1000ELNS0_9SortOrderE1EiS6_yNS1_21identity_decomposer_tEEEvPKT1_PSB_PKT2_PSF_T3_iiT4__param_0];
	ld.param.u64 	%rd3, [_ZN3cub18CUB_300001_SM_10006detail10radix_sort31DeviceRadixSortSingleTileKernelINS1_5radix10policy_hubIiNS0_8NullTypeEyE10Policy1000ELNS0_9SortOrderE1EiS6_yNS1_21identity_decomposer_tEEEvPKT1_PSB_PKT2_PSF_T3_iiT4__param_1];
	ld.param.u64 	%rd4, [_ZN3cub18CUB_300001_SM_10006detail10radix_sort31DeviceRadixSortSingleTileKernelINS1_5radix10policy_hubIiNS0_8NullTypeEyE10Policy1000ELNS0_9SortOrderE1EiS6_yNS1_21identity_decomposer_tEEEvPKT1_PSB_PKT2_PSF_T3_iiT4__param_4];
	ld.param.u32 	%r189, [_ZN3cub18CUB_300001_SM_10006detail10radix_sort31DeviceRadixSortSingleTileKernelINS1_5radix10policy_hubIiNS0_8NullTypeEyE10Policy1000ELNS0_9SortOrderE1EiS6_yNS1_21identity_decomposer_tEEEvPKT1_PSB_PKT2_PSF_T3_iiT4__param_5];
	ld.param.u32 	%r190, [_ZN3cub18CUB_300001_SM_10006detail10radix_sort31DeviceRadixSortSingleTileKernelINS1_5radix10policy_hubIiNS0_8NullTypeEyE10Policy1000ELNS0_9SortOrderE1EiS6_yNS1_21identity_decomposer_tEEEvPKT1_PSB_PKT2_PSF_T3_iiT4__param_6];
	cvta.to.global.u64 	%rd6, %rd5;
	cvt.u32.u64 	%r1, %rd4;
	mov.u32 	%r2, %tid.x;
	mul.lo.s32 	%r3, %r2, 19;
	setp.ge.s32 	%p1, %r3, %r1;
	mul.wide.u32 	%rd7, %r3, 4;
	add.s64 	%rd1, %rd6, %rd7;
	mov.b32 	%r760, 0;
	@%p1 bra 	$L__BB21_2;
	ld.global.u32 	%r192, [%rd1];
	xor.b32  	%r760, %r192, -2147483648;
$L__BB21_2:
	add.s32 	%r194, %r3, 1;
	setp.ge.s32 	%p2, %r194, %r1;
	mov.b32 	%r759, 0;
	@%p2 bra 	$L__BB21_4;
	ld.global.u32 	%r195, [%rd1+4];
	xor.b32  	%r759, %r195, -2147483648;
$L__BB21_4:
	add.s32 	%r197, %r3, 2;
	setp.ge.s32 	%p3, %r197, %r1;
	mov.b32 	%r758, 0;
	@%p3 bra 	$L__BB21_6;
	ld.global.u32 	%r198, [%rd1+8];
	xor.b32  	%r758, %r198, -2147483648;
$L__BB21_6:
	add.s32 	%r200, %r3, 3;
	setp.ge.s32 	%p4, %r200, %r1;
	mov.b32 	%r757, 0;
	@%p4 bra 	$L__BB21_8;
	ld.global.u32 	%r201, [%rd1+12];
	xor.b32  	%r757, %r201, -2147483648;
$L__BB21_8:
	add.s32 	%r203, %r3, 4;
	setp.ge.s32 	%p5, %r203, %r1;
	mov.b32 	%r756, 0;
	@%p5 bra 	$L__BB21_10;
	ld.global.u32 	%r204, [%rd1+16];
	xor.b32  	%r756, %r204, -2147483648;
$L__BB21_10:
	add.s32 	%r206, %r3, 5;
	setp.ge.s32 	%p6, %r206, %r1;
	mov.b32 	%r755, 0;
	@%p6 bra 	$L__BB21_12;
	ld.global.u32 	%r207, [%rd1+20];
	xor.b32  	%r755, %r207, -2147483648;
$L__BB21_12:
	add.s32 	%r209, %r3, 6;
	setp.ge.s32 	%p7, %r209, %r1;
	mov.b32 	%r754, 0;
	@%p7 bra 	$L__BB21_14;
	ld.global.u32 	%r210, [%rd1+24];
	xor.b32  	%r754, %r210, -2147483648;
$L__BB21_14:
	add.s32 	%r212, %r3, 7;
	setp.ge.s32 	%p8, %r212, %r1;
	mov.b32 	%r753, 0;
	@%p8 bra 	$L__BB21_16;
	ld.global.u32 	%r213, [%rd1+28];
	xor.b32  	%r753, %r213, -2147483648;
$L__BB21_16:
	add.s32 	%r215, %r3, 8;
	setp.ge.s32 	%p9, %r215, %r1;
	mov.b32 	%r752, 0;
	@%p9 bra 	$L__BB21_18;
	ld.global.u32 	%r216, [%rd1+32];
	xor.b32  	%r752, %r216, -2147483648;
$L__BB21_18:
	add.s32 	%r218, %r3, 9;
	setp.ge.s32 	%p10, %r218, %r1;
	mov.b32 	%r751, 0;
	@%p10 bra 	$L__BB21_20;
	ld.global.u32 	%r219, [%rd1+36];
	xor.b32  	%r751, %r219, -2147483648;
$L__BB21_20:
	add.s32 	%r221, %r3, 10;
	setp.ge.s32 	%p11, %r221, %r1;
	mov.b32 	%r750, 0;
	@%p11 bra 	$L__BB21_22;
	ld.global.u32 	%r222, [%rd1+40];
	xor.b32  	%r750, %r222, -2147483648;
$L__BB21_22:
	add.s32 	%r224, %r3, 11;
	setp.ge.s32 	%p12, %r224, %r1;
	mov.b32 	%r749, 0;
	@%p12 bra 	$L__BB21_24;
	ld.global.u32 	%r225, [%rd1+44];
	xor.b32  	%r749, %r225, -2147483648;
$L__BB21_24:
	add.s32 	%r227, %r3, 12;
	setp.ge.s32 	%p13, %r227, %r1;
	mov.b32 	%r748, 0;
	@%p13 bra 	$L__BB21_26;
	ld.global.u32 	%r228, [%rd1+48];
	xor.b32  	%r748, %r228, -2147483648;
$L__BB21_26:
	add.s32 	%r230, %r3, 13;
	setp.ge.s32 	%p14, %r230, %r1;
	mov.b32 	%r747, 0;
	@%p14 bra 	$L__BB21_28;
	ld.global.u32 	%r231, [%rd1+52];
	xor.b32  	%r747, %r231, -2147483648;
$L__BB21_28:
	add.s32 	%r233, %r3, 14;
	setp.ge.s32 	%p15, %r233, %r1;
	mov.b32 	%r746, 0;
	@%p15 bra 	$L__BB21_30;
	ld.global.u32 	%r234, [%rd1+56];
	xor.b32  	%r746, %r234, -2147483648;
$L__BB21_30:
	add.s32 	%r236, %r3, 15;
	setp.ge.s32 	%p16, %r236, %r1;
	mov.b32 	%r745, 0;
	@%p16 bra 	$L__BB21_32;
	ld.global.u32 	%r237, [%rd1+60];
	xor.b32  	%r745, %r237, -2147483648;
$L__BB21_32:
	add.s32 	%r239, %r3, 16;
	setp.ge.s32 	%p17, %r239, %r1;
	mov.b32 	%r744, 0;
	@%p17 bra 	$L__BB21_34;
	ld.global.u32 	%r240, [%rd1+64];
	xor.b32  	%r744, %r240, -2147483648;
$L__BB21_34:
	add.s32 	%r242, %r3, 17;
	setp.ge.s32 	%p18, %r242, %r1;
	mov.b32 	%r743, 0;
	@%p18 bra 	$L__BB21_36;
	ld.global.u32 	%r243, [%rd1+68];
	xor.b32  	%r743, %r243, -2147483648;
$L__BB21_36:
	add.s32 	%r245, %r3, 18;
	setp.ge.s32 	%p19, %r245, %r1;
	mov.b32 	%r742, 0;
	@%p19 bra 	$L__BB21_38;
	ld.global.u32 	%r246, [%rd1+72];
	xor.b32  	%r742, %r246, -2147483648;
$L__BB21_38:
	bar.sync 	0;
	shr.u32 	%r42, %r2, 5;
	shl.b32 	%r248, %r2, 2;
	mov.u32 	%r249, _ZZN3cub18CUB_300001_SM_10006detail10radix_sort31DeviceRadixSortSingleTileKernelINS1_5radix10policy_hubIiNS0_8NullTypeEyE10Policy1000ELNS0_9SortOrderE1EiS6_yNS1_21identity_decomposer_tEEEvPKT1_PSB_PKT2_PSF_T3_iiT4_E12temp_storage;
	add.s32 	%r43, %r249, %r248;
	shl.b32 	%r250, %r2, 7;
	add.s32 	%r44, %r43, %r250;
	shl.b32 	%r251, %r42, 2;
	add.s32 	%r252, %r249, %r251;
	add.s32 	%r45, %r252, 33792;
	mad.lo.s32 	%r46, %r2, -56, %r44;
	add.s32 	%r741, %r189, 6;
	sub.s32 	%r740, %r190, %r189;
$L__BB21_39:
	add.s32 	%r312, %r741, -6;
	min.s32 	%r255, %r740, 6;
	mov.b32 	%r341, 0;
	st.shared.u32 	[%r43], %r341;
	st.shared.u32 	[%r43+1024], %r341;
	st.shared.u32 	[%r43+2048], %r341;
	st.shared.u32 	[%r43+3072], %r341;
	st.shared.u32 	[%r43+4096], %r341;
	st.shared.u32 	[%r43+5120], %r341;
	st.shared.u32 	[%r43+6144], %r341;
	st.shared.u32 	[%r43+7168], %r341;
	st.shared.u32 	[%r43+8192], %r341;
	st.shared.u32 	[%r43+9216], %r341;
	st.shared.u32 	[%r43+10240], %r341;
	st.shared.u32 	[%r43+11264], %r341;
	st.shared.u32 	[%r43+12288], %r341;
	st.shared.u32 	[%r43+13312], %r341;
	st.shared.u32 	[%r43+14336], %r341;
	st.shared.u32 	[%r43+15360], %r341;
	st.shared.u32 	[%r43+16384], %r341;
	st.shared.u32 	[%r43+17408], %r341;
	st.shared.u32 	[%r43+18432], %r341;
	st.shared.u32 	[%r43+19456], %r341;
	st.shared.u32 	[%r43+20480], %r341;
	st.shared.u32 	[%r43+21504], %r341;
	st.shared.u32 	[%r43+22528], %r341;
	st.shared.u32 	[%r43+23552], %r341;
	st.shared.u32 	[%r43+24576], %r341;
	st.shared.u32 	[%r43+25600], %r341;
	st.shared.u32 	[%r43+26624], %r341;
	st.shared.u32 	[%r43+27648], %r341;
	st.shared.u32 	[%r43+28672], %r341;
	st.shared.u32 	[%r43+29696], %r341;
	st.shared.u32 	[%r43+30720], %r341;
	st.shared.u32 	[%r43+31744], %r341;
	st.shared.u32 	[%r43+32768], %r341;
	// begin inline asm
	bmsk.clamp.b32 %r253, %r341, %r255;
	// end inline asm
	// begin inline asm
	shr.b32 %r256, %r760, %r312;
	// end inline asm
	and.b32  	%r344, %r253, %r256;
	shl.b32 	%r345, %r344, 10;
	not.b32 	%r346, %r345;
	and.b32  	%r347, %r346, 31744;
	add.s32 	%r348, %r43, %r347;
	shr.u32 	%r349, %r344, 4;
	and.b32  	%r350, %r349, 268435454;
	sub.s32 	%r71, %r348, %r350;
	ld.shared.u16 	%rs1, [%r71+2];
	add.s16 	%rs20, %rs1, 1;
	st.shared.u16 	[%r71+2], %rs20;
	// begin inline asm
	shr.b32 %r259, %r759, %r312;
	// end inline asm
	and.b32  	%r351, %r253, %r259;
	shl.b32 	%r352, %r351, 10;
	not.b32 	%r353, %r352;
	and.b32  	%r354, %r353, 31744;
	add.s32 	%r355, %r43, %r354;
	shr.u32 	%r356, %r351, 4;
	and.b32  	%r357, %r356, 268435454;
	sub.s32 	%r72, %r355, %r357;
	ld.shared.u16 	%rs2, [%r72+2];
	add.s16 	%rs21, %rs2, 1;
	st.shared.u16 	[%r72+2], %rs21;
	// begin inline asm
	shr.b32 %r262, %r758, %r312;
	// end inline asm
	and.b32  	%r358, %r253, %r262;
	shl.b32 	%r359, %r358, 10;
	not.b32 	%r360, %r359;
	and.b32  	%r361, %r360, 31744;
	add.s32 	%r362, %r43, %r361;
	shr.u32 	%r363, %r358, 4;
	and.b32  	%r364, %r363, 268435454;
	sub.s32 	%r73, %r362, %r364;
	ld.shared.u16 	%rs3, [%r73+2];
	add.s16 	%rs22, %rs3, 1;
	st.shared.u16 	[%r73+2], %rs22;
	// begin inline asm
	shr.b32 %r265, %r757, %r312;
	// end inline asm
	and.b32  	%r365, %r253, %r265;
	shl.b32 	%r366, %r365, 10;
	not.b32 	%r367, %r366;
	and.b32  	%r368, %r367, 31744;
	add.s32 	%r369, %r43, %r368;
	shr.u32 	%r370, %r365, 4;
	and.b32  	%r371, %r370, 268435454;
	sub.s32 	%r74, %r369, %r371;
	ld.shared.u16 	%rs4, [%r74+2];
	add.s16 	%rs23, %rs4, 1;
	st.shared.u16 	[%r74+2], %rs23;
	// begin inline asm
	shr.b32 %r268, %r756, %r312;
	// end inline asm
	and.b32  	%r372, %r253, %r268;
	shl.b32 	%r373, %r372, 10;
	not.b32 	%r374, %r373;
	and.b32  	%r375, %r374, 31744;
	add.s32 	%r376, %r43, %r375;
	shr.u32 	%r377, %r372, 4;
	and.b32  	%r378, %r377, 268435454;
	sub.s32 	%r75, %r376, %r378;
	ld.shared.u16 	%rs5, [%r75+2];
	add.s16 	%rs24, %rs5, 1;
	st.shared.u16 	[%r75+2], %rs24;
	// begin inline asm
	shr.b32 %r271, %r755, %r312;
	// end inline asm
	and.b32  	%r379, %r253, %r271;
	shl.b32 	%r380, %r379, 10;
	not.b32 	%r381, %r380;
	and.b32  	%r382, %r381, 31744;
	add.s32 	%r383, %r43, %r382;
	shr.u32 	%r384, %r379, 4;
	and.b32  	%r385, %r384, 268435454;
	sub.s32 	%r76, %r383, %r385;
	ld.shared.u16 	%rs6, [%r76+2];
	add.s16 	%rs25, %rs6, 1;
	st.shared.u16 	[%r76+2], %rs25;
	// begin inline asm
	shr.b32 %r274, %r754, %r312;
	// end inline asm
	and.b32  	%r386, %r253, %r274;
	shl.b32 	%r387, %r386, 10;
	not.b32 	%r388, %r387;
	and.b32  	%r389, %r388, 31744;
	add.s32 	%r390, %r43, %r389;
	shr.u32 	%r391, %r386, 4;
	and.b32  	%r392, %r391, 268435454;
	sub.s32 	%r77, %r390, %r392;
	ld.shared.u16 	%rs7, [%r77+2];
	add.s16 	%rs26, %rs7, 1;
	st.shared.u16 	[%r77+2], %rs26;
	// begin inline asm
	shr.b32 %r277, %r753, %r312;
	// end inline asm
	and.b32  	%r393, %r253, %r277;
	shl.b32 	%r394, %r393, 10;
	not.b32 	%r395, %r394;
	and.b32  	%r396, %r395, 31744;
	add.s32 	%r397, %r43, %r396;
	shr.u32 	%r398, %r393, 4;
	and.b32  	%r399, %r398, 268435454;
	sub.s32 	%r78, %r397, %r399;
	ld.shared.u16 	%rs8, [%r78+2];
	add.s16 	%rs27, %rs8, 1;
	st.shared.u16 	[%r78+2], %rs27;
	// begin inline asm
	shr.b32 %r280, %r752, %r312;
	// end inline asm
	and.b32  	%r400, %r253, %r280;
	shl.b32 	%r401, %r400, 10;
	not.b32 	%r402, %r401;
	and.b32  	%r403, %r402, 31744;
	add.s32 	%r404, %r43, %r403;
	shr.u32 	%r405, %r400, 4;
	and.b32  	%r406, %r405, 268435454;
	sub.s32 	%r79, %r404, %r406;
	ld.shared.u16 	%rs9, [%r79+2];
	add.s16 	%rs28, %rs9, 1;
	st.shared.u16 	[%r79+2], %rs28;
	// begin inline asm
	shr.b32 %r283, %r751, %r312;
	// end inline asm
	and.b32  	%r407, %r253, %r283;
	shl.b32 	%r408, %r407, 10;
	not.b32 	%r409, %r408;
	and.b32  	%r410, %r409, 31744;
	add.s32 	%r411, %r43, %r410;
	shr.u32 	%r412, %r407, 4;
	and.b32  	%r413, %r412, 268435454;
	sub.s32 	%r80, %r411, %r413;
	ld.shared.u16 	%rs10, [%r80+2];
	add.s16 	%rs29, %rs10, 1;
	st.shared.u16 	[%r80+2], %rs29;
	// begin inline asm
	shr.b32 %r286, %r750, %r312;
	// end inline asm
	and.b32  	%r414, %r253, %r286;
	shl.b32 	%r415, %r414, 10;
	not.b32 	%r416, %r415;
	and.b32  	%r417, %r416, 31744;
	add.s32 	%r418, %r43, %r417;
	shr.u32 	%r419, %r414, 4;
	and.b32  	%r420, %r419, 268435454;
	sub.s32 	%r81, %r418, %r420;
	ld.shared.u16 	%rs11, [%r81+2];
	add.s16 	%rs30, %rs11, 1;
	st.shared.u16 	[%r81+2], %rs30;
	// begin inline asm
	shr.b32 %r289, %r749, %r312;
	// end inline asm
	and.b32  	%r421, %r253, %r289;
	shl.b32 	%r422, %r421, 10;
	not.b32 	%r423, %r422;
	and.b32  	%r424, %r423, 31744;
	add.s32 	%r425, %r43, %r424;
	shr.u32 	%r426, %r421, 4;
	and.b32  	%r427, %r426, 268435454;
	sub.s32 	%r82, %r425, %r427;
	ld.shared.u16 	%rs12, [%r82+2];
	add.s16 	%rs31, %rs12, 1;
	st.shared.u16 	[%r82+2], %rs31;
	// begin inline asm
	shr.b32 %r292, %r748, %r312;
	// end inline asm
	and.b32  	%r428, %r253, %r292;
	shl.b32 	%r429, %r428, 10;
	not.b32 	%r430, %r429;
	and.b32  	%r431, %r430, 31744;
	add.s32 	%r432, %r43, %r431;
	shr.u32 	%r433, %r428, 4;
	and.b32  	%r434, %r433, 268435454;
	sub.s32 	%r83, %r432, %r434;
	ld.shared.u16 	%rs13, [%r83+2];
	add.s16 	%rs32, %rs13, 1;
	st.shared.u16 	[%r83+2], %rs32;
	// begin inline asm
	shr.b32 %r295, %r747, %r312;
	// end inline asm
	and.b32  	%r435, %r253, %r295;
	shl.b32 	%r436, %r435, 10;
	not.b32 	%r437, %r436;
	and.b32  	%r438, %r437, 31744;
	add.s32 	%r439, %r43, %r438;
	shr.u32 	%r440, %r435, 4;
	and.b32  	%r441, %r440, 268435454;
	sub.s32 	%r84, %r439, %r441;
	ld.shared.u16 	%rs14, [%r84+2];
	add.s16 	%rs33, %rs14, 1;
	st.shared.u16 	[%r84+2], %rs33;
	// begin inline asm
	shr.b32 %r298, %r746, %r312;
	// end inline asm
	and.b32  	%r442, %r253, %r298;
	shl.b32 	%r443, %r442, 10;
	not.b32 	%r444, %r443;
	and.b32  	%r445, %r444, 31744;
	add.s32 	%r446, %r43, %r445;
	shr.u32 	%r447, %r442, 4;
	and.b32  	%r448, %r447, 268435454;
	sub.s32 	%r85, %r446, %r448;
	ld.shared.u16 	%rs15, [%r85+2];
	add.s16 	%rs34, %rs15, 1;
	st.shared.u16 	[%r85+2], %rs34;
	// begin inline asm
	shr.b32 %r301, %r745, %r312;
	// end inline asm
	and.b32  	%r449, %r253, %r301;
	shl.b32 	%r450, %r449, 10;
	not.b32 	%r451, %r450;
	and.b32  	%r452, %r451, 31744;
	add.s32 	%r453, %r43, %r452;
	shr.u32 	%r454, %r449, 4;
	and.b32  	%r455, %r454, 268435454;
	sub.s32 	%r86, %r453, %r455;
	ld.shared.u16 	%rs16, [%r86+2];
	add.s16 	%rs35, %rs16, 1;
	st.shared.u16 	[%r86+2], %rs35;
	// begin inline asm
	shr.b32 %r304, %r744, %r312;
	// end inline asm
	and.b32  	%r456, %r253, %r304;
	shl.b32 	%r457, %r456, 10;
	not.b32 	%r458, %r457;
	and.b32  	%r459, %r458, 31744;
	add.s32 	%r460, %r43, %r459;
	shr.u32 	%r461, %r456, 4;
	and.b32  	%r462, %r461, 268435454;
	sub.s32 	%r87, %r460, %r462;
	ld.shared.u16 	%rs17, [%r87+2];
	add.s16 	%rs36, %rs17, 1;
	st.shared.u16 	[%r87+2], %rs36;
	// begin inline asm
	shr.b32 %r307, %r743, %r312;
	// end inline asm
	and.b32  	%r463, %r253, %r307;
	shl.b32 	%r464, %r463, 10;
	not.b32 	%r465, %r464;
	and.b32  	%r466, %r465, 31744;
	add.s32 	%r467, %r43, %r466;
	shr.u32 	%r468, %r463, 4;
	and.b32  	%r469, %r468, 268435454;
	sub.s32 	%r88, %r467, %r469;
	ld.shared.u16 	%rs18, [%r88+2];
	add.s16 	%rs37, %rs18, 1;
	st.shared.u16 	[%r88+2], %rs37;
	// begin inline asm
	shr.b32 %r310, %r742, %r312;
	// end inline asm
	and.b32  	%r470, %r253, %r310;
	shl.b32 	%r471, %r470, 10;
	not.b32 	%r472, %r471;
	and.b32  	%r473, %r472, 31744;
	add.s32 	%r474, %r43, %r473;
	shr.u32 	%r475, %r470, 4;
	and.b32  	%r476, %r475, 268435454;
	sub.s32 	%r89, %r474, %r476;
	ld.shared.u16 	%rs19, [%r89+2];
	add.s16 	%rs38, %rs19, 1;
	st.shared.u16 	[%r89+2], %rs38;
	bar.sync 	0;
	ld.shared.u32 	%r90, [%r44];
	ld.shared.u32 	%r477, [%r44+4];
	ld.shared.u32 	%r478, [%r44+8];
	ld.shared.u32 	%r479, [%r44+12];
	ld.shared.u32 	%r480, [%r44+16];
	ld.shared.u32 	%r481, [%r44+20];
	ld.shared.u32 	%r482, [%r44+24];
	ld.shared.u32 	%r483, [%r44+28];
	ld.shared.u32 	%r484, [%r44+32];
	ld.shared.u32 	%r485, [%r44+36];
	ld.shared.u32 	%r486, [%r44+40];
	ld.shared.u32 	%r487, [%r44+44];
	ld.shared.u32 	%r488, [%r44+48];
	ld.shared.u32 	%r489, [%r44+52];
	ld.shared.u32 	%r490, [%r44+56];
	ld.shared.u32 	%r491, [%r44+60];
	ld.shared.u32 	%r492, [%r44+64];
	ld.shared.u32 	%r493, [%r44+68];
	ld.shared.u32 	%r494, [%r44+72];
	ld.shared.u32 	%r495, [%r44+76];
	ld.shared.u32 	%r496, [%r44+80];
	ld.shared.u32 	%r497, [%r44+84];
	ld.shared.u32 	%r498, [%r44+88];
	ld.shared.u32 	%r499, [%r44+92];
	ld.shared.u32 	%r500, [%r44+96];
	ld.shared.u32 	%r501, [%r44+100];
	ld.shared.u32 	%r502, [%r44+104];
	ld.shared.u32 	%r503, [%r44+108];
	ld.shared.u32 	%r504, [%r44+112];
	ld.shared.u32 	%r505, [%r44+116];
	ld.shared.u32 	%r506, [%r44+120];
	ld.shared.u32 	%r507, [%r44+124];
	ld.shared.u32 	%r508, [%r44+128];
	add.s32 	%r91, %r477, %r90;
	add.s32 	%r92, %r478, %r91;
	add.s32 	%r93, %r479, %r92;
	add.s32 	%r94, %r480, %r93;
	add.s32 	%r95, %r481, %r94;
	add.s32 	%r96, %r482, %r95;
	add.s32 	%r97, %r483, %r96;
	add.s32 	%r98, %r484, %r97;
	add.s32 	%r99, %r485, %r98;
	add.s32 	%r100, %r486, %r99;
	add.s32 	%r101, %r487, %r100;
	add.s32 	%r102, %r488, %r101;
	add.s32 	%r103, %r489, %r102;
	add.s32 	%r104, %r490, %r103;
	add.s32 	%r105, %r491, %r104;
	add.s32 	%r106, %r492, %r105;
	add.s32 	%r107, %r493, %r106;
	add.s32 	%r108, %r494, %r107;
	add.s32 	%r109, %r495, %r108;
	add.s32 	%r110, %r496, %r109;
	add.s32 	%r111, %r497, %r110;
	add.s32 	%r112, %r498, %r111;
	add.s32 	%r113, %r499, %r112;
	add.s32 	%r114, %r500, %r113;
	add.s32 	%r115, %r501, %r114;
	add.s32 	%r116, %r502, %r115;
	add.s32 	%r117, %r503, %r116;
	add.s32 	%r118, %r504, %r117;
	add.s32 	%r119, %r505, %r118;
	add.s32 	%r120, %r506, %r119;
	add.s32 	%r121, %r507, %r120;
	add.s32 	%r318, %r508, %r121;
	// begin inline asm
	mov.u32 %r313, %laneid;
	// end inline asm
	mov.b32 	%r316, 1;
	mov.b32 	%r343, -1;
	// begin inline asm
	{  .reg .u32 r0;  .reg .pred p;  shfl.sync.up.b32 r0|p, %r318, %r316, %r341, %r343;  @p add.u32 r0, r0, %r318;  mov.u32 %r314, r0;}
	// end inline asm
	mov.b32 	%r322, 2;
	// begin inline asm
	{  .reg .u32 r0;  .reg .pred p;  shfl.sync.up.b32 r0|p, %r314, %r322, %r341, %r343;  @p add.u32 r0, r0, %r314;  mov.u32 %r320, r0;}
	// end inline asm
	mov.b32 	%r328, 4;
	// begin inline asm
	{  .reg .u32 r0;  .reg .pred p;  shfl.sync.up.b32 r0|p, %r320, %r328, %r341, %r343;  @p add.u32 r0, r0, %r320;  mov.u32 %r326, r0;}
	// end inline asm
	mov.b32 	%r334, 8;
	// begin inline asm
	{  .reg .u32 r0;  .reg .pred p;  shfl.sync.up.b32 r0|p, %r326, %r334, %r341, %r343;  @p add.u32 r0, r0, %r326;  mov.u32 %r332, r0;}
	// end inline asm
	mov.b32 	%r340, 16;
	// begin inline asm
	{  .reg .u32 r0;  .reg .pred p;  shfl.sync.up.b32 r0|p, %r332, %r340, %r341, %r343;  @p add.u32 r0, r0, %r332;  mov.u32 %r338, r0;}
	// end inline asm
	setp.ne.s32 	%p20, %r313, 31;
	@%p20 bra 	$L__BB21_41;
	st.shared.u32 	[%r45], %r338;
$L__BB21_41:
	sub.s32 	%r509, %r338, %r318;
	setp.gt.u32 	%p21, %r2, 31;
	setp.eq.s32 	%p22, %r42, 7;
	setp.eq.s32 	%p23, %r42, 6;
	setp.eq.s32 	%p24, %r42, 5;
	setp.eq.s32 	%p25, %r42, 4;
	setp.eq.s32 	%p26, %r42, 3;
	setp.eq.s32 	%p27, %r42, 2;
	setp.eq.s32 	%p28, %r42, 1;
	bar.sync 	0;
	ld.shared.v4.u32 	{%r510, %r511, %r512, %r513}, [_ZZN3cub18CUB_300001_SM_10006detail10radix_sort31DeviceRadixSortSingleTileKernelINS1_5radix10policy_hubIiNS0_8NullTypeEyE10Policy1000ELNS0_9SortOrderE1EiS6_yNS1_21identity_decomposer_tEEEvPKT1_PSB_PKT2_PSF_T3_iiT4_E12temp_storage+33792];
	selp.b32 	%r514, %r510, %r761, %p28;
	add.s32 	%r515, %r511, %r510;
	selp.b32 	%r516, %r515, %r514, %p27;
	add.s32 	%r517, %r515, %r512;
	selp.b32 	%r518, %r517, %r516, %p26;
	add.s32 	%r519, %r517, %r513;
	selp.b32 	%r520, %r519, %r518, %p25;
	ld.shared.v4.u32 	{%r521, %r522, %r523, %r524}, [_ZZN3cub18CUB_300001_SM_10006detail10radix_sort31DeviceRadixSortSingleTileKernelINS1_5radix10policy_hubIiNS0_8NullTypeEyE10Policy1000ELNS0_9SortOrderE1EiS6_yNS1_21identity_decomposer_tEEEvPKT1_PSB_PKT2_PSF_T3_iiT4_E12temp_storage+33808];
	add.s32 	%r525, %r519, %r521;
	selp.b32 	%r526, %r525, %r520, %p24;
	add.s32 	%r527, %r525, %r522;
	selp.b32 	%r528, %r527, %r526, %p23;
	add.s32 	%r529, %r527, %r523;
	selp.b32 	%r761, %r529, %r528, %p22;
	add.s32 	%r126, %r529, %r524;
	setp.ne.s32 	%p29, %r313, 0;
	selp.b32 	%r530, %r509, 0, %p29;
	add.s32 	%r531, %r761, %r530;
	or.pred  	%p30, %p21, %p29;
	selp.b32 	%r762, %r531, %r509, %p21;
	@%p30 bra 	$L__BB21_43;
	shl.b32 	%r762, %r126, 16;
	st.shared.u32 	[_ZZN3cub18CUB_300001_SM_10006detail10radix_sort31DeviceRadixSortSingleTileKernelINS1_5radix10policy_hubIiNS0_8NullTypeEyE10Policy1000ELNS0_9SortOrderE1EiS6_yNS1_21identity_decomposer_tEEEvPKT1_PSB_PKT2_PSF_T3_iiT4_E12temp_storage+33832], %r762;
$L__BB21_43:
	setp.eq.s32 	%p31, %r2, 0;
	bar.sync 	0;
	ld.shared.u32 	%r532, [_ZZN3cub18CUB_300001_SM_10006detail10radix_sort31DeviceRadixSortSingleTileKernelINS1_5radix10policy_hubIiNS0_8NullTypeEyE10Policy1000ELNS0_9SortOrderE1EiS6_yNS1_21identity_decomposer_tEEEvPKT1_PSB_PKT2_PSF_T3_iiT4_E12temp_storage+33832];
	selp.b32 	%r533, 0, %r532, %p31;
	add.s32 	%r534, %r762, %r533;
	add.s32 	%r535, %r90, %r534;
	add.s32 	%r536, %r91, %r534;
	add.s32 	%r537, %r92, %r534;
	add.s32 	%r538, %r93, %r534;
	add.s32 	%r539, %r94, %r534;
	add.s32 	%r540, %r95, %r534;
	add.s32 	%r541, %r96, %r534;
	add.s32 	%r542, %r97, %r534;
	add.s32 	%r543, %r98, %r534;
	add.s32 	%r544, %r99, %r534;
	add.s32 	%r545, %r100, %r534;
	add.s32 	%r546, %r101, %r534;
	add.s32 	%r547, %r102, %r534;
	add.s32 	%r548, %r103, %r534;
	add.s32 	%r549, %r104, %r534;
	add.s32 	%r550, %r105, %r534;
	add.s32 	%r551, %r106, %r534;
	add.s32 	%r552, %r107, %r534;
	add.s32 	%r553, %r108, %r534;
	add.s32 	%r554, %r109, %r534;
	add.s32 	%r555, %r110, %r534;
	add.s32 	%r556, %r111, %r534;
	add.s32 	%r557, %r112, %r534;
	add.s32 	%r558, %r113, %r534;
	add.s32 	%r559, %r114, %r534;
	add.s32 	%r560, %r115, %r534;
	add.s32 	%r561, %r116, %r534;
	add.s32 	%r562, %r117, %r534;
	add.s32 	%r563, %r118, %r534;
	add.s32 	%r564, %r119, %r534;
	add.s32 	%r565, %r120, %r534;
	add.s32 	%r566, %r121, %r534;
	st.shared.u32 	[%r44], %r534;
	st.shared.u32 	[%r44+4], %r535;
	st.shared.u32 	[%r44+8], %r536;
	st.shared.u32 	[%r44+12], %r537;
	st.shared.u32 	[%r44+16], %r538;
	st.shared.u32 	[%r44+20], %r539;
	st.shared.u32 	[%r44+24], %r540;
	st.shared.u32 	[%r44+28], %r541;
	st.shared.u32 	[%r44+32], %r542;
	st.shared.u32 	[%r44+36], %r543;
	st.shared.u32 	[%r44+40], %r544;
	st.shared.u32 	[%r44+44], %r545;
	st.shared.u32 	[%r44+48], %r546;
	st.shared.u32 	[%r44+52], %r547;
	st.shared.u32 	[%r44+56], %r548;
	st.shared.u32 	[%r44+60], %r549;
	st.shared.u32 	[%r44+64], %r550;
	st.shared.u32 	[%r44+68], %r551;
	st.shared.u32 	[%r44+72], %r552;
	st.shared.u32 	[%r44+76], %r553;
	st.shared.u32 	[%r44+80], %r554;
	st.shared.u32 	[%r44+84], %r555;
	st.shared.u32 	[%r44+88], %r556;
	st.shared.u32 	[%r44+92], %r557;
	st.shared.u32 	[%r44+96], %r558;
	st.shared.u32 	[%r44+100], %r559;
	st.shared.u32 	[%r44+104], %r560;
	st.shared.u32 	[%r44+108], %r561;
	st.shared.u32 	[%r44+112], %r562;
	st.shared.u32 	[%r44+116], %r563;
	st.shared.u32 	[%r44+120], %r564;
	st.shared.u32 	[%r44+124], %r565;
	st.shared.u32 	[%r44+128], %r566;
	bar.sync 	0;
	cvt.u32.u16 	%r567, %rs1;
	ld.shared.u16 	%r568, [%r71+2];
	add.s32 	%r130, %r568, %r567;
	cvt.u32.u16 	%r569, %rs2;
	ld.shared.u16 	%r570, [%r72+2];
	add.s32 	%r131, %r570, %r569;
	cvt.u32.u16 	%r571, %rs3;
	ld.shared.u16 	%r572, [%r73+2];
	add.s32 	%r132, %r572, %r571;
	cvt.u32.u16 	%r573, %rs4;
	ld.shared.u16 	%r574, [%r74+2];
	add.s32 	%r133, %r574, %r573;
	cvt.u32.u16 	%r575, %rs5;
	ld.shared.u16 	%r576, [%r75+2];
	add.s32 	%r134, %r576, %r575;
	cvt.u32.u16 	%r577, %rs6;
	ld.shared.u16 	%r578, [%r76+2];
	add.s32 	%r135, %r578, %r577;
	cvt.u32.u16 	%r579, %rs7;
	ld.shared.u16 	%r580, [%r77+2];
	add.s32 	%r136, %r580, %r579;
	cvt.u32.u16 	%r581, %rs8;
	ld.shared.u16 	%r582, [%r78+2];
	add.s32 	%r137, %r582, %r581;
	cvt.u32.u16 	%r583, %rs9;
	ld.shared.u16 	%r584, [%r79+2];
	add.s32 	%r138, %r584, %r583;
	cvt.u32.u16 	%r585, %rs10;
	ld.shared.u16 	%r586, [%r80+2];
	add.s32 	%r139, %r586, %r585;
	cvt.u32.u16 	%r587, %rs11;
	ld.shared.u16 	%r588, [%r81+2];
	add.s32 	%r140, %r588, %r587;
	cvt.u32.u16 	%r589, %rs12;
	ld.shared.u16 	%r590, [%r82+2];
	add.s32 	%r141, %r590, %r589;
	cvt.u32.u16 	%r591, %rs13;
	ld.shared.u16 	%r592, [%r83+2];
	add.s32 	%r142, %r592, %r591;
	cvt.u32.u16 	%r593, %rs14;
	ld.shared.u16 	%r594, [%r84+2];
	add.s32 	%r143, %r594, %r593;
	cvt.u32.u16 	%r595, %rs15;
	ld.shared.u16 	%r596, [%r85+2];
	add.s32 	%r144, %r596, %r595;
	cvt.u32.u16 	%r597, %rs16;
	ld.shared.u16 	%r598, [%r86+2];
	add.s32 	%r145, %r598, %r597;
	cvt.u32.u16 	%r599, %rs17;
	ld.shared.u16 	%r600, [%r87+2];
	add.s32 	%r146, %r600, %r599;
	cvt.u32.u16 	%r601, %rs18;
	ld.shared.u16 	%r602, [%r88+2];
	add.s32 	%r147, %r602, %r601;
	cvt.u32.u16 	%r603, %rs19;
	ld.shared.u16 	%r604, [%r89+2];
	add.s32 	%r148, %r604, %r603;
	bar.sync 	0;
	setp.lt.s32 	%p32, %r741, %r190;
	@%p32 bra 	$L__BB21_83;
	cvt.u64.u32 	%rd8, %r2;
	shl.b32 	%r605, %r130, 2;
	mov.u32 	%r606, _ZZN3cub18CUB_300001_SM_10006detail10radix_sort31DeviceRadixSortSingleTileKernelINS1_5radix10policy_hubIiNS0_8NullTypeEyE10Policy1000ELNS0_9SortOrderE1EiS6_yNS1_21identity_decomposer_tEEEvPKT1_PSB_PKT2_PSF_T3_iiT4_E12temp_storage;
	add.s32 	%r607, %r606, %r605;
	st.shared.u32 	[%r607], %r760;
	shl.b32 	%r608, %r131, 2;
	add.s32 	%r609, %r606, %r608;
	st.shared.u32 	[%r609], %r759;
	shl.b32 	%r610, %r132, 2;
	add.s32 	%r611, %r606, %r610;
	st.shared.u32 	[%r611], %r758;
	shl.b32 	%r612, %r133, 2;
	add.s32 	%r613, %r606, %r612;
	st.shared.u32 	[%r613], %r757;
	shl.b32 	%r614, %r134, 2;
	add.s32 	%r615, %r606, %r614;
	st.shared.u32 	[%r615], %r756;
	shl.b32 	%r616, %r135, 2;
	add.s32 	%r617, %r606, %r616;
	st.shared.u32 	[%r617], %r755;
	shl.b32 	%r618, %r136, 2;
	add.s32 	%r619, %r606, %r618;
	st.shared.u32 	[%r619], %r754;
	shl.b32 	%r620, %r137, 2;
	add.s32 	%r621, %r606, %r620;
	st.shared.u32 	[%r621], %r753;
	shl.b32 	%r622, %r138, 2;
	add.s32 	%r623, %r606, %r622;
	st.shared.u32 	[%r623], %r752;
	shl.b32 	%r624, %r139, 2;
	add.s32 	%r625, %r606, %r624;
	st.shared.u32 	[%r625], %r751;
	shl.b32 	%r626, %r140, 2;
	add.s32 	%r627, %r606, %r626;
	st.shared.u32 	[%r627], %r750;
	shl.b32 	%r628, %r141, 2;
	add.s32 	%r629, %r606, %r628;
	st.shared.u32 	[%r629], %r749;
	shl.b32 	%r630, %r142, 2;
	add.s32 	%r631, %r606, %r630;
	st.shared.u32 	[%r631], %r748;
	shl.b32 	%r632, %r143, 2;
	add.s32 	%r633, %r606, %r632;
	st.shared.u32 	[%r633], %r747;
	shl.b32 	%r634, %r144, 2;
	add.s32 	%r635, %r606, %r634;
	st.shared.u32 	[%r635], %r746;
	shl.b32 	%r636, %r145, 2;
	add.s32 	%r637, %r606, %r636;
	st.shared.u32 	[%r637], %r745;
	shl.b32 	%r638, %r146, 2;
	add.s32 	%r639, %r606, %r638;
	st.shared.u32 	[%r639], %r744;
	shl.b32 	%r640, %r147, 2;
	add.s32 	%r641, %r606, %r640;
	st.shared.u32 	[%r641], %r743;
	shl.b32 	%r642, %r148, 2;
	add.s32 	%r643, %r606, %r642;
	st.shared.u32 	[%r643], %r742;
	bar.sync 	0;
	mad.lo.s32 	%r149, %r2, -72, %r46;
	ld.shared.u32 	%r150, [%r149+1024];
	ld.shared.u32 	%r151, [%r149+2048];
	ld.shared.u32 	%r152, [%r149+3072];
	ld.shared.u32 	%r153, [%r149+4096];
	ld.shared.u32 	%r154, [%r149+5120];
	ld.shared.u32 	%r155, [%r149+6144];
	ld.shared.u32 	%r156, [%r149+7168];
	ld.shared.u32 	%r157, [%r149+8192];
	ld.shared.u32 	%r158, [%r149+9216];
	ld.shared.u32 	%r159, [%r149+10240];
	ld.shared.u32 	%r160, [%r149+11264];
	ld.shared.u32 	%r161, [%r149+12288];
	ld.shared.u32 	%r162, [%r149+13312];
	ld.shared.u32 	%r163, [%r149+14336];
	ld.shared.u32 	%r164, [%r149+15360];
	ld.shared.u32 	%r165, [%r149+16384];
	ld.shared.u32 	%r166, [%r149+17408];
	ld.shared.u32 	%r167, [%r149+18432];
	setp.gt.u64 	%p33, %rd4, %rd8;
	cvta.to.global.u64 	%rd9, %rd3;
	mul.wide.u32 	%rd10, %r2, 4;
	add.s64 	%rd2, %rd9, %rd10;
	@%p33 bra 	$L__BB21_45;
	bra.uni 	$L__BB21_46;
$L__BB21_45:
	ld.shared.u32 	%r644, [%r149];
	xor.b32  	%r645, %r644, -2147483648;
	st.global.u32 	[%rd2], %r645;
$L__BB21_46:
	add.s32 	%r646, %r2, 256;
	cvt.u64.u32 	%rd11, %r646;
	setp.le.u64 	%p34, %rd4, %rd11;
	@%p34 bra 	$L__BB21_48;
	xor.b32  	%r647, %r150, -2147483648;
	st.global.u32 	[%rd2+1024], %r647;
$L__BB21_48:
	add.s32 	%r648, %r2, 512;
	cvt.u64.u32 	%rd12, %r648;
	setp.le.u64 	%p35, %rd4, %rd12;
	@%p35 bra 	$L__BB21_50;
	xor.b32  	%r649, %r151, -2147483648;
	st.global.u32 	[%rd2+2048], %r649;
$L__BB21_50:
	add.s32 	%r650, %r2, 768;
	cvt.u64.u32 	%rd13, %r650;
	setp.le.u64 	%p36, %rd4, %rd13;
	@%p36 bra 	$L__BB21_52;
	xor.b32  	%r651, %r152, -2147483648;
	st.global.u32 	[%rd2+3072], %r651;
$L__BB21_52:
	or.b32  	%r652, %r2, 1024;
	cvt.u64.u32 	%rd14, %r652;
	setp.le.u64 	%p37, %rd4, %rd14;
	@%p37 bra 	$L__BB21_54;
	xor.b32  	%r653, %r153, -2147483648;
	st.global.u32 	[%rd2+4096], %r653;
$L__BB21_54:
	add.s32 	%r654, %r2, 1280;
	cvt.u64.u32 	%rd15, %r654;
	setp.le.u64 	%p38, %rd4, %rd15;
	@%p38 bra 	$L__BB21_56;
	xor.b32  	%r655, %r154, -2147483648;
	st.global.u32 	[%rd2+5120], %r655;
$L__BB21_56:
	add.s32 	%r656, %r2, 1536;
	cvt.u64.u32 	%rd16, %r656;
	setp.le.u64 	%p39, %rd4, %rd16;
	@%p39 bra 	$L__BB21_58;
	xor.b32  	%r657, %r155, -2147483648;
	st.global.u32 	[%rd2+6144], %r657;
$L__BB21_58:
	add.s32 	%r658, %r2, 1792;
	cvt.u64.u32 	%rd17, %r658;
	setp.le.u64 	%p40, %rd4, %rd17;
	@%p40 bra 	$L__BB21_60;
	xor.b32  	%r659, %r156, -2147483648;
	st.global.u32 	[%rd2+7168], %r659;
$L__BB21_60:
	or.b32  	%r660, %r2, 2048;
	cvt.u64.u32 	%rd18, %r660;
	setp.le.u64 	%p41, %rd4, %rd18;
	@%p41 bra 	$L__BB21_62;
	xor.b32  	%r661, %r157, -2147483648;
	st.global.u32 	[%rd2+8192], %r661;
$L__BB21_62:
	add.s32 	%r662, %r2, 2304;
	cvt.u64.u32 	%rd19, %r662;
	setp.le.u64 	%p42, %rd4, %rd19;
	@%p42 bra 	$L__BB21_64;
	xor.b32  	%r663, %r158, -2147483648;
	st.global.u32 	[%rd2+9216], %r663;
$L__BB21_64:
	add.s32 	%r664, %r2, 2560;
	cvt.u64.u32 	%rd20, %r664;
	setp.le.u64 	%p43, %rd4, %rd20;
	@%p43 bra 	$L__BB21_66;
	xor.b32  	%r665, %r159, -2147483648;
	st.global.u32 	[%rd2+10240], %r665;
$L__BB21_66:
	add.s32 	%r666, %r2, 2816;
	cvt.u64.u32 	%rd21, %r666;
	setp.le.u64 	%p44, %rd4, %rd21;
	@%p44 bra 	$L__BB21_68;
	xor.b32  	%r667, %r160, -2147483648;
	st.global.u32 	[%rd2+11264], %r667;
$L__BB21_68:
	or.b32  	%r668, %r2, 3072;
	cvt.u64.u32 	%rd22, %r668;
	setp.le.u64 	%p45, %rd4, %rd22;
	@%p45 bra 	$L__BB21_70;
	xor.b32  	%r669, %r161, -2147483648;
	st.global.u32 	[%rd2+12288], %r669;
$L__BB21_70:
	add.s32 	%r670, %r2, 3328;
	cvt.u64.u32 	%rd23, %r670;
	setp.le.u64 	%p46, %rd4, %rd23;
	@%p46 bra 	$L__BB21_72;
	xor.b32  	%r671, %r162, -2147483648;
	st.global.u32 	[%rd2+13312], %r671;
$L__BB21_72:
	add.s32 	%r672, %r2, 3584;
	cvt.u64.u32 	%rd24, %r672;
	setp.le.u64 	%p47, %rd4, %rd24;
	@%p47 bra 	$L__BB21_74;
	xor.b32  	%r673, %r163, -2147483648;
	st.global.u32 	[%rd2+14336], %r673;
$L__BB21_74:
	add.s32 	%r674, %r2, 3840;
	cvt.u64.u32 	%rd25, %r674;
	setp.le.u64 	%p48, %rd4, %rd25;
	@%p48 bra 	$L__BB21_76;
	xor.b32  	%r675, %r164, -2147483648;
	st.global.u32 	[%rd2+15360], %r675;
$L__BB21_76:
	or.b32  	%r676, %r2, 4096;
	cvt.u64.u32 	%rd26, %r676;
	setp.le.u64 	%p49, %rd4, %rd26;
	@%p49 bra 	$L__BB21_78;
	xor.b32  	%r677, %r165, -2147483648;
	st.global.u32 	[%rd2+16384], %r677;
$L__BB21_78:
	add.s32 	%r678, %r2, 4352;
	cvt.u64.u32 	%rd27, %r678;
	setp.le.u64 	%p50, %rd4, %rd27;
	@%p50 bra 	$L__BB21_80;
	xor.b32  	%r679, %r166, -2147483648;
	st.global.u32 	[%rd2+17408], %r679;
$L__BB21_80:
	add.s32 	%r680, %r2, 4608;
	cvt.u64.u32 	%rd28, %r680;
	setp.le.u64 	%p51, %rd4, %rd28;
	@%p51 bra 	$L__BB21_82;
	xor.b32  	%r681, %r167, -2147483648;
	st.global.u32 	[%rd2+18432], %r681;
$L__BB21_82:
	ret;
$L__BB21_83:
	shl.b32 	%r682, %r130, 2;
	mov.u32 	%r683, _ZZN3cub18CUB_300001_SM_10006detail10radix_sort31DeviceRadixSortSingleTileKernelINS1_5radix10policy_hubIiNS0_8NullTypeEyE10Policy1000ELNS0_9SortOrderE1EiS6_yNS1_21identity_decomposer_tEEEvPKT1_PSB_PKT2_PSF_T3_iiT4_E12temp_storage;
	add.s32 	%r684, %r683, %r682;
	st.shared.u32 	[%r684], %r760;
	shl.b32 	%r685, %r131, 2;
	add.s32 	%r686, %r683, %r685;
	st.shared.u32 	[%r686], %r759;
	shl.b32 	%r687, %r132, 2;
	add.s32 	%r688, %r683, %r687;
	st.shared.u32 	[%r688], %r758;
	shl.b32 	%r689, %r133, 2;
	add.s32 	%r690, %r683, %r689;
	st.shared.u32 	[%r690], %r757;
	shl.b32 	%r691, %r134, 2;
	add.s32 	%r692, %r683, %r691;
	st.shared.u32 	[%r692], %r756;
	shl.b32 	%r693, %r135, 2;
	add.s32 	%r694, %r683, %r693;
	st.shared.u32 	[%r694], %r755;
	shl.b32 	%r695, %r136, 2;
	add.s32 	%r696, %r683, %r695;
	st.shared.u32 	[%r696], %r754;
	shl.b32 	%r697, %r137, 2;
	add.s32 	%r698, %r683, %r697;
	st.shared.u32 	[%r698], %r753;
	shl.b32 	%r699, %r138, 2;
	add.s32 	%r700, %r683, %r699;
	st.shared.u32 	[%r700], %r752;
	shl.b32 	%r701, %r139, 2;
	add.s32 	%r702, %r683, %r701;
	st.shared.u32 	[%r702], %r751;
	shl.b32 	%r703, %r140, 2;
	add.s32 	%r704, %r683, %r703;
	st.shared.u32 	[%r704], %r750;
	shl.b32 	%r705, %r141, 2;
	add.s32 	%r706, %r683, %r705;
	st.shared.u32 	[%r706], %r749;
	shl.b32 	%r707, %r142, 2;
	add.s32 	%r708, %r683, %r707;
	st.shared.u32 	[%r708], %r748;
	shl.b32 	%r709, %r143, 2;
	add.s32 	%r710, %r683, %r709;
	st.shared.u32 	[%r710], %r747;
	shl.b32 	%r711, %r144, 2;
	add.s32 	%r712, %r683, %r711;
	st.shared.u32 	[%r712], %r746;
	shl.b32 	%r713, %r145, 2;
	add.s32 	%r714, %r683, %r713;
	st.shared.u32 	[%r714], %r745;
	shl.b32 	%r715, %r146, 2;
	add.s32 	%r716, %r683, %r715;
	st.shared.u32 	[%r716], %r744;
	shl.b32 	%r717, %r147, 2;
	add.s32 	%r718, %r683, %r717;
	st.shared.u32 	[%r718], %r743;
	shl.b32 	%r719, %r148, 2;
	add.s32 	%r720, %r683, %r719;
	st.shared.u32 	[%r720], %r742;
	bar.sync 	0;
	ld.shared.u32 	%r760, [%r46];
	ld.shared.u32 	%r759, [%r46+4];
	ld.shared.u32 	%r758, [%r46+8];
	ld.shared.u32 	%r757, [%r46+12];
	ld.shared.u32 	%r756, [%r46+16];
	ld.shared.u32 	%r755, [%r46+20];
	ld.shared.u32 	%r754, [%r46+24];
	ld.shared.u32 	%r753, [%r46+28];
	ld.shared.u32 	%r752, [%r46+32];
	ld.shared.u32 	%r751, [%r46+36];
	ld.shared.u32 	%r750, [%r46+40];
	ld.shared.u32 	%r749, [%r46+44];
	ld.shared.u32 	%r748, [%r46+48];
	ld.shared.u32 	%r747, [%r46+52];
	ld.shared.u32 	%r746, [%r46+56];
	ld.shared.u32 	%r745, [%r46+60];
	ld.shared.u32 	%r744, [%r46+64];
	ld.shared.u32 	%r743, [%r46+68];
	ld.shared.u32 	%r742, [%r46+72];
	bar.sync 	0;
	add.s32 	%r741, %r741, 6;
	add.s32 	%r740, %r740, -6;
	bra.uni 	$L__BB21_39;

}
	// .globl	_ZN3cub18CUB_300001_SM_10006detail10radix_sort30DeviceRadixSortHistogramKernelINS1_5radix10policy_hubIiNS0_8NullTypeEyE10Policy1000ELNS0_9SortOrderE1EiyNS1_21identity_decomposer_tEEEvPT2_PKT1_SB_iiT3_
.visible .entry _ZN3cub18CUB_300001_SM_10006detail10radix_sort30DeviceRadixSortHistogramKernelINS1_5radix10policy_hubIiNS0_8NullTypeEyE10Policy1000ELNS0_9SortOrderE1EiyNS1_21identity_decomposer_tEEEvPT2_PKT1_SB_iiT3_(
	.param .u64 .ptr .align 1 _ZN3cub18CUB_300001_SM_10006detail10radix_sort30DeviceRadixSortHistogramKernelINS1_5radix10policy_hubIiNS0_8NullTypeEyE10Policy1000ELNS0_9SortOrderE1EiyNS1_21identity_decomposer_tEEEvPT2_PKT1_SB_iiT3__param_0,
	.param .u64 .ptr .align 1 _ZN3cub18CUB_300001_SM_10006detail10radix_sort30DeviceRadixSortHistogramKernelINS1_5radix10policy_hubIiNS0_8NullTypeEyE10Policy1000ELNS0_9SortOrderE1EiyNS1_21identity_decomposer_tEEEvPT2_PKT1_SB_iiT3__param_1,
	.param .u64 _ZN3cub18CUB_300001_SM_10006detail10radix_sort30DeviceRadixSortHistogramKernelINS1_5radix10policy_hubIiNS0_8NullTypeEyE10Policy1000ELNS0_9SortOrderE1EiyNS1_21identity_decomposer_tEEEvPT2_PKT1_SB_iiT3__param_2,
	.param .u32 _ZN3cub18CUB_300001_SM_10006detail10radix_sort30DeviceRadixSortHistogramKernelINS1_5radix10policy_hubIiNS0_8NullTypeEyE10Policy1000ELNS0_9SortOrderE1EiyNS1_21identity_decomposer_tEEEvPT2_PKT1_SB_iiT3__param_3,
	.param .u32 _ZN3cub18CUB_300001_SM_10006detail10radix_sort30DeviceRadixSortHistogramKernelINS1_5radix10policy_hubIiNS0_8NullTypeEyE10Policy1000ELNS0_9SortOrderE1EiyNS1_21identity_decomposer_tEEEvPT2_PKT1_SB_iiT3__param_4,
	.param .align 1 .b8 _ZN3cub18CUB_300001_SM_10006detail10radix_sort30DeviceRadixSortHistogramKernelINS1_5radix10policy_hubIiNS0_8NullTypeEyE10Policy1000ELNS0_9SortOrderE1EiyNS1_21identity_decomposer_tEEEvPT2_PKT1_SB_iiT3__param_5[1]
)
.maxntid 128
{
	.reg .pred 	%p<91>;
	.reg .b32 	%r<486>;
	.reg .b64 	%rd<137>;
	// demoted variable
	.shared .align 4 .b8 _ZZN3cub18CUB_300001_SM_10006detail10radix_sort30DeviceRadixSortHistogramKernelINS1_5radix10policy_hubIiNS0_8NullTypeEyE10Policy1000ELNS0_9SortOrderE1EiyNS1_21identity_decomposer_tEEEvPT2_PKT1_SB_iiT3_E12temp_storage[4096];
	ld.param.u64 	%rd18, [_ZN3cub18CUB_300001_SM_10006detail10radix_sort30DeviceRadixSortHistogramKernelINS1_5radix10policy_hubIiNS0_8NullTypeEyE10Policy1000ELNS0_9SortOrderE1EiyNS1_21identity_decomposer_tEEEvPT2_PKT1_SB_iiT3__param_0];
	ld.param.u64 	%rd19, [_ZN3cub18CUB_300001_SM_10006detail10radix_sort30DeviceRadixSortHistogramKernelINS1_5radix10policy_hubIiNS0_8NullTypeEyE10Policy1000ELNS0_9SortOrderE1EiyNS1_21identity_decomposer_tEEEvPT2_PKT1_SB_iiT3__param_1];
	ld.param.u64 	%rd17, [_ZN3cub18CUB_300001_SM_10006detail10radix_sort30DeviceRadixSortHistogramKernelINS1_5radix10policy_hubIiNS0_8NullTypeEyE10Policy1000ELNS0_9SortOrderE1EiyNS1_21identity_decomposer_tEEEvPT2_PKT1_SB_iiT3__param_2];
	ld.param.u32 	%r174, [_ZN3cub18CUB_300001_SM_10006detail10radix_sort30DeviceRadixSortHistogramKernelINS1_5radix10policy_hubIiNS0_8NullTypeEyE10Policy1000ELNS0_9SortOrderE1EiyNS1_21identity_decomposer_tEEEvPT2_PKT1_SB_iiT3__param_3];
	ld.param.u32 	%r175, [_ZN3cub18CUB_300001_SM_10006detail10radix_sort30DeviceRadixSortHistogramKernelINS1_5radix10policy_hubIiNS0_8NullTypeEyE10Policy1000ELNS0_9SortOrderE1EiyNS1_21identity_decomposer_tEEEvPT2_PKT1_SB_iiT3__param_4];
	cvta.to.global.u64 	%rd1, %rd19;
	cvta.to.global.u64 	%rd2, %rd18;
	setp.eq.s64 	%p2, %rd17, 0;
	@%p2 bra 	$L__BB22_153;
	sub.s32 	%r176, %r175, %r174;
	add.s32 	%r177, %r176, 7;
	shr.s32 	%r178, %r177, 31;
	shr.u32 	%r179, %r178, 29;
	add.s32 	%r180, %r177, %r179;
	shr.s32 	%r181, %r180, 3;
	mov.u32 	%r182, %tid.x;
	setp.gt.u32 	%p3, %r182, 255;
	setp.lt.s32 	%p4, %r177, 8;
	mov.u32 	%r183, %ctaid.x;
	shl.b32 	%r184, %r183, 11;
	cvt.u64.u32 	%rd3, %r184;
	mov.u32 	%r185, %nctaid.x;
	shl.b32 	%r186, %r185, 11;
	cvt.u64.u32 	%rd4, %r186;
	add.s32 	%r1, %r181, -1;
	and.b32  	%r2, %r181, 15;
	and.b32  	%r3, %r181, 7;
	add.s32 	%r4, %r3, -1;
	and.b32  	%r5, %r181, 3;
	or.pred  	%p1, %p3, %p4;
	shl.b32 	%r187, %r182, 2;
	mov.u32 	%r188, _ZZN3cub18CUB_300001_SM_10006detail10radix_sort30DeviceRadixSortHistogramKernelINS1_5radix10policy_hubIiNS0_8NullTypeEyE10Policy1000ELNS0_9SortOrderE1EiyNS1_21identity_decomposer_tEEEvPT2_PKT1_SB_iiT3_E12temp_storage;
	add.s32 	%r6, %r188, %r187;
	and.b32  	%r7, %r181, 268435440;
	cvt.u64.u32 	%rd5, %r182;
	add.s32 	%r8, %r182, 128;
	add.s32 	%r9, %r182, 256;
	add.s32 	%r10, %r182, 384;
	add.s32 	%r11, %r182, 512;
	add.s32 	%r12, %r182, 640;
	add.s32 	%r13, %r182, 768;
	or.b32  	%r14, %r182, 1024;
	add.s32 	%r15, %r182, 1920;
	and.b32  	%r16, %r181, 268435448;
	and.b32  	%r17, %r181, 1;
	neg.s32 	%r18, %r7;
	add.s32 	%r19, %r6, 8192;
	add.s64 	%rd21, %rd17, -1;
	shr.u64 	%rd22, %rd21, 30;
	add.s64 	%rd23, %rd22, 1;
	min.u64 	%rd6, %rd23, %rd17;
	mov.b64 	%rd135, 0;
$L__BB22_2:
	@%p1 bra 	$L__BB22_30;
	setp.lt.u32 	%p5, %r1, 15;
	mov.b32 	%r439, 0;
	@%p5 bra 	$L__BB22_6;
	mov.u32 	%r436, %r19;
	mov.u32 	%r437, %r18;
$L__BB22_5:
	.pragma "nounroll";
	mov.b32 	%r190, 0;
	st.shared.u32 	[%r436+-8192], %r190;
	st.shared.u32 	[%r436+-7168], %r190;
	st.shared.u32 	[%r436+-6144], %r190;
	st.shared.u32 	[%r436+-5120], %r190;
	st.shared.u32 	[%r436+-4096], %r190;
	st.shared.u32 	[%r436+-3072], %r190;
	st.shared.u32 	[%r436+-2048], %r190;
	st.shared.u32 	[%r436+-1024], %r190;
	st.shared.u32 	[%r436], %r190;
	st.shared.u32 	[%r436+1024], %r190;
	st.shared.u32 	[%r436+2048], %r190;
	st.shared.u32 	[%r436+3072], %r190;
	st.shared.u32 	[%r436+4096], %r190;
	st.shared.u32 	[%r436+5120], %r190;
	st.shared.u32 	[%r436+6144], %r190;
	st.shared.u32 	[%r436+7168], %r190;
	add.s32 	%r437, %r437, 16;
	add.s32 	%r436, %r436, 16384;
	setp.ne.s32 	%p6, %r437, 0;
	mov.u32 	%r439, %r7;
	@%p6 bra 	$L__BB22_5;
$L__BB22_6:
	add.s32 	%r25, %r2, -1;
	setp.eq.s32 	%p7, %r2, 0;
	@%p7 bra 	$L__BB22_16;
	setp.lt.u32 	%p8, %r25, 7;
	@%p8 bra 	$L__BB22_9;
	shl.b32 	%r191, %r439, 10;
	add.s32 	%r192, %r6, %r191;
	mov.b32 	%r193, 0;
	st.shared.u32 	[%r192], %r193;
	st.shared.u32 	[%r192+1024], %r193;
	st.shared.u32 	[%r192+2048], %r193;
	st.shared.u32 	[%r192+3072], %r193;
	st.shared.u32 	[%r192+4096], %r193;
	st.shared.u32 	[%r192+5120], %r193;
	st.shared.u32 	[%r192+6144], %r193;
	st.shared.u32 	[%r192+7168], %r193;
	add.s32 	%r439, %r439, 8;
$L__BB22_9:
	setp.eq.s32 	%p9, %r3, 0;
	@%p9 bra 	$L__BB22_16;
	setp.lt.u32 	%p10, %r4, 3;
	@%p10 bra 	$L__BB22_12;
	shl.b32 	%r194, %r439, 10;
	add.s32 	%r195, %r6, %r194;
	mov.b32 	%r196, 0;
	st.shared.u32 	[%r195], %r196;
	st.shared.u32 	[%r195+1024], %r196;
	st.shared.u32 	[%r195+2048], %r196;
	st.shared.u32 	[%r195+3072], %r196;
	add.s32 	%r439, %r439, 4;
$L__BB22_12:
	setp.eq.s32 	%p11, %r5, 0;
	@%p11 bra 	$L__BB22_16;
	setp.eq.s32 	%p12, %r5, 1;
	shl.b32 	%r197, %r439, 10;
	add.s32 	%r30, %r6, %r197;
	mov.b32 	%r198, 0;
	st.shared.u32 	[%r30], %r198;
	@%p12 bra 	$L__BB22_16;
	setp.eq.s32 	%p13, %r5, 2;
	mov.b32 	%r199, 0;
	st.shared.u32 	[%r30+1024], %r199;
	@%p13 bra 	$L__BB22_16;
	mov.b32 	%r200, 0;
	st.shared.u32 	[%r30+2048], %r200;
$L__BB22_16:
	cvt.u32.u64 	%r201, %rd5;
	setp.gt.u32 	%p14, %r201, 127;
	@%p14 bra 	$L__BB22_30;
	setp.lt.u32 	%p15, %r1, 15;
	mov.b32 	%r443, 0;
	@%p15 bra 	$L__BB22_20;
	mov.b32 	%r441, 0;
$L__BB22_19:
	.pragma "nounroll";
	shl.b32 	%r204, %r441, 10;
	add.s32 	%r205, %r6, %r204;
	mov.b32 	%r206, 0;
	st.shared.u32 	[%r205+512], %r206;
	st.shared.u32 	[%r205+1536], %r206;
	st.shared.u32 	[%r205+2560], %r206;
	st.shared.u32 	[%r205+3584], %r206;
	st.shared.u32 	[%r205+4608], %r206;
	st.shared.u32 	[%r205+5632], %r206;
	st.shared.u32 	[%r205+6656], %r206;
	st.shared.u32 	[%r205+7680], %r206;
	st.shared.u32 	[%r205+8704], %r206;
	st.shared.u32 	[%r205+9728], %r206;
	st.shared.u32 	[%r205+10752], %r206;
	st.shared.u32 	[%r205+11776], %r206;
	st.shared.u32 	[%r205+12800], %r206;
	st.shared.u32 	[%r205+13824], %r206;
	st.shared.u32 	[%r205+14848], %r206;
	st.shared.u32 	[%r205+15872], %r206;
	add.s32 	%r441, %r441, 16;
	setp.ne.s32 	%p16, %r441, %r7;
	mov.u32 	%r443, %r7;
	@%p16 bra 	$L__BB22_19;
$L__BB22_20:
	setp.eq.s32 	%p17, %r2, 0;
	@%p17 bra 	$L__BB22_30;
	setp.lt.u32 	%p18, %r25, 7;
	@%p18 bra 	$L__BB22_23;
	shl.b32 	%r207, %r443, 10;
	add.s32 	%r208, %r6, %r207;
	mov.b32 	%r209, 0;
	st.shared.u32 	[%r208+512], %r209;
	st.shared.u32 	[%r208+1536], %r209;
	st.shared.u32 	[%r208+2560], %r209;
	st.shared.u32 	[%r208+3584], %r209;
	st.shared.u32 	[%r208+4608], %r209;
	st.shared.u32 	[%r208+5632], %r209;
	st.shared.u32 	[%r208+6656], %r209;
	st.shared.u32 	[%r208+7680], %r209;
	add.s32 	%r443, %r443, 8;
$L__BB22_23:
	setp.eq.s32 	%p19, %r3, 0;
	@%p19 bra 	$L__BB22_30;
	setp.lt.u32 	%p20, %r4, 3;
	@%p20 bra 	$L__BB22_26;
	shl.b32 	%r210, %r443, 10;
	add.s32 	%r211, %r6, %r210;
	mov.b32 	%r212, 0;
	st.shared.u32 	[%r211+512], %r212;
	st.shared.u32 	[%r211+1536], %r212;
	st.shared.u32 	[%r211+2560], %r212;
	st.shared.u32 	[%r211+3584], %r212;
	add.s32 	%r443, %r443, 4;
$L__BB22_26:
	setp.eq.s32 	%p21, %r5, 0;
	@%p21 bra 	$L__BB22_30;
	setp.eq.s32 	%p22, %r5, 1;
	shl.b32 	%r213, %r443, 10;
	add.s32 	%r38, %r6, %r213;
	mov.b32 	%r214, 0;
	st.shared.u32 	[%r38+512], %r214;
	@%p22 bra 	$L__BB22_30;
	setp.eq.s32 	%p23, %r5, 2;
	mov.b32 	%r215, 0;
	st.shared.u32 	[%r38+1536], %r215;
	@%p23 bra 	$L__BB22_30;
	mov.b32 	%r216, 0;
	st.shared.u32 	[%r38+2560], %r216;
$L__BB22_30:
	bar.sync 	0;
	bar.sync 	0;
	shl.b64 	%rd8, %rd135, 30;
	sub.s64 	%rd24, %rd17, %rd8;
	min.u64 	%rd9, %rd24, 1073741824;
	setp.le.u64 	%p24, %rd9, %rd3;
	@%p24 bra 	$L__BB22_70;
	mov.u64 	%rd136, %rd3;
$L__BB22_32:
	add.s64 	%rd11, %rd136, %rd8;
	sub.s64 	%rd12, %rd17, %rd11;
	setp.lt.u64 	%p25, %rd12, 2048;
	@%p25 bra 	$L__BB22_34;
	add.s64 	%rd27, %rd11, %rd5;
	shl.b64 	%rd28, %rd27, 2;
	add.s64 	%rd29, %rd1, %rd28;
	ld.global.u32 	%r475, [%rd29];
	ld.global.u32 	%r474, [%rd29+512];
	ld.global.u32 	%r473, [%rd29+1024];
	ld.global.u32 	%r472, [%rd29+1536];
	ld.global.u32 	%r471, [%rd29+2048];
	ld.global.u32 	%r470, [%rd29+2560];
	ld.global.u32 	%r469, [%rd29+3072];
	ld.global.u32 	%r468, [%rd29+3584];
	ld.global.u32 	%r467, [%rd29+4096];
	ld.global.u32 	%r466, [%rd29+4608];
	ld.global.u32 	%r465, [%rd29+5120];
	ld.global.u32 	%r464, [%rd29+5632];
	ld.global.u32 	%r463, [%rd29+6144];
	ld.global.u32 	%r462, [%rd29+6656];
	ld.global.u32 	%r461, [%rd29+7168];
	ld.global.u32 	%r460, [%rd29+7680];
	bra.uni 	$L__BB22_66;
$L__BB22_34:
	cvt.u32.u64 	%r218, %rd5;
	cvt.u32.u64 	%r55, %rd12;
	setp.ge.s32 	%p26, %r218, %r55;
	add.s64 	%rd25, %rd11, %rd5;
	shl.b64 	%rd26, %rd25, 2;
	add.s64 	%rd13, %rd1, %rd26;
	mov.b32 	%r475, -2147483648;
	@%p26 bra 	$L__BB22_36;
	ld.global.u32 	%r475, [%rd13];
$L__BB22_36:
	setp.ge.s32 	%p27, %r8, %r55;
	mov.b32 	%r474, -2147483648;
	@%p27 bra 	$L__BB22_38;
	ld.global.u32 	%r474, [%rd13+512];
$L__BB22_38:
	setp.ge.s32 	%p28, %r9, %r55;
	mov.b32 	%r473, -2147483648;
	@%p28 bra 	$L__BB22_40;
	ld.global.u32 	%r473, [%rd13+1024];
$L__BB22_40:
	setp.ge.s32 	%p29, %r10, %r55;
	mov.b32 	%r472, -2147483648;
	@%p29 bra 	$L__BB22_42;
	ld.global.u32 	%r472, [%rd13+1536];
$L__BB22_42:
	setp.ge.s32 	%p30, %r11, %r55;
	mov.b32 	%r471, -2147483648;
	@%p30 bra 	$L__BB22_44;
	ld.global.u32 	%r471, [%rd13+2048];
$L__BB22_44:
	setp.ge.s32 	%p31, %r12, %r55;
	mov.b32 	%r470, -2147483648;
	@%p31 bra 	$L__BB22_46;
	ld.global.u32 	%r470, [%rd13+2560];
$L__BB22_46:
	setp.ge.s32 	%p32, %r13, %r55;
	mov.b32 	%r469, -2147483648;
	@%p32 bra 	$L__BB22_48;
	ld.global.u32 	%r469, [%rd13+3072];
$L__BB22_48:
	mov.u32 	%r226, %tid.x;
	add.s32 	%r227, %r226, 896;
	setp.ge.s32 	%p33, %r227, %r55;
	mov.b32 	%r468, -2147483648;
	@%p33 bra 	$L__BB22_50;
	ld.global.u32 	%r468, [%rd13+3584];
$L__BB22_50:
	setp.ge.s32 	%p34, %r14, %r55;
	mov.b32 	%r467, -2147483648;
	@%p34 bra 	$L__BB22_52;
	ld.global.u32 	%r467, [%rd13+4096];
$L__BB22_52:
	add.s32 	%r231, %r226, 1152;
	setp.ge.s32 	%p35, %r231, %r55;
	mov.b32 	%r466, -2147483648;
	@%p35 bra 	$L__BB22_54;
	ld.global.u32 	%r466, [%rd13+4608];
$L__BB22_54:
	add.s32 	%r234, %r226, 1280;
	setp.ge.s32 	%p36, %r234, %r55;
	mov.b32 	%r465, -2147483648;
	@%p36 bra 	$L__BB22_56;
	ld.global.u32 	%r465, [%rd13+5120];
$L__BB22_56:
	add.s32 	%r237, %r226, 1408;
	setp.ge.s32 	%p37, %r237, %r55;
	mov.b32 	%r464, -2147483648;
	@%p37 bra 	$L__BB22_58;
	ld.global.u32 	%r464, [%rd13+5632];
$L__BB22_58:
	add.s32 	%r240, %r226, 1536;
	setp.ge.s32 	%p38, %r240, %r55;
	mov.b32 	%r463, -2147483648;
	@%p38 bra 	$L__BB22_60;
	ld.global.u32 	%r463, [%rd13+6144];
$L__BB22_60:
	add.s32 	%r243, %r226, 1664;
	setp.ge.s32 	%p39, %r243, %r55;
	mov.b32 	%r462, -2147483648;
	@%p39 bra 	$L__BB22_62;
	ld.global.u32 	%r462, [%rd13+6656];
$L__BB22_62:
	add.s32 	%r246, %r226, 1792;
	setp.ge.s32 	%p40, %r246, %r55;
	mov.b32 	%r461, -2147483648;
	@%p40 bra 	$L__BB22_64;
	ld.global.u32 	%r461, [%rd13+7168];
$L__BB22_64:
	setp.ge.s32 	%p41, %r15, %r55;
	mov.b32 	%r460, -2147483648;
	@%p41 bra 	$L__BB22_66;
	ld.global.u32 	%r460, [%rd13+7680];
$L__BB22_66:
	setp.le.s32 	%p42, %r175, %r174;
	@%p42 bra 	$L__BB22_69;
	xor.b32  	%r103, %r460, 2147483647;
	xor.b32  	%r104, %r461, 2147483647;
	xor.b32  	%r105, %r462, 2147483647;
	xor.b32  	%r106, %r463, 2147483647;
	xor.b32  	%r107, %r464, 2147483647;
	xor.b32  	%r108, %r465, 2147483647;
	xor.b32  	%r109, %r466, 2147483647;
	xor.b32  	%r110, %r467, 2147483647;
	xor.b32  	%r111, %r468, 2147483647;
	xor.b32  	%r112, %r469, 2147483647;
	xor.b32  	%r113, %r470, 2147483647;
	xor.b32  	%r114, %r471, 2147483647;
	xor.b32  	%r115, %r472, 2147483647;
	xor.b32  	%r116, %r473, 2147483647;
	xor.b32  	%r117, %r474, 2147483647;
	xor.b32  	%r118, %r475, 2147483647;
	mov.b32 	%r476, 0;
	mov.u32 	%r477, %r174;
$L__BB22_68:
	sub.s32 	%r249, %r175, %r477;
	shl.b32 	%r250, %r476, 10;
	mov.u32 	%r251, _ZZN3cub18CUB_300001_SM_10006detail10radix_sort30DeviceRadixSortHistogramKernelINS1_5radix10policy_hubIiNS0_8NullTypeEyE10Policy1000ELNS0_9SortOrderE1EiyNS1_21identity_decomposer_tEEEvPT2_PKT1_SB_iiT3_E12temp_storage;
	add.s32 	%r252, %r251, %r250;
	min.s32 	%r253, %r249, 8;
	mov.b32 	%r254, -1;
	shl.b32 	%r255, %r254, %r253;
	not.b32 	%r256, %r255;
	shr.u32 	%r257, %r118, %r477;
	and.b32  	%r258, %r257, %r256;
	shl.b32 	%r259, %r258, 2;
	add.s32 	%r260, %r252, %r259;
	atom.shared.add.u32 	%r261, [%r260], 1;
	shr.u32 	%r262, %r117, %r477;
	and.b32  	%r263, %r262, %r256;
	shl.b32 	%r264, %r263, 2;
	add.s32 	%r265, %r252, %r264;
	atom.shared.add.u32 	%r266, [%r265], 1;
	shr.u32 	%r267, %r116, %r477;
	and.b32  	%r268, %r267, %r256;
	shl.b32 	%r269, %r268, 2;
	add.s32 	%r270, %r252, %r269;
	atom.shared.add.u32 	%r271, [%r270], 1;
	shr.u32 	%r272, %r115, %r477;
	and.b32  	%r273, %r272, %r256;
	shl.b32 	%r274, %r273, 2;
	add.s32 	%r275, %r252, %r274;
	atom.shared.add.u32 	%r276, [%r275], 1;
	shr.u32 	%r277, %r114, %r477;
	and.b32  	%r278, %r277, %r256;
	shl.b32 	%r279, %r278, 2;
	add.s32 	%r280, %r252, %r279;
	atom.shared.add.u32 	%r281, [%r280], 1;
	shr.u32 	%r282, %r113, %r477;
	and.b32  	%r283, %r282, %r256;
	shl.b32 	%r284, %r283, 2;
	add.s32 	%r285, %r252, %r284;
	atom.shared.add.u32 	%r286, [%r285], 1;
	shr.u32 	%r287, %r112, %r477;
	and.b32  	%r288, %r287, %r256;
	shl.b32 	%r289, %r288, 2;
	add.s32 	%r290, %r252, %r289;
	atom.shared.add.u32 	%r291, [%r290], 1;
	shr.u32 	%r292, %r111, %r477;
	and.b32  	%r293, %r292, %r256;
	shl.b32 	%r294, %r293, 2;
	add.s32 	%r295, %r252, %r294;
	atom.shared.add.u32 	%r296, [%r295], 1;
	shr.u32 	%r297, %r110, %r477;
	and.b32  	%r298, %r297, %r256;
	shl.b32 	%r299, %r298, 2;
	add.s32 	%r300, %r252, %r299;
	atom.shared.add.u32 	%r301, [%r300], 1;
	shr.u32 	%r302, %r109, %r477;
	and.b32  	%r303, %r302, %r256;
	shl.b32 	%r304, %r303, 2;
	add.s32 	%r305, %r252, %r304;
	atom.shared.add.u32 	%r306, [%r305], 1;
	shr.u32 	%r307, %r108, %r477;
	and.b32  	%r308, %r307, %r256;
	shl.b32 	%r309, %r308, 2;
	add.s32 	%r310, %r252, %r309;
	atom.shared.add.u32 	%r311, [%r310], 1;
	shr.u32 	%r312, %r107, %r477;
	and.b32  	%r313, %r312, %r256;
	shl.b32 	%r314, %r313, 2;
	add.s32 	%r315, %r252, %r314;
	atom.shared.add.u32 	%r316, [%r315], 1;
	shr.u32 	%r317, %r106, %r477;
	and.b32  	%r318, %r317, %r256;
	shl.b32 	%r319, %r318, 2;
	add.s32 	%r320, %r252, %r319;
	atom.shared.add.u32 	%r321, [%r320], 1;
	shr.u32 	%r322, %r105, %r477;
	and.b32  	%r323, %r322, %r256;
	shl.b32 	%r324, %r323, 2;
	add.s32 	%r325, %r252, %r324;
	atom.shared.add.u32 	%r326, [%r325], 1;
	shr.u32 	%r327, %r104, %r477;
	and.b32  	%r328, %r327, %r256;
	shl.b32 	%r329, %r328, 2;
	add.s32 	%r330, %r252, %r329;
	atom.shared.add.u32 	%r331, [%r330], 1;
	shr.u32 	%r332, %r103, %r477;
	and.b32  	%r333, %r332, %r256;
	shl.b32 	%r334, %r333, 2;
	add.s32 	%r335, %r252, %r334;
	atom.shared.add.u32 	%r336, [%r335], 1;
	add.s32 	%r477, %r477, 8;
	add.s32 	%r476, %r476, 1;
	setp.lt.s32 	%p43, %r477, %r175;
	@%p43 bra 	$L__BB22_68;
$L__BB22_69:
	add.s64 	%rd136, %rd136, %rd4;
	setp.lt.u64 	%p44, %rd136, %rd9;
	@%p44 bra 	$L__BB22_32;
$L__BB22_70:
	bar.sync 	0;
	@%p1 bra 	$L__BB22_152;
	setp.lt.u32 	%p45, %r1, 7;
	mov.b32 	%r480, 0;
	@%p45 bra 	$L__BB22_90;
	mov.b32 	%r478, 0;
$L__BB22_73:
	.pragma "nounroll";
	shl.b32 	%r339, %r478, 10;
	add.s32 	%r124, %r6, %r339;
	ld.shared.u32 	%r125, [%r124];
	setp.eq.s32 	%p46, %r125, 0;
	@%p46 bra 	$L__BB22_75;
	cvt.u32.u64 	%r340, %rd5;
	shl.b32 	%r341, %r478, 8;
	add.s32 	%r342, %r341, %r340;
	mul.wide.u32 	%rd30, %r342, 8;
	add.s64 	%rd31, %rd2, %rd30;
	cvt.u64.u32 	%rd32, %r125;
	atom.global.add.u64 	%rd33, [%rd31], %rd32;
$L__BB22_75:
	ld.shared.u32 	%r126, [%r124+1024];
	setp.eq.s32 	%p47, %r126, 0;
	@%p47 bra 	$L__BB22_77;
	cvt.u32.u64 	%r343, %rd5;
	shl.b32 	%r344, %r478, 8;
	add.s32 	%r345, %r344, %r343;
	add.s32 	%r346, %r345, 256;
	mul.wide.u32 	%rd34, %r346, 8;
	add.s64 	%rd35, %rd2, %rd34;
	cvt.u64.u32 	%rd36, %r126;
	atom.global.add.u64 	%rd37, [%rd35], %rd36;
$L__BB22_77:
	ld.shared.u32 	%r127, [%r124+2048];
	setp.eq.s32 	%p48, %r127, 0;
	@%p48 bra 	$L__BB22_79;
	cvt.u32.u64 	%r347, %rd5;
	shl.b32 	%r348, %r478, 8;
	add.s32 	%r349, %r348, %r347;
	add.s32 	%r350, %r349, 512;
	mul.wide.u32 	%rd38, %r350, 8;
	add.s64 	%rd39, %rd2, %rd38;
	cvt.u64.u32 	%rd40, %r127;
	atom.global.add.u64 	%rd41, [%rd39], %rd40;
$L__BB22_79:
	ld.shared.u32 	%r128, [%r124+3072];
	setp.eq.s32 	%p49, %r128, 0;
	@%p49 bra 	$L__BB22_81;
	cvt.u32.u64 	%r351, %rd5;
	shl.b32 	%r352, %r478, 8;
	add.s32 	%r353, %r352, %r351;
	add.s32 	%r354, %r353, 768;
	mul.wide.u32 	%rd42, %r354, 8;
	add.s64 	%rd43, %rd2, %rd42;
	cvt.u64.u32 	%rd44, %r128;
	atom.global.add.u64 	%rd45, [%rd43], %rd44;
$L__BB22_81:
	ld.shared.u32 	%r129, [%r124+4096];
	setp.eq.s32 	%p50, %r129, 0;
	@%p50 bra 	$L__BB22_83;
	cvt.u32.u64 	%r355, %rd5;
	shl.b32 	%r356, %r478, 8;
	add.s32 	%r357, %r356, %r355;
	add.s32 	%r358, %r357, 1024;
	mul.wide.u32 	%rd46, %r358, 8;
	add.s64 	%rd47, %rd2, %rd46;
	cvt.u64.u32 	%rd48, %r129;
	atom.global.add.u64 	%rd49, [%rd47], %rd48;
$L__BB22_83:
	ld.shared.u32 	%r130, [%r124+5120];
	setp.eq.s32 	%p51, %r130, 0;
	@%p51 bra 	$L__BB22_85;
	cvt.u32.u64 	%r359, %rd5;
	shl.b32 	%r360, %r478, 8;
	add.s32 	%r361, %r360, %r359;
	add.s32 	%r362, %r361, 1280;
	mul.wide.u32 	%rd50, %r362, 8;
	add.s64 	%rd51, %rd2, %rd50;
	cvt.u64.u32 	%rd52, %r130;
	atom.global.add.u64 	%rd53, [%rd51], %rd52;
$L__BB22_85:
	ld.shared.u32 	%r131, [%r124+6144];
	setp.eq.s32 	%p52, %r131, 0;
	@%p52 bra 	$L__BB22_87;
	cvt.u32.u64 	%r363, %rd5;
	shl.b32 	%r364, %r478, 8;
	add.s32 	%r365, %r364, %r363;
	add.s32 	%r366, %r365, 1536;
	mul.wide.u32 	%rd54, %r366, 8;
	add.s64 	%rd55, %rd2, %rd54;
	cvt.u64.u32 	%rd56, %r131;
	atom.global.add.u64 	%rd57, [%rd55], %rd56;
$L__BB22_87:
	ld.shared.u32 	%r132, [%r124+7168];
	setp.eq.s32 	%p53, %r132, 0;
	@%p53 bra 	$L__BB22_89;
	cvt.u32.u64 	%r367, %rd5;
	shl.b32 	%r368, %r478, 8;
	add.s32 	%r369, %r368, %r367;
	add.s32 	%r370, %r369, 1792;
	mul.wide.u32 	%rd58, %r370, 8;
	add.s64 	%rd59, %rd2, %rd58;
	cvt.u64.u32 	%rd60, %r132;
	atom.global.add.u64 	%rd61, [%rd59], %rd60;
$L__BB22_89:
	add.s32 	%r478, %r478, 8;
	setp.ne.s32 	%p54, %r478, %r16;
	mov.u32 	%r480, %r16;
	@%p54 bra 	$L__BB22_73;
$L__BB22_90:
	add.s32 	%r135, %r5, -1;
	setp.eq.s32 	%p55, %r3, 0;
	@%p55 bra 	$L__BB22_111;
	setp.lt.u32 	%p56, %r4, 3;
	@%p56 bra 	$L__BB22_101;
	shl.b32 	%r371, %r480, 10;
	add.s32 	%r136, %r6, %r371;
	ld.shared.u32 	%r137, [%r136];
	setp.eq.s32 	%p57, %r137, 0;
	@%p57 bra 	$L__BB22_94;
	cvt.u32.u64 	%r372, %rd5;
	shl.b32 	%r373, %r480, 8;
	add.s32 	%r374, %r373, %r372;
	mul.wide.u32 	%rd62, %r374, 8;
	add.s64 	%rd63, %rd2, %rd62;
	cvt.u64.u32 	%rd64, %r137;
	atom.global.add.u64 	%rd65, [%rd63], %rd64;
$L__BB22_94:
	ld.shared.u32 	%r138, [%r136+1024];
	setp.eq.s32 	%p58, %r138, 0;
	@%p58 bra 	$L__BB22_96;
	cvt.u32.u64 	%r375, %rd5;
	shl.b32 	%r376, %r480, 8;
	add.s32 	%r377, %r376, %r375;
	add.s32 	%r378, %r377, 256;
	mul.wide.u32 	%rd66, %r378, 8;
	add.s64 	%rd67, %rd2, %rd66;
	cvt.u64.u32 	%rd68, %r138;
	atom.global.add.u64 	%rd69, [%rd67], %rd68;
$L__BB22_96:
	ld.shared.u32 	%r139, [%r136+2048];
	setp.eq.s32 	%p59, %r139, 0;
	@%p59 bra 	$L__BB22_98;
	cvt.u32.u64 	%r379, %rd5;
	shl.b32 	%r380, %r480, 8;
	add.s32 	%r381, %r380, %r379;
	add.s32 	%r382, %r381, 512;
	mul.wide.u32 	%rd70, %r382, 8;
	add.s64 	%rd71, %rd2, %rd70;
	cvt.u64.u32 	%rd72, %r139;
	atom.global.add.u64 	%rd73, [%rd71], %rd72;
$L__BB22_98:
	ld.shared.u32 	%r140, [%r136+3072];
	setp.eq.s32 	%p60, %r140, 0;
	@%p60 bra 	$L__BB22_100;
	cvt.u32.u64 	%r383, %rd5;
	shl.b32 	%r384, %r480, 8;
	add.s32 	%r385, %r384, %r383;
	add.s32 	%r386, %r385, 768;
	mul.wide.u32 	%rd74, %r386, 8;
	add.s64 	%rd75, %rd2, %rd74;
	cvt.u64.u32 	%rd76, %r140;
	atom.global.add.u64 	%rd77, [%rd75], %rd76;
$L__BB22_100:
	add.s32 	%r480, %r480, 4;
$L__BB22_101:
	setp.eq.s32 	%p61, %r5, 0;
	@%p61 bra 	$L__BB22_111;
	setp.eq.s32 	%p62, %r135, 0;
	@%p62 bra 	$L__BB22_108;
	shl.b32 	%r387, %r480, 10;
	add.s32 	%r143, %r6, %r387;
	ld.shared.u32 	%r144, [%r143];
	setp.eq.s32 	%p63, %r144, 0;
	@%p63 bra 	$L__BB22_105;
	cvt.u32.u64 	%r388, %rd5;
	shl.b32 	%r389, %r480, 8;
	add.s32 	%r390, %r389, %r388;
	mul.wide.u32 	%rd78, %r390, 8;
	add.s64 	%rd79, %rd2, %rd78;
	cvt.u64.u32 	%rd80, %r144;
	atom.global.add.u64 	%rd81, [%rd79], %rd80;
$L__BB22_105:
	ld.shared.u32 	%r145, [%r143+1024];
	setp.eq.s32 	%p64, %r145, 0;
	@%p64 bra 	$L__BB22_107;
	cvt.u32.u64 	%r391, %rd5;
	shl.b32 	%r392, %r480, 8;
	add.s32 	%r393, %r392, %r391;
	add.s32 	%r394, %r393, 256;
	mul.wide.u32 	%rd82, %r394, 8;
	add.s64 	%rd83, %rd2, %rd82;
	cvt.u64.u32 	%rd84, %r145;
	atom.global.add.u64 	%rd85, [%rd83], %rd84;
$L__BB22_107:
	add.s32 	%r480, %r480, 2;
$L__BB22_108:
	setp.eq.s32 	%p65, %r17, 0;
	@%p65 bra 	$L__BB22_111;
	shl.b32 	%r395, %r480, 10;
	add.s32 	%r396, %r6, %r395;
	ld.shared.u32 	%r148, [%r396];
	setp.eq.s32 	%p66, %r148, 0;
	@%p66 bra 	$L__BB22_111;
	cvt.u32.u64 	%r397, %rd5;
	shl.b32 	%r398, %r480, 8;
	add.s32 	%r399, %r398, %r397;
	mul.wide.u32 	%rd86, %r399, 8;
	add.s64 	%rd87, %rd2, %rd86;
	cvt.u64.u32 	%rd88, %r148;
	atom.global.add.u64 	%rd89, [%rd87], %rd88;
$L__BB22_111:
	cvt.u32.u64 	%r400, %rd5;
	setp.gt.u32 	%p67, %r400, 127;
	@%p67 bra 	$L__BB22_152;
	setp.lt.u32 	%p68, %r1, 7;
	mov.b32 	%r484, 0;
	@%p68 bra 	$L__BB22_131;
	mov.b32 	%r482, 0;
$L__BB22_114:
	.pragma "nounroll";
	shl.b32 	%r404, %r482, 10;
	add.s32 	%r150, %r6, %r404;
	ld.shared.u32 	%r151, [%r150+512];
	setp.eq.s32 	%p69, %r151, 0;
	shl.b32 	%r405, %r482, 8;
	add.s32 	%r406, %r405, %r400;
	mul.wide.u32 	%rd90, %r406, 8;
	add.s64 	%rd15, %rd2, %rd90;
	@%p69 bra 	$L__BB22_116;
	cvt.u64.u32 	%rd91, %r151;
	atom.global.add.u64 	%rd92, [%rd15+1024], %rd91;
$L__BB22_116:
	ld.shared.u32 	%r152, [%r150+1536];
	setp.eq.s32 	%p70, %r152, 0;
	@%p70 bra 	$L__BB22_118;
	cvt.u64.u32 	%rd93, %r152;
	atom.global.add.u64 	%rd94, [%rd15+3072], %rd93;
$L__BB22_118:
	ld.shared.u32 	%r153, [%r150+2560];
	setp.eq.s32 	%p71, %r153, 0;
	@%p71 bra 	$L__BB22_120;
	cvt.u64.u32 	%rd95, %r153;
	atom.global.add.u64 	%rd96, [%rd15+5120], %rd95;
$L__BB22_120:
	ld.shared.u32 	%r154, [%r150+3584];
	setp.eq.s32 	%p72, %r154, 0;
	@%p72 bra 	$L__BB22_122;
	cvt.u64.u32 	%rd97, %r154;
	atom.global.add.u64 	%rd98, [%rd15+7168], %rd97;
$L__BB22_122:
	ld.shared.u32 	%r155, [%r150+4608];
	setp.eq.s32 	%p73, %r155, 0;
	@%p73 bra 	$L__BB22_124;
	cvt.u64.u32 	%rd99, %r155;
	atom.global.add.u64 	%rd100, [%rd15+9216], %rd99;
$L__BB22_124:
	ld.shared.u32 	%r156, [%r150+5632];
	setp.eq.s32 	%p74, %r156, 0;
	@%p74 bra 	$L__BB22_126;
	cvt.u64.u32 	%rd101, %r156;
	atom.global.add.u64 	%rd102, [%rd15+11264], %rd101;
$L__BB22_126:
	ld.shared.u32 	%r157, [%r150+6656];
	setp.eq.s32 	%p75, %r157, 0;
	@%p75 bra 	$L__BB22_128;
	cvt.u64.u32 	%rd103, %r157;
	atom.global.add.u64 	%rd104, [%rd15+13312], %rd103;
$L__BB22_128:
	ld.shared.u32 	%r158, [%r150+7680];
	setp.eq.s32 	%p76, %r158, 0;
	@%p76 bra 	$L__BB22_130;
	cvt.u64.u32 	%rd105, %r158;
	atom.global.add.u64 	%rd106, [%rd15+15360], %rd105;
$L__BB22_130:
	add.s32 	%r482, %r482, 8;
	setp.ne.s32 	%p77, %r482, %r16;
	mov.u32 	%r484, %r16;
	@%p77 bra 	$L__BB22_114;
$L__BB22_131:
	setp.eq.s32 	%p78, %r3, 0;
	@%p78 bra 	$L__BB22_152;
	setp.lt.u32 	%p79, %r4, 3;
	@%p79 bra 	$L__BB22_142;
	shl.b32 	%r407, %r484, 10;
	add.s32 	%r161, %r6, %r407;
	ld.shared.u32 	%r162, [%r161+512];
	setp.eq.s32 	%p80, %r162, 0;
	@%p80 bra 	$L__BB22_135;
	shl.b32 	%r409, %r484, 8;
	add.s32 	%r410, %r409, %r400;
	mul.wide.u32 	%rd107, %r410, 8;
	add.s64 	%rd108, %rd2, %rd107;
	cvt.u64.u32 	%rd109, %r162;
	atom.global.add.u64 	%rd110, [%rd108+1024], %rd109;
$L__BB22_135:
	ld.shared.u32 	%r163, [%r161+1536];
	setp.eq.s32 	%p81, %r163, 0;
	@%p81 bra 	$L__BB22_137;
	shl.b32 	%r412, %r484, 8;
	add.s32 	%r413, %r412, %r400;
	add.s32 	%r414, %r413, 256;
	mul.wide.u32 	%rd111, %r414, 8;
	add.s64 	%rd112, %rd2, %rd111;
	cvt.u64.u32 	%rd113, %r163;
	atom.global.add.u64 	%rd114, [%rd112+1024], %rd113;
$L__BB22_137:
	ld.shared.u32 	%r164, [%r161+2560];
	setp.eq.s32 	%p82, %r164, 0;
	@%p82 bra 	$L__BB22_139;
	shl.b32 	%r416, %r484, 8;
	add.s32 	%r417, %r416, %r400;
	add.s32 	%r418, %r417, 512;
	mul.wide.u32 	%rd115, %r418, 8;
	add.s64 	%rd116, %rd2, %rd115;
	cvt.u64.u32 	%rd117, %r164;
	atom.global.add.u64 	%rd118, [%rd116+1024], %rd117;
$L__BB22_139:
	ld.shared.u32 	%r165, [%r161+3584];
	setp.eq.s32 	%p83, %r165, 0;
	@%p83 bra 	$L__BB22_141;
	shl.b32 	%r420, %r484, 8;
	add.s32 	%r421, %r420, %r400;
	add.s32 	%r422, %r421, 768;
	mul.wide.u32 	%rd119, %r422, 8;
	add.s64 	%rd120, %rd2, %rd119;
	cvt.u64.u32 	%rd121, %r165;
	atom.global.add.u64 	%rd122, [%rd120+1024], %rd121;
$L__BB22_141:
	add.s32 	%r484, %r484, 4;
$L__BB22_142:
	setp.eq.s32 	%p84, %r5, 0;
	@%p84 bra 	$L__BB22_152;
	setp.eq.s32 	%p85, %r135, 0;
	@%p85 bra 	$L__BB22_149;
	shl.b32 	%r423, %r484, 10;
	add.s32 	%r168, %r6, %r423;
	ld.shared.u32 	%r169, [%r168+512];
	setp.eq.s32 	%p86, %r169, 0;
	@%p86 bra 	$L__BB22_146;
	shl.b32 	%r425, %r484, 8;
	add.s32 	%r426, %r425, %r400;
	mul.wide.u32 	%rd123, %r426, 8;
	add.s64 	%rd124, %rd2, %rd123;
	cvt.u64.u32 	%rd125, %r169;
	atom.global.add.u64 	%rd126, [%rd124+1024], %rd125;
$L__BB22_146:
	ld.shared.u32 	%r170, [%r168+1536];
	setp.eq.s32 	%p87, %r170, 0;
	@%p87 bra 	$L__BB22_148;
	shl.b32 	%r428, %r484, 8;
	add.s32 	%r429, %r428, %r400;
	add.s32 	%r430, %r429, 256;
	mul.wide.u32 	%rd127, %r430, 8;
	add.s64 	%rd128, %rd2, %rd127;
	cvt.u64.u32 	%rd129, %r170;
	atom.global.add.u64 	%rd130, [%rd128+1024], %rd129;
$L__BB22_148:
	add.s32 	%r484, %r484, 2;
$L__BB22_149:
	setp.eq.s32 	%p88, %r17, 0;
	@%p88 bra 	$L__BB22_152;
	shl.b32 	%r431, %r484, 10;
	add.s32 	%r432, %r6, %r431;
	ld.shared.u32 	%r173, [%r432+512];
	setp.eq.s32 	%p89, %r173, 0;
	@%p89 bra 	$L__BB22_152;
	shl.b32 	%r434, %r484, 8;
	add.s32 	%r435, %r434, %r400;
	mul.wide.u32 	%rd131, %r435, 8;
	add.s64 	%rd132, %rd2, %rd131;
	cvt.u64.u32 	%rd133, %r173;
	atom.global.add.u64 	%rd134, [%rd132+1024], %rd133;
$L__BB22_152:
	bar.sync 	0;
	add.s64 	%rd135, %rd135, 1;
	setp.ne.s64 	%p90, %rd135, %rd6;
	@%p90 bra 	$L__BB22_2;
$L__BB22_153:
	ret;

}
	// .globl	_ZN3cub18CUB_300001_SM_10006detail10radix_sort29DeviceRadixSortOnesweepKernelINS1_5radix10policy_hubIiNS0_8NullTypeEyE10Policy1000ELNS0_9SortOrderE1EiS6_yiiNS1_21identity_decomposer_tEEEvPT5_SC_PT3_PKSD_PT1_PKSH_PT2_PKSL_T4_iiT6_
.visible .entry _ZN3cub18CUB_300001_SM_10006detail10radix_sort29DeviceRadixSortOnesweepKernelINS1_5radix10policy_hubIiNS0_8NullTypeEyE10Policy1000ELNS0_9SortOrderE1EiS6_yiiNS1_21identity_decomposer_tEEEvPT5_SC_PT3_PKSD_PT1_PKSH_PT2_PKSL_T4_iiT6_(
	.param .u64 .ptr .align 1 _ZN3cub18CUB_300001_SM_10006detail10radix_sort29DeviceRadixSortOnesweepKernelINS1_5radix10policy_hubIiNS0_8NullTypeEyE10Policy1000ELNS0_9SortOrderE1EiS6_yiiNS1_21identity_decomposer_tEEEvPT5_SC_PT3_PKSD_PT1_PKSH_PT2_PKSL_T4_iiT6__param_0,
	.param .u64 .ptr .align 1 _ZN3cub18CUB_300001_SM_10006detail10radix_sort29DeviceRadixSortOnesweepKernelINS1_5radix10policy_hubIiNS0_8NullTypeEyE10Policy1000ELNS0_9SortOrderE1EiS6_yiiNS1_21identity_decomposer_tEEEvPT5_SC_PT3_PKSD_PT1_PKSH_PT2_PKSL_T4_iiT6__param_1,
	.param .u64 .ptr .align 1 _ZN3cub18CUB_300001_SM_10006detail10radix_sort29DeviceRadixSortOnesweepKernelINS1_5radix10policy_hubIiNS0_8NullTypeEyE10Policy1000ELNS0_9SortOrderE1EiS6_yiiNS1_21identity_decomposer_tEEEvPT5_SC_PT3_PKSD_PT1_PKSH_PT2_PKSL_T4_iiT6__param_2,
	.param .u64 .ptr .align 1 _ZN3cub18CUB_300001_SM_10006detail10radix_sort29DeviceRadixSortOnesweepKernelINS1_5radix10policy_hubIiNS0_8NullTypeEyE10Policy1000ELNS0_9SortOrderE1EiS6_yiiNS1_21identity_decomposer_tEEEvPT5_SC_PT3_PKSD_PT1_PKSH_PT2_PKSL_T4_iiT6__param_3,
	.param .u64 .ptr .align 1 _ZN3cub18CUB_300001_SM_10006detail10radix_sort29DeviceRadixSortOnesweepKernelINS1_5radix10policy_hubIiNS0_8NullTypeEyE10Policy1000ELNS0_9SortOrderE1EiS6_yiiNS1_21identity_decomposer_tEEEvPT5_SC_PT3_PKSD_PT1_PKSH_PT2_PKSL_T4_iiT6__param_4,
	.param .u64 .ptr .align 1 _ZN3cub18CUB_300001_SM_10006detail10radix_sort29DeviceRadixSortOnesweepKernelINS1_5radix10policy_hubIiNS0_8NullTypeEyE10Policy1000ELNS0_9SortOrderE1EiS6_yiiNS1_21identity_decomposer_tEEEvPT5_SC_PT3_PKSD_PT1_PKSH_PT2_PKSL_T4_iiT6__param_5,
	.param .u64 .ptr .align 1 _ZN3cub18CUB_300001_SM_10006detail10radix_sort29DeviceRadixSortOnesweepKernelINS1_5radix10policy_hubIiNS0_8NullTypeEyE10Policy1000ELNS0_9SortOrderE1EiS6_yiiNS1_21identity_decomposer_tEEEvPT5_SC_PT3_PKSD_PT1_PKSH_PT2_PKSL_T4_iiT6__param_6,
	.param .u64 .ptr .align 1 _ZN3cub18CUB_300001_SM_10006detail10radix_sort29DeviceRadixSortOnesweepKernelINS1_5radix10policy_hubIiNS0_8NullTypeEyE10Policy1000ELNS0_9SortOrderE1EiS6_yiiNS1_21identity_decomposer_tEEEvPT5_SC_PT3_PKSD_PT1_PKSH_PT2_PKSL_T4_iiT6__param_7,
	.param .u32 _ZN3cub18CUB_300001_SM_10006detail10radix_sort29DeviceRadixSortOnesweepKernelINS1_5radix10policy_hubIiNS0_8NullTypeEyE10Policy1000ELNS0_9SortOrderE1EiS6_yiiNS1_21identity_decomposer_tEEEvPT5_SC_PT3_PKSD_PT1_PKSH_PT2_PKSL_T4_iiT6__param_8,
	.param .u32 _ZN3cub18CUB_300001_SM_10006detail10radix_sort29DeviceRadixSortOnesweepKernelINS1_5radix10policy_hubIiNS0_8NullTypeEyE10Policy1000ELNS0_9SortOrderE1EiS6_yiiNS1_21identity_decomposer_tEEEvPT5_SC_PT3_PKSD_PT1_PKSH_PT2_PKSL_T4_iiT6__param_9,
	.param .u32 _ZN3cub18CUB_300001_SM_10006detail10radix_sort29DeviceRadixSortOnesweepKernelINS1_5radix10policy_hubIiNS0_8NullTypeEyE10Policy1000ELNS0_9SortOrderE1EiS6_yiiNS1_21identity_decomposer_tEEEvPT5_SC_PT3_PKSD_PT1_PKSH_PT2_PKSL_T4_iiT6__param_10,
	.param .align 1 .b8 _ZN3cub18CUB_300001_SM_10006detail10radix_sort29DeviceRadixSortOnesweepKernelINS1_5radix10policy_hubIiNS0_8NullTypeEyE10Policy1000ELNS0_9SortOrderE1EiS6_yiiNS1_21identity_decomposer_tEEEvPT5_SC_PT3_PKSD_PT1_PKSH_PT2_PKSL_T4_iiT6__param_11[1]
)
.maxntid 384
{
	.reg .pred 	%p<142>;
	.reg .b32 	%r<1806>;
	.reg .b64 	%rd<239>;
	// demoted variable
	.shared .align 16 .b8 _ZZN3cub18CUB_300001_SM_10006detail10radix_sort29DeviceRadixSortOnesweepKernelINS1_5radix10policy_hubIiNS0_8NullTypeEyE10Policy1000ELNS0_9SortOrderE1EiS6_yiiNS1_21identity_decomposer_tEEEvPT5_SC_PT3_PKSD_PT1_PKSH_PT2_PKSL_T4_iiT6_E1s[31232];
	ld.param.u64 	%rd21, [_ZN3cub18CUB_300001_SM_10006detail10radix_sort29DeviceRadixSortOnesweepKernelINS1_5radix10policy_hubIiNS0_8NullTypeEyE10Policy1000ELNS0_9SortOrderE1EiS6_yiiNS1_21identity_decomposer_tEEEvPT5_SC_PT3_PKSD_PT1_PKSH_PT2_PKSL_T4_iiT6__param_1];
	ld.param.u64 	%rd24, [_ZN3cub18CUB_300001_SM_10006detail10radix_sort29DeviceRadixSortOnesweepKernelINS1_5radix10policy_hubIiNS0_8NullTypeEyE10Policy1000ELNS0_9SortOrderE1EiS6_yiiNS1_21identity_decomposer_tEEEvPT5_SC_PT3_PKSD_PT1_PKSH_PT2_PKSL_T4_iiT6__param_4];
	ld.param.u64 	%rd25, [_ZN3cub18CUB_300001_SM_10006detail10radix_sort29DeviceRadixSortOnesweepKernelINS1_5radix10policy_hubIiNS0_8NullTypeEyE10Policy1000ELNS0_9SortOrderE1EiS6_yiiNS1_21identity_decomposer_tEEEvPT5_SC_PT3_PKSD_PT1_PKSH_PT2_PKSL_T4_iiT6__param_5];
	ld.param.u32 	%r293, [_ZN3cub18CUB_300001_SM_10006detail10radix_sort29DeviceRadixSortOnesweepKernelINS1_5radix10policy_hubIiNS0_8NullTypeEyE10Policy1000ELNS0_9SortOrderE1EiS6_yiiNS1_21identity_decomposer_tEEEvPT5_SC_PT3_PKSD_PT1_PKSH_PT2_PKSL_T4_iiT6__param_9];
	ld.param.u32 	%r294, [_ZN3cub18CUB_300001_SM_10006detail10radix_sort29DeviceRadixSortOnesweepKernelINS1_5radix10policy_hubIiNS0_8NullTypeEyE10Policy1000ELNS0_9SortOrderE1EiS6_yiiNS1_21identity_decomposer_tEEEvPT5_SC_PT3_PKSD_PT1_PKSH_PT2_PKSL_T4_iiT6__param_10];
	cvta.to.global.u64 	%rd1, %rd24;
	cvta.to.global.u64 	%rd2, %rd25;
	mov.u32 	%r1, %tid.x;
	// begin inline asm
	mov.u32 %r295, %laneid;
	// end inline asm
	setp.ne.s32 	%p1, %r1, 0;
	@%p1 bra 	$L__BB23_2;
	cvta.to.global.u64 	%rd26, %rd21;
	atom.global.add.u32 	%r296, [%rd26], 1;
	st.shared.u32 	[_ZZN3cub18CUB_300001_SM_10006detail10radix_sort29DeviceRadixSortOnesweepKernelINS1_5radix10policy_hubIiNS0_8NullTypeEyE10Policy1000ELNS0_9SortOrderE1EiS6_yiiNS1_21identity_decomposer_tEEEvPT5_SC_PT3_PKSD_PT1_PKSH_PT2_PKSL_T4_iiT6_E1s+29184], %r296;
$L__BB23_2:
	ld.param.u32 	%r1706, [_ZN3cub18CUB_300001_SM_10006detail10radix_sort29DeviceRadixSortOnesweepKernelINS1_5radix10policy_hubIiNS0_8NullTypeEyE10Policy1000ELNS0_9SortOrderE1EiS6_yiiNS1_21identity_decomposer_tEEEvPT5_SC_PT3_PKSD_PT1_PKSH_PT2_PKSL_T4_iiT6__param_8];
	bar.sync 	0;
	ld.shared.u32 	%r3, [_ZZN3cub18CUB_300001_SM_10006detail10radix_sort29DeviceRadixSortOnesweepKernelINS1_5radix10policy_hubIiNS0_8NullTypeEyE10Policy1000ELNS0_9SortOrderE1EiS6_yiiNS1_21identity_decomposer_tEEEvPT5_SC_PT3_PKSD_PT1_PKSH_PT2_PKSL_T4_iiT6_E1s+29184];
	mul.lo.s32 	%r297, %r3, 7296;
	add.s32 	%r4, %r297, 7296;
	setp.gt.s32 	%p2, %r4, %r1706;
	cvt.s64.s32 	%rd3, %r297;
	@%p2 bra 	$L__BB23_4;
	and.b32  	%r298, %r1, 31;
	and.b32  	%r299, %r1, 992;
	mul.lo.s32 	%r300, %r299, 19;
	or.b32  	%r301, %r300, %r298;
	cvt.u64.u32 	%rd27, %r301;
	add.s64 	%rd28, %rd27, %rd3;
	shl.b64 	%rd29, %rd28, 2;
	add.s64 	%rd30, %rd2, %rd29;
	ld.global.u32 	%r1732, [%rd30];
	ld.global.u32 	%r1733, [%rd30+128];
	ld.global.u32 	%r1734, [%rd30+256];
	ld.global.u32 	%r1735, [%rd30+384];
	ld.global.u32 	%r1736, [%rd30+512];
	ld.global.u32 	%r1737, [%rd30+640];
	ld.global.u32 	%r1738, [%rd30+768];
	ld.global.u32 	%r1739, [%rd30+896];
	ld.global.u32 	%r1740, [%rd30+1024];
	ld.global.u32 	%r1741, [%rd30+1152];
	ld.global.u32 	%r1742, [%rd30+1280];
	ld.global.u32 	%r1743, [%rd30+1408];
	ld.global.u32 	%r1744, [%rd30+1536];
	ld.global.u32 	%r1745, [%rd30+1664];
	ld.global.u32 	%r1746, [%rd30+1792];
	ld.global.u32 	%r1747, [%rd30+1920];
	ld.global.u32 	%r1748, [%rd30+2048];
	ld.global.u32 	%r1749, [%rd30+2176];
	ld.global.u32 	%r1750, [%rd30+2304];
	bra.uni 	$L__BB23_42;
$L__BB23_4:
	ld.param.u32 	%r1707, [_ZN3cub18CUB_300001_SM_10006detail10radix_sort29DeviceRadixSortOnesweepKernelINS1_5radix10policy_hubIiNS0_8NullTypeEyE10Policy1000ELNS0_9SortOrderE1EiS6_yiiNS1_21identity_decomposer_tEEEvPT5_SC_PT3_PKSD_PT1_PKSH_PT2_PKSL_T4_iiT6__param_8];
	cvt.u32.u64 	%r303, %rd3;
	sub.s32 	%r24, %r1707, %r303;
	and.b32  	%r304, %r1, 31;
	and.b32  	%r305, %r1, 992;
	mul.lo.s32 	%r306, %r305, 19;
	or.b32  	%r25, %r306, %r304;
	setp.ge.s32 	%p3, %r25, %r24;
	cvt.u64.u32 	%rd31, %r25;
	add.s64 	%rd32, %rd31, %rd3;
	shl.b64 	%rd33, %rd32, 2;
	add.s64 	%rd4, %rd2, %rd33;
	mov.b32 	%r1732, -2147483648;
	@%p3 bra 	$L__BB23_6;
	ld.global.u32 	%r1732, [%rd4];
$L__BB23_6:
	add.s32 	%r308, %r25, 32;
	setp.ge.s32 	%p4, %r308, %r24;
	mov.b32 	%r1733, -2147483648;
	@%p4 bra 	$L__BB23_8;
	ld.global.u32 	%r1733, [%rd4+128];
$L__BB23_8:
	add.s32 	%r310, %r25, 64;
	setp.ge.s32 	%p5, %r310, %r24;
	mov.b32 	%r1734, -2147483648;
	@%p5 bra 	$L__BB23_10;
	ld.global.u32 	%r1734, [%rd4+256];
$L__BB23_10:
	add.s32 	%r312, %r25, 96;
	setp.ge.s32 	%p6, %r312, %r24;
	mov.b32 	%r1735, -2147483648;
	@%p6 bra 	$L__BB23_12;
	ld.global.u32 	%r1735, [%rd4+384];
$L__BB23_12:
	add.s32 	%r314, %r25, 128;
	setp.ge.s32 	%p7, %r314, %r24;
	mov.b32 	%r1736, -2147483648;
	@%p7 bra 	$L__BB23_14;
	ld.global.u32 	%r1736, [%rd4+512];
$L__BB23_14:
	add.s32 	%r316, %r25, 160;
	setp.ge.s32 	%p8, %r316, %r24;
	mov.b32 	%r1737, -2147483648;
	@%p8 bra 	$L__BB23_16;
	ld.global.u32 	%r1737, [%rd4+640];
$L__BB23_16:
	add.s32 	%r318, %r25, 192;
	setp.ge.s32 	%p9, %r318, %r24;
	mov.b32 	%r1738, -2147483648;
	@%p9 bra 	$L__BB23_18;
	ld.global.u32 	%r1738, [%rd4+768];
$L__BB23_18:
	add.s32 	%r320, %r25, 224;
	setp.ge.s32 	%p10, %r320, %r24;
	mov.b32 	%r1739, -2147483648;
	@%p10 bra 	$L__BB23_20;
	ld.global.u32 	%r1739, [%rd4+896];
$L__BB23_20:
	add.s32 	%r322, %r25, 256;
	setp.ge.s32 	%p11, %r322, %r24;
	mov.b32 	%r1740, -2147483648;
	@%p11 bra 	$L__BB23_22;
	ld.global.u32 	%r1740, [%rd4+1024];
$L__BB23_22:
	add.s32 	%r324, %r25, 288;
	setp.ge.s32 	%p12, %r324, %r24;
	mov.b32 	%r1741, -2147483648;
	@%p12 bra 	$L__BB23_24;
	ld.global.u32 	%r1741, [%rd4+1152];
$L__BB23_24:
	add.s32 	%r326, %r25, 320;
	setp.ge.s32 	%p13, %r326, %r24;
	mov.b32 	%r1742, -2147483648;
	@%p13 bra 	$L__BB23_26;
	ld.global.u32 	%r1742, [%rd4+1280];
$L__BB23_26:
	add.s32 	%r328, %r25, 352;
	setp.ge.s32 	%p14, %r328, %r24;
	mov.b32 	%r1743, -2147483648;
	@%p14 bra 	$L__BB23_28;
	ld.global.u32 	%r1743, [%rd4+1408];
$L__BB23_28:
	add.s32 	%r330, %r25, 384;
	setp.ge.s32 	%p15, %r330, %r24;
	mov.b32 	%r1744, -2147483648;
	@%p15 bra 	$L__BB23_30;
	ld.global.u32 	%r1744, [%rd4+1536];
$L__BB23_30:
	add.s32 	%r332, %r25, 416;
	setp.ge.s32 	%p16, %r332, %r24;
	mov.b32 	%r1745, -2147483648;
	@%p16 bra 	$L__BB23_32;
	ld.global.u32 	%r1745, [%rd4+1664];
$L__BB23_32:
	add.s32 	%r334, %r25, 448;
	setp.ge.s32 	%p17, %r334, %r24;
	mov.b32 	%r1746, -2147483648;
	@%p17 bra 	$L__BB23_34;
	ld.global.u32 	%r1746, [%rd4+1792];
$L__BB23_34:
	add.s32 	%r336, %r25, 480;
	setp.ge.s32 	%p18, %r336, %r24;
	mov.b32 	%r1747, -2147483648;
	@%p18 bra 	$L__BB23_36;
	ld.global.u32 	%r1747, [%rd4+1920];
$L__BB23_36:
	add.s32 	%r338, %r25, 512;
	setp.ge.s32 	%p19, %r338, %r24;
	mov.b32 	%r1748, -2147483648;
	@%p19 bra 	$L__BB23_38;
	ld.global.u32 	%r1748, [%rd4+2048];
$L__BB23_38:
	add.s32 	%r340, %r25, 544;
	setp.ge.s32 	%p20, %r340, %r24;
	mov.b32 	%r1749, -2147483648;
	@%p20 bra 	$L__BB23_40;
	ld.global.u32 	%r1749, [%rd4+2176];
$L__BB23_40:
	add.s32 	%r342, %r25, 576;
	setp.ge.s32 	%p21, %r342, %r24;
	mov.b32 	%r1750, -2147483648;
	@%p21 bra 	$L__BB23_42;
	ld.global.u32 	%r1750, [%rd4+2304];
$L__BB23_42:
	mov.b32 	%r343, -1;
	shl.b32 	%r344, %r343, %r294;
	not.b32 	%r82, %r344;
	shr.u32 	%r83, %r1, 5;
	shl.b32 	%r345, %r83, 10;
	mov.u32 	%r346, _ZZN3cub18CUB_300001_SM_10006detail10radix_sort29DeviceRadixSortOnesweepKernelINS1_5radix10policy_hubIiNS0_8NullTypeEyE10Policy1000ELNS0_9SortOrderE1EiS6_yiiNS1_21identity_decomposer_tEEEvPT5_SC_PT3_PKSD_PT1_PKSH_PT2_PKSL_T4_iiT6_E1s;
	add.s32 	%r84, %r346, %r345;
	setp.gt.s32 	%p22, %r295, 255;
	@%p22 bra 	$L__BB23_55;
	max.s32 	%r347, %r295, 224;
	sub.s32 	%r348, %r347, %r295;
	add.s32 	%r349, %r348, 31;
	shr.u32 	%r350, %r349, 5;
	add.s32 	%r85, %r350, 1;
	and.b32  	%r86, %r85, 15;
	setp.lt.u32 	%p23, %r349, 480;
	mov.u32 	%r1754, %r295;
	@%p23 bra 	$L__BB23_46;
	and.b32  	%r351, %r85, 268435440;
	neg.s32 	%r1752, %r351;
	shl.b32 	%r353, %r295, 2;
	add.s32 	%r354, %r345, %r353;
	add.s32 	%r356, %r354, %r346;
	add.s32 	%r1751, %r356, 1024;
	mov.u32 	%r1754, %r295;
$L__BB23_45:
	.pragma "nounroll";
	mov.b32 	%r357, 0;
	st.shared.u32 	[%r1751+-1024], %r357;
	st.shared.u32 	[%r1751+-896], %r357;
	st.shared.u32 	[%r1751+-768], %r357;
	st.shared.u32 	[%r1751+-640], %r357;
	st.shared.u32 	[%r1751+-512], %r357;
	st.shared.u32 	[%r1751+-384], %r357;
	st.shared.u32 	[%r1751+-256], %r357;
	st.shared.u32 	[%r1751+-128], %r357;
	st.shared.u32 	[%r1751], %r357;
	st.shared.u32 	[%r1751+128], %r357;
	st.shared.u32 	[%r1751+256], %r357;
	st.shared.u32 	[%r1751+384], %r357;
	st.shared.u32 	[%r1751+512], %r357;
	st.shared.u32 	[%r1751+640], %r357;
	st.shared.u32 	[%r1751+768], %r357;
	st.shared.u32 	[%r1751+896], %r357;
	add.s32 	%r1754, %r1754, 512;
	add.s32 	%r1752, %r1752, 16;
	add.s32 	%r1751, %r1751, 2048;
	setp.ne.s32 	%p24, %r1752, 0;
	@%p24 bra 	$L__BB23_45;
$L__BB23_46:
	setp.eq.s32 	%p25, %r86, 0;
	@%p25 bra 	$L__BB23_55;
	and.b32  	%r96, %r85, 7;
	setp.lt.u32 	%p26, %r86, 8;
	@%p26 bra 	$L__BB23_49;
	shl.b32 	%r358, %r1754, 2;
	add.s32 	%r359, %r84, %r358;
	mov.b32 	%r360, 0;
	st.shared.u32 	[%r359], %r360;
	st.shared.u32 	[%r359+128], %r360;
	st.shared.u32 	[%r359+256], %r360;
	st.shared.u32 	[%r359+384], %r360;
	st.shared.u32 	[%r359+512], %r360;
	st.shared.u32 	[%r359+640], %r360;
	st.shared.u32 	[%r359+768], %r360;
	st.shared.u32 	[%r359+896], %r360;
	add.s32 	%r1754, %r1754, 256;
$L__BB23_49:
	setp.eq.s32 	%p27, %r96, 0;
	@%p27 bra 	$L__BB23_55;
	and.b32  	%r99, %r85, 3;
	setp.lt.u32 	%p28, %r96, 4;
	@%p28 bra 	$L__BB23_52;
	shl.b32 	%r361, %r1754, 2;
	add.s32 	%r362, %r84, %r361;
	mov.b32 	%r363, 0;
	st.shared.u32 	[%r362], %r363;
	st.shared.u32 	[%r362+128], %r363;
	st.shared.u32 	[%r362+256], %r363;
	st.shared.u32 	[%r362+384], %r363;
	add.s32 	%r1754, %r1754, 128;
$L__BB23_52:
	setp.eq.s32 	%p29, %r99, 0;
	@%p29 bra 	$L__BB23_55;
	shl.b32 	%r365, %r1754, 2;
	add.s32 	%r366, %r345, %r365;
	add.s32 	%r1758, %r346, %r366;
	neg.s32 	%r1757, %r99;
$L__BB23_54:
	.pragma "nounroll";
	mov.b32 	%r368, 0;
	st.shared.u32 	[%r1758], %r368;
	add.s32 	%r1758, %r1758, 128;
	add.s32 	%r1757, %r1757, 1;
	setp.ne.s32 	%p30, %r1757, 0;
	@%p30 bra 	$L__BB23_54;
$L__BB23_55:
	bar.warp.sync 	-1;
	xor.b32  	%r370, %r1732, 2147483647;
	shr.u32 	%r371, %r370, %r293;
	and.b32  	%r108, %r371, %r82;
	shl.b32 	%r372, %r108, 2;
	add.s32 	%r373, %r84, %r372;
	atom.shared.add.u32 	%r374, [%r373], 1;
	xor.b32  	%r375, %r1733, 2147483647;
	shr.u32 	%r376, %r375, %r293;
	and.b32  	%r377, %r376, %r82;
	shl.b32 	%r378, %r377, 2;
	add.s32 	%r379, %r84, %r378;
	atom.shared.add.u32 	%r380, [%r379], 1;
	xor.b32  	%r381, %r1734, 2147483647;
	shr.u32 	%r382, %r381, %r293;
	and.b32  	%r383, %r382, %r82;
	shl.b32 	%r384, %r383, 2;
	add.s32 	%r385, %r84, %r384;
	atom.shared.add.u32 	%r386, [%r385], 1;
	xor.b32  	%r387, %r1735, 2147483647;
	shr.u32 	%r388, %r387, %r293;
	and.b32  	%r389, %r388, %r82;
	shl.b32 	%r390, %r389, 2;
	add.s32 	%r391, %r84, %r390;
	atom.shared.add.u32 	%r392, [%r391], 1;
	xor.b32  	%r393, %r1736, 2147483647;
	shr.u32 	%r394, %r393, %r293;
	and.b32  	%r395, %r394, %r82;
	shl.b32 	%r396, %r395, 2;
	add.s32 	%r397, %r84, %r396;
	atom.shared.add.u32 	%r398, [%r397], 1;
	xor.b32  	%r399, %r1737, 2147483647;
	shr.u32 	%r400, %r399, %r293;
	and.b32  	%r401, %r400, %r82;
	shl.b32 	%r402, %r401, 2;
	add.s32 	%r403, %r84, %r402;
	atom.shared.add.u32 	%r404, [%r403], 1;
	xor.b32  	%r405, %r1738, 2147483647;
	shr.u32 	%r406, %r405, %r293;
	and.b32  	%r407, %r406, %r82;
	shl.b32 	%r408, %r407, 2;
	add.s32 	%r409, %r84, %r408;
	atom.shared.add.u32 	%r410, [%r409], 1;
	xor.b32  	%r1771, %r1739, 2147483647;
	shr.u32 	%r411, %r1771, %r293;
	and.b32  	%r412, %r411, %r82;
	shl.b32 	%r413, %r412, 2;
	add.s32 	%r414, %r84, %r413;
	atom.shared.add.u32 	%r415, [%r414], 1;
	xor.b32  	%r1772, %r1740, 2147483647;
	shr.u32 	%r416, %r1772, %r293;
	and.b32  	%r417, %r416, %r82;
	shl.b32 	%r418, %r417, 2;
	add.s32 	%r419, %r84, %r418;
	atom.shared.add.u32 	%r420, [%r419], 1;
	xor.b32  	%r421, %r1741, 2147483647;
	shr.u32 	%r422, %r421, %r293;
	and.b32  	%r423, %r422, %r82;
	shl.b32 	%r424, %r423, 2;
	add.s32 	%r425, %r84, %r424;
	atom.shared.add.u32 	%r426, [%r425], 1;
	xor.b32  	%r427, %r1742, 2147483647;
	shr.u32 	%r428, %r427, %r293;
	and.b32  	%r429, %r428, %r82;
	shl.b32 	%r430, %r429, 2;
	add.s32 	%r431, %r84, %r430;
	atom.shared.add.u32 	%r432, [%r431], 1;
	xor.b32  	%r433, %r1743, 2147483647;
	shr.u32 	%r434, %r433, %r293;
	and.b32  	%r435, %r434, %r82;
	shl.b32 	%r436, %r435, 2;
	add.s32 	%r437, %r84, %r436;
	atom.shared.add.u32 	%r438, [%r437], 1;
	xor.b32  	%r439, %r1744, 2147483647;
	shr.u32 	%r440, %r439, %r293;
	and.b32  	%r441, %r440, %r82;
	shl.b32 	%r442, %r441, 2;
	add.s32 	%r443, %r84, %r442;
	atom.shared.add.u32 	%r444, [%r443], 1;
	xor.b32  	%r445, %r1745, 2147483647;
	shr.u32 	%r446, %r445, %r293;
	and.b32  	%r447, %r446, %r82;
	shl.b32 	%r448, %r447, 2;
	add.s32 	%r449, %r84, %r448;
	atom.shared.add.u32 	%r450, [%r449], 1;
	xor.b32  	%r451, %r1746, 2147483647;
	shr.u32 	%r452, %r451, %r293;
	and.b32  	%r453, %r452, %r82;
	shl.b32 	%r454, %r453, 2;
	add.s32 	%r455, %r84, %r454;
	atom.shared.add.u32 	%r456, [%r455], 1;
	xor.b32  	%r457, %r1747, 2147483647;
	shr.u32 	%r458, %r457, %r293;
	and.b32  	%r459, %r458, %r82;
	shl.b32 	%r460, %r459, 2;
	add.s32 	%r461, %r84, %r460;
	atom.shared.add.u32 	%r462, [%r461], 1;
	xor.b32  	%r463, %r1748, 2147483647;
	shr.u32 	%r464, %r463, %r293;
	and.b32  	%r465, %r464, %r82;
	shl.b32 	%r466, %r465, 2;
	add.s32 	%r467, %r84, %r466;
	atom.shared.add.u32 	%r468, [%r467], 1;
	xor.b32  	%r469, %r1749, 2147483647;
	shr.u32 	%r470, %r469, %r293;
	and.b32  	%r471, %r470, %r82;
	shl.b32 	%r472, %r471, 2;
	add.s32 	%r473, %r84, %r472;
	atom.shared.add.u32 	%r474, [%r473], 1;
	xor.b32  	%r475, %r1750, 2147483647;
	shr.u32 	%r476, %r475, %r293;
	and.b32  	%r477, %r476, %r82;
	shl.b32 	%r478, %r477, 2;
	add.s32 	%r479, %r84, %r478;
	atom.shared.add.u32 	%r480, [%r479], 1;
	bar.sync 	0;
	setp.gt.u32 	%p31, %r1, 255;
	shl.b32 	%r481, %r1, 2;
	add.s32 	%r111, %r346, %r481;
	mov.b32 	%r1759, 0;
	@%p31 bra 	$L__BB23_57;
	ld.shared.u32 	%r483, [%r111];
	mov.b32 	%r484, 0;
	st.shared.u32 	[%r111], %r484;
	ld.shared.u32 	%r485, [%r111+1024];
	st.shared.u32 	[%r111+1024], %r483;
	add.s32 	%r486, %r485, %r483;
	ld.shared.u32 	%r487, [%r111+2048];
	st.shared.u32 	[%r111+2048], %r486;
	add.s32 	%r488, %r487, %r486;
	ld.shared.u32 	%r489, [%r111+3072];
	st.shared.u32 	[%r111+3072], %r488;
	add.s32 	%r490, %r489, %r488;
	ld.shared.u32 	%r491, [%r111+4096];
	st.shared.u32 	[%r111+4096], %r490;
	add.s32 	%r492, %r491, %r490;
	ld.shared.u32 	%r493, [%r111+5120];
	st.shared.u32 	[%r111+5120], %r492;
	add.s32 	%r494, %r493, %r492;
	ld.shared.u32 	%r495, [%r111+6144];
	st.shared.u32 	[%r111+6144], %r494;
	add.s32 	%r496, %r495, %r494;
	ld.shared.u32 	%r497, [%r111+7168];
	st.shared.u32 	[%r111+7168], %r496;
	add.s32 	%r498, %r497, %r496;
	ld.shared.u32 	%r499, [%r111+8192];
	st.shared.u32 	[%r111+8192], %r498;
	add.s32 	%r500, %r499, %r498;
	ld.shared.u32 	%r501, [%r111+9216];
	st.shared.u32 	[%r111+9216], %r500;
	add.s32 	%r502, %r501, %r500;
	ld.shared.u32 	%r503, [%r111+10240];
	st.shared.u32 	[%r111+10240], %r502;
	add.s32 	%r504, %r503, %r502;
	ld.shared.u32 	%r505, [%r111+11264];
	st.shared.u32 	[%r111+11264], %r504;
	add.s32 	%r1759, %r505, %r504;
$L__BB23_57:
	ld.param.u64 	%rd228, [_ZN3cub18CUB_300001_SM_10006detail10radix_sort29DeviceRadixSortOnesweepKernelINS1_5radix10policy_hubIiNS0_8NullTypeEyE10Policy1000ELNS0_9SortOrderE1EiS6_yiiNS1_21identity_decomposer_tEEEvPT5_SC_PT3_PKSD_PT1_PKSH_PT2_PKSL_T4_iiT6__param_0];
	setp.gt.u32 	%p32, %r1, 255;
	shl.b32 	%r506, %r3, 8;
	add.s32 	%r507, %r506, %r1;
	cvta.to.global.u64 	%rd5, %rd228;
	mul.wide.s32 	%rd34, %r507, 4;
	add.s64 	%rd6, %rd5, %rd34;
	@%p32 bra 	$L__BB23_59;
	or.b32  	%r508, %r1759, 1073741824;
	st.volatile.global.u32 	[%rd6], %r508;
$L__BB23_59:
	ld.param.u64 	%rd235, [_ZN3cub18CUB_300001_SM_10006detail10radix_sort29DeviceRadixSortOnesweepKernelINS1_5radix10policy_hubIiNS0_8NullTypeEyE10Policy1000ELNS0_9SortOrderE1EiS6_yiiNS1_21identity_decomposer_tEEEvPT5_SC_PT3_PKSD_PT1_PKSH_PT2_PKSL_T4_iiT6__param_3];
	xor.b32  	%r1773, %r1741, 2147483647;
	xor.b32  	%r1774, %r1742, 2147483647;
	xor.b32  	%r1765, %r1733, 2147483647;
	xor.b32  	%r1766, %r1734, 2147483647;
	xor.b32  	%r1777, %r1745, 2147483647;
	xor.b32  	%r1778, %r1746, 2147483647;
	xor.b32  	%r1764, %r1732, 2147483647;
	xor.b32  	%r1779, %r1747, 2147483647;
	xor.b32  	%r1780, %r1748, 2147483647;
	xor.b32  	%r1768, %r1736, 2147483647;
	xor.b32  	%r1767, %r1735, 2147483647;
	xor.b32  	%r1775, %r1743, 2147483647;
	xor.b32  	%r1782, %r1750, 2147483647;
	xor.b32  	%r1781, %r1749, 2147483647;
	xor.b32  	%r1769, %r1737, 2147483647;
	xor.b32  	%r1776, %r1744, 2147483647;
	xor.b32  	%r1770, %r1738, 2147483647;
	setp.lt.u32 	%p33, %r1, 256;
	setp.eq.s32 	%p34, %r1759, 7296;
	and.pred  	%p35, %p33, %p34;
	selp.u32 	%r509, 1, 0, %p35;
	{ 
	.reg .pred 	%p1; 
	.reg .pred 	%p2; 
	setp.ne.u32 	%p1, %r509, 0; 
	bar.red.or.pred 	%p2, 0, %p1; 
	selp.u32 	%r510, 1, 0, %p2; 
	}
	setp.eq.s32 	%p36, %r510, 0;
	cvt.u64.u32 	%rd7, %r1;
	cvta.to.global.u64 	%rd35, %rd235;
	mul.wide.u32 	%rd36, %r1, 8;
	add.s64 	%rd8, %rd35, %rd36;
	@%p36 bra 	$L__BB23_111;
	setp.gt.u32 	%p37, %r1, 255;
	setp.gt.u32 	%p38, %r1, %r108;
	selp.b32 	%r131, 7296, 0, %p38;
	shl.b32 	%r511, %r1, 3;
	mov.u32 	%r512, _ZZN3cub18CUB_300001_SM_10006detail10radix_sort29DeviceRadixSortOnesweepKernelINS1_5radix10policy_hubIiNS0_8NullTypeEyE10Policy1000ELNS0_9SortOrderE1EiS6_yiiNS1_21identity_decomposer_tEEEvPT5_SC_PT3_PKSD_PT1_PKSH_PT2_PKSL_T4_iiT6_E1s;
	add.s32 	%r513, %r512, %r511;
	add.s32 	%r132, %r513, 29184;
	@%p37 bra 	$L__BB23_68;
	ld.global.u64 	%rd37, [%rd8];
	cvt.u64.u32 	%rd38, %r131;
	sub.s64 	%rd237, %rd37, %rd38;
	st.shared.u64 	[%r132], %rd237;
	setp.lt.s32 	%p39, %r3, 1;
	mov.u32 	%r1763, %r1759;
	@%p39 bra 	$L__BB23_67;
	mov.b32 	%r1761, -1;
	mov.u32 	%r1760, %r3;
	mov.u32 	%r1763, %r1759;
$L__BB23_63:
	add.s32 	%r136, %r1760, -1;
	shl.b32 	%r515, %r136, 8;
	add.s32 	%r516, %r515, %r1;
	mul.wide.s32 	%rd39, %r516, 4;
	add.s64 	%rd10, %rd5, %rd39;
$L__BB23_64:
	membar.cta;
	ld.volatile.global.u32 	%r137, [%rd10];
	setp.eq.s32 	%p40, %r137, 0;
	@%p40 bra 	$L__BB23_64;
	and.b32  	%r517, %r137, 1073741823;
	add.s32 	%r1763, %r517, %r1763;
	setp.gt.s32 	%p41, %r137, -1;
	vote.sync.ballot.b32 	%r1761, %p41, %r1761;
	setp.gt.u32 	%p43, %r1760, 1;
	and.pred  	%p44, %p41, %p43;
	mov.u32 	%r1760, %r136;
	@%p44 bra 	$L__BB23_63;
	ld.shared.u64 	%rd237, [%r132];
$L__BB23_67:
	or.b32  	%r518, %r1763, -2147483648;
	st.volatile.global.u32 	[%rd6], %r518;
	sub.s32 	%r519, %r1763, %r1759;
	cvt.s64.s32 	%rd40, %r519;
	add.s64 	%rd41, %rd237, %rd40;
	st.shared.u64 	[%r132], %rd41;
$L__BB23_68:
	ld.param.u32 	%r1708, [_ZN3cub18CUB_300001_SM_10006detail10radix_sort29DeviceRadixSortOnesweepKernelINS1_5radix10policy_hubIiNS0_8NullTypeEyE10Policy1000ELNS0_9SortOrderE1EiS6_yiiNS1_21identity_decomposer_tEEEvPT5_SC_PT3_PKSD_PT1_PKSH_PT2_PKSL_T4_iiT6__param_8];
	ld.param.u64 	%rd231, [_ZN3cub18CUB_300001_SM_10006detail10radix_sort29DeviceRadixSortOnesweepKernelINS1_5radix10policy_hubIiNS0_8NullTypeEyE10Policy1000ELNS0_9SortOrderE1EiS6_yiiNS1_21identity_decomposer_tEEEvPT5_SC_PT3_PKSD_PT1_PKSH_PT2_PKSL_T4_iiT6__param_2];
	setp.gt.u32 	%p45, %r1, 255;
	setp.lt.s32 	%p46, %r4, %r1708;
	setp.eq.s64 	%p47, %rd231, 0;
	or.pred  	%p48, %p47, %p46;
	or.pred  	%p49, %p45, %p48;
	@%p49 bra 	$L__BB23_70;
	ld.param.u64 	%rd232, [_ZN3cub18CUB_300001_SM_10006detail10radix_sort29DeviceRadixSortOnesweepKernelINS1_5radix10policy_hubIiNS0_8NullTypeEyE10Policy1000ELNS0_9SortOrderE1EiS6_yiiNS1_21identity_decomposer_tEEEvPT5_SC_PT3_PKSD_PT1_PKSH_PT2_PKSL_T4_iiT6__param_2];
	ld.shared.u64 	%rd42, [%r132];
	cvt.u64.u32 	%rd43, %r131;
	cvt.s64.s32 	%rd44, %r1759;
	add.s64 	%rd45, %rd43, %rd44;
	add.s64 	%rd46, %rd45, %rd42;
	cvta.to.global.u64 	%rd47, %rd232;
	shl.b64 	%rd48, %rd7, 3;
	add.s64 	%rd49, %rd47, %rd48;
	st.global.u64 	[%rd49], %rd46;
$L__BB23_70:
	ld.param.u32 	%r1709, [_ZN3cub18CUB_300001_SM_10006detail10radix_sort29DeviceRadixSortOnesweepKernelINS1_5radix10policy_hubIiNS0_8NullTypeEyE10Policy1000ELNS0_9SortOrderE1EiS6_yiiNS1_21identity_decomposer_tEEEvPT5_SC_PT3_PKSD_PT1_PKSH_PT2_PKSL_T4_iiT6__param_8];
	setp.gt.s32 	%p50, %r4, %r1709;
	bar.sync 	0;
	shl.b32 	%r520, %r108, 3;
	add.s32 	%r522, %r512, %r520;
	ld.shared.u64 	%rd13, [%r522+29184];
	@%p50 bra 	$L__BB23_72;
	and.b32  	%r523, %r1, 31;
	and.b32  	%r524, %r1, 992;
	mul.lo.s32 	%r525, %r524, 19;
	or.b32  	%r526, %r525, %r523;
	cvt.u64.u32 	%rd50, %r526;
	add.s64 	%rd51, %rd13, %rd50;
	shl.b64 	%rd52, %rd51, 2;
	add.s64 	%rd53, %rd1, %rd52;
	st.global.u32 	[%rd53], %r1732;
	st.global.u32 	[%rd53+128], %r1733;
	st.global.u32 	[%rd53+256], %r1734;
	st.global.u32 	[%rd53+384], %r1735;
	st.global.u32 	[%rd53+512], %r1736;
	st.global.u32 	[%rd53+640], %r1737;
	st.global.u32 	[%rd53+768], %r1738;
	st.global.u32 	[%rd53+896], %r1739;
	st.global.u32 	[%rd53+1024], %r1740;
	st.global.u32 	[%rd53+1152], %r1741;
	st.global.u32 	[%rd53+1280], %r1742;
	st.global.u32 	[%rd53+1408], %r1743;
	st.global.u32 	[%rd53+1536], %r1744;
	st.global.u32 	[%rd53+1664], %r1745;
	st.global.u32 	[%rd53+1792], %r1746;
	st.global.u32 	[%rd53+1920], %r1747;
	st.global.u32 	[%rd53+2048], %r1748;
	st.global.u32 	[%rd53+2176], %r1749;
	st.global.u32 	[%rd53+2304], %r1750;
	bra.uni 	$L__BB23_110;
$L__BB23_72:
	ld.param.u32 	%r1710, [_ZN3cub18CUB_300001_SM_10006detail10radix_sort29DeviceRadixSortOnesweepKernelINS1_5radix10policy_hubIiNS0_8NullTypeEyE10Policy1000ELNS0_9SortOrderE1EiS6_yiiNS1_21identity_decomposer_tEEEvPT5_SC_PT3_PKSD_PT1_PKSH_PT2_PKSL_T4_iiT6__param_8];
	mad.lo.s32 	%r141, %r3, -7296, %r1710;
	and.b32  	%r527, %r1, 31;
	and.b32  	%r528, %r1, 992;
	mul.lo.s32 	%r529, %r528, 19;
	or.b32  	%r142, %r529, %r527;
	setp.ge.s32 	%p51, %r142, %r141;
	cvt.u64.u32 	%rd54, %r142;
	add.s64 	%rd55, %rd13, %rd54;
	shl.b64 	%rd56, %rd55, 2;
	add.s64 	%rd14, %rd1, %rd56;
	@%p51 bra 	$L__BB23_74;
	st.global.u32 	[%rd14], %r1732;
$L__BB23_74:
	add.s32 	%r530, %r142, 32;
	setp.ge.s32 	%p52, %r530, %r141;
	@%p52 bra 	$L__BB23_76;
	st.global.u32 	[%rd14+128], %r1733;
$L__BB23_76:
	add.s32 	%r531, %r142, 64;
	setp.ge.s32 	%p53, %r531, %r141;
	@%p53 bra 	$L__BB23_78;
	st.global.u32 	[%rd14+256], %r1734;
$L__BB23_78:
	add.s32 	%r532, %r142, 96;
	setp.ge.s32 	%p54, %r532, %r141;
	@%p54 bra 	$L__BB23_80;
	st.global.u32 	[%rd14+384], %r1735;
$L__BB23_80:
	add.s32 	%r533, %r142, 128;
	setp.ge.s32 	%p55, %r533, %r141;
	@%p55 bra 	$L__BB23_82;
	st.global.u32 	[%rd14+512], %r1736;
$L__BB23_82:
	add.s32 	%r534, %r142, 160;
	setp.ge.s32 	%p56, %r534, %r141;
	@%p56 bra 	$L__BB23_84;
	st.global.u32 	[%rd14+640], %r1737;
$L__BB23_84:
	add.s32 	%r535, %r142, 192;
	setp.ge.s32 	%p57, %r535, %r141;
	@%p57 bra 	$L__BB23_86;
	st.global.u32 	[%rd14+768], %r1738;
$L__BB23_86:
	add.s32 	%r536, %r142, 224;
	setp.ge.s32 	%p58, %r536, %r141;
	@%p58 bra 	$L__BB23_88;
	st.global.u32 	[%rd14+896], %r1739;
$L__BB23_88:
	add.s32 	%r537, %r142, 256;
	setp.ge.s32 	%p59, %r537, %r141;
	@%p59 bra 	$L__BB23_90;
	st.global.u32 	[%rd14+1024], %r1740;
$L__BB23_90:
	add.s32 	%r538, %r142, 288;
	setp.ge.s32 	%p60, %r538, %r141;
	@%p60 bra 	$L__BB23_92;
	st.global.u32 	[%rd14+1152], %r1741;
$L__BB23_92:
	add.s32 	%r539, %r142, 320;
	setp.ge.s32 	%p61, %r539, %r141;
	@%p61 bra 	$L__BB23_94;
	st.global.u32 	[%rd14+1280], %r1742;
$L__BB23_94:
	add.s32 	%r540, %r142, 352;
	setp.ge.s32 	%p62, %r540, %r141;
	@%p62 bra 	$L__BB23_96;
	st.global.u32 	[%rd14+1408], %r1743;
$L__BB23_96:
	add.s32 	%r541, %r142, 384;
	setp.ge.s32 	%p63, %r541, %r141;
	@%p63 bra 	$L__BB23_98;
	st.global.u32 	[%rd14+1536], %r1744;
$L__BB23_98:
	add.s32 	%r542, %r142, 416;
	setp.ge.s32 	%p64, %r542, %r141;
	@%p64 bra 	$L__BB23_100;
	st.global.u32 	[%rd14+1664], %r1745;
$L__BB23_100:
	add.s32 	%r543, %r142, 448;
	setp.ge.s32 	%p65, %r543, %r141;
	@%p65 bra 	$L__BB23_102;
	st.global.u32 	[%rd14+1792], %r1746;
$L__BB23_102:
	add.s32 	%r544, %r142, 480;
	setp.ge.s32 	%p66, %r544, %r141;
	@%p66 bra 	$L__BB23_104;
	st.global.u32 	[%rd14+1920], %r1747;
$L__BB23_104:
	add.s32 	%r545, %r142, 512;
	setp.ge.s32 	%p67, %r545, %r141;
	@%p67 bra 	$L__BB23_106;
	st.global.u32 	[%rd14+2048], %r1748;
$L__BB23_106:
	add.s32 	%r546, %r142, 544;
	setp.ge.s32 	%p68, %r546, %r141;
	@%p68 bra 	$L__BB23_108;
	st.global.u32 	[%rd14+2176], %r1749;
$L__BB23_108:
	add.s32 	%r547, %r142, 576;
	setp.ge.s32 	%p69, %r547, %r141;
	@%p69 bra 	$L__BB23_110;
	st.global.u32 	[%rd14+2304], %r1750;
$L__BB23_110:
	// begin inline asm
	exit;
	// end inline asm
	mov.u32 	%r1764, %r1732;
	mov.u32 	%r1765, %r1733;
	mov.u32 	%r1766, %r1734;
	mov.u32 	%r1767, %r1735;
	mov.u32 	%r1768, %r1736;
	mov.u32 	%r1769, %r1737;
	mov.u32 	%r1770, %r1738;
	mov.u32 	%r1771, %r1739;
	mov.u32 	%r1772, %r1740;
	mov.u32 	%r1773, %r1741;
	mov.u32 	%r1774, %r1742;
	mov.u32 	%r1775, %r1743;
	mov.u32 	%r1776, %r1744;
	mov.u32 	%r1777, %r1745;
	mov.u32 	%r1778, %r1746;
	mov.u32 	%r1779, %r1747;
	mov.u32 	%r1780, %r1748;
	mov.u32 	%r1781, %r1749;
	mov.u32 	%r1782, %r1750;
$L__BB23_111:
	mul.hi.u32 	%r548, %r1, 357913942;
	add.s32 	%r549, %r548, %r1;
	shl.b32 	%r550, %r549, 2;
	mov.u32 	%r551, _ZZN3cub18CUB_300001_SM_10006detail10radix_sort29DeviceRadixSortOnesweepKernelINS1_5radix10policy_hubIiNS0_8NullTypeEyE10Policy1000ELNS0_9SortOrderE1EiS6_yiiNS1_21identity_decomposer_tEEEvPT5_SC_PT3_PKSD_PT1_PKSH_PT2_PKSL_T4_iiT6_E1s;
	add.s32 	%r552, %r551, %r550;
	add.s32 	%r162, %r552, 13328;
	st.shared.u32 	[%r552+13328], %r1759;
	bar.sync 	0;
	setp.gt.u32 	%p70, %r1, 31;
	@%p70 bra 	$L__BB23_113;
	mad.lo.s32 	%r584, %r1, 52, %r551;
	ld.shared.u32 	%r585, [%r584+13328];
	ld.shared.u32 	%r586, [%r584+13332];
	ld.shared.u32 	%r587, [%r584+13336];
	ld.shared.u32 	%r588, [%r584+13340];
	ld.shared.u32 	%r589, [%r584+13344];
	ld.shared.u32 	%r590, [%r584+13348];
	ld.shared.u32 	%r591, [%r584+13352];
	ld.shared.u32 	%r592, [%r584+13356];
	ld.shared.u32 	%r593, [%r584+13360];
	ld.shared.u32 	%r594, [%r584+13364];
	ld.shared.u32 	%r595, [%r584+13368];
	ld.shared.u32 	%r596, [%r584+13372];
	add.s32 	%r597, %r586, %r585;
	add.s32 	%r598, %r597, %r587;
	add.s32 	%r599, %r598, %r588;
	add.s32 	%r600, %r599, %r589;
	add.s32 	%r601, %r600, %r590;
	add.s32 	%r602, %r601, %r591;
	add.s32 	%r603, %r602, %r592;
	add.s32 	%r604, %r603, %r593;
	add.s32 	%r605, %r604, %r594;
	add.s32 	%r606, %r605, %r595;
	add.s32 	%r557, %r606, %r596;
	mov.b32 	%r555, 1;
	mov.b32 	%r580, 0;
	mov.b32 	%r582, -1;
	// begin inline asm
	{  .reg .s32 r0;  .reg .pred p;  shfl.sync.up.b32 r0|p, %r557, %r555, %r580, %r582;  @p add.s32 r0, r0, %r557;  mov.s32 %r553, r0;}
	// end inline asm
	mov.b32 	%r561, 2;
	// begin inline asm
	{  .reg .s32 r0;  .reg .pred p;  shfl.sync.up.b32 r0|p, %r553, %r561, %r580, %r582;  @p add.s32 r0, r0, %r553;  mov.s32 %r559, r0;}
	// end inline asm
	mov.b32 	%r567, 4;
	// begin inline asm
	{  .reg .s32 r0;  .reg .pred p;  shfl.sync.up.b32 r0|p, %r559, %r567, %r580, %r582;  @p add.s32 r0, r0, %r559;  mov.s32 %r565, r0;}
	// end inline asm
	mov.b32 	%r573, 8;
	// begin inline asm
	{  .reg .s32 r0;  .reg .pred p;  shfl.sync.up.b32 r0|p, %r565, %r573, %r580, %r582;  @p add.s32 r0, r0, %r565;  mov.s32 %r571, r0;}
	// end inline asm
	mov.b32 	%r579, 16;
	// begin inline asm
	{  .reg .s32 r0;  .reg .pred p;  shfl.sync.up.b32 r0|p, %r571, %r579, %r580, %r582;  @p add.s32 r0, r0, %r571;  mov.s32 %r577, r0;}
	// end inline asm
	sub.s32 	%r607, %r577, %r557;
	add.s32 	%r608, %r585, %r607;
	add.s32 	%r609, %r586, %r608;
	add.s32 	%r610, %r587, %r609;
	add.s32 	%r611, %r588, %r610;
	add.s32 	%r612, %r589, %r611;
	add.s32 	%r613, %r590, %r612;
	add.s32 	%r614, %r591, %r613;
	add.s32 	%r615, %r592, %r614;
	add.s32 	%r616, %r593, %r615;
	add.s32 	%r617, %r594, %r616;
	add.s32 	%r618, %r595, %r617;
	st.shared.u32 	[%r584+13328], %r607;
	st.shared.u32 	[%r584+13332], %r608;
	st.shared.u32 	[%r584+13336], %r609;
	st.shared.u32 	[%r584+13340], %r610;
	st.shared.u32 	[%r584+13344], %r611;
	st.shared.u32 	[%r584+13348], %r612;
	st.shared.u32 	[%r584+13352], %r613;
	st.shared.u32 	[%r584+13356], %r614;
	st.shared.u32 	[%r584+13360], %r615;
	st.shared.u32 	[%r584+13364], %r616;
	st.shared.u32 	[%r584+13368], %r617;
	st.shared.u32 	[%r584+13372], %r618;
$L__BB23_113:
	setp.gt.u32 	%p71, %r1, 255;
	bar.sync 	0;
	ld.shared.u32 	%r163, [%r162];
	@%p71 bra 	$L__BB23_115;
	shl.b32 	%r619, %r1, 2;
	add.s32 	%r621, %r551, %r619;
	ld.shared.u32 	%r622, [%r621];
	add.s32 	%r623, %r622, %r163;
	st.shared.u32 	[%r621], %r623;
	ld.shared.u32 	%r624, [%r621+1024];
	add.s32 	%r625, %r624, %r163;
	st.shared.u32 	[%r621+1024], %r625;
	ld.shared.u32 	%r626, [%r621+2048];
	add.s32 	%r627, %r626, %r163;
	st.shared.u32 	[%r621+2048], %r627;
	ld.shared.u32 	%r628, [%r621+3072];
	add.s32 	%r629, %r628, %r163;
	st.shared.u32 	[%r621+3072], %r629;
	ld.shared.u32 	%r630, [%r621+4096];
	add.s32 	%r631, %r630, %r163;
	st.shared.u32 	[%r621+4096], %r631;
	ld.shared.u32 	%r632, [%r621+5120];
	add.s32 	%r633, %r632, %r163;
	st.shared.u32 	[%r621+5120], %r633;
	ld.shared.u32 	%r634, [%r621+6144];
	add.s32 	%r635, %r634, %r163;
	st.shared.u32 	[%r621+6144], %r635;
	ld.shared.u32 	%r636, [%r621+7168];
	add.s32 	%r637, %r636, %r163;
	st.shared.u32 	[%r621+7168], %r637;
	ld.shared.u32 	%r638, [%r621+8192];
	add.s32 	%r639, %r638, %r163;
	st.shared.u32 	[%r621+8192], %r639;
	ld.shared.u32 	%r640, [%r621+9216];
	add.s32 	%r641, %r640, %r163;
	st.shared.u32 	[%r621+9216], %r641;
	ld.shared.u32 	%r642, [%r621+10240];
	add.s32 	%r643, %r642, %r163;
	st.shared.u32 	[%r621+10240], %r643;
	ld.shared.u32 	%r644, [%r621+11264];
	add.s32 	%r645, %r644, %r163;
	st.shared.u32 	[%r621+11264], %r645;
$L__BB23_115:
	shl.b32 	%r672, %r1, 5;
	and.b32  	%r673, %r672, 31744;
	add.s32 	%r164, %r551, %r673;
	bar.sync 	0;
	// begin inline asm
	mov.u32 %r646, %lanemask_le;
	// end inline asm
	shr.u32 	%r675, %r1764, %r293;
	and.b32  	%r669, %r675, %r82;
	mov.b32 	%r649, 1;
	// begin inline asm
	{
    .reg .pred p;
    and.b32 %r647, %r669, %r649;    setp.ne.u32 p, %r647, 0;
    vote.ballot.sync.b32 %r647, p, 0xffffffff;
    @!p not.b32 %r647, %r647;
}

	// end inline asm
	mov.b32 	%r652, 2;
	// begin inline asm
	{
    .reg .pred p;
    and.b32 %r650, %r669, %r652;    setp.ne.u32 p, %r650, 0;
    vote.ballot.sync.b32 %r650, p, 0xffffffff;
    @!p not.b32 %r650, %r650;
}

	// end inline asm
	and.b32  	%r676, %r650, %r647;
	mov.b32 	%r655, 4;
	// begin inline asm
	{
    .reg .pred p;
    and.b32 %r653, %r669, %r655;    setp.ne.u32 p, %r653, 0;
    vote.ballot.sync.b32 %r653, p, 0xffffffff;
    @!p not.b32 %r653, %r653;
}

	// end inline asm
	and.b32  	%r677, %r653, %r676;
	mov.b32 	%r658, 8;
	// begin inline asm
	{
    .reg .pred p;
    and.b32 %r656, %r669, %r658;    setp.ne.u32 p, %r656, 0;
    vote.ballot.sync.b32 %r656, p, 0xffffffff;
    @!p not.b32 %r656, %r656;
}

	// end inline asm
	and.b32  	%r678, %r656, %r677;
	mov.b32 	%r661, 16;
	// begin inline asm
	{
    .reg .pred p;
    and.b32 %r659, %r669, %r661;    setp.ne.u32 p, %r659, 0;
    vote.ballot.sync.b32 %r659, p, 0xffffffff;
    @!p not.b32 %r659, %r659;
}

	// end inline asm
	and.b32  	%r679, %r659, %r678;
	mov.b32 	%r664, 32;
	// begin inline asm
	{
    .reg .pred p;
    and.b32 %r662, %r669, %r664;    setp.ne.u32 p, %r662, 0;
    vote.ballot.sync.b32 %r662, p, 0xffffffff;
    @!p not.b32 %r662, %r662;
}

	// end inline asm
	and.b32  	%r680, %r662, %r679;
	mov.b32 	%r667, 64;
	// begin inline asm
	{
    .reg .pred p;
    and.b32 %r665, %r669, %r667;    setp.ne.u32 p, %r665, 0;
    vote.ballot.sync.b32 %r665, p, 0xffffffff;
    @!p not.b32 %r665, %r665;
}

	// end inline asm
	and.b32  	%r681, %r665, %r680;
	mov.b32 	%r670, 128;
	// begin inline asm
	{
    .reg .pred p;
    and.b32 %r668, %r669, %r670;    setp.ne.u32 p, %r668, 0;
    vote.ballot.sync.b32 %r668, p, 0xffffffff;
    @!p not.b32 %r668, %r668;
}

	// end inline asm
	and.b32  	%r682, %r668, %r681;
	clz.b32 	%r683, %r682;
	sub.s32 	%r167, 31, %r683;
	and.b32  	%r684, %r646, %r682;
	popc.b32 	%r168, %r684;
	setp.ne.s32 	%p72, %r295, %r167;
	mov.b32 	%r1783, 0;
	@%p72 bra 	$L__BB23_117;
	shl.b32 	%r685, %r669, 2;
	add.s32 	%r686, %r164, %r685;
	atom.shared.add.u32 	%r1783, [%r686], %r168;
$L__BB23_117:
	shfl.sync.idx.b32	%r712|%p73, %r1783, %r167, 31, -1;
	add.s32 	%r171, %r168, %r712;
	shr.u32 	%r713, %r1765, %r293;
	and.b32  	%r709, %r713, %r82;
	mov.b32 	%r689, 1;
	// begin inline asm
	{
    .reg .pred p;
    and.b32 %r687, %r709, %r689;    setp.ne.u32 p, %r687, 0;
    vote.ballot.sync.b32 %r687, p, 0xffffffff;
    @!p not.b32 %r687, %r687;
}

	// end inline asm
	mov.b32 	%r692, 2;
	// begin inline asm
	{
    .reg .pred p;
    and.b32 %r690, %r709, %r692;    setp.ne.u32 p, %r690, 0;
    vote.ballot.sync.b32 %r690, p, 0xffffffff;
    @!p not.b32 %r690, %r690;
}

	// end inline asm
	and.b32  	%r714, %r690, %r687;
	mov.b32 	%r695, 4;
	// begin inline asm
	{
    .reg .pred p;
    and.b32 %r693, %r709, %r695;    setp.ne.u32 p, %r693, 0;
    vote.ballot.sync.b32 %r693, p, 0xffffffff;
    @!p not.b32 %r693, %r693;
}

	// end inline asm
	and.b32  	%r715, %r693, %r714;
	mov.b32 	%r698, 8;
	// begin inline asm
	{
    .reg .pred p;
    and.b32 %r696, %r709, %r698;    setp.ne.u32 p, %r696, 0;
    vote.ballot.sync.b32 %r696, p, 0xffffffff;
    @!p not.b32 %r696, %r696;
}

	// end inline asm
	and.b32  	%r716, %r696, %r715;
	mov.b32 	%r701, 16;
	// begin inline asm
	{
    .reg .pred p;
    and.b32 %r699, %r709, %r701;    setp.ne.u32 p, %r699, 0;
    vote.ballot.sync.b32 %r699, p, 0xffffffff;
    @!p not.b32 %r699, %r699;
}

	// end inline asm
	and.b32  	%r717, %r699, %r716;
	mov.b32 	%r704, 32;
	// begin inline asm
	{
    .reg .pred p;
    and.b32 %r702, %r709, %r704;    setp.ne.u32 p, %r702, 0;
    vote.ballot.sync.b32 %r702, p, 0xffffffff;
    @!p not.b32 %r702, %r702;
}

	// end inline asm
	and.b32  	%r718, %r702, %r717;
	mov.b32 	%r707, 64;
	// begin inline asm
	{
    .reg .pred p;
    and.b32 %r705, %r709, %r707;    setp.ne.u32 p, %r705, 0;
    vote.ballot.sync.b32 %r705, p, 0xffffffff;
    @!p not.b32 %r705, %r705;
}

	// end inline asm
	and.b32  	%r719, %r705, %r718;
	mov.b32 	%r710, 128;
	// begin inline asm
	{
    .reg .pred p;
    and.b32 %r708, %r709, %r710;    setp.ne.u32 p, %r708, 0;
    vote.ballot.sync.b32 %r708, p, 0xffffffff;
    @!p not.b32 %r708, %r708;
}

	// end inline asm
	and.b32  	%r720, %r708, %r719;
	clz.b32 	%r721, %r720;
	sub.s32 	%r173, 31, %r721;
	and.b32  	%r722, %r646, %r720;
	popc.b32 	%r174, %r722;
	setp.ne.s32 	%p74, %r295, %r173;
	mov.b32 	%r1784, 0;
	@%p74 bra 	$L__BB23_119;
	shl.b32 	%r723, %r709, 2;
	add.s32 	%r724, %r164, %r723;
	atom.shared.add.u32 	%r1784, [%r724], %r174;
$L__BB23_119:
	shfl.sync.idx.b32	%r750|%p75, %r1784, %r173, 31, -1;
	add.s32 	%r177, %r174, %r750;
	shr.u32 	%r751, %r1766, %r293;
	and.b32  	%r747, %r751, %r82;
	mov.b32 	%r727, 1;
	// begin inline asm
	{
    .reg .pred p;
    and.b32 %r725, %r747, %r727;    setp.ne.u32 p, %r725, 0;
    vote.ballot.sync.b32 %r725, p, 0xffffffff;
    @!p not.b32 %r725, %r725;
}

	// end inline asm
	mov.b32 	%r730, 2;
	// begin inline asm
	{
    .reg .pred p;
    and.b32 %r728, %r747, %r730;    setp.ne.u32 p, %r728, 0;
    vote.ballot.sync.b32 %r728, p, 0xffffffff;
    @!p not.b32 %r728, %r728;
}

	// end inline asm
	and.b32  	%r752, %r728, %r725;
	mov.b32 	%r733, 4;
	// begin inline asm
	{
    .reg .pred p;
    and.b32 %r731, %r747, %r733;    setp.ne.u32 p, %r731, 0;
    vote.ballot.sync.b32 %r731, p, 0xffffffff;
    @!p not.b32 %r731, %r731;
}

	// end inline asm
	and.b32  	%r753, %r731, %r752;
	mov.b32 	%r736, 8;
	// begin inline asm
	{
    .reg .pred p;
    and.b32 %r734, %r747, %r736;    setp.ne.u32 p, %r734, 0;
    vote.ballot.sync.b32 %r734, p, 0xffffffff;
    @!p not.b32 %r734, %r734;
}

	// end inline asm
	and.b32  	%r754, %r734, %r753;
	mov.b32 	%r739, 16;
	// begin inline asm
	{
    .reg .pred p;
    and.b32 %r737, %r747, %r739;    setp.ne.u32 p, %r737, 0;
    vote.ballot.sync.b32 %r737, p, 0xffffffff;
    @!p not.b32 %r737, %r737;
}

	// end inline asm
	and.b32  	%r755, %r737, %r754;
	mov.b32 	%r742, 32;
	// begin inline asm
	{
    .reg .pred p;
    and.b32 %r740, %r747, %r742;    setp.ne.u32 p, %r740, 0;
    vote.ballot.sync.b32 %r740, p, 0xffffffff;
    @!p not.b32 %r740, %r740;
}

	// end inline asm
	and.b32  	%r756, %r740, %r755;
	mov.b32 	%r745, 64;
	// begin inline asm
	{
    .reg .pred p;
    and.b32 %r743, %r747, %r745;    setp.ne.u32 p, %r743, 0;
    vote.ballot.sync.b32 %r743, p, 0xffffffff;
    @!p not.b32 %r743, %r743;
}

	// end inline asm
	and.b32  	%r757, %r743, %r756;
	mov.b32 	%r748, 128;
	// begin inline asm
	{
    .reg .pred p;
    and.b32 %r746, %r747, %r748;    setp.ne.u32 p, %r746, 0;
    vote.ballot.sync.b32 %r746, p, 0xffffffff;
    @!p not.b32 %r746, %r746;
}

	// end inline asm
	and.b32  	%r758, %r746, %r757;
	clz.b32 	%r759, %r758;
	sub.s32 	%r179, 31, %r759;
	and.b32  	%r760, %r646, %r758;
	popc.b32 	%r180, %r760;
	setp.ne.s32 	%p76, %r295, %r179;
	mov.b32 	%r1785, 0;
	@%p76 bra 	$L__BB23_121;
	shl.b32 	%r761, %r747, 2;
	add.s32 	%r762, %r164, %r761;
	atom.shared.add.u32 	%r1785, [%r762], %r180;
$L__BB23_121:
	shfl.sync.idx.b32	%r788|%p77, %r1785, %r179, 31, -1;
	add.s32 	%r183, %r180, %r788;
	shr.u32 	%r789, %r1767, %r293;
	and.b32  	%r785, %r789, %r82;
	mov.b32 	%r765, 1;
	// begin inline asm
	{
    .reg .pred p;
    and.b32 %r763, %r785, %r765;    setp.ne.u32 p, %r763, 0;
    vote.ballot.sync.b32 %r763, p, 0xffffffff;
    @!p not.b32 %r763, %r763;
}

	// end inline asm
	mov.b32 	%r768, 2;
	// begin inline asm
	{
    .reg .pred p;
    and.b32 %r766, %r785, %r768;    setp.ne.u32 p, %r766, 0;
    vote.ballot.sync.b32 %r766, p, 0xffffffff;
    @!p not.b32 %r766, %r766;
}

	// end inline asm
	and.b32  	%r790, %r766, %r763;
	mov.b32 	%r771, 4;
	// begin inline asm
	{
    .reg .pred p;
    and.b32 %r769, %r785, %r771;    setp.ne.u32 p, %r769, 0;
    vote.ballot.sync.b32 %r769, p, 0xffffffff;
    @!p not.b32 %r769, %r769;
}

	// end inline asm
	and.b32  	%r791, %r769, %r790;
	mov.b32 	%r774, 8;
	// begin inline asm
	{
    .reg .pred p;
    and.b32 %r772, %r785, %r774;    setp.ne.u32 p, %r772, 0;
    vote.ballot.sync.b32 %r772, p, 0xffffffff;
    @!p not.b32 %r772, %r772;
}

	// end inline asm
	and.b32  	%r792, %r772, %r791;
	mov.b32 	%r777, 16;
	// begin inline asm
	{
    .reg .pred p;
    and.b32 %r775, %r785, %r777;    setp.ne.u32 p, %r775, 0;
    vote.ballot.sync.b32 %r775, p, 0xffffffff;
    @!p not.b32 %r775, %r775;
}

	// end inline asm
	and.b32  	%r793, %r775, %r792;
	mov.b32 	%r780, 32;
	// begin inline asm
	{
    .reg .pred p;
    and.b32 %r778, %r785, %r780;    setp.ne.u32 p, %r778, 0;
    vote.ballot.sync.b32 %r778, p, 0xffffffff;
    @!p not.b32 %r778, %r778;
}

	// end inline asm
	and.b32  	%r794, %r778, %r793;
	mov.b32 	%r783, 64;
	// begin inline asm
	{
    .reg .pred p;
    and.b32 %r781, %r785, %r783;    setp.ne.u32 p, %r781, 0;
    vote.ballot.sync.b32 %r781, p, 0xffffffff;
    @!p not.b32 %r781, %r781;
}

	// end inline asm
	and.b32  	%r795, %r781, %r794;
	mov.b32 	%r786, 128;
	// begin inline asm
	{
    .reg .pred p;
    and.b32 %r784, %r785, %r786;    setp.ne.u32 p, %r784, 0;
    vote.ballot.sync.b32 %r784, p, 0xffffffff;
    @!p not.b32 %r784, %r784;
}

	// end inline asm
	and.b32  	%r796, %r784, %r795;
	clz.b32 	%r797, %r796;
	sub.s32 	%r185, 31, %r797;
	and.b32  	%r798, %r646, %r796;
	popc.b32 	%r186, %r798;
	setp.ne.s32 	%p78, %r295, %r185;
	mov.b32 	%r1786, 0;
	@%p78 bra 	$L__BB23_123;
	shl.b32 	%r799, %r785, 2;
	add.s32 	%r800, %r164, %r799;
	atom.shared.add.u32 	%r1786, [%r800], %r186;
$L__BB23_123:
	shfl.sync.idx.b32	%r826|%p79, %r1786, %r185, 31, -1;
	add.s32 	%r189, %r186, %r826;
	shr.u32 	%r827, %r1768, %r293;
	and.b32  	%r823, %r827, %r82;
	mov.b32 	%r803, 1;
	// begin inline asm
	{
    .reg .pred p;
    and.b32 %r801, %r823, %r803;    setp.ne.u32 p, %r801, 0;
    vote.ballot.sync.b32 %r801, p, 0xffffffff;
    @!p not.b32 %r801, %r801;
}

	// end inline asm
	mov.b32 	%r806, 2;
	// begin inline asm
	{
    .reg .pred p;
    and.b32 %r804, %r823, %r806;    setp.ne.u32 p, %r804, 0;
    vote.ballot.sync.b32 %r804, p, 0xffffffff;
    @!p not.b32 %r804, %r804;
}

	// end inline asm
	and.b32  	%r828, %r804, %r801;
	mov.b32 	%r809, 4;
	// begin inline asm
	{
    .reg .pred p;
    and.b32 %r807, %r823, %r809;    setp.ne.u32 p, %r807, 0;
    vote.ballot.sync.b32 %r807, p, 0xffffffff;
    @!p not.b32 %r807, %r807;
}

	// end inline asm
	and.b32  	%r829, %r807, %r828;
	mov.b32 	%r812, 8;
	// begin inline asm
	{
    .reg .pred p;
    and.b32 %r810, %r823, %r812;    setp.ne.u32 p, %r810, 0;
    vote.ballot.sync.b32 %r810, p, 0xffffffff;
    @!p not.b32 %r810, %r810;
}

	// end inline asm
	and.b32  	%r830, %r810, %r829;
	mov.b32 	%r815, 16;
	// begin inline asm
	{
    .reg .pred p;
    and.b32 %r813, %r823, %r815;    setp.ne.u32 p, %r813, 0;
    vote.ballot.sync.b32 %r813, p, 0xffffffff;
    @!p not.b32 %r813, %r813;
}

	// end inline asm
	and.b32  	%r831, %r813, %r830;
	mov.b32 	%r818, 32;
	// begin inline asm
	{
    .reg .pred p;
    and.b32 %r816, %r823, %r818;    setp.ne.u32 p, %r816, 0;
    vote.ballot.sync.b32 %r816, p, 0xffffffff;
    @!p not.b32 %r816, %r816;
}

	// end inline asm
	and.b32  	%r832, %r816, %r831;
	mov.b32 	%r821, 64;
	// begin inline asm
	{
    .reg .pred p;
    and.b32 %r819, %r823, %r821;    setp.ne.u32 p, %r819, 0;
    vote.ballot.sync.b32 %r819, p, 0xffffffff;
    @!p not.b32 %r819, %r819;
}

	// end inline asm
	and.b32  	%r833, %r819, %r832;
	mov.b32 	%r824, 128;
	// begin inline asm
	{
    .reg .pred p;
    and.b32 %r822, %r823, %r824;    setp.ne.u32 p, %r822, 0;
    vote.ballot.sync.b32 %r822, p, 0xffffffff;
    @!p not.b32 %r822, %r822;
}

	// end inline asm
	and.b32  	%r834, %r822, %r833;
	clz.b32 	%r835, %r834;
	sub.s32 	%r191, 31, %r835;
	and.b32  	%r836, %r646, %r834;
	popc.b32 	%r192, %r836;
	setp.ne.s32 	%p80, %r295, %r191;
	mov.b32 	%r1787, 0;
	@%p80 bra 	$L__BB23_125;
	shl.b32 	%r837, %r823, 2;
	add.s32 	%r838, %r164, %r837;
	atom.shared.add.u32 	%r1787, [%r838], %r192;
$L__BB23_125:
	shfl.sync.idx.b32	%r864|%p81, %r1787, %r191, 31, -1;
	add.s32 	%r195, %r192, %r864;
	shr.u32 	%r865, %r1769, %r293;
	and.b32  	%r861, %r865, %r82;
	mov.b32 	%r841, 1;
	// begin inline asm
	{
    .reg .pred p;
    and.b32 %r839, %r861, %r841;    setp.ne.u32 p, %r839, 0;
    vote.ballot.sync.b32 %r839, p, 0xffffffff;
    @!p not.b32 %r839, %r839;
}

	// end inline asm
	mov.b32 	%r844, 2;
	// begin inline asm
	{
    .reg .pred p;
    and.b32 %r842, %r861, %r844;    setp.ne.u32 p, %r842, 0;
    vote.ballot.sync.b32 %r842, p, 0xffffffff;
    @!p not.b32 %r842, %r842;
}

	// end inline asm
	and.b32  	%r866, %r842, %r839;
	mov.b32 	%r847, 4;
	// begin inline asm
	{
    .reg .pred p;
    and.b32 %r845, %r861, %r847;    setp.ne.u32 p, %r845, 0;
    vote.ballot.sync.b32 %r845, p, 0xffffffff;
    @!p not.b32 %r845, %r845;
}

	// end inline asm
	and.b32  	%r867, %r845, %r866;
	mov.b32 	%r850, 8;
	// begin inline asm
	{
    .reg .pred p;
    and.b32 %r848, %r861, %r850;    setp.ne.u32 p, %r848, 0;
    vote.ballot.sync.b32 %r848, p, 0xffffffff;
    @!p not.b32 %r848, %r848;
}

	// end inline asm
	and.b32  	%r868, %r848, %r867;
	mov.b32 	%r853, 16;
	// begin inline asm
	{
    .reg .pred p;
    and.b32 %r851, %r861, %r853;    setp.ne.u32 p, %r851, 0;
    vote.ballot.sync.b32 %r851, p, 0xffffffff;
    @!p not.b32 %r851, %r851;
}

	// end inline asm
	and.b32  	%r869, %r851, %r868;
	mov.b32 	%r856, 32;
	// begin inline asm
	{
    .reg .pred p;
    and.b32 %r854, %r861, %r856;    setp.ne.u32 p, %r854, 0;
    vote.ballot.sync.b32 %r854, p, 0xffffffff;
    @!p not.b32 %r854, %r854;
}

	// end inline asm
	and.b32  	%r870, %r854, %r869;
	mov.b32 	%r859, 64;
	// begin inline asm
	{
    .reg .pred p;
    and.b32 %r857, %r861, %r859;    setp.ne.u32 p, %r857, 0;
    vote.ballot.sync.b32 %r857, p, 0xffffffff;
    @!p not.b32 %r857, %r857;
}

	// end inline asm
	and.b32  	%r871, %r857, %r870;
	mov.b32 	%r862, 128;
	// begin inline asm
	{
    .reg .pred p;
    and.b32 %r860, %r861, %r862;    setp.ne.u32 p, %r860, 0;
    vote.ballot.sync.b32 %r860, p, 0xffffffff;
    @!p not.b32 %r860, %r860;
}

	// end inline asm
	and.b32  	%r872, %r860, %r871;
	clz.b32 	%r873, %r872;
	sub.s32 	%r197, 31, %r873;
	and.b32  	%r874, %r646, %r872;
	popc.b32 	%r198, %r874;
	setp.ne.s32 	%p82, %r295, %r197;
	mov.b32 	%r1788, 0;
	@%p82 bra 	$L__BB23_127;
	shl.b32 	%r875, %r861, 2;
	add.s32 	%r876, %r164, %r875;
	atom.shared.add.u32 	%r1788, [%r876], %r198;
$L__BB23_127:
	shfl.sync.idx.b32	%r902|%p83, %r1788, %r197, 31, -1;
	add.s32 	%r201, %r198, %r902;
	shr.u32 	%r903, %r1770, %r293;
	and.b32  	%r899, %r903, %r82;
	mov.b32 	%r879, 1;
	// begin inline asm
	{
    .reg .pred p;
    and.b32 %r877, %r899, %r879;    setp.ne.u32 p, %r877, 0;
    vote.ballot.sync.b32 %r877, p, 0xffffffff;
    @!p not.b32 %r877, %r877;
}

	// end inline asm
	mov.b32 	%r882, 2;
	// begin inline asm
	{
    .reg .pred p;
    and.b32 %r880, %r899, %r882;    setp.ne.u32 p, %r880, 0;
    vote.ballot.sync.b32 %r880, p, 0xffffffff;
    @!p not.b32 %r880, %r880;
}

	// end inline asm
	and.b32  	%r904, %r880, %r877;
	mov.b32 	%r885, 4;
	// begin inline asm
	{
    .reg .pred p;
    and.b32 %r883, %r899, %r885;    setp.ne.u32 p, %r883, 0;
    vote.ballot.sync.b32 %r883, p, 0xffffffff;
    @!p not.b32 %r883, %r883;
}

	// end inline asm
	and.b32  	%r905, %r883, %r904;
	mov.b32 	%r888, 8;
	// begin inline asm
	{
    .reg .pred p;
    and.b32 %r886, %r899, %r888;    setp.ne.u32 p, %r886, 0;
    vote.ballot.sync.b32 %r886, p, 0xffffffff;
    @!p not.b32 %r886, %r886;
}

	// end inline asm
	and.b32  	%r906, %r886, %r905;
	mov.b32 	%r891, 16;
	// begin inline asm
	{
    .reg .pred p;
    and.b32 %r889, %r899, %r891;    setp.ne.u32 p, %r889, 0;
    vote.ballot.sync.b32 %r889, p, 0xffffffff;
    @!p not.b32 %r889, %r889;
}

	// end inline asm
	and.b32  	%r907, %r889, %r906;
	mov.b32 	%r894, 32;
	// begin inline asm
	{
    .reg .pred p;
    and.b32 %r892, %r899, %r894;    setp.ne.u32 p, %r892, 0;
    vote.ballot.sync.b32 %r892, p, 0xffffffff;
    @!p not.b32 %r892, %r892;
}

	// end inline asm
	and.b32  	%r908, %r892, %r907;
	mov.b32 	%r897, 64;
	// begin inline asm
	{
    .reg .pred p;
    and.b32 %r895, %r899, %r897;    setp.ne.u32 p, %r895, 0;
    vote.ballot.sync.b32 %r895, p, 0xffffffff;
    @!p not.b32 %r895, %r895;
}

	// end inline asm
	and.b32  	%r909, %r895, %r908;
	mov.b32 	%r900, 128;
	// begin inline asm
	{
    .reg .pred p;
    and.b32 %r898, %r899, %r900;    setp.ne.u32 p, %r898, 0;
    vote.ballot.sync.b32 %r898, p, 0xffffffff;
    @!p not.b32 %r898, %r898;
}

	// end inline asm
	and.b32  	%r910, %r898, %r909;
	clz.b32 	%r911, %r910;
	sub.s32 	%r203, 31, %r911;
	and.b32  	%r912, %r646, %r910;
	popc.b32 	%r204, %r912;
	setp.ne.s32 	%p84, %r295, %r203;
	mov.b32 	%r1789, 0;
	@%p84 bra 	$L__BB23_129;
	shl.b32 	%r913, %r899, 2;
	add.s32 	%r914, %r164, %r913;
	atom.shared.add.u32 	%r1789, [%r914], %r204;
$L__BB23_129:
	shfl.sync.idx.b32	%r940|%p85, %r1789, %r203, 31, -1;
	add.s32 	%r207, %r204, %r940;
	shr.u32 	%r941, %r1771, %r293;
	and.b32  	%r937, %r941, %r82;
	mov.b32 	%r917, 1;
	// begin inline asm
	{
    .reg .pred p;
    and.b32 %r915, %r937, %r917;    setp.ne.u32 p, %r915, 0;
    vote.ballot.sync.b32 %r915, p, 0xffffffff;
    @!p not.b32 %r915, %r915;
}

	// end inline asm
	mov.b32 	%r920, 2;
	// begin inline asm
	{
    .reg .pred p;
    and.b32 %r918, %r937, %r920;    setp.ne.u32 p, %r918, 0;
    vote.ballot.sync.b32 %r918, p, 0xffffffff;
    @!p not.b32 %r918, %r918;
}

	// end inline asm
	and.b32  	%r942, %r918, %r915;
	mov.b32 	%r923, 4;
	// begin inline asm
	{
    .reg .pred p;
    and.b32 %r921, %r937, %r923;    setp.ne.u32 p, %r921, 0;
    vote.ballot.sync.b32 %r921, p, 0xffffffff;
    @!p not.b32 %r921, %r921;
}

	// end inline asm
	and.b32  	%r943, %r921, %r942;
	mov.b32 	%r926, 8;
	// begin inline asm
	{
    .reg .pred p;
    and.b32 %r924, %r937, %r926;    setp.ne.u32 p, %r924, 0;
    vote.ballot.sync.b32 %r924, p, 0xffffffff;
    @!p not.b32 %r924, %r924;
}

	// end inline asm
	and.b32  	%r944, %r924, %r943;
	mov.b32 	%r929, 16;
	// begin inline asm
	{
    .reg .pred p;
    and.b32 %r927, %r937, %r929;    setp.ne.u32 p, %r927, 0;
    vote.ballot.sync.b32 %r927, p, 0xffffffff;
    @!p not.b32 %r927, %r927;
}

	// end inline asm
	and.b32  	%r945, %r927, %r944;
	mov.b32 	%r932, 32;
	// begin inline asm
	{
    .reg .pred p;
    and.b32 %r930, %r937, %r932;    setp.ne.u32 p, %r930, 0;
    vote.ballot.sync.b32 %r930, p, 0xffffffff;
    @!p not.b32 %r930, %r930;
}

	// end inline asm
	and.b32  	%r946, %r930, %r945;
	mov.b32 	%r935, 64;
	// begin inline asm
	{
    .reg .pred p;
    and.b32 %r933, %r937, %r935;    setp.ne.u32 p, %r933, 0;
    vote.ballot.sync.b32 %r933, p, 0xffffffff;
    @!p not.b32 %r933, %r933;
}

	// end inline asm
	and.b32  	%r947, %r933, %r946;
	mov.b32 	%r938, 128;
	// begin inline asm
	{
    .reg .pred p;
    and.b32 %r936, %r937, %r938;    setp.ne.u32 p, %r936, 0;
    vote.ballot.sync.b32 %r936, p, 0xffffffff;
    @!p not.b32 %r936, %r936;
}

	// end inline asm
	and.b32  	%r948, %r936, %r947;
	clz.b32 	%r949, %r948;
	sub.s32 	%r209, 31, %r949;
	and.b32  	%r950, %r646, %r948;
	popc.b32 	%r210, %r950;
	setp.ne.s32 	%p86, %r295, %r209;
	mov.b32 	%r1790, 0;
	@%p86 bra 	$L__BB23_131;
	shl.b32 	%r951, %r937, 2;
	add.s32 	%r952, %r164, %r951;
	atom.shared.add.u32 	%r1790, [%r952], %r210;
$L__BB23_131:
	shfl.sync.idx.b32	%r978|%p87, %r1790, %r209, 31, -1;
	add.s32 	%r213, %r210, %r978;
	shr.u32 	%r979, %r1772, %r293;
	and.b32  	%r975, %r979, %r82;
	mov.b32 	%r955, 1;
	// begin inline asm
	{
    .reg .pred p;
    and.b32 %r953, %r975, %r955;    setp.ne.u32 p, %r953, 0;
    vote.ballot.sync.b32 %r953, p, 0xffffffff;
    @!p not.b32 %r953, %r953;
}

	// end inline asm
	mov.b32 	%r958, 2;
	// begin inline asm
	{
    .reg .pred p;
    and.b32 %r956, %r975, %r958;    setp.ne.u32 p, %r956, 0;
    vote.ballot.sync.b32 %r956, p, 0xffffffff;
    @!p not.b32 %r956, %r956;
}

	// end inline asm
	and.b32  	%r980, %r956, %r953;
	mov.b32 	%r961, 4;
	// begin inline asm
	{
    .reg .pred p;
    and.b32 %r959, %r975, %r961;    setp.ne.u32 p, %r959, 0;
    vote.ballot.sync.b32 %r959, p, 0xffffffff;
    @!p not.b32 %r959, %r959;
}

	// end inline asm
	and.b32  	%r981, %r959, %r980;
	mov.b32 	%r964, 8;
	// begin inline asm
	{
    .reg .pred p;
    and.b32 %r962, %r975, %r964;    setp.ne.u32 p, %r962, 0;
    vote.ballot.sync.b32 %r962, p, 0xffffffff;
    @!p not.b32 %r962, %r962;
}

	// end inline asm
	and.b32  	%r982, %r962, %r981;
	mov.b32 	%r967, 16;
	// begin inline asm
	{
    .reg .pred p;
    and.b32 %r965, %r975, %r967;    setp.ne.u32 p, %r965, 0;
    vote.ballot.sync.b32 %r965, p, 0xffffffff;
    @!p not.b32 %r965, %r965;
}

	// end inline asm
	and.b32  	%r983, %r965, %r982;
	mov.b32 	%r970, 32;
	// begin inline asm
	{
    .reg .pred p;
    and.b32 %r968, %r975, %r970;    setp.ne.u32 p, %r968, 0;
    vote.ballot.sync.b32 %r968, p, 0xffffffff;
    @!p not.b32 %r968, %r968;
}

	// end inline asm
	and.b32  	%r984, %r968, %r983;
	mov.b32 	%r973, 64;
	// begin inline asm
	{
    .reg .pred p;
    and.b32 %r971, %r975, %r973;    setp.ne.u32 p, %r971, 0;
    vote.ballot.sync.b32 %r971, p, 0xffffffff;
    @!p not.b32 %r971, %r971;
}

	// end inline asm
	and.b32  	%r985, %r971, %r984;
	mov.b32 	%r976, 128;
	// begin inline asm
	{
    .reg .pred p;
    and.b32 %r974, %r975, %r976;    setp.ne.u32 p, %r974, 0;
    vote.ballot.sync.b32 %r974, p, 0xffffffff;
    @!p not.b32 %r974, %r974;
}

	// end inline asm
	and.b32  	%r986, %r974, %r985;
	clz.b32 	%r987, %r986;
	sub.s32 	%r215, 31, %r987;
	and.b32  	%r988, %r646, %r986;
	popc.b32 	%r216, %r988;
	setp.ne.s32 	%p88, %r295, %r215;
	mov.b32 	%r1791, 0;
	@%p88 bra 	$L__BB23_133;
	shl.b32 	%r989, %r975, 2;
	add.s32 	%r990, %r164, %r989;
	atom.shared.add.u32 	%r1791, [%r990], %r216;
$L__BB23_133:
	shfl.sync.idx.b32	%r1016|%p89, %r1791, %r215, 31, -1;
	add.s32 	%r219, %r216, %r1016;
	shr.u32 	%r1017, %r1773, %r293;
	and.b32  	%r1013, %r1017, %r82;
	mov.b32 	%r993, 1;
	// begin inline asm
	{
    .reg .pred p;
    and.b32 %r991, %r1013, %r993;    setp.ne.u32 p, %r991, 0;
    vote.ballot.sync.b32 %r991, p, 0xffffffff;
    @!p not.b32 %r991, %r991;
}

	// end inline asm
	mov.b32 	%r996, 2;
	// begin inline asm
	{
    .reg .pred p;
    and.b32 %r994, %r1013, %r996;    setp.ne.u32 p, %r994, 0;
    vote.ballot.sync.b32 %r994, p, 0xffffffff;
    @!p not.b32 %r994, %r994;
}

	// end inline asm
	and.b32  	%r1018, %r994, %r991;
	mov.b32 	%r999, 4;
	// begin inline asm
	{
    .reg .pred p;
    and.b32 %r997, %r1013, %r999;    setp.ne.u32 p, %r997, 0;
    vote.ballot.sync.b32 %r997, p, 0xffffffff;
    @!p not.b32 %r997, %r997;
}

	// end inline asm
	and.b32  	%r1019, %r997, %r1018;
	mov.b32 	%r1002, 8;
	// begin inline asm
	{
    .reg .pred p;
    and.b32 %r1000, %r1013, %r1002;    setp.ne.u32 p, %r1000, 0;
    vote.ballot.sync.b32 %r1000, p, 0xffffffff;
    @!p not.b32 %r1000, %r1000;
}

	// end inline asm
	and.b32  	%r1020, %r1000, %r1019;
	mov.b32 	%r1005, 16;
	// begin inline asm
	{
    .reg .pred p;
    and.b32 %r1003, %r1013, %r1005;    setp.ne.u32 p, %r1003, 0;
    vote.ballot.sync.b32 %r1003, p, 0xffffffff;
    @!p not.b32 %r1003, %r1003;
}

	// end inline asm
	and.b32  	%r1021, %r1003, %r1020;
	mov.b32 	%r1008, 32;
	// begin inline asm
	{
    .reg .pred p;
    and.b32 %r1006, %r1013, %r1008;    setp.ne.u32 p, %r1006, 0;
    vote.ballot.sync.b32 %r1006, p, 0xffffffff;
    @!p not.b32 %r1006, %r1006;
}

	// end inline asm
	and.b32  	%r1022, %r1006, %r1021;
	mov.b32 	%r1011, 64;
	// begin inline asm
	{
    .reg .pred p;
    and.b32 %r1009, %r1013, %r1011;    setp.ne.u32 p, %r1009, 0;
    vote.ballot.sync.b32 %r1009, p, 0xffffffff;
    @!p not.b32 %r1009, %r1009;
}

	// end inline asm
	and.b32  	%r1023, %r1009, %r1022;
	mov.b32 	%r1014, 128;
	// begin inline asm
	{
    .reg .pred p;
    and.b32 %r1012, %r1013, %r1014;    setp.ne.u32 p, %r1012, 0;
    vote.ballot.sync.b32 %r1012, p, 0xffffffff;
    @!p not.b32 %r1012, %r1012;
}

	// end inline asm
	and.b32  	%r1024, %r1012, %r1023;
	clz.b32 	%r1025, %r1024;
	sub.s32 	%r221, 31, %r1025;
	and.b32  	%r1026, %r646, %r1024;
	popc.b32 	%r222, %r1026;
	setp.ne.s32 	%p90, %r295, %r221;
	mov.b32 	%r1792, 0;
	@%p90 bra 	$L__BB23_135;
	shl.b32 	%r1027, %r1013, 2;
	add.s32 	%r1028, %r164, %r1027;
	atom.shared.add.u32 	%r1792, [%r1028], %r222;
$L__BB23_135:
	shfl.sync.idx.b32	%r1054|%p91, %r1792, %r221, 31, -1;
	add.s32 	%r225, %r222, %r1054;
	shr.u32 	%r1055, %r1774, %r293;
	and.b32  	%r1051, %r1055, %r82;
	mov.b32 	%r1031, 1;
	// begin inline asm
	{
    .reg .pred p;
    and.b32 %r1029, %r1051, %r1031;    setp.ne.u32 p, %r1029, 0;
    vote.ballot.sync.b32 %r1029, p, 0xffffffff;
    @!p not.b32 %r1029, %r1029;
}

	// end inline asm
	mov.b32 	%r1034, 2;
	// begin inline asm
	{
    .reg .pred p;
    and.b32 %r1032, %r1051, %r1034;    setp.ne.u32 p, %r1032, 0;
    vote.ballot.sync.b32 %r1032, p, 0xffffffff;
    @!p not.b32 %r1032, %r1032;
}

	// end inline asm
	and.b32  	%r1056, %r1032, %r1029;
	mov.b32 	%r1037, 4;
	// begin inline asm
	{
    .reg .pred p;
    and.b32 %r1035, %r1051, %r1037;    setp.ne.u32 p, %r1035, 0;
    vote.ballot.sync.b32 %r1035, p, 0xffffffff;
    @!p not.b32 %r1035, %r1035;
}

	// end inline asm
	and.b32  	%r1057, %r1035, %r1056;
	mov.b32 	%r1040, 8;
	// begin inline asm
	{
    .reg .pred p;
    and.b32 %r1038, %r1051, %r1040;    setp.ne.u32 p, %r1038, 0;
    vote.ballot.sync.b32 %r1038, p, 0xffffffff;
    @!p not.b32 %r1038, %r1038;
}

	// end inline asm
	and.b32  	%r1058, %r1038, %r1057;
	mov.b32 	%r1043, 16;
	// begin inline asm
	{
    .reg .pred p;
    and.b32 %r1041, %r1051, %r1043;    setp.ne.u32 p, %r1041, 0;
    vote.ballot.sync.b32 %r1041, p, 0xffffffff;
    @!p not.b32 %r1041, %r1041;
}

	// end inline asm
	and.b32  	%r1059, %r1041, %r1058;
	mov.b32 	%r1046, 32;
	// begin inline asm
	{
    .reg .pred p;
    and.b32 %r1044, %r1051, %r1046;    setp.ne.u32 p, %r1044, 0;
    vote.ballot.sync.b32 %r1044, p, 0xffffffff;
    @!p not.b32 %r1044, %r1044;
}

	// end inline asm
	and.b32  	%r1060, %r1044, %r1059;
	mov.b32 	%r1049, 64;
	// begin inline asm
	{
    .reg .pred p;
    and.b32 %r1047, %r1051, %r1049;    setp.ne.u32 p, %r1047, 0;
    vote.ballot.sync.b32 %r1047, p, 0xffffffff;
    @!p not.b32 %r1047, %r1047;
}

	// end inline asm
	and.b32  	%r1061, %r1047, %r1060;
	mov.b32 	%r1052, 128;
	// begin inline asm
	{
    .reg .pred p;
    and.b32 %r1050, %r1051, %r1052;    setp.ne.u32 p, %r1050, 0;
    vote.ballot.sync.b32 %r1050, p, 0xffffffff;
    @!p not.b32 %r1050, %r1050;
}

	// end inline asm
	and.b32  	%r1062, %r1050, %r1061;
	clz.b32 	%r1063, %r1062;
	sub.s32 	%r227, 31, %r1063;
	and.b32  	%r1064, %r646, %r1062;
	popc.b32 	%r228, %r1064;
	setp.ne.s32 	%p92, %r295, %r227;
	mov.b32 	%r1793, 0;
	@%p92 bra 	$L__BB23_137;
	shl.b32 	%r1065, %r1051, 2;
	add.s32 	%r1066, %r164, %r1065;
	atom.shared.add.u32 	%r1793, [%r1066], %r228;
$L__BB23_137:
	shfl.sync.idx.b32	%r1092|%p93, %r1793, %r227, 31, -1;
	add.s32 	%r231, %r228, %r1092;
	shr.u32 	%r1093, %r1775, %r293;
	and.b32  	%r1089, %r1093, %r82;
	mov.b32 	%r1069, 1;
	// begin inline asm
	{
    .reg .pred p;
    and.b32 %r1067, %r1089, %r1069;    setp.ne.u32 p, %r1067, 0;
    vote.ballot.sync.b32 %r1067, p, 0xffffffff;
    @!p not.b32 %r1067, %r1067;
}

	// end inline asm
	mov.b32 	%r1072, 2;
	// begin inline asm
	{
    .reg .pred p;
    and.b32 %r1070, %r1089, %r1072;    setp.ne.u32 p, %r1070, 0;
    vote.ballot.sync.b32 %r1070, p, 0xffffffff;
    @!p not.b32 %r1070, %r1070;
}

	// end inline asm
	and.b32  	%r1094, %r1070, %r1067;
	mov.b32 	%r1075, 4;
	// begin inline asm
	{
    .reg .pred p;
    and.b32 %r1073, %r1089, %r1075;    setp.ne.u32 p, %r1073, 0;
    vote.ballot.sync.b32 %r1073, p, 0xffffffff;
    @!p not.b32 %r1073, %r1073;
}

	// end inline asm
	and.b32  	%r1095, %r1073, %r1094;
	mov.b32 	%r1078, 8;
	// begin inline asm
	{
    .reg .pred p;
    and.b32 %r1076, %r1089, %r1078;    setp.ne.u32 p, %r1076, 0;
    vote.ballot.sync.b32 %r1076, p, 0xffffffff;
    @!p not.b32 %r1076, %r1076;
}

	// end inline asm
	and.b32  	%r1096, %r1076, %r1095;
	mov.b32 	%r1081, 16;
	// begin inline asm
	{
    .reg .pred p;
    and.b32 %r1079, %r1089, %r1081;    setp.ne.u32 p, %r1079, 0;
    vote.ballot.sync.b32 %r1079, p, 0xffffffff;
    @!p not.b32 %r1079, %r1079;
}

	// end inline asm
	and.b32  	%r1097, %r1079, %r1096;
	mov.b32 	%r1084, 32;
	// begin inline asm
	{
    .reg .pred p;
    and.b32 %r1082, %r1089, %r1084;    setp.ne.u32 p, %r1082, 0;
    vote.ballot.sync.b32 %r1082, p, 0xffffffff;
    @!p not.b32 %r1082, %r1082;
}

	// end inline asm
	and.b32  	%r1098, %r1082, %r1097;
	mov.b32 	%r1087, 64;
	// begin inline asm
	{
    .reg .pred p;
    and.b32 %r1085, %r1089, %r1087;    setp.ne.u32 p, %r1085, 0;
    vote.ballot.sync.b32 %r1085, p, 0xffffffff;
    @!p not.b32 %r1085, %r1085;
}

	// end inline asm
	and.b32  	%r1099, %r1085, %r1098;
	mov.b32 	%r1090, 128;
	// begin inline asm
	{
    .reg .pred p;
    and.b32 %r1088, %r1089, %r1090;    setp.ne.u32 p, %r1088, 0;
    vote.ballot.sync.b32 %r1088, p, 0xffffffff;
    @!p not.b32 %r1088, %r1088;
}

	// end inline asm
	and.b32  	%r1100, %r1088, %r1099;
	clz.b32 	%r1101, %r1100;
	sub.s32 	%r233, 31, %r1101;
	and.b32  	%r1102, %r646, %r1100;
	popc.b32 	%r234, %r1102;
	setp.ne.s32 	%p94, %r295, %r233;
	mov.b32 	%r1794, 0;
	@%p94 bra 	$L__BB23_139;
	shl.b32 	%r1103, %r1089, 2;
	add.s32 	%r1104, %r164, %r1103;
	atom.shared.add.u32 	%r1794, [%r1104], %r234;
$L__BB23_139:
	shfl.sync.idx.b32	%r1130|%p95, %r1794, %r233, 31, -1;
	add.s32 	%r237, %r234, %r1130;
	shr.u32 	%r1131, %r1776, %r293;
	and.b32  	%r1127, %r1131, %r82;
	mov.b32 	%r1107, 1;
	// begin inline asm
	{
    .reg .pred p;
    and.b32 %r1105, %r1127, %r1107;    setp.ne.u32 p, %r1105, 0;
    vote.ballot.sync.b32 %r1105, p, 0xffffffff;
    @!p not.b32 %r1105, %r1105;
}

	// end inline asm
	mov.b32 	%r1110, 2;
	// begin inline asm
	{
    .reg .pred p;
    and.b32 %r1108, %r1127, %r1110;    setp.ne.u32 p, %r1108, 0;
    vote.ballot.sync.b32 %r1108, p, 0xffffffff;
    @!p not.b32 %r1108, %r1108;
}

	// end inline asm
	and.b32  	%r1132, %r1108, %r1105;
	mov.b32 	%r1113, 4;
	// begin inline asm
	{
    .reg .pred p;
    and.b32 %r1111, %r1127, %r1113;    setp.ne.u32 p, %r1111, 0;
    vote.ballot.sync.b32 %r1111, p, 0xffffffff;
    @!p not.b32 %r1111, %r1111;
}

	// end inline asm
	and.b32  	%r1133, %r1111, %r1132;
	mov.b32 	%r1116, 8;
	// begin inline asm
	{
    .reg .pred p;
    and.b32 %r1114, %r1127, %r1116;    setp.ne.u32 p, %r1114, 0;
    vote.ballot.sync.b32 %r1114, p, 0xffffffff;
    @!p not.b32 %r1114, %r1114;
}

	// end inline asm
	and.b32  	%r1134, %r1114, %r1133;
	mov.b32 	%r1119, 16;
	// begin inline asm
	{
    .reg .pred p;
    and.b32 %r1117, %r1127, %r1119;    setp.ne.u32 p, %r1117, 0;
    vote.ballot.sync.b32 %r1117, p, 0xffffffff;
    @!p not.b32 %r1117, %r1117;
}

	// end inline asm
	and.b32  	%r1135, %r1117, %r1134;
	mov.b32 	%r1122, 32;
	// begin inline asm
	{
    .reg .pred p;
    and.b32 %r1120, %r1127, %r1122;    setp.ne.u32 p, %r1120, 0;
    vote.ballot.sync.b32 %r1120, p, 0xffffffff;
    @!p not.b32 %r1120, %r1120;
}

	// end inline asm
	and.b32  	%r1136, %r1120, %r1135;
	mov.b32 	%r1125, 64;
	// begin inline asm
	{
    .reg .pred p;
    and.b32 %r1123, %r1127, %r1125;    setp.ne.u32 p, %r1123, 0;
    vote.ballot.sync.b32 %r1123, p, 0xffffffff;
    @!p not.b32 %r1123, %r1123;
}

	// end inline asm
	and.b32  	%r1137, %r1123, %r1136;
	mov.b32 	%r1128, 128;
	// begin inline asm
	{
    .reg .pred p;
    and.b32 %r1126, %r1127, %r1128;    setp.ne.u32 p, %r1126, 0;
    vote.ballot.sync.b32 %r1126, p, 0xffffffff;
    @!p not.b32 %r1126, %r1126;
}

	// end inline asm
	and.b32  	%r1138, %r1126, %r1137;
	clz.b32 	%r1139, %r1138;
	sub.s32 	%r239, 31, %r1139;
	and.b32  	%r1140, %r646, %r1138;
	popc.b32 	%r240, %r1140;
	setp.ne.s32 	%p96, %r295, %r239;
	mov.b32 	%r1795, 0;
	@%p96 bra 	$L__BB23_141;
	shl.b32 	%r1141, %r1127, 2;
	add.s32 	%r1142, %r164, %r1141;
	atom.shared.add.u32 	%r1795, [%r1142], %r240;
$L__BB23_141:
	shfl.sync.idx.b32	%r1168|%p97, %r1795, %r239, 31, -1;
	add.s32 	%r243, %r240, %r1168;
	shr.u32 	%r1169, %r1777, %r293;
	and.b32  	%r1165, %r1169, %r82;
	mov.b32 	%r1145, 1;
	// begin inline asm
	{
    .reg .pred p;
    and.b32 %r1143, %r1165, %r1145;    setp.ne.u32 p, %r1143, 0;
    vote.ballot.sync.b32 %r1143, p, 0xffffffff;
    @!p not.b32 %r1143, %r1143;
}

	// end inline asm
	mov.b32 	%r1148, 2;
	// begin inline asm
	{
    .reg .pred p;
    and.b32 %r1146, %r1165, %r1148;    setp.ne.u32 p, %r1146, 0;
    vote.ballot.sync.b32 %r1146, p, 0xffffffff;
    @!p not.b32 %r1146, %r1146;
}

	// end inline asm
	and.b32  	%r1170, %r1146, %r1143;
	mov.b32 	%r1151, 4;
	// begin inline asm
	{
    .reg .pred p;
    and.b32 %r1149, %r1165, %r1151;    setp.ne.u32 p, %r1149, 0;
    vote.ballot.sync.b32 %r1149, p, 0xffffffff;
    @!p not.b32 %r1149, %r1149;
}

	// end inline asm
	and.b32  	%r1171, %r1149, %r1170;
	mov.b32 	%r1154, 8;
	// begin inline asm
	{
    .reg .pred p;
    and.b32 %r1152, %r1165, %r1154;    setp.ne.u32 p, %r1152, 0;
    vote.ballot.sync.b32 %r1152, p, 0xffffffff;
    @!p not.b32 %r1152, %r1152;
}

	// end inline asm
	and.b32  	%r1172, %r1152, %r1171;
	mov.b32 	%r1157, 16;
	// begin inline asm
	{
    .reg .pred p;
    and.b32 %r1155, %r1165, %r1157;    setp.ne.u32 p, %r1155, 0;
    vote.ballot.sync.b32 %r1155, p, 0xffffffff;
    @!p not.b32 %r1155, %r1155;
}

	// end inline asm
	and.b32  	%r1173, %r1155, %r1172;
	mov.b32 	%r1160, 32;
	// begin inline asm
	{
    .reg .pred p;
    and.b32 %r1158, %r1165, %r1160;    setp.ne.u32 p, %r1158, 0;
    vote.ballot.sync.b32 %r1158, p, 0xffffffff;
    @!p not.b32 %r1158, %r1158;
}

	// end inline asm
	and.b32  	%r1174, %r1158, %r1173;
	mov.b32 	%r1163, 64;
	// begin inline asm
	{
    .reg .pred p;
    and.b32 %r1161, %r1165, %r1163;    setp.ne.u32 p, %r1161, 0;
    vote.ballot.sync.b32 %r1161, p, 0xffffffff;
    @!p not.b32 %r1161, %r1161;
}

	// end inline asm
	and.b32  	%r1175, %r1161, %r1174;
	mov.b32 	%r1166, 128;
	// begin inline asm
	{
    .reg .pred p;
    and.b32 %r1164, %r1165, %r1166;    setp.ne.u32 p, %r1164, 0;
    vote.ballot.sync.b32 %r1164, p, 0xffffffff;
    @!p not.b32 %r1164, %r1164;
}

	// end inline asm
	and.b32  	%r1176, %r1164, %r1175;
	clz.b32 	%r1177, %r1176;
	sub.s32 	%r245, 31, %r1177;
	and.b32  	%r1178, %r646, %r1176;
	popc.b32 	%r246, %r1178;
	setp.ne.s32 	%p98, %r295, %r245;
	mov.b32 	%r1796, 0;
	@%p98 bra 	$L__BB23_143;
	shl.b32 	%r1179, %r1165, 2;
	add.s32 	%r1180, %r164, %r1179;
	atom.shared.add.u32 	%r1796, [%r1180], %r246;
$L__BB23_143:
	shfl.sync.idx.b32	%r1206|%p99, %r1796, %r245, 31, -1;
	add.s32 	%r249, %r246, %r1206;
	shr.u32 	%r1207, %r1778, %r293;
	and.b32  	%r1203, %r1207, %r82;
	mov.b32 	%r1183, 1;
	// begin inline asm
	{
    .reg .pred p;
    and.b32 %r1181, %r1203, %r1183;    setp.ne.u32 p, %r1181, 0;
    vote.ballot.sync.b32 %r1181, p, 0xffffffff;
    @!p not.b32 %r1181, %r1181;
}

	// end inline asm
	mov.b32 	%r1186, 2;
	// begin inline asm
	{
    .reg .pred p;
    and.b32 %r1184, %r1203, %r1186;    setp.ne.u32 p, %r1184, 0;
    vote.ballot.sync.b32 %r1184, p, 0xffffffff;
    @!p not.b32 %r1184, %r1184;
}

	// end inline asm
	and.b32  	%r1208, %r1184, %r1181;
	mov.b32 	%r1189, 4;
	// begin inline asm
	{
    .reg .pred p;
    and.b32 %r1187, %r1203, %r1189;    setp.ne.u32 p, %r1187, 0;
    vote.ballot.sync.b32 %r1187, p, 0xffffffff;
    @!p not.b32 %r1187, %r1187;
}

	// end inline asm
	and.b32  	%r1209, %r1187, %r1208;
	mov.b32 	%r1192, 8;
	// begin inline asm
	{
    .reg .pred p;
    and.b32 %r1190, %r1203, %r1192;    setp.ne.u32 p, %r1190, 0;
    vote.ballot.sync.b32 %r1190, p, 0xffffffff;
    @!p not.b32 %r1190, %r1190;
}

	// end inline asm
	and.b32  	%r1210, %r1190, %r1209;
	mov.b32 	%r1195, 16;
	// begin inline asm
	{
    .reg .pred p;
    and.b32 %r1193, %r1203, %r1195;    setp.ne.u32 p, %r1193, 0;
    vote.ballot.sync.b32 %r1193, p, 0xffffffff;
    @!p not.b32 %r1193, %r1193;
}

	// end inline asm
	and.b32  	%r1211, %r1193, %r1210;
	mov.b32 	%r1198, 32;
	// begin inline asm
	{
    .reg .pred p;
    and.b32 %r1196, %r1203, %r1198;    setp.ne.u32 p, %r1196, 0;
    vote.ballot.sync.b32 %r1196, p, 0xffffffff;
    @!p not.b32 %r1196, %r1196;
}

	// end inline asm
	and.b32  	%r1212, %r1196, %r1211;
	mov.b32 	%r1201, 64;
	// begin inline asm
	{
    .reg .pred p;
    and.b32 %r1199, %r1203, %r1201;    setp.ne.u32 p, %r1199, 0;
    vote.ballot.sync.b32 %r1199, p, 0xffffffff;
    @!p not.b32 %r1199, %r1199;
}

	// end inline asm
	and.b32  	%r1213, %r1199, %r1212;
	mov.b32 	%r1204, 128;
	// begin inline asm
	{
    .reg .pred p;
    and.b32 %r1202, %r1203, %r1204;    setp.ne.u32 p, %r1202, 0;
    vote.ballot.sync.b32 %r1202, p, 0xffffffff;
    @!p not.b32 %r1202, %r1202;
}

	// end inline asm
	and.b32  	%r1214, %r1202, %r1213;
	clz.b32 	%r1215, %r1214;
	sub.s32 	%r251, 31, %r1215;
	and.b32  	%r1216, %r646, %r1214;
	popc.b32 	%r252, %r1216;
	setp.ne.s32 	%p100, %r295, %r251;
	mov.b32 	%r1797, 0;
	@%p100 bra 	$L__BB23_145;
	shl.b32 	%r1217, %r1203, 2;
	add.s32 	%r1218, %r164, %r1217;
	atom.shared.add.u32 	%r1797, [%r1218], %r252;
$L__BB23_145:
	shfl.sync.idx.b32	%r1244|%p101, %r1797, %r251, 31, -1;
	add.s32 	%r255, %r252, %r1244;
	shr.u32 	%r1245, %r1779, %r293;
	and.b32  	%r1241, %r1245, %r82;
	mov.b32 	%r1221, 1;
	// begin inline asm
	{
    .reg .pred p;
    and.b32 %r1219, %r1241, %r1221;    setp.ne.u32 p, %r1219, 0;
    vote.ballot.sync.b32 %r1219, p, 0xffffffff;
    @!p not.b32 %r1219, %r1219;
}

	// end inline asm
	mov.b32 	%r1224, 2;
	// begin inline asm
	{
    .reg .pred p;
    and.b32 %r1222, %r1241, %r1224;    setp.ne.u32 p, %r1222, 0;
    vote.ballot.sync.b32 %r1222, p, 0xffffffff;
    @!p not.b32 %r1222, %r1222;
}

	// end inline asm
	and.b32  	%r1246, %r1222, %r1219;
	mov.b32 	%r1227, 4;
	// begin inline asm
	{
    .reg .pred p;
    and.b32 %r1225, %r1241, %r1227;    setp.ne.u32 p, %r1225, 0;
    vote.ballot.sync.b32 %r1225, p, 0xffffffff;
    @!p not.b32 %r1225, %r1225;
}

	// end inline asm
	and.b32  	%r1247, %r1225, %r1246;
	mov.b32 	%r1230, 8;
	// begin inline asm
	{
    .reg .pred p;
    and.b32 %r1228, %r1241, %r1230;    setp.ne.u32 p, %r1228, 0;
    vote.ballot.sync.b32 %r1228, p, 0xffffffff;
    @!p not.b32 %r1228, %r1228;
}

	// end inline asm
	and.b32  	%r1248, %r1228, %r1247;
	mov.b32 	%r1233, 16;
	// begin inline asm
	{
    .reg .pred p;
    and.b32 %r1231, %r1241, %r1233;    setp.ne.u32 p, %r1231, 0;
    vote.ballot.sync.b32 %r1231, p, 0xffffffff;
    @!p not.b32 %r1231, %r1231;
}

	// end inline asm
	and.b32  	%r1249, %r1231, %r1248;
	mov.b32 	%r1236, 32;
	// begin inline asm
	{
    .reg .pred p;
    and.b32 %r1234, %r1241, %r1236;    setp.ne.u32 p, %r1234, 0;
    vote.ballot.sync.b32 %r1234, p, 0xffffffff;
    @!p not.b32 %r1234, %r1234;
}

	// end inline asm
	and.b32  	%r1250, %r1234, %r1249;
	mov.b32 	%r1239, 64;
	// begin inline asm
	{
    .reg .pred p;
    and.b32 %r1237, %r1241, %r1239;    setp.ne.u32 p, %r1237, 0;
    vote.ballot.sync.b32 %r1237, p, 0xffffffff;
    @!p not.b32 %r1237, %r1237;
}

	// end inline asm
	and.b32  	%r1251, %r1237, %r1250;
	mov.b32 	%r1242, 128;
	// begin inline asm
	{
    .reg .pred p;
    and.b32 %r1240, %r1241, %r1242;    setp.ne.u32 p, %r1240, 0;
    vote.ballot.sync.b32 %r1240, p, 0xffffffff;
    @!p not.b32 %r1240, %r1240;
}

	// end inline asm
	and.b32  	%r1252, %r1240, %r1251;
	clz.b32 	%r1253, %r1252;
	sub.s32 	%r257, 31, %r1253;
	and.b32  	%r1254, %r646, %r1252;
	popc.b32 	%r258, %r1254;
	setp.ne.s32 	%p102, %r295, %r257;
	mov.b32 	%r1798, 0;
	@%p102 bra 	$L__BB23_147;
	shl.b32 	%r1259, %r1241, 2;
	add.s32 	%r1260, %r164, %r1259;
	atom.shared.add.u32 	%r1798, [%r1260], %r258;
$L__BB23_147:
	shfl.sync.idx.b32	%r1286|%p103, %r1798, %r257, 31, -1;
	add.s32 	%r261, %r258, %r1286;
	shr.u32 	%r1287, %r1780, %r293;
	and.b32  	%r1283, %r1287, %r82;
	mov.b32 	%r1263, 1;
	// begin inline asm
	{
    .reg .pred p;
    and.b32 %r1261, %r1283, %r1263;    setp.ne.u32 p, %r1261, 0;
    vote.ballot.sync.b32 %r1261, p, 0xffffffff;
    @!p not.b32 %r1261, %r1261;
}

	// end inline asm
	mov.b32 	%r1266, 2;
	// begin inline asm
	{
    .reg .pred p;
    and.b32 %r1264, %r1283, %r1266;    setp.ne.u32 p, %r1264, 0;
    vote.ballot.sync.b32 %r1264, p, 0xffffffff;
    @!p not.b32 %r1264, %r1264;
}

	// end inline asm
	and.b32  	%r1288, %r1264, %r1261;
	mov.b32 	%r1269, 4;
	// begin inline asm
	{
    .reg .pred p;
    and.b32 %r1267, %r1283, %r1269;    setp.ne.u32 p, %r1267, 0;
    vote.ballot.sync.b32 %r1267, p, 0xffffffff;
    @!p not.b32 %r1267, %r1267;
}

	// end inline asm
	and.b32  	%r1289, %r1267, %r1288;
	mov.b32 	%r1272, 8;
	// begin inline asm
	{
    .reg .pred p;
    and.b32 %r1270, %r1283, %r1272;    setp.ne.u32 p, %r1270, 0;
    vote.ballot.sync.b32 %r1270, p, 0xffffffff;
    @!p not.b32 %r1270, %r1270;
}

	// end inline asm
	and.b32  	%r1290, %r1270, %r1289;
	mov.b32 	%r1275, 16;
	// begin inline asm
	{
    .reg .pred p;
    and.b32 %r1273, %r1283, %r1275;    setp.ne.u32 p, %r1273, 0;
    vote.ballot.sync.b32 %r1273, p, 0xffffffff;
    @!p not.b32 %r1273, %r1273;
}

	// end inline asm
	and.b32  	%r1291, %r1273, %r1290;
	mov.b32 	%r1278, 32;
	// begin inline asm
	{
    .reg .pred p;
    and.b32 %r1276, %r1283, %r1278;    setp.ne.u32 p, %r1276, 0;
    vote.ballot.sync.b32 %r1276, p, 0xffffffff;
    @!p not.b32 %r1276, %r1276;
}

	// end inline asm
	and.b32  	%r1292, %r1276, %r1291;
	mov.b32 	%r1281, 64;
	// begin inline asm
	{
    .reg .pred p;
    and.b32 %r1279, %r1283, %r1281;    setp.ne.u32 p, %r1279, 0;
    vote.ballot.sync.b32 %r1279, p, 0xffffffff;
    @!p not.b32 %r1279, %r1279;
}

	// end inline asm
	and.b32  	%r1293, %r1279, %r1292;
	mov.b32 	%r1284, 128;
	// begin inline asm
	{
    .reg .pred p;
    and.b32 %r1282, %r1283, %r1284;    setp.ne.u32 p, %r1282, 0;
    vote.ballot.sync.b32 %r1282, p, 0xffffffff;
    @!p not.b32 %r1282, %r1282;
}

	// end inline asm
	and.b32  	%r1294, %r1282, %r1293;
	clz.b32 	%r1295, %r1294;
	sub.s32 	%r263, 31, %r1295;
	and.b32  	%r1296, %r646, %r1294;
	popc.b32 	%r264, %r1296;
	setp.ne.s32 	%p104, %r295, %r263;
	mov.b32 	%r1799, 0;
	@%p104 bra 	$L__BB23_149;
	shl.b32 	%r1301, %r1283, 2;
	add.s32 	%r1302, %r164, %r1301;
	atom.shared.add.u32 	%r1799, [%r1302], %r264;
$L__BB23_149:
	shfl.sync.idx.b32	%r1328|%p105, %r1799, %r263, 31, -1;
	add.s32 	%r267, %r264, %r1328;
	shr.u32 	%r1329, %r1781, %r293;
	and.b32  	%r1325, %r1329, %r82;
	mov.b32 	%r1305, 1;
	// begin inline asm
	{
    .reg .pred p;
    and.b32 %r1303, %r1325, %r1305;    setp.ne.u32 p, %r1303, 0;
    vote.ballot.sync.b32 %r1303, p, 0xffffffff;
    @!p not.b32 %r1303, %r1303;
}

	// end inline asm
	mov.b32 	%r1308, 2;
	// begin inline asm
	{
    .reg .pred p;
    and.b32 %r1306, %r1325, %r1308;    setp.ne.u32 p, %r1306, 0;
    vote.ballot.sync.b32 %r1306, p, 0xffffffff;
    @!p not.b32 %r1306, %r1306;
}

	// end inline asm
	and.b32  	%r1330, %r1306, %r1303;
	mov.b32 	%r1311, 4;
	// begin inline asm
	{
    .reg .pred p;
    and.b32 %r1309, %r1325, %r1311;    setp.ne.u32 p, %r1309, 0;
    vote.ballot.sync.b32 %r1309, p, 0xffffffff;
    @!p not.b32 %r1309, %r1309;
}

	// end inline asm
	and.b32  	%r1331, %r1309, %r1330;
	mov.b32 	%r1314, 8;
	// begin inline asm
	{
    .reg .pred p;
    and.b32 %r1312, %r1325, %r1314;    setp.ne.u32 p, %r1312, 0;
    vote.ballot.sync.b32 %r1312, p, 0xffffffff;
    @!p not.b32 %r1312, %r1312;
}

	// end inline asm
	and.b32  	%r1332, %r1312, %r1331;
	mov.b32 	%r1317, 16;
	// begin inline asm
	{
    .reg .pred p;
    and.b32 %r1315, %r1325, %r1317;    setp.ne.u32 p, %r1315, 0;
    vote.ballot.sync.b32 %r1315, p, 0xffffffff;
    @!p not.b32 %r1315, %r1315;
}

	// end inline asm
	and.b32  	%r1333, %r1315, %r1332;
	mov.b32 	%r1320, 32;
	// begin inline asm
	{
    .reg .pred p;
    and.b32 %r1318, %r1325, %r1320;    setp.ne.u32 p, %r1318, 0;
    vote.ballot.sync.b32 %r1318, p, 0xffffffff;
    @!p not.b32 %r1318, %r1318;
}

	// end inline asm
	and.b32  	%r1334, %r1318, %r1333;
	mov.b32 	%r1323, 64;
	// begin inline asm
	{
    .reg .pred p;
    and.b32 %r1321, %r1325, %r1323;    setp.ne.u32 p, %r1321, 0;
    vote.ballot.sync.b32 %r1321, p, 0xffffffff;
    @!p not.b32 %r1321, %r1321;
}

	// end inline asm
	and.b32  	%r1335, %r1321, %r1334;
	mov.b32 	%r1326, 128;
	// begin inline asm
	{
    .reg .pred p;
    and.b32 %r1324, %r1325, %r1326;    setp.ne.u32 p, %r1324, 0;
    vote.ballot.sync.b32 %r1324, p, 0xffffffff;
    @!p not.b32 %r1324, %r1324;
}

	// end inline asm
	and.b32  	%r1336, %r1324, %r1335;
	clz.b32 	%r1337, %r1336;
	sub.s32 	%r269, 31, %r1337;
	and.b32  	%r1338, %r646, %r1336;
	popc.b32 	%r270, %r1338;
	setp.ne.s32 	%p106, %r295, %r269;
	mov.b32 	%r1800, 0;
	@%p106 bra 	$L__BB23_151;
	shl.b32 	%r1339, %r1, 5;
	and.b32  	%r1340, %r1339, 31744;
	add.s32 	%r1342, %r551, %r1340;
	shl.b32 	%r1343, %r1325, 2;
	add.s32 	%r1344, %r1342, %r1343;
	atom.shared.add.u32 	%r1800, [%r1344], %r270;
$L__BB23_151:
	shfl.sync.idx.b32	%r1370|%p107, %r1800, %r269, 31, -1;
	add.s32 	%r273, %r270, %r1370;
	shr.u32 	%r1371, %r1782, %r293;
	and.b32  	%r1367, %r1371, %r82;
	mov.b32 	%r1347, 1;
	// begin inline asm
	{
    .reg .pred p;
    and.b32 %r1345, %r1367, %r1347;    setp.ne.u32 p, %r1345, 0;
    vote.ballot.sync.b32 %r1345, p, 0xffffffff;
    @!p not.b32 %r1345, %r1345;
}

	// end inline asm
	mov.b32 	%r1350, 2;
	// begin inline asm
	{
    .reg .pred p;
    and.b32 %r1348, %r1367, %r1350;    setp.ne.u32 p, %r1348, 0;
    vote.ballot.sync.b32 %r1348, p, 0xffffffff;
    @!p not.b32 %r1348, %r1348;
}

	// end inline asm
	and.b32  	%r1372, %r1348, %r1345;
	mov.b32 	%r1353, 4;
	// begin inline asm
	{
    .reg .pred p;
    and.b32 %r1351, %r1367, %r1353;    setp.ne.u32 p, %r1351, 0;
    vote.ballot.sync.b32 %r1351, p, 0xffffffff;
    @!p not.b32 %r1351, %r1351;
}

	// end inline asm
	and.b32  	%r1373, %r1351, %r1372;
	mov.b32 	%r1356, 8;
	// begin inline asm
	{
    .reg .pred p;
    and.b32 %r1354, %r1367, %r1356;    setp.ne.u32 p, %r1354, 0;
    vote.ballot.sync.b32 %r1354, p, 0xffffffff;
    @!p not.b32 %r1354, %r1354;
}

	// end inline asm
	and.b32  	%r1374, %r1354, %r1373;
	mov.b32 	%r1359, 16;
	// begin inline asm
	{
    .reg .pred p;
    and.b32 %r1357, %r1367, %r1359;    setp.ne.u32 p, %r1357, 0;
    vote.ballot.sync.b32 %r1357, p, 0xffffffff;
    @!p not.b32 %r1357, %r1357;
}

	// end inline asm
	and.b32  	%r1375, %r1357, %r1374;
	mov.b32 	%r1362, 32;
	// begin inline asm
	{
    .reg .pred p;
    and.b32 %r1360, %r1367, %r1362;    setp.ne.u32 p, %r1360, 0;
    vote.ballot.sync.b32 %r1360, p, 0xffffffff;
    @!p not.b32 %r1360, %r1360;
}

	// end inline asm
	and.b32  	%r1376, %r1360, %r1375;
	mov.b32 	%r1365, 64;
	// begin inline asm
	{
    .reg .pred p;
    and.b32 %r1363, %r1367, %r1365;    setp.ne.u32 p, %r1363, 0;
    vote.ballot.sync.b32 %r1363, p, 0xffffffff;
    @!p not.b32 %r1363, %r1363;
}

	// end inline asm
	and.b32  	%r1377, %r1363, %r1376;
	mov.b32 	%r1368, 128;
	// begin inline asm
	{
    .reg .pred p;
    and.b32 %r1366, %r1367, %r1368;    setp.ne.u32 p, %r1366, 0;
    vote.ballot.sync.b32 %r1366, p, 0xffffffff;
    @!p not.b32 %r1366, %r1366;
}

	// end inline asm
	and.b32  	%r1378, %r1366, %r1377;
	clz.b32 	%r1379, %r1378;
	sub.s32 	%r275, 31, %r1379;
	and.b32  	%r1380, %r646, %r1378;
	popc.b32 	%r276, %r1380;
	setp.ne.s32 	%p108, %r295, %r275;
	mov.b32 	%r1801, 0;
	@%p108 bra 	$L__BB23_153;
	shl.b32 	%r1385, %r1367, 2;
	add.s32 	%r1386, %r164, %r1385;
	atom.shared.add.u32 	%r1801, [%r1386], %r276;
$L__BB23_153:
	setp.gt.u32 	%p109, %r1, 255;
	shfl.sync.idx.b32	%r1387|%p110, %r1801, %r275, 31, -1;
	add.s32 	%r1388, %r276, %r1387;
	bar.sync 	0;
	shl.b32 	%r1389, %r171, 2;
	add.s32 	%r1391, %r551, %r1389;
	st.shared.u32 	[%r1391+-4], %r1764;
	shl.b32 	%r1392, %r177, 2;
	add.s32 	%r1393, %r551, %r1392;
	st.shared.u32 	[%r1393+-4], %r1765;
	shl.b32 	%r1394, %r183, 2;
	add.s32 	%r1395, %r551, %r1394;
	st.shared.u32 	[%r1395+-4], %r1766;
	shl.b32 	%r1396, %r189, 2;
	add.s32 	%r1397, %r551, %r1396;
	st.shared.u32 	[%r1397+-4], %r1767;
	shl.b32 	%r1398, %r195, 2;
	add.s32 	%r1399, %r551, %r1398;
	st.shared.u32 	[%r1399+-4], %r1768;
	shl.b32 	%r1400, %r201, 2;
	add.s32 	%r1401, %r551, %r1400;
	st.shared.u32 	[%r1401+-4], %r1769;
	shl.b32 	%r1402, %r207, 2;
	add.s32 	%r1403, %r551, %r1402;
	st.shared.u32 	[%r1403+-4], %r1770;
	shl.b32 	%r1404, %r213, 2;
	add.s32 	%r1405, %r551, %r1404;
	st.shared.u32 	[%r1405+-4], %r1771;
	shl.b32 	%r1406, %r219, 2;
	add.s32 	%r1407, %r551, %r1406;
	st.shared.u32 	[%r1407+-4], %r1772;
	shl.b32 	%r1408, %r225, 2;
	add.s32 	%r1409, %r551, %r1408;
	st.shared.u32 	[%r1409+-4], %r1773;
	shl.b32 	%r1410, %r231, 2;
	add.s32 	%r1411, %r551, %r1410;
	st.shared.u32 	[%r1411+-4], %r1774;
	shl.b32 	%r1412, %r237, 2;
	add.s32 	%r1413, %r551, %r1412;
	st.shared.u32 	[%r1413+-4], %r1775;
	shl.b32 	%r1414, %r243, 2;
	add.s32 	%r1415, %r551, %r1414;
	st.shared.u32 	[%r1415+-4], %r1776;
	shl.b32 	%r1416, %r249, 2;
	add.s32 	%r1417, %r551, %r1416;
	st.shared.u32 	[%r1417+-4], %r1777;
	shl.b32 	%r1418, %r255, 2;
	add.s32 	%r1419, %r551, %r1418;
	st.shared.u32 	[%r1419+-4], %r1778;
	shl.b32 	%r1420, %r261, 2;
	add.s32 	%r1421, %r551, %r1420;
	st.shared.u32 	[%r1421+-4], %r1779;
	shl.b32 	%r1422, %r267, 2;
	add.s32 	%r1423, %r551, %r1422;
	st.shared.u32 	[%r1423+-4], %r1780;
	shl.b32 	%r1424, %r273, 2;
	add.s32 	%r1425, %r551, %r1424;
	st.shared.u32 	[%r1425+-4], %r1781;
	shl.b32 	%r1426, %r1388, 2;
	add.s32 	%r1427, %r551, %r1426;
	st.shared.u32 	[%r1427+-4], %r1782;
	shl.b32 	%r1428, %r1, 3;
	add.s32 	%r1429, %r551, %r1428;
	add.s32 	%r279, %r1429, 29184;
	@%p109 bra 	$L__BB23_161;
	ld.param.u64 	%rd236, [_ZN3cub18CUB_300001_SM_10006detail10radix_sort29DeviceRadixSortOnesweepKernelINS1_5radix10policy_hubIiNS0_8NullTypeEyE10Policy1000ELNS0_9SortOrderE1EiS6_yiiNS1_21identity_decomposer_tEEEvPT5_SC_PT3_PKSD_PT1_PKSH_PT2_PKSL_T4_iiT6__param_3];
	cvta.to.global.u64 	%rd57, %rd236;
	shl.b64 	%rd58, %rd7, 3;
	add.s64 	%rd59, %rd57, %rd58;
	ld.global.u64 	%rd60, [%rd59];
	cvt.s64.s32 	%rd61, %r163;
	sub.s64 	%rd238, %rd60, %rd61;
	st.shared.u64 	[%r279], %rd238;
	setp.lt.s32 	%p111, %r3, 1;
	mov.u32 	%r1805, %r1759;
	@%p111 bra 	$L__BB23_160;
	mov.b32 	%r1803, -1;
	mov.u32 	%r1802, %r3;
	mov.u32 	%r1805, %r1759;
$L__BB23_156:
	ld.param.u64 	%rd229, [_ZN3cub18CUB_300001_SM_10006detail10radix_sort29DeviceRadixSortOnesweepKernelINS1_5radix10policy_hubIiNS0_8NullTypeEyE10Policy1000ELNS0_9SortOrderE1EiS6_yiiNS1_21identity_decomposer_tEEEvPT5_SC_PT3_PKSD_PT1_PKSH_PT2_PKSL_T4_iiT6__param_0];
	add.s32 	%r283, %r1802, -1;
	shl.b32 	%r1431, %r283, 8;
	add.s32 	%r1432, %r1431, %r1;
	cvta.to.global.u64 	%rd62, %rd229;
	mul.wide.s32 	%rd63, %r1432, 4;
	add.s64 	%rd16, %rd62, %rd63;
$L__BB23_157:
	membar.cta;
	ld.volatile.global.u32 	%r284, [%rd16];
	setp.eq.s32 	%p112, %r284, 0;
	@%p112 bra 	$L__BB23_157;
	and.b32  	%r1433, %r284, 1073741823;
	add.s32 	%r1805, %r1433, %r1805;
	setp.gt.s32 	%p113, %r284, -1;
	vote.sync.ballot.b32 	%r1803, %p113, %r1803;
	setp.gt.u32 	%p115, %r1802, 1;
	and.pred  	%p116, %p113, %p115;
	mov.u32 	%r1802, %r283;
	@%p116 bra 	$L__BB23_156;
	ld.shared.u64 	%rd238, [%r279];
$L__BB23_160:
	ld.param.u64 	%rd230, [_ZN3cub18CUB_300001_SM_10006detail10radix_sort29DeviceRadixSortOnesweepKernelINS1_5radix10policy_hubIiNS0_8NullTypeEyE10Policy1000ELNS0_9SortOrderE1EiS6_yiiNS1_21identity_decomposer_tEEEvPT5_SC_PT3_PKSD_PT1_PKSH_PT2_PKSL_T4_iiT6__param_0];
	or.b32  	%r1434, %r1805, -2147483648;
	cvta.to.global.u64 	%rd64, %rd230;
	shl.b32 	%r1435, %r3, 8;
	add.s32 	%r1436, %r1435, %r1;
	mul.wide.s32 	%rd65, %r1436, 4;
	add.s64 	%rd66, %rd64, %rd65;
	st.volatile.global.u32 	[%rd66], %r1434;
	sub.s32 	%r1437, %r1805, %r1759;
	cvt.s64.s32 	%rd67, %r1437;
	add.s64 	%rd68, %rd238, %rd67;
	st.shared.u64 	[%r279], %rd68;
$L__BB23_161:
	ld.param.u32 	%r1711, [_ZN3cub18CUB_300001_SM_10006detail10radix_sort29DeviceRadixSortOnesweepKernelINS1_5radix10policy_hubIiNS0_8NullTypeEyE10Policy1000ELNS0_9SortOrderE1EiS6_yiiNS1_21identity_decomposer_tEEEvPT5_SC_PT3_PKSD_PT1_PKSH_PT2_PKSL_T4_iiT6__param_8];
	ld.param.u64 	%rd233, [_ZN3cub18CUB_300001_SM_10006detail10radix_sort29DeviceRadixSortOnesweepKernelINS1_5radix10policy_hubIiNS0_8NullTypeEyE10Policy1000ELNS0_9SortOrderE1EiS6_yiiNS1_21identity_decomposer_tEEEvPT5_SC_PT3_PKSD_PT1_PKSH_PT2_PKSL_T4_iiT6__param_2];
	setp.gt.u32 	%p117, %r1, 255;
	mad.lo.s32 	%r288, %r3, 7296, 7296;
	setp.lt.s32 	%p118, %r288, %r1711;
	setp.eq.s64 	%p119, %rd233, 0;
	or.pred  	%p120, %p119, %p118;
	or.pred  	%p121, %p117, %p120;
	@%p121 bra 	$L__BB23_163;
	ld.param.u64 	%rd234, [_ZN3cub18CUB_300001_SM_10006detail10radix_sort29DeviceRadixSortOnesweepKernelINS1_5radix10policy_hubIiNS0_8NullTypeEyE10Policy1000ELNS0_9SortOrderE1EiS6_yiiNS1_21identity_decomposer_tEEEvPT5_SC_PT3_PKSD_PT1_PKSH_PT2_PKSL_T4_iiT6__param_2];
	ld.shared.u64 	%rd69, [%r279];
	cvt.s64.s32 	%rd70, %r1759;
	cvt.s64.s32 	%rd71, %r163;
	add.s64 	%rd72, %rd71, %rd70;
	add.s64 	%rd73, %rd72, %rd69;
	cvta.to.global.u64 	%rd74, %rd234;
	shl.b64 	%rd75, %rd7, 3;
	add.s64 	%rd76, %rd74, %rd75;
	st.global.u64 	[%rd76], %rd73;
$L__BB23_163:
	ld.param.u32 	%r1712, [_ZN3cub18CUB_300001_SM_10006detail10radix_sort29DeviceRadixSortOnesweepKernelINS1_5radix10policy_hubIiNS0_8NullTypeEyE10Policy1000ELNS0_9SortOrderE1EiS6_yiiNS1_21identity_decomposer_tEEEvPT5_SC_PT3_PKSD_PT1_PKSH_PT2_PKSL_T4_iiT6__param_8];
	shl.b32 	%r1438, %r1, 2;
	add.s32 	%r289, %r551, %r1438;
	setp.gt.s32 	%p122, %r288, %r1712;
	bar.sync 	0;
	@%p122 bra 	$L__BB23_165;
	ld.shared.u32 	%r1440, [%r289];
	shr.u32 	%r1441, %r1440, %r293;
	and.b32  	%r1442, %r1441, %r82;
	shl.b32 	%r1443, %r1442, 3;
	add.s32 	%r1445, %r551, 29184;
	add.s32 	%r1446, %r1445, %r1443;
	ld.shared.u64 	%rd77, [%r1446];
	add.s64 	%rd78, %rd77, %rd7;
	xor.b32  	%r1447, %r1440, 2147483647;
	shl.b64 	%rd79, %rd78, 2;
	add.s64 	%rd80, %rd1, %rd79;
	st.global.u32 	[%rd80], %r1447;
	bar.warp.sync 	-1;
	ld.shared.u32 	%r1448, [%r289+1536];
	shr.u32 	%r1449, %r1448, %r293;
	and.b32  	%r1450, %r1449, %r82;
	shl.b32 	%r1451, %r1450, 3;
	add.s32 	%r1452, %r1445, %r1451;
	ld.shared.u64 	%rd81, [%r1452];
	add.s64 	%rd82, %rd81, %rd7;
	xor.b32  	%r1453, %r1448, 2147483647;
	shl.b64 	%rd83, %rd82, 2;
	add.s64 	%rd84, %rd1, %rd83;
	st.global.u32 	[%rd84+1536], %r1453;
	bar.warp.sync 	-1;
	ld.shared.u32 	%r1454, [%r289+3072];
	shr.u32 	%r1455, %r1454, %r293;
	and.b32  	%r1456, %r1455, %r82;
	shl.b32 	%r1457, %r1456, 3;
	add.s32 	%r1458, %r1445, %r1457;
	ld.shared.u64 	%rd85, [%r1458];
	add.s64 	%rd86, %rd85, %rd7;
	xor.b32  	%r1459, %r1454, 2147483647;
	shl.b64 	%rd87, %rd86, 2;
	add.s64 	%rd88, %rd1, %rd87;
	st.global.u32 	[%rd88+3072], %r1459;
	bar.warp.sync 	-1;
	ld.shared.u32 	%r1460, [%r289+4608];
	shr.u32 	%r1461, %r1460, %r293;
	and.b32  	%r1462, %r1461, %r82;
	shl.b32 	%r1463, %r1462, 3;
	add.s32 	%r1464, %r1445, %r1463;
	ld.shared.u64 	%rd89, [%r1464];
	add.s64 	%rd90, %rd89, %rd7;
	xor.b32  	%r1465, %r1460, 2147483647;
	shl.b64 	%rd91, %rd90, 2;
	add.s64 	%rd92, %rd1, %rd91;
	st.global.u32 	[%rd92+4608], %r1465;
	bar.warp.sync 	-1;
	ld.shared.u32 	%r1466, [%r289+6144];
	shr.u32 	%r1467, %r1466, %r293;
	and.b32  	%r1468, %r1467, %r82;
	shl.b32 	%r1469, %r1468, 3;
	add.s32 	%r1470, %r1445, %r1469;
	ld.shared.u64 	%rd93, [%r1470];
	add.s64 	%rd94, %rd93, %rd7;
	xor.b32  	%r1471, %r1466, 2147483647;
	shl.b64 	%rd95, %rd94, 2;
	add.s64 	%rd96, %rd1, %rd95;
	st.global.u32 	[%rd96+6144], %r1471;
	bar.warp.sync 	-1;
	ld.shared.u32 	%r1472, [%r289+7680];
	shr.u32 	%r1473, %r1472, %r293;
	and.b32  	%r1474, %r1473, %r82;
	shl.b32 	%r1475, %r1474, 3;
	add.s32 	%r1476, %r1445, %r1475;
	ld.shared.u64 	%rd97, [%r1476];
	add.s64 	%rd98, %rd97, %rd7;
	xor.b32  	%r1477, %r1472, 2147483647;
	shl.b64 	%rd99, %rd98, 2;
	add.s64 	%rd100, %rd1, %rd99;
	st.global.u32 	[%rd100+7680], %r1477;
	bar.warp.sync 	-1;
	ld.shared.u32 	%r1478, [%r289+9216];
	shr.u32 	%r1479, %r1478, %r293;
	and.b32  	%r1480, %r1479, %r82;
	shl.b32 	%r1481, %r1480, 3;
	add.s32 	%r1482, %r1445, %r1481;
	ld.shared.u64 	%rd101, [%r1482];
	add.s64 	%rd102, %rd101, %rd7;
	xor.b32  	%r1483, %r1478, 2147483647;
	shl.b64 	%rd103, %rd102, 2;
	add.s64 	%rd104, %rd1, %rd103;
	st.global.u32 	[%rd104+9216], %r1483;
	bar.warp.sync 	-1;
	ld.shared.u32 	%r1484, [%r289+10752];
	shr.u32 	%r1485, %r1484, %r293;
	and.b32  	%r1486, %r1485, %r82;
	shl.b32 	%r1487, %r1486, 3;
	add.s32 	%r1488, %r1445, %r1487;
	ld.shared.u64 	%rd105, [%r1488];
	add.s64 	%rd106, %rd105, %rd7;
	xor.b32  	%r1489, %r1484, 2147483647;
	shl.b64 	%rd107, %rd106, 2;
	add.s64 	%rd108, %rd1, %rd107;
	st.global.u32 	[%rd108+10752], %r1489;
	bar.warp.sync 	-1;
	ld.shared.u32 	%r1490, [%r289+12288];
	shr.u32 	%r1491, %r1490, %r293;
	and.b32  	%r1492, %r1491, %r82;
	shl.b32 	%r1493, %r1492, 3;
	add.s32 	%r1494, %r1445, %r1493;
	ld.shared.u64 	%rd109, [%r1494];
	add.s64 	%rd110, %rd109, %rd7;
	xor.b32  	%r1495, %r1490, 2147483647;
	shl.b64 	%rd111, %rd110, 2;
	add.s64 	%rd112, %rd1, %rd111;
	st.global.u32 	[%rd112+12288], %r1495;
	bar.warp.sync 	-1;
	ld.shared.u32 	%r1496, [%r289+13824];
	shr.u32 	%r1497, %r1496, %r293;
	and.b32  	%r1498, %r1497, %r82;
	shl.b32 	%r1499, %r1498, 3;
	add.s32 	%r1500, %r1445, %r1499;
	ld.shared.u64 	%rd113, [%r1500];
	add.s64 	%rd114, %rd113, %rd7;
	xor.b32  	%r1501, %r1496, 2147483647;
	shl.b64 	%rd115, %rd114, 2;
	add.s64 	%rd116, %rd1, %rd115;
	st.global.u32 	[%rd116+13824], %r1501;
	bar.warp.sync 	-1;
	ld.shared.u32 	%r1502, [%r289+15360];
	shr.u32 	%r1503, %r1502, %r293;
	and.b32  	%r1504, %r1503, %r82;
	shl.b32 	%r1505, %r1504, 3;
	add.s32 	%r1506, %r1445, %r1505;
	ld.shared.u64 	%rd117, [%r1506];
	add.s64 	%rd118, %rd117, %rd7;
	xor.b32  	%r1507, %r1502, 2147483647;
	shl.b64 	%rd119, %rd118, 2;
	add.s64 	%rd120, %rd1, %rd119;
	st.global.u32 	[%rd120+15360], %r1507;
	bar.warp.sync 	-1;
	ld.shared.u32 	%r1508, [%r289+16896];
	shr.u32 	%r1509, %r1508, %r293;
	and.b32  	%r1510, %r1509, %r82;
	shl.b32 	%r1511, %r1510, 3;
	add.s32 	%r1512, %r1445, %r1511;
	ld.shared.u64 	%rd121, [%r1512];
	add.s64 	%rd122, %rd121, %rd7;
	xor.b32  	%r1513, %r1508, 2147483647;
	shl.b64 	%rd123, %rd122, 2;
	add.s64 	%rd124, %rd1, %rd123;
	st.global.u32 	[%rd124+16896], %r1513;
	bar.warp.sync 	-1;
	ld.shared.u32 	%r1514, [%r289+18432];
	shr.u32 	%r1515, %r1514, %r293;
	and.b32  	%r1516, %r1515, %r82;
	shl.b32 	%r1517, %r1516, 3;
	add.s32 	%r1518, %r1445, %r1517;
	ld.shared.u64 	%rd125, [%r1518];
	add.s64 	%rd126, %rd125, %rd7;
	xor.b32  	%r1519, %r1514, 2147483647;
	shl.b64 	%rd127, %rd126, 2;
	add.s64 	%rd128, %rd1, %rd127;
	st.global.u32 	[%rd128+18432], %r1519;
	bar.warp.sync 	-1;
	ld.shared.u32 	%r1520, [%r289+19968];
	shr.u32 	%r1521, %r1520, %r293;
	and.b32  	%r1522, %r1521, %r82;
	shl.b32 	%r1523, %r1522, 3;
	add.s32 	%r1524, %r1445, %r1523;
	ld.shared.u64 	%rd129, [%r1524];
	add.s64 	%rd130, %rd129, %rd7;
	xor.b32  	%r1525, %r1520, 2147483647;
	shl.b64 	%rd131, %rd130, 2;
	add.s64 	%rd132, %rd1, %rd131;
	st.global.u32 	[%rd132+19968], %r1525;
	bar.warp.sync 	-1;
	ld.shared.u32 	%r1526, [%r289+21504];
	shr.u32 	%r1527, %r1526, %r293;
	and.b32  	%r1528, %r1527, %r82;
	shl.b32 	%r1529, %r1528, 3;
	add.s32 	%r1530, %r1445, %r1529;
	ld.shared.u64 	%rd133, [%r1530];
	add.s64 	%rd134, %rd133, %rd7;
	xor.b32  	%r1531, %r1526, 2147483647;
	shl.b64 	%rd135, %rd134, 2;
	add.s64 	%rd136, %rd1, %rd135;
	st.global.u32 	[%rd136+21504], %r1531;
	bar.warp.sync 	-1;
	ld.shared.u32 	%r1532, [%r289+23040];
	shr.u32 	%r1533, %r1532, %r293;
	and.b32  	%r1534, %r1533, %r82;
	shl.b32 	%r1535, %r1534, 3;
	add.s32 	%r1536, %r1445, %r1535;
	ld.shared.u64 	%rd137, [%r1536];
	add.s64 	%rd138, %rd137, %rd7;
	xor.b32  	%r1537, %r1532, 2147483647;
	shl.b64 	%rd139, %rd138, 2;
	add.s64 	%rd140, %rd1, %rd139;
	st.global.u32 	[%rd140+23040], %r1537;
	bar.warp.sync 	-1;
	ld.shared.u32 	%r1538, [%r289+24576];
	shr.u32 	%r1539, %r1538, %r293;
	and.b32  	%r1540, %r1539, %r82;
	shl.b32 	%r1541, %r1540, 3;
	add.s32 	%r1542, %r1445, %r1541;
	ld.shared.u64 	%rd141, [%r1542];
	add.s64 	%rd142, %rd141, %rd7;
	xor.b32  	%r1543, %r1538, 2147483647;
	shl.b64 	%rd143, %rd142, 2;
	add.s64 	%rd144, %rd1, %rd143;
	st.global.u32 	[%rd144+24576], %r1543;
	bar.warp.sync 	-1;
	ld.shared.u32 	%r1544, [%r289+26112];
	shr.u32 	%r1545, %r1544, %r293;
	and.b32  	%r1546, %r1545, %r82;
	shl.b32 	%r1547, %r1546, 3;
	add.s32 	%r1548, %r1445, %r1547;
	ld.shared.u64 	%rd145, [%r1548];
	add.s64 	%rd146, %rd145, %rd7;
	xor.b32  	%r1549, %r1544, 2147483647;
	shl.b64 	%rd147, %rd146, 2;
	add.s64 	%rd148, %rd1, %rd147;
	st.global.u32 	[%rd148+26112], %r1549;
	bar.warp.sync 	-1;
	ld.shared.u32 	%r1550, [%r289+27648];
	shr.u32 	%r1551, %r1550, %r293;
	and.b32  	%r1552, %r1551, %r82;
	shl.b32 	%r1553, %r1552, 3;
	add.s32 	%r1554, %r1445, %r1553;
	ld.shared.u64 	%rd149, [%r1554];
	add.s64 	%rd150, %rd149, %rd7;
	xor.b32  	%r1555, %r1550, 2147483647;
	shl.b64 	%rd151, %rd150, 2;
	add.s64 	%rd152, %rd1, %rd151;
	st.global.u32 	[%rd152+27648], %r1555;
	bar.warp.sync 	-1;
	bra.uni 	$L__BB23_204;
$L__BB23_165:
	ld.param.u32 	%r1713, [_ZN3cub18CUB_300001_SM_10006detail10radix_sort29DeviceRadixSortOnesweepKernelINS1_5radix10policy_hubIiNS0_8NullTypeEyE10Policy1000ELNS0_9SortOrderE1EiS6_yiiNS1_21identity_decomposer_tEEEvPT5_SC_PT3_PKSD_PT1_PKSH_PT2_PKSL_T4_iiT6__param_8];
	mad.lo.s32 	%r290, %r3, -7296, %r1713;
	setp.ge.s32 	%p123, %r1, %r290;
	@%p123 bra 	$L__BB23_167;
	ld.shared.u32 	%r1556, [%r289];
	shr.u32 	%r1557, %r1556, %r293;
	and.b32  	%r1558, %r1557, %r82;
	shl.b32 	%r1559, %r1558, 3;
	add.s32 	%r1561, %r551, %r1559;
	ld.shared.u64 	%rd153, [%r1561+29184];
	xor.b32  	%r1562, %r1556, 2147483647;
	add.s64 	%rd154, %rd153, %rd7;
	shl.b64 	%rd155, %rd154, 2;
	add.s64 	%rd156, %rd1, %rd155;
	st.global.u32 	[%rd156], %r1562;
$L__BB23_167:
	bar.warp.sync 	-1;
	add.s32 	%r1563, %r1, 384;
	setp.ge.s32 	%p124, %r1563, %r290;
	@%p124 bra 	$L__BB23_169;
	ld.shared.u32 	%r1564, [%r289+1536];
	shr.u32 	%r1565, %r1564, %r293;
	and.b32  	%r1566, %r1565, %r82;
	shl.b32 	%r1567, %r1566, 3;
	add.s32 	%r1569, %r551, %r1567;
	ld.shared.u64 	%rd157, [%r1569+29184];
	xor.b32  	%r1570, %r1564, 2147483647;
	add.s64 	%rd158, %rd157, %rd7;
	shl.b64 	%rd159, %rd158, 2;
	add.s64 	%rd160, %rd1, %rd159;
	st.global.u32 	[%rd160+1536], %r1570;
$L__BB23_169:
	bar.warp.sync 	-1;
	add.s32 	%r1571, %r1, 768;
	setp.ge.s32 	%p125, %r1571, %r290;
	@%p125 bra 	$L__BB23_171;
	ld.shared.u32 	%r1572, [%r289+3072];
	shr.u32 	%r1573, %r1572, %r293;
	and.b32  	%r1574, %r1573, %r82;
	shl.b32 	%r1575, %r1574, 3;
	add.s32 	%r1577, %r551, %r1575;
	ld.shared.u64 	%rd161, [%r1577+29184];
	xor.b32  	%r1578, %r1572, 2147483647;
	add.s64 	%rd162, %rd161, %rd7;
	shl.b64 	%rd163, %rd162, 2;
	add.s64 	%rd164, %rd1, %rd163;
	st.global.u32 	[%rd164+3072], %r1578;
$L__BB23_171:
	bar.warp.sync 	-1;
	add.s32 	%r1579, %r1, 1152;
	setp.ge.s32 	%p126, %r1579, %r290;
	@%p126 bra 	$L__BB23_173;
	ld.shared.u32 	%r1580, [%r289+4608];
	shr.u32 	%r1581, %r1580, %r293;
	and.b32  	%r1582, %r1581, %r82;
	shl.b32 	%r1583, %r1582, 3;
	add.s32 	%r1585, %r551, %r1583;
	ld.shared.u64 	%rd165, [%r1585+29184];
	xor.b32  	%r1586, %r1580, 2147483647;
	add.s64 	%rd166, %rd165, %rd7;
	shl.b64 	%rd167, %rd166, 2;
	add.s64 	%rd168, %rd1, %rd167;
	st.global.u32 	[%rd168+4608], %r1586;
$L__BB23_173:
	bar.warp.sync 	-1;
	add.s32 	%r1587, %r1, 1536;
	setp.ge.s32 	%p127, %r1587, %r290;
	@%p127 bra 	$L__BB23_175;
	ld.shared.u32 	%r1588, [%r289+6144];
	shr.u32 	%r1589, %r1588, %r293;
	and.b32  	%r1590, %r1589, %r82;
	shl.b32 	%r1591, %r1590, 3;
	add.s32 	%r1593, %r551, %r1591;
	ld.shared.u64 	%rd169, [%r1593+29184];
	xor.b32  	%r1594, %r1588, 2147483647;
	add.s64 	%rd170, %rd169, %rd7;
	shl.b64 	%rd171, %rd170, 2;
	add.s64 	%rd172, %rd1, %rd171;
	st.global.u32 	[%rd172+6144], %r1594;
$L__BB23_175:
	bar.warp.sync 	-1;
	add.s32 	%r1595, %r1, 1920;
	setp.ge.s32 	%p128, %r1595, %r290;
	@%p128 bra 	$L__BB23_177;
	ld.shared.u32 	%r1596, [%r289+7680];
	shr.u32 	%r1597, %r1596, %r293;
	and.b32  	%r1598, %r1597, %r82;
	shl.b32 	%r1599, %r1598, 3;
	add.s32 	%r1601, %r551, %r1599;
	ld.shared.u64 	%rd173, [%r1601+29184];
	xor.b32  	%r1602, %r1596, 2147483647;
	add.s64 	%rd174, %rd173, %rd7;
	shl.b64 	%rd175, %rd174, 2;
	add.s64 	%rd176, %rd1, %rd175;
	st.global.u32 	[%rd176+7680], %r1602;
$L__BB23_177:
	bar.warp.sync 	-1;
	add.s32 	%r1603, %r1, 2304;
	setp.ge.s32 	%p129, %r1603, %r290;
	@%p129 bra 	$L__BB23_179;
	ld.shared.u32 	%r1604, [%r289+9216];
	shr.u32 	%r1605, %r1604, %r293;
	and.b32  	%r1606, %r1605, %r82;
	shl.b32 	%r1607, %r1606, 3;
	add.s32 	%r1609, %r551, %r1607;
	ld.shared.u64 	%rd177, [%r1609+29184];
	xor.b32  	%r1610, %r1604, 2147483647;
	add.s64 	%rd178, %rd177, %rd7;
	shl.b64 	%rd179, %rd178, 2;
	add.s64 	%rd180, %rd1, %rd179;
	st.global.u32 	[%rd180+9216], %r1610;
$L__BB23_179:
	bar.warp.sync 	-1;
	add.s32 	%r1611, %r1, 2688;
	setp.ge.s32 	%p130, %r1611, %r290;
	@%p130 bra 	$L__BB23_181;
	ld.shared.u32 	%r1612, [%r289+10752];
	shr.u32 	%r1613, %r1612, %r293;
	and.b32  	%r1614, %r1613, %r82;
	shl.b32 	%r1615, %r1614, 3;
	add.s32 	%r1617, %r551, %r1615;
	ld.shared.u64 	%rd181, [%r1617+29184];
	xor.b32  	%r1618, %r1612, 2147483647;
	add.s64 	%rd182, %rd181, %rd7;
	shl.b64 	%rd183, %rd182, 2;
	add.s64 	%rd184, %rd1, %rd183;
	st.global.u32 	[%rd184+10752], %r1618;
$L__BB23_181:
	bar.warp.sync 	-1;
	or.b32  	%r1619, %r1, 3072;
	setp.ge.s32 	%p131, %r1619, %r290;
	@%p131 bra 	$L__BB23_183;
	ld.shared.u32 	%r1620, [%r289+12288];
	shr.u32 	%r1621, %r1620, %r293;
	and.b32  	%r1622, %r1621, %r82;
	shl.b32 	%r1623, %r1622, 3;
	add.s32 	%r1625, %r551, %r1623;
	ld.shared.u64 	%rd185, [%r1625+29184];
	xor.b32  	%r1626, %r1620, 2147483647;
	add.s64 	%rd186, %rd185, %rd7;
	shl.b64 	%rd187, %rd186, 2;
	add.s64 	%rd188, %rd1, %rd187;
	st.global.u32 	[%rd188+12288], %r1626;
$L__BB23_183:
	bar.warp.sync 	-1;
	add.s32 	%r1627, %r1, 3456;
	setp.ge.s32 	%p132, %r1627, %r290;
	@%p132 bra 	$L__BB23_185;
	ld.shared.u32 	%r1628, [%r289+13824];
	shr.u32 	%r1629, %r1628, %r293;
	and.b32  	%r1630, %r1629, %r82;
	shl.b32 	%r1631, %r1630, 3;
	add.s32 	%r1633, %r551, %r1631;
	ld.shared.u64 	%rd189, [%r1633+29184];
	xor.b32  	%r1634, %r1628, 2147483647;
	add.s64 	%rd190, %rd189, %rd7;
	shl.b64 	%rd191, %rd190, 2;
	add.s64 	%rd192, %rd1, %rd191;
	st.global.u32 	[%rd192+13824], %r1634;
$L__BB23_185:
	bar.warp.sync 	-1;
	add.s32 	%r1635, %r1, 3840;
	setp.ge.s32 	%p133, %r1635, %r290;
	@%p133 bra 	$L__BB23_187;
	ld.shared.u32 	%r1636, [%r289+15360];
	shr.u32 	%r1637, %r1636, %r293;
	and.b32  	%r1638, %r1637, %r82;
	shl.b32 	%r1639, %r1638, 3;
	add.s32 	%r1641, %r551, %r1639;
	ld.shared.u64 	%rd193, [%r1641+29184];
	xor.b32  	%r1642, %r1636, 2147483647;
	add.s64 	%rd194, %rd193, %rd7;
	shl.b64 	%rd195, %rd194, 2;
	add.s64 	%rd196, %rd1, %rd195;
	st.global.u32 	[%rd196+15360], %r1642;
$L__BB23_187:
	bar.warp.sync 	-1;
	add.s32 	%r1643, %r1, 4224;
	setp.ge.s32 	%p134, %r1643, %r290;
	@%p134 bra 	$L__BB23_189;
	ld.shared.u32 	%r1644, [%r289+16896];
	shr.u32 	%r1645, %r1644, %r293;
	and.b32  	%r1646, %r1645, %r82;
	shl.b32 	%r1647, %r1646, 3;
	add.s32 	%r1649, %r551, %r1647;
	ld.shared.u64 	%rd197, [%r1649+29184];
	xor.b32  	%r1650, %r1644, 2147483647;
	add.s64 	%rd198, %rd197, %rd7;
	shl.b64 	%rd199, %rd198, 2;
	add.s64 	%rd200, %rd1, %rd199;
	st.global.u32 	[%rd200+16896], %r1650;
$L__BB23_189:
	bar.warp.sync 	-1;
	add.s32 	%r1651, %r1, 4608;
	setp.ge.s32 	%p135, %r1651, %r290;
	@%p135 bra 	$L__BB23_191;
	ld.shared.u32 	%r1652, [%r289+18432];
	shr.u32 	%r1653, %r1652, %r293;
	and.b32  	%r1654, %r1653, %r82;
	shl.b32 	%r1655, %r1654, 3;
	add.s32 	%r1657, %r551, %r1655;
	ld.shared.u64 	%rd201, [%r1657+29184];
	xor.b32  	%r1658, %r1652, 2147483647;
	add.s64 	%rd202, %rd201, %rd7;
	shl.b64 	%rd203, %rd202, 2;
	add.s64 	%rd204, %rd1, %rd203;
	st.global.u32 	[%rd204+18432], %r1658;
$L__BB23_191:
	bar.warp.sync 	-1;
	add.s32 	%r1659, %r1, 4992;
	setp.ge.s32 	%p136, %r1659, %r290;
	@%p136 bra 	$L__BB23_193;
	ld.shared.u32 	%r1660, [%r289+19968];
	shr.u32 	%r1661, %r1660, %r293;
	and.b32  	%r1662, %r1661, %r82;
	shl.b32 	%r1663, %r1662, 3;
	add.s32 	%r1665, %r551, %r1663;
	ld.shared.u64 	%rd205, [%r1665+29184];
	xor.b32  	%r1666, %r1660, 2147483647;
	add.s64 	%rd206, %rd205, %rd7;
	shl.b64 	%rd207, %rd206, 2;
	add.s64 	%rd208, %rd1, %rd207;
	st.global.u32 	[%rd208+19968], %r1666;
$L__BB23_193:
	bar.warp.sync 	-1;
	add.s32 	%r1667, %r1, 5376;
	setp.ge.s32 	%p137, %r1667, %r290;
	@%p137 bra 	$L__BB23_195;
	ld.shared.u32 	%r1668, [%r289+21504];
	shr.u32 	%r1669, %r1668, %r293;
	and.b32  	%r1670, %r1669, %r82;
	shl.b32 	%r1671, %r1670, 3;
	add.s32 	%r1673, %r551, %r1671;
	ld.shared.u64 	%rd209, [%r1673+29184];
	xor.b32  	%r1674, %r1668, 2147483647;
	add.s64 	%rd210, %rd209, %rd7;
	shl.b64 	%rd211, %rd210, 2;
	add.s64 	%rd212, %rd1, %rd211;
	st.global.u32 	[%rd212+21504], %r1674;
$L__BB23_195:
	bar.warp.sync 	-1;
	add.s32 	%r1675, %r1, 5760;
	setp.ge.s32 	%p138, %r1675, %r290;
	@%p138 bra 	$L__BB23_197;
	ld.shared.u32 	%r1676, [%r289+23040];
	shr.u32 	%r1677, %r1676, %r293;
	and.b32  	%r1678, %r1677, %r82;
	shl.b32 	%r1679, %r1678, 3;
	add.s32 	%r1681, %r551, %r1679;
	ld.shared.u64 	%rd213, [%r1681+29184];
	xor.b32  	%r1682, %r1676, 2147483647;
	add.s64 	%rd214, %rd213, %rd7;
	shl.b64 	%rd215, %rd214, 2;
	add.s64 	%rd216, %rd1, %rd215;
	st.global.u32 	[%rd216+23040], %r1682;
$L__BB23_197:
	bar.warp.sync 	-1;
	or.b32  	%r1683, %r1, 6144;
	setp.ge.s32 	%p139, %r1683, %r290;
	@%p139 bra 	$L__BB23_199;
	ld.shared.u32 	%r1684, [%r289+24576];
	shr.u32 	%r1685, %r1684, %r293;
	and.b32  	%r1686, %r1685, %r82;
	shl.b32 	%r1687, %r1686, 3;
	add.s32 	%r1689, %r551, %r1687;
	ld.shared.u64 	%rd217, [%r1689+29184];
	xor.b32  	%r1690, %r1684, 2147483647;
	add.s64 	%rd218, %rd217, %rd7;
	shl.b64 	%rd219, %rd218, 2;
	add.s64 	%rd220, %rd1, %rd219;
	st.global.u32 	[%rd220+24576], %r1690;
$L__BB23_199:
	bar.warp.sync 	-1;
	add.s32 	%r1691, %r1, 6528;
	setp.ge.s32 	%p140, %r1691, %r290;
	@%p140 bra 	$L__BB23_201;
	ld.shared.u32 	%r1692, [%r289+26112];
	shr.u32 	%r1693, %r1692, %r293;
	and.b32  	%r1694, %r1693, %r82;
	shl.b32 	%r1695, %r1694, 3;
	add.s32 	%r1697, %r551, %r1695;
	ld.shared.u64 	%rd221, [%r1697+29184];
	xor.b32  	%r1698, %r1692, 2147483647;
	add.s64 	%rd222, %rd221, %rd7;
	shl.b64 	%rd223, %rd222, 2;
	add.s64 	%rd224, %rd1, %rd223;
	st.global.u32 	[%rd224+26112], %r1698;
$L__BB23_201:
	bar.warp.sync 	-1;
	add.s32 	%r1699, %r1, 6912;
	ld.shared.u32 	%r291, [%r289+27648];
	shr.u32 	%r1700, %r291, %r293;
	and.b32  	%r1701, %r1700, %r82;
	shl.b32 	%r1702, %r1701, 3;
	add.s32 	%r1704, %r551, %r1702;
	ld.shared.u64 	%rd225, [%r1704+29184];
	add.s64 	%rd19, %rd225, %rd7;
	setp.ge.s32 	%p141, %r1699, %r290;
	@%p141 bra 	$L__BB23_203;
	xor.b32  	%r1705, %r291, 2147483647;
	shl.b64 	%rd226, %rd19, 2;
	add.s64 	%rd227, %rd1, %rd226;
	st.global.u32 	[%rd227+27648], %r1705;
$L__BB23_203:
	bar.warp.sync 	-1;
$L__BB23_204:
	ret;

}
	// .globl	_ZN3cub18CUB_300001_SM_10006detail10radix_sort31DeviceRadixSortSingleTileKernelINS1_5radix10policy_hubIfNS0_8NullTypeEyE10Policy1000ELNS0_9SortOrderE0EfS6_yNS1_21identity_decomposer_tEEEvPKT1_PSB_PKT2_PSF_T3_iiT4_
.visible .entry _ZN3cub18CUB_300001_SM_10006detail10radix_sort31DeviceRadixSortSingleTileKernelINS1_5radix10policy_hubIfNS0_8NullTypeEyE10Policy1000ELNS0_9SortOrderE0EfS6_yNS1_21identity_decomposer_tEEEvPKT1_PSB_PKT2_PSF_T3_iiT4_(
	.param .u64 .ptr .align 1 _ZN3cub18CUB_300001_SM_10006detail10radix_sort31DeviceRadixSortSingleTileKernelINS1_5radix10policy_hubIfNS0_8NullTypeEyE10Policy1000ELNS0_9SortOrderE0EfS6_yNS1_21identity_decomposer_tEEEvPKT1_PSB_PKT2_PSF_T3_iiT4__param_0,
	.param .u64 .ptr .align 1 _ZN3cub18CUB_300001_SM_10006detail10radix_sort31DeviceRadixSortSingleTileKernelINS1_5radix10policy_hubIfNS0_8NullTypeEyE10Policy1000ELNS0_9SortOrderE0EfS6_yNS1_21identity_decomposer_tEEEvPKT1_PSB_PKT2_PSF_T3_iiT4__param_1,
	.param .u64 .ptr .align 1 _ZN3cub18CUB_300001_SM_10006detail10radix_sort31DeviceRadixSortSingleTileKernelINS1_5radix10policy_hubIfNS0_8NullTypeEyE10Policy1000ELNS0_9SortOrderE0EfS6_yNS1_21identity_decomposer_tEEEvPKT1_PSB_PKT2_PSF_T3_iiT4__param_2,
	.param .u64 .ptr .align 1 _ZN3cub18CUB_300001_SM_10006detail10radix_sort31DeviceRadixSortSingleTileKernelINS1_5radix10policy_hubIfNS0_8NullTypeEyE10Policy1000ELNS0_9SortOrderE0EfS6_yNS1_21identity_decomposer_tEEEvPKT1_PSB_PKT2_PSF_T3_iiT4__param_3,
	.param .u64 _ZN3cub18CUB_300001_SM_10006detail10radix_sort31DeviceRadixSortSingleTileKernelINS1_5radix10policy_hubIfNS0_8NullTypeEyE10Policy1000ELNS0_9SortOrderE0EfS6_yNS1_21identity_decomposer_tEEEvPKT1_PSB_PKT2_PSF_T3_iiT4__param_4,
	.param .u32 _ZN3cub18CUB_300001_SM_10006detail10radix_sort31DeviceRadixSortSingleTileKernelINS1_5radix10policy_hubIfNS0_8NullTypeEyE10Policy1000ELNS0_9SortOrderE0EfS6_yNS1_21identity_decomposer_tEEEvPKT1_PSB_PKT2_PSF_T3_iiT4__param_5,
	.param .u32 _ZN3cub18CUB_300001_SM_10006detail10radix_sort31DeviceRadixSortSingleTileKernelINS1_5radix10policy_hubIfNS0_8NullTypeEyE10Policy1000ELNS0_9SortOrderE0EfS6_yNS1_21identity_decomposer_tEEEvPKT1_PSB_PKT2_PSF_T3_iiT4__param_6,
	.param .align 1 .b8 _ZN3cub18CUB_300001_SM_10006detail10radix_sort31DeviceRadixSortSingleTileKernelINS1_5radix10policy_hubIfNS0_8NullTypeEyE10Policy1000ELNS0_9SortOrderE0EfS6_yNS1_21identity_decomposer_tEEEvPKT1_PSB_PKT2_PSF_T3_iiT4__param_7[1]
)
.maxntid 256
.minnctapersm 1
{
	.reg .pred 	%p<109>;
	.reg .b16 	%rs<39>;
	.reg .b32 	%r<782>;
	.reg .b64 	%rd<29>;
	// demoted variable
	.shared .align 16 .b8 _ZZN3cub18CUB_300001_SM_10006detail10radix_sort31DeviceRadixSortSingleTileKernelINS1_5radix10policy_hubIfNS0_8NullTypeEyE10Policy1000ELNS0_9SortOrderE0EfS6_yNS1_21identity_decomposer_tEEEvPKT1_PSB_PKT2_PSF_T3_iiT4_E12temp_storage[33856];
	ld.param.u64 	%rd5, [_ZN3cub18CUB_300001_SM_10006detail10radix_sort31DeviceRadixSortSingleTileKernelINS1_5radix10policy_hubIfNS0_8NullTypeEyE10Policy1000ELNS0_9SortOrderE0EfS6_yNS1_21identity_decomposer_tEEEvPKT1_PSB_PKT2_PSF_T3_iiT4__param_0];
	ld.param.u64 	%rd3, [_ZN3cub18CUB_300001_SM_10006detail10radix_sort31DeviceRadixSortSingleTileKernelINS1_5radix10policy_hubIfNS0_8NullTypeEyE10Policy1000ELNS0_9SortOrderE0EfS6_yNS1_21identity_decomposer_tEEEvPKT1_PSB_PKT2_PSF_T3_iiT4__param_1];
	ld.param.u64 	%rd4, [_ZN3cub18CUB_300001_SM_10006detail10radix_sort31DeviceRadixSortSingleTileKernelINS1_5radix10policy_hubIfNS0_8NullTypeEyE10Policy1000ELNS0_9SortOrderE0EfS6_yNS1_21identity_decomposer_tEEEvPKT1_PSB_PKT2_PSF_T3_iiT4__param_4];
	ld.param.u32 	%r208, [_ZN3cub18CUB_300001_SM_10006detail10radix_sort31DeviceRadixSortSingleTileKernelINS1_5radix10policy_hubIfNS0_8NullTypeEyE10Policy1000ELNS0_9SortOrderE0EfS6_yNS1_21identity_decomposer_tEEEvPKT1_PSB_PKT2_PSF_T3_iiT4__param_5];
	ld.param.u32 	%r209, [_ZN3cub18CUB_300001_SM_10006detail10radix_sort31DeviceRadixSortSingleTileKernelINS1_5radix10policy_hubIfNS0_8NullTypeEyE10Policy1000ELNS0_9SortOrderE0EfS6_yNS1_21identity_decomposer_tEEEvPKT1_PSB_PKT2_PSF_T3_iiT4__param_6];
	cvta.to.global.u64 	%rd6, %rd5;
	cvt.u32.u64 	%r1, %rd4;
	mov.u32 	%r2, %tid.x;
	mul.lo.s32 	%r3, %r2, 19;
	setp.ge.s32 	%p1, %r3, %r1;
	mul.wide.u32 	%rd7, %r3, 4;
	add.s64 	%rd1, %rd6, %rd7;
	mov.b32 	%r740, 2147483647;
	@%p1 bra 	$L__BB24_2;
	ld.global.u32 	%r740, [%rd1];
$L__BB24_2:
	add.s32 	%r212, %r3, 1;
	setp.ge.s32 	%p2, %r212, %r1;
	mov.b32 	%r741, 2147483647;
	@%p2 bra 	$L__BB24_4;
	ld.global.u32 	%r741, [%rd1+4];
$L__BB24_4:
	add.s32 	%r214, %r3, 2;
	setp.ge.s32 	%p3, %r214, %r1;
	mov.b32 	%r742, 2147483647;
	@%p3 bra 	$L__BB24_6;
	ld.global.u32 	%r742, [%rd1+8];
$L__BB24_6:
	add.s32 	%r216, %r3, 3;
	setp.ge.s32 	%p4, %r216, %r1;
	mov.b32 	%r743, 2147483647;
	@%p4 bra 	$L__BB24_8;
	ld.global.u32 	%r743, [%rd1+12];
$L__BB24_8:
	add.s32 	%r218, %r3, 4;
	setp.ge.s32 	%p5, %r218, %r1;
	mov.b32 	%r744, 2147483647;
	@%p5 bra 	$L__BB24_10;
	ld.global.u32 	%r744, [%rd1+16];
$L__BB24_10:
	add.s32 	%r220, %r3, 5;
	setp.ge.s32 	%p6, %r220, %r1;
	mov.b32 	%r745, 2147483647;
	@%p6 bra 	$L__BB24_12;
	ld.global.u32 	%r745, [%rd1+20];
$L__BB24_12:
	add.s32 	%r222, %r3, 6;
	setp.ge.s32 	%p7, %r222, %r1;
	mov.b32 	%r746, 2147483647;
	@%p7 bra 	$L__BB24_14;
	ld.global.u32 	%r746, [%rd1+24];
$L__BB24_14:
	add.s32 	%r224, %r3, 7;
	setp.ge.s32 	%p8, %r224, %r1;
	mov.b32 	%r747, 2147483647;
	@%p8 bra 	$L__BB24_16;
	ld.global.u32 	%r747, [%rd1+28];
$L__BB24_16:
	add.s32 	%r226, %r3, 8;
	setp.ge.s32 	%p9, %r226, %r1;
	mov.b32 	%r748, 2147483647;
	@%p9 bra 	$L__BB24_18;
	ld.global.u32 	%r748, [%rd1+32];
$L__BB24_18:
	add.s32 	%r228, %r3, 9;
	setp.ge.s32 	%p10, %r228, %r1;
	mov.b32 	%r749, 2147483647;
	@%p10 bra 	$L__BB24_20;
	ld.global.u32 	%r749, [%rd1+36];
$L__BB24_20:
	add.s32 	%r230, %r3, 10;
	setp.ge.s32 	%p11, %r230, %r1;
	mov.b32 	%r750, 2147483647;
	@%p11 bra 	$L__BB24_22;
	ld.global.u32 	%r750, [%rd1+40];
$L__BB24_22:
	add.s32 	%r232, %r3, 11;
	setp.ge.s32 	%p12, %r232, %r1;
	mov.b32 	%r751, 2147483647;
	@%p12 bra 	$L__BB24_24;
	ld.global.u32 	%r751, [%rd1+44];
$L__BB24_24:
	add.s32 	%r234, %r3, 12;
	setp.ge.s32 	%p13, %r234, %r1;
	mov.b32 	%r752, 2147483647;
	@%p13 bra 	$L__BB24_26;
	ld.global.u32 	%r752, [%rd1+48];
$L__BB24_26:
	add.s32 	%r236, %r3, 13;
	setp.ge.s32 	%p14, %r236, %r1;
	mov.b32 	%r753, 2147483647;
	@%p14 bra 	$L__BB24_28;
	ld.global.u32 	%r753, [%rd1+52];
$L__BB24_28:
	add.s32 	%r238, %r3, 14;
	setp.ge.s32 	%p15, %r238, %r1;
	mov.b32 	%r754, 2147483647;
	@%p15 bra 	$L__BB24_30;
	ld.global.u32 	%r754, [%rd1+56];
$L__BB24_30:
	add.s32 	%r240, %r3, 15;
	setp.ge.s32 	%p16, %r240, %r1;
	mov.b32 	%r755, 2147483647;
	@%p16 bra 	$L__BB24_32;
	ld.global.u32 	%r755, [%rd1+60];
$L__BB24_32:
	add.s32 	%r242, %r3, 16;
	setp.ge.s32 	%p17, %r242, %r1;
	mov.b32 	%r756, 2147483647;
	@%p17 bra 	$L__BB24_34;
	ld.global.u32 	%r756, [%rd1+64];
$L__BB24_34:
	add.s32 	%r244, %r3, 17;
	setp.ge.s32 	%p18, %r244, %r1;
	mov.b32 	%r757, 2147483647;
	@%p18 bra 	$L__BB24_36;
	ld.global.u32 	%r757, [%rd1+68];
$L__BB24_36:
	add.s32 	%r246, %r3, 18;
	setp.ge.s32 	%p19, %r246, %r1;
	mov.b32 	%r758, 2147483647;
	@%p19 bra 	$L__BB24_38;
	ld.global.u32 	%r758, [%rd1+72];
$L__BB24_38:
	bar.sync 	0;
	setp.gt.s32 	%p20, %r740, -1;
	selp.b32 	%r248, -2147483648, -1, %p20;
	xor.b32  	%r779, %r248, %r740;
	setp.gt.s32 	%p21, %r741, -1;
	selp.b32 	%r249, -2147483648, -1, %p21;
	xor.b32  	%r778, %r249, %r741;
	setp.gt.s32 	%p22, %r742, -1;
	selp.b32 	%r250, -2147483648, -1, %p22;
	xor.b32  	%r777, %r250, %r742;
	setp.gt.s32 	%p23, %r743, -1;
	selp.b32 	%r251, -2147483648, -1, %p23;
	xor.b32  	%r776, %r251, %r743;
	setp.gt.s32 	%p24, %r744, -1;
	selp.b32 	%r252, -2147483648, -1, %p24;
	xor.b32  	%r775, %r252, %r744;
	setp.gt.s32 	%p25, %r745, -1;
	selp.b32 	%r253, -2147483648, -1, %p25;
	xor.b32  	%r774, %r253, %r745;
	setp.gt.s32 	%p26, %r746, -1;
	selp.b32 	%r254, -2147483648, -1, %p26;
	xor.b32  	%r773, %r254, %r746;
	setp.gt.s32 	%p27, %r747, -1;
	selp.b32 	%r255, -2147483648, -1, %p27;
	xor.b32  	%r772, %r255, %r747;
	setp.gt.s32 	%p28, %r748, -1;
	selp.b32 	%r256, -2147483648, -1, %p28;
	xor.b32  	%r771, %r256, %r748;
	setp.gt.s32 	%p29, %r749, -1;
	selp.b32 	%r257, -2147483648, -1, %p29;
	xor.b32  	%r770, %r257, %r749;
	setp.gt.s32 	%p30, %r750, -1;
	selp.b32 	%r258, -2147483648, -1, %p30;
	xor.b32  	%r769, %r258, %r750;
	setp.gt.s32 	%p31, %r751, -1;
	selp.b32 	%r259, -2147483648, -1, %p31;
	xor.b32  	%r768, %r259, %r751;
	setp.gt.s32 	%p32, %r752, -1;
	selp.b32 	%r260, -2147483648, -1, %p32;
	xor.b32  	%r767, %r260, %r752;
	setp.gt.s32 	%p33, %r753, -1;
	selp.b32 	%r261, -2147483648, -1, %p33;
	xor.b32  	%r766, %r261, %r753;
	setp.gt.s32 	%p34, %r754, -1;
	selp.b32 	%r262, -2147483648, -1, %p34;
	xor.b32  	%r765, %r262, %r754;
	setp.gt.s32 	%p35, %r755, -1;
	selp.b32 	%r263, -2147483648, -1, %p35;
	xor.b32  	%r764, %r263, %r755;
	setp.gt.s32 	%p36, %r756, -1;
	selp.b32 	%r264, -2147483648, -1, %p36;
	xor.b32  	%r763, %r264, %r756;
	setp.gt.s32 	%p37, %r757, -1;
	selp.b32 	%r265, -2147483648, -1, %p37;
	xor.b32  	%r762, %r265, %r757;
	setp.gt.s32 	%p38, %r758, -1;
	selp.b32 	%r266, -2147483648, -1, %p38;
	xor.b32  	%r761, %r266, %r758;
	shr.u32 	%r61, %r2, 5;
	shl.b32 	%r267, %r2, 2;
	mov.u32 	%r268, _ZZN3cub18CUB_300001_SM_10006detail10radix_sort31DeviceRadixSortSingleTileKernelINS1_5radix10policy_hubIfNS0_8NullTypeEyE10Policy1000ELNS0_9SortOrderE0EfS6_yNS1_21identity_decomposer_tEEEvPKT1_PSB_PKT2_PSF_T3_iiT4_E12temp_storage;
	add.s32 	%r62, %r268, %r267;
	shl.b32 	%r269, %r2, 7;
	add.s32 	%r63, %r62, %r269;
	shl.b32 	%r270, %r61, 2;
	add.s32 	%r271, %r268, %r270;
	add.s32 	%r64, %r271, 33792;
	mad.lo.s32 	%r65, %r2, -56, %r63;
	add.s32 	%r760, %r208, 6;
	sub.s32 	%r759, %r209, %r208;
$L__BB24_39:
	add.s32 	%r331, %r760, -6;
	min.s32 	%r274, %r759, 6;
	mov.b32 	%r360, 0;
	st.shared.u32 	[%r62], %r360;
	st.shared.u32 	[%r62+1024], %r360;
	st.shared.u32 	[%r62+2048], %r360;
	st.shared.u32 	[%r62+3072], %r360;
	st.shared.u32 	[%r62+4096], %r360;
	st.shared.u32 	[%r62+5120], %r360;
	st.shared.u32 	[%r62+6144], %r360;
	st.shared.u32 	[%r62+7168], %r360;
	st.shared.u32 	[%r62+8192], %r360;
	st.shared.u32 	[%r62+9216], %r360;
	st.shared.u32 	[%r62+10240], %r360;
	st.shared.u32 	[%r62+11264], %r360;
	st.shared.u32 	[%r62+12288], %r360;
	st.shared.u32 	[%r62+13312], %r360;
	st.shared.u32 	[%r62+14336], %r360;
	st.shared.u32 	[%r62+15360], %r360;
	st.shared.u32 	[%r62+16384], %r360;
	st.shared.u32 	[%r62+17408], %r360;
	st.shared.u32 	[%r62+18432], %r360;
	st.shared.u32 	[%r62+19456], %r360;
	st.shared.u32 	[%r62+20480], %r360;
	st.shared.u32 	[%r62+21504], %r360;
	st.shared.u32 	[%r62+22528], %r360;
	st.shared.u32 	[%r62+23552], %r360;
	st.shared.u32 	[%r62+24576], %r360;
	st.shared.u32 	[%r62+25600], %r360;
	st.shared.u32 	[%r62+26624], %r360;
	st.shared.u32 	[%r62+27648], %r360;
	st.shared.u32 	[%r62+28672], %r360;
	st.shared.u32 	[%r62+29696], %r360;
	st.shared.u32 	[%r62+30720], %r360;
	st.shared.u32 	[%r62+31744], %r360;
	st.shared.u32 	[%r62+32768], %r360;
	// begin inline asm
	bmsk.clamp.b32 %r272, %r360, %r274;
	// end inline asm
	setp.eq.s32 	%p39, %r779, 2147483647;
	selp.b32 	%r276, -2147483648, %r779, %p39;
	// begin inline asm
	shr.b32 %r275, %r276, %r331;
	// end inline asm
	and.b32  	%r363, %r272, %r275;
	shl.b32 	%r364, %r363, 10;
	and.b32  	%r365, %r364, 31744;
	add.s32 	%r366, %r62, %r365;
	shr.u32 	%r367, %r363, 4;
	and.b32  	%r368, %r367, 268435454;
	add.s32 	%r90, %r366, %r368;
	ld.shared.u16 	%rs1, [%r90];
	add.s16 	%rs20, %rs1, 1;
	st.shared.u16 	[%r90], %rs20;
	setp.eq.s32 	%p40, %r778, 2147483647;
	selp.b32 	%r279, -2147483648, %r778, %p40;
	// begin inline asm
	shr.b32 %r278, %r279, %r331;
	// end inline asm
	and.b32  	%r369, %r272, %r278;
	shl.b32 	%r370, %r369, 10;
	and.b32  	%r371, %r370, 31744;
	add.s32 	%r372, %r62, %r371;
	shr.u32 	%r373, %r369, 4;
	and.b32  	%r374, %r373, 268435454;
	add.s32 	%r91, %r372, %r374;
	ld.shared.u16 	%rs2, [%r91];
	add.s16 	%rs21, %rs2, 1;
	st.shared.u16 	[%r91], %rs21;
	setp.eq.s32 	%p41, %r777, 2147483647;
	selp.b32 	%r282, -2147483648, %r777, %p41;
	// begin inline asm
	shr.b32 %r281, %r282, %r331;
	// end inline asm
	and.b32  	%r375, %r272, %r281;
	shl.b32 	%r376, %r375, 10;
	and.b32  	%r377, %r376, 31744;
	add.s32 	%r378, %r62, %r377;
	shr.u32 	%r379, %r375, 4;
	and.b32  	%r380, %r379, 268435454;
	add.s32 	%r92, %r378, %r380;
	ld.shared.u16 	%rs3, [%r92];
	add.s16 	%rs22, %rs3, 1;
	st.shared.u16 	[%r92], %rs22;
	setp.eq.s32 	%p42, %r776, 2147483647;
	selp.b32 	%r285, -2147483648, %r776, %p42;
	// begin inline asm
	shr.b32 %r284, %r285, %r331;
	// end inline asm
	and.b32  	%r381, %r272, %r284;
	shl.b32 	%r382, %r381, 10;
	and.b32  	%r383, %r382, 31744;
	add.s32 	%r384, %r62, %r383;
	shr.u32 	%r385, %r381, 4;
	and.b32  	%r386, %r385, 268435454;
	add.s32 	%r93, %r384, %r386;
	ld.shared.u16 	%rs4, [%r93];
	add.s16 	%rs23, %rs4, 1;
	st.shared.u16 	[%r93], %rs23;
	setp.eq.s32 	%p43, %r775, 2147483647;
	selp.b32 	%r288, -2147483648, %r775, %p43;
	// begin inline asm
	shr.b32 %r287, %r288, %r331;
	// end inline asm
	and.b32  	%r387, %r272, %r287;
	shl.b32 	%r388, %r387, 10;
	and.b32  	%r389, %r388, 31744;
	add.s32 	%r390, %r62, %r389;
	shr.u32 	%r391, %r387, 4;
	and.b32  	%r392, %r391, 268435454;
	add.s32 	%r94, %r390, %r392;
	ld.shared.u16 	%rs5, [%r94];
	add.s16 	%rs24, %rs5, 1;
	st.shared.u16 	[%r94], %rs24;
	setp.eq.s32 	%p44, %r774, 2147483647;
	selp.b32 	%r291, -2147483648, %r774, %p44;
	// begin inline asm
	shr.b32 %r290, %r291, %r331;
	// end inline asm
	and.b32  	%r393, %r272, %r290;
	shl.b32 	%r394, %r393, 10;
	and.b32  	%r395, %r394, 31744;
	add.s32 	%r396, %r62, %r395;
	shr.u32 	%r397, %r393, 4;
	and.b32  	%r398, %r397, 268435454;
	add.s32 	%r95, %r396, %r398;
	ld.shared.u16 	%rs6, [%r95];
	add.s16 	%rs25, %rs6, 1;
	st.shared.u16 	[%r95], %rs25;
	setp.eq.s32 	%p45, %r773, 2147483647;
	selp.b32 	%r294, -2147483648, %r773, %p45;
	// begin inline asm
	shr.b32 %r293, %r294, %r331;
	// end inline asm
	and.b32  	%r399, %r272, %r293;
	shl.b32 	%r400, %r399, 10;
	and.b32  	%r401, %r400, 31744;
	add.s32 	%r402, %r62, %r401;
	shr.u32 	%r403, %r399, 4;
	and.b32  	%r404, %r403, 268435454;
	add.s32 	%r96, %r402, %r404;
	ld.shared.u16 	%rs7, [%r96];
	add.s16 	%rs26, %rs7, 1;
	st.shared.u16 	[%r96], %rs26;
	setp.eq.s32 	%p46, %r772, 2147483647;
	selp.b32 	%r297, -2147483648, %r772, %p46;
	// begin inline asm
	shr.b32 %r296, %r297, %r331;
	// end inline asm
	and.b32  	%r405, %r272, %r296;
	shl.b32 	%r406, %r405, 10;
	and.b32  	%r407, %r406, 31744;
	add.s32 	%r408, %r62, %r407;
	shr.u32 	%r409, %r405, 4;
	and.b32  	%r410, %r409, 268435454;
	add.s32 	%r97, %r408, %r410;
	ld.shared.u16 	%rs8, [%r97];
	add.s16 	%rs27, %rs8, 1;
	st.shared.u16 	[%r97], %rs27;
	setp.eq.s32 	%p47, %r771, 2147483647;
	selp.b32 	%r300, -2147483648, %r771, %p47;
	// begin inline asm
	shr.b32 %r299, %r300, %r331;
	// end inline asm
	and.b32  	%r411, %r272, %r299;
	shl.b32 	%r412, %r411, 10;
	and.b32  	%r413, %r412, 31744;
	add.s32 	%r414, %r62, %r413;
	shr.u32 	%r415, %r411, 4;
	and.b32  	%r416, %r415, 268435454;
	add.s32 	%r98, %r414, %r416;
	ld.shared.u16 	%rs9, [%r98];
	add.s16 	%rs28, %rs9, 1;
	st.shared.u16 	[%r98], %rs28;
	setp.eq.s32 	%p48, %r770, 2147483647;
	selp.b32 	%r303, -2147483648, %r770, %p48;
	// begin inline asm
	shr.b32 %r302, %r303, %r331;
	// end inline asm
	and.b32  	%r417, %r272, %r302;
	shl.b32 	%r418, %r417, 10;
	and.b32  	%r419, %r418, 31744;
	add.s32 	%r420, %r62, %r419;
	shr.u32 	%r421, %r417, 4;
	and.b32  	%r422, %r421, 268435454;
	add.s32 	%r99, %r420, %r422;
	ld.shared.u16 	%rs10, [%r99];
	add.s16 	%rs29, %rs10, 1;
	st.shared.u16 	[%r99], %rs29;
	setp.eq.s32 	%p49, %r769, 2147483647;
	selp.b32 	%r306, -2147483648, %r769, %p49;
	// begin inline asm
	shr.b32 %r305, %r306, %r331;
	// end inline asm
	and.b32  	%r423, %r272, %r305;
	shl.b32 	%r424, %r423, 10;
	and.b32  	%r425, %r424, 31744;
	add.s32 	%r426, %r62, %r425;
	shr.u32 	%r427, %r423, 4;
	and.b32  	%r428, %r427, 268435454;
	add.s32 	%r100, %r426, %r428;
	ld.shared.u16 	%rs11, [%r100];
	add.s16 	%rs30, %rs11, 1;
	st.shared.u16 	[%r100], %rs30;
	setp.eq.s32 	%p50, %r768, 2147483647;
	selp.b32 	%r309, -2147483648, %r768, %p50;
	// begin inline asm
	shr.b32 %r308, %r309, %r331;
	// end inline asm
	and.b32  	%r429, %r272, %r308;
	shl.b32 	%r430, %r429, 10;
	and.b32  	%r431, %r430, 31744;
	add.s32 	%r432, %r62, %r431;
	shr.u32 	%r433, %r429, 4;
	and.b32  	%r434, %r433, 268435454;
	add.s32 	%r101, %r432, %r434;
	ld.shared.u16 	%rs12, [%r101];
	add.s16 	%rs31, %rs12, 1;
	st.shared.u16 	[%r101], %rs31;
	setp.eq.s32 	%p51, %r767, 2147483647;
	selp.b32 	%r312, -2147483648, %r767, %p51;
	// begin inline asm
	shr.b32 %r311, %r312, %r331;
	// end inline asm
	and.b32  	%r435, %r272, %r311;
	shl.b32 	%r436, %r435, 10;
	and.b32  	%r437, %r436, 31744;
	add.s32 	%r438, %r62, %r437;
	shr.u32 	%r439, %r435, 4;
	and.b32  	%r440, %r439, 268435454;
	add.s32 	%r102, %r438, %r440;
	ld.shared.u16 	%rs13, [%r102];
	add.s16 	%rs32, %rs13, 1;
	st.shared.u16 	[%r102], %rs32;
	setp.eq.s32 	%p52, %r766, 2147483647;
	selp.b32 	%r315, -2147483648, %r766, %p52;
	// begin inline asm
	shr.b32 %r314, %r315, %r331;
	// end inline asm
	and.b32  	%r441, %r272, %r314;
	shl.b32 	%r442, %r441, 10;
	and.b32  	%r443, %r442, 31744;
	add.s32 	%r444, %r62, %r443;
	shr.u32 	%r445, %r441, 4;
	and.b32  	%r446, %r445, 268435454;
	add.s32 	%r103, %r444, %r446;
	ld.shared.u16 	%rs14, [%r103];
	add.s16 	%rs33, %rs14, 1;
	st.shared.u16 	[%r103], %rs33;
	setp.eq.s32 	%p53, %r765, 2147483647;
	selp.b32 	%r318, -2147483648, %r765, %p53;
	// begin inline asm
	shr.b32 %r317, %r318, %r331;
	// end inline asm
	and.b32  	%r447, %r272, %r317;
	shl.b32 	%r448, %r447, 10;
	and.b32  	%r449, %r448, 31744;
	add.s32 	%r450, %r62, %r449;
	shr.u32 	%r451, %r447, 4;
	and.b32  	%r452, %r451, 268435454;
	add.s32 	%r104, %r450, %r452;
	ld.shared.u16 	%rs15, [%r104];
	add.s16 	%rs34, %rs15, 1;
	st.shared.u16 	[%r104], %rs34;
	setp.eq.s32 	%p54, %r764, 2147483647;
	selp.b32 	%r321, -2147483648, %r764, %p54;
	// begin inline asm
	shr.b32 %r320, %r321, %r331;
	// end inline asm
	and.b32  	%r453, %r272, %r320;
	shl.b32 	%r454, %r453, 10;
	and.b32  	%r455, %r454, 31744;
	add.s32 	%r456, %r62, %r455;
	shr.u32 	%r457, %r453, 4;
	and.b32  	%r458, %r457, 268435454;
	add.s32 	%r105, %r456, %r458;
	ld.shared.u16 	%rs16, [%r105];
	add.s16 	%rs35, %rs16, 1;
	st.shared.u16 	[%r105], %rs35;
	setp.eq.s32 	%p55, %r763, 2147483647;
	selp.b32 	%r324, -2147483648, %r763, %p55;
	// begin inline asm
	shr.b32 %r323, %r324, %r331;
	// end inline asm
	and.b32  	%r459, %r272, %r323;
	shl.b32 	%r460, %r459, 10;
	and.b32  	%r461, %r460, 31744;
	add.s32 	%r462, %r62, %r461;
	shr.u32 	%r463, %r459, 4;
	and.b32  	%r464, %r463, 268435454;
	add.s32 	%r106, %r462, %r464;
	ld.shared.u16 	%rs17, [%r106];
	add.s16 	%rs36, %rs17, 1;
	st.shared.u16 	[%r106], %rs36;
	setp.eq.s32 	%p56, %r762, 2147483647;
	selp.b32 	%r327, -2147483648, %r762, %p56;
	// begin inline asm
	shr.b32 %r326, %r327, %r331;
	// end inline asm
	and.b32  	%r465, %r272, %r326;
	shl.b32 	%r466, %r465, 10;
	and.b32  	%r467, %r466, 31744;
	add.s32 	%r468, %r62, %r467;
	shr.u32 	%r469, %r465, 4;
	and.b32  	%r470, %r469, 268435454;
	add.s32 	%r107, %r468, %r470;
	ld.shared.u16 	%rs18, [%r107];
	add.s16 	%rs37, %rs18, 1;
	st.shared.u16 	[%r107], %rs37;
	setp.eq.s32 	%p57, %r761, 2147483647;
	selp.b32 	%r330, -2147483648, %r761, %p57;
	// begin inline asm
	shr.b32 %r329, %r330, %r331;
	// end inline asm
	and.b32  	%r471, %r272, %r329;
	shl.b32 	%r472, %r471, 10;
	and.b32  	%r473, %r472, 31744;
	add.s32 	%r474, %r62, %r473;
	shr.u32 	%r475, %r471, 4;
	and.b32  	%r476, %r475, 268435454;
	add.s32 	%r108, %r474, %r476;
	ld.shared.u16 	%rs19, [%r108];
	add.s16 	%rs38, %rs19, 1;
	st.shared.u16 	[%r108], %rs38;
	bar.sync 	0;
	ld.shared.u32 	%r109, [%r63];
	ld.shared.u32 	%r477, [%r63+4];
	ld.shared.u32 	%r478, [%r63+8];
	ld.shared.u32 	%r479, [%r63+12];
	ld.shared.u32 	%r480, [%r63+16];
	ld.shared.u32 	%r481, [%r63+20];
	ld.shared.u32 	%r482, [%r63+24];
	ld.shared.u32 	%r483, [%r63+28];
	ld.shared.u32 	%r484, [%r63+32];
	ld.shared.u32 	%r485, [%r63+36];
	ld.shared.u32 	%r486, [%r63+40];
	ld.shared.u32 	%r487, [%r63+44];
	ld.shared.u32 	%r488, [%r63+48];
	ld.shared.u32 	%r489, [%r63+52];
	ld.shared.u32 	%r490, [%r63+56];
	ld.shared.u32 	%r491, [%r63+60];
	ld.shared.u32 	%r492, [%r63+64];
	ld.shared.u32 	%r493, [%r63+68];
	ld.shared.u32 	%r494, [%r63+72];
	ld.shared.u32 	%r495, [%r63+76];
	ld.shared.u32 	%r496, [%r63+80];
	ld.shared.u32 	%r497, [%r63+84];
	ld.shared.u32 	%r498, [%r63+88];
	ld.shared.u32 	%r499, [%r63+92];
	ld.shared.u32 	%r500, [%r63+96];
	ld.shared.u32 	%r501, [%r63+100];
	ld.shared.u32 	%r502, [%r63+104];
	ld.shared.u32 	%r503, [%r63+108];
	ld.shared.u32 	%r504, [%r63+112];
	ld.shared.u32 	%r505, [%r63+116];
	ld.shared.u32 	%r506, [%r63+120];
	ld.shared.u32 	%r507, [%r63+124];
	ld.shared.u32 	%r508, [%r63+128];
	add.s32 	%r110, %r477, %r109;
	add.s32 	%r111, %r478, %r110;
	add.s32 	%r112, %r479, %r111;
	add.s32 	%r113, %r480, %r112;
	add.s32 	%r114, %r481, %r113;
	add.s32 	%r115, %r482, %r114;
	add.s32 	%r116, %r483, %r115;
	add.s32 	%r117, %r484, %r116;
	add.s32 	%r118, %r485, %r117;
	add.s32 	%r119, %r486, %r118;
	add.s32 	%r120, %r487, %r119;
	add.s32 	%r121, %r488, %r120;
	add.s32 	%r122, %r489, %r121;
	add.s32 	%r123, %r490, %r122;
	add.s32 	%r124, %r491, %r123;
	add.s32 	%r125, %r492, %r124;
	add.s32 	%r126, %r493, %r125;
	add.s32 	%r127, %r494, %r126;
	add.s32 	%r128, %r495, %r127;
	add.s32 	%r129, %r496, %r128;
	add.s32 	%r130, %r497, %r129;
	add.s32 	%r131, %r498, %r130;
	add.s32 	%r132, %r499, %r131;
	add.s32 	%r133, %r500, %r132;
	add.s32 	%r134, %r501, %r133;
	add.s32 	%r135, %r502, %r134;
	add.s32 	%r136, %r503, %r135;
	add.s32 	%r137, %r504, %r136;
	add.s32 	%r138, %r505, %r137;
	add.s32 	%r139, %r506, %r138;
	add.s32 	%r140, %r507, %r139;
	add.s32 	%r337, %r508, %r140;
	// begin inline asm
	mov.u32 %r332, %laneid;
	// end inline asm
	mov.b32 	%r335, 1;
	mov.b32 	%r362, -1;
	// begin inline asm
	{  .reg .u32 r0;  .reg .pred p;  shfl.sync.up.b32 r0|p, %r337, %r335, %r360, %r362;  @p add.u32 r0, r0, %r337;  mov.u32 %r333, r0;}
	// end inline asm
	mov.b32 	%r341, 2;
	// begin inline asm
	{  .reg .u32 r0;  .reg .pred p;  shfl.sync.up.b32 r0|p, %r333, %r341, %r360, %r362;  @p add.u32 r0, r0, %r333;  mov.u32 %r339, r0;}
	// end inline asm
	mov.b32 	%r347, 4;
	// begin inline asm
	{  .reg .u32 r0;  .reg .pred p;  shfl.sync.up.b32 r0|p, %r339, %r347, %r360, %r362;  @p add.u32 r0, r0, %r339;  mov.u32 %r345, r0;}
	// end inline asm
	mov.b32 	%r353, 8;
	// begin inline asm
	{  .reg .u32 r0;  .reg .pred p;  shfl.sync.up.b32 r0|p, %r345, %r353, %r360, %r362;  @p add.u32 r0, r0, %r345;  mov.u32 %r351, r0;}
	// end inline asm
	mov.b32 	%r359, 16;
	// begin inline asm
	{  .reg .u32 r0;  .reg .pred p;  shfl.sync.up.b32 r0|p, %r351, %r359, %r360, %r362;  @p add.u32 r0, r0, %r351;  mov.u32 %r357, r0;}
	// end inline asm
	setp.ne.s32 	%p58, %r332, 31;
	@%p58 bra 	$L__BB24_41;
	st.shared.u32 	[%r64], %r357;
$L__BB24_41:
	sub.s32 	%r509, %r357, %r337;
	setp.gt.u32 	%p59, %r2, 31;
	setp.eq.s32 	%p60, %r61, 7;
	setp.eq.s32 	%p61, %r61, 6;
	setp.eq.s32 	%p62, %r61, 5;
	setp.eq.s32 	%p63, %r61, 4;
	setp.eq.s32 	%p64, %r61, 3;
	setp.eq.s32 	%p65, %r61, 2;
	setp.eq.s32 	%p66, %r61, 1;
	bar.sync 	0;
	ld.shared.v4.u32 	{%r510, %r511, %r512, %r513}, [_ZZN3cub18CUB_300001_SM_10006detail10radix_sort31DeviceRadixSortSingleTileKernelINS1_5radix10policy_hubIfNS0_8NullTypeEyE10Policy1000ELNS0_9SortOrderE0EfS6_yNS1_21identity_decomposer_tEEEvPKT1_PSB_PKT2_PSF_T3_iiT4_E12temp_storage+33792];
	selp.b32 	%r514, %r510, %r780, %p66;
	add.s32 	%r515, %r511, %r510;
	selp.b32 	%r516, %r515, %r514, %p65;
	add.s32 	%r517, %r515, %r512;
	selp.b32 	%r518, %r517, %r516, %p64;
	add.s32 	%r519, %r517, %r513;
	selp.b32 	%r520, %r519, %r518, %p63;
	ld.shared.v4.u32 	{%r521, %r522, %r523, %r524}, [_ZZN3cub18CUB_300001_SM_10006detail10radix_sort31DeviceRadixSortSingleTileKernelINS1_5radix10policy_hubIfNS0_8NullTypeEyE10Policy1000ELNS0_9SortOrderE0EfS6_yNS1_21identity_decomposer_tEEEvPKT1_PSB_PKT2_PSF_T3_iiT4_E12temp_storage+33808];
	add.s32 	%r525, %r519, %r521;
	selp.b32 	%r526, %r525, %r520, %p62;
	add.s32 	%r527, %r525, %r522;
	selp.b32 	%r528, %r527, %r526, %p61;
	add.s32 	%r529, %r527, %r523;
	selp.b32 	%r780, %r529, %r528, %p60;
	add.s32 	%r145, %r529, %r524;
	setp.ne.s32 	%p67, %r332, 0;
	selp.b32 	%r530, %r509, 0, %p67;
	add.s32 	%r531, %r780, %r530;
	or.pred  	%p68, %p59, %p67;
	selp.b32 	%r781, %r531, %r509, %p59;
	@%p68 bra 	$L__BB24_43;
	shl.b32 	%r781, %r145, 16;
	st.shared.u32 	[_ZZN3cub18CUB_300001_SM_10006detail10radix_sort31DeviceRadixSortSingleTileKernelINS1_5radix10policy_hubIfNS0_8NullTypeEyE10Policy1000ELNS0_9SortOrderE0EfS6_yNS1_21identity_decomposer_tEEEvPKT1_PSB_PKT2_PSF_T3_iiT4_E12temp_storage+33832], %r781;
$L__BB24_43:
	setp.eq.s32 	%p69, %r2, 0;
	bar.sync 	0;
	ld.shared.u32 	%r532, [_ZZN3cub18CUB_300001_SM_10006detail10radix_sort31DeviceRadixSortSingleTileKernelINS1_5radix10policy_hubIfNS0_8NullTypeEyE10Policy1000ELNS0_9SortOrderE0EfS6_yNS1_21identity_decomposer_tEEEvPKT1_PSB_PKT2_PSF_T3_iiT4_E12temp_storage+33832];
	selp.b32 	%r533, 0, %r532, %p69;
	add.s32 	%r534, %r781, %r533;
	add.s32 	%r535, %r109, %r534;
	add.s32 	%r536, %r110, %r534;
	add.s32 	%r537, %r111, %r534;
	add.s32 	%r538, %r112, %r534;
	add.s32 	%r539, %r113, %r534;
	add.s32 	%r540, %r114, %r534;
	add.s32 	%r541, %r115, %r534;
	add.s32 	%r542, %r116, %r534;
	add.s32 	%r543, %r117, %r534;
	add.s32 	%r544, %r118, %r534;
	add.s32 	%r545, %r119, %r534;
	add.s32 	%r546, %r120, %r534;
	add.s32 	%r547, %r121, %r534;
	add.s32 	%r548, %r122, %r534;
	add.s32 	%r549, %r123, %r534;
	add.s32 	%r550, %r124, %r534;
	add.s32 	%r551, %r125, %r534;
	add.s32 	%r552, %r126, %r534;
	add.s32 	%r553, %r127, %r534;
	add.s32 	%r554, %r128, %r534;
	add.s32 	%r555, %r129, %r534;
	add.s32 	%r556, %r130, %r534;
	add.s32 	%r557, %r131, %r534;
	add.s32 	%r558, %r132, %r534;
	add.s32 	%r559, %r133, %r534;
	add.s32 	%r560, %r134, %r534;
	add.s32 	%r561, %r135, %r534;
	add.s32 	%r562, %r136, %r534;
	add.s32 	%r563, %r137, %r534;
	add.s32 	%r564, %r138, %r534;
	add.s32 	%r565, %r139, %r534;
	add.s32 	%r566, %r140, %r534;
	st.shared.u32 	[%r63], %r534;
	st.shared.u32 	[%r63+4], %r535;
	st.shared.u32 	[%r63+8], %r536;
	st.shared.u32 	[%r63+12], %r537;
	st.shared.u32 	[%r63+16], %r538;
	st.shared.u32 	[%r63+20], %r539;
	st.shared.u32 	[%r63+24], %r540;
	st.shared.u32 	[%r63+28], %r541;
	st.shared.u32 	[%r63+32], %r542;
	st.shared.u32 	[%r63+36], %r543;
	st.shared.u32 	[%r63+40], %r544;
	st.shared.u32 	[%r63+44], %r545;
	st.shared.u32 	[%r63+48], %r546;
	st.shared.u32 	[%r63+52], %r547;
	st.shared.u32 	[%r63+56], %r548;
	st.shared.u32 	[%r63+60], %r549;
	st.shared.u32 	[%r63+64], %r550;
	st.shared.u32 	[%r63+68], %r551;
	st.shared.u32 	[%r63+72], %r552;
	st.shared.u32 	[%r63+76], %r553;
	st.shared.u32 	[%r63+80], %r554;
	st.shared.u32 	[%r63+84], %r555;
	st.shared.u32 	[%r63+88], %r556;
	st.shared.u32 	[%r63+92], %r557;
	st.shared.u32 	[%r63+96], %r558;
	st.shared.u32 	[%r63+100], %r559;
	st.shared.u32 	[%r63+104], %r560;
	st.shared.u32 	[%r63+108], %r561;
	st.shared.u32 	[%r63+112], %r562;
	st.shared.u32 	[%r63+116], %r563;
	st.shared.u32 	[%r63+120], %r564;
	st.shared.u32 	[%r63+124], %r565;
	st.shared.u32 	[%r63+128], %r566;
	bar.sync 	0;
	cvt.u32.u16 	%r567, %rs1;
	ld.shared.u16 	%r568, [%r90];
	add.s32 	%r149, %r568, %r567;
	cvt.u32.u16 	%r569, %rs2;
	ld.shared.u16 	%r570, [%r91];
	add.s32 	%r150, %r570, %r569;
	cvt.u32.u16 	%r571, %rs3;
	ld.shared.u16 	%r572, [%r92];
	add.s32 	%r151, %r572, %r571;
	cvt.u32.u16 	%r573, %rs4;
	ld.shared.u16 	%r574, [%r93];
	add.s32 	%r152, %r574, %r573;
	cvt.u32.u16 	%r575, %rs5;
	ld.shared.u16 	%r576, [%r94];
	add.s32 	%r153, %r576, %r575;
	cvt.u32.u16 	%r577, %rs6;
	ld.shared.u16 	%r578, [%r95];
	add.s32 	%r154, %r578, %r577;
	cvt.u32.u16 	%r579, %rs7;
	ld.shared.u16 	%r580, [%r96];
	add.s32 	%r155, %r580, %r579;
	cvt.u32.u16 	%r581, %rs8;
	ld.shared.u16 	%r582, [%r97];
	add.s32 	%r156, %r582, %r581;
	cvt.u32.u16 	%r583, %rs9;
	ld.shared.u16 	%r584, [%r98];
	add.s32 	%r157, %r584, %r583;
	cvt.u32.u16 	%r585, %rs10;
	ld.shared.u16 	%r586, [%r99];
	add.s32 	%r158, %r586, %r585;
	cvt.u32.u16 	%r587, %rs11;
	ld.shared.u16 	%r588, [%r100];
	add.s32 	%r159, %r588, %r587;
	cvt.u32.u16 	%r589, %rs12;
	ld.shared.u16 	%r590, [%r101];
	add.s32 	%r160, %r590, %r589;
	cvt.u32.u16 	%r591, %rs13;
	ld.shared.u16 	%r592, [%r102];
	add.s32 	%r161, %r592, %r591;
	cvt.u32.u16 	%r593, %rs14;
	ld.shared.u16 	%r594, [%r103];
	add.s32 	%r162, %r594, %r593;
	cvt.u32.u16 	%r595, %rs15;
	ld.shared.u16 	%r596, [%r104];
	add.s32 	%r163, %r596, %r595;
	cvt.u32.u16 	%r597, %rs16;
	ld.shared.u16 	%r598, [%r105];
	add.s32 	%r164, %r598, %r597;
	cvt.u32.u16 	%r599, %rs17;
	ld.shared.u16 	%r600, [%r106];
	add.s32 	%r165, %r600, %r599;
	cvt.u32.u16 	%r601, %rs18;
	ld.shared.u16 	%r602, [%r107];
	add.s32 	%r166, %r602, %r601;
	cvt.u32.u16 	%r603, %rs19;
	ld.shared.u16 	%r604, [%r108];
	add.s32 	%r167, %r604, %r603;
	bar.sync 	0;
	setp.lt.s32 	%p70, %r760, %r209;
	@%p70 bra 	$L__BB24_83;
	cvt.u64.u32 	%rd8, %r2;
	shl.b32 	%r605, %r149, 2;
	mov.u32 	%r606, _ZZN3cub18CUB_300001_SM_10006detail10radix_sort31DeviceRadixSortSingleTileKernelINS1_5radix10policy_hubIfNS0_8NullTypeEyE10Policy1000ELNS0_9SortOrderE0EfS6_yNS1_21identity_decomposer_tEEEvPKT1_PSB_PKT2_PSF_T3_iiT4_E12temp_storage;
	add.s32 	%r607, %r606, %r605;
	st.shared.u32 	[%r607], %r779;
	shl.b32 	%r608, %r150, 2;
	add.s32 	%r609, %r606, %r608;
	st.shared.u32 	[%r609], %r778;
	shl.b32 	%r610, %r151, 2;
	add.s32 	%r611, %r606, %r610;
	st.shared.u32 	[%r611], %r777;
	shl.b32 	%r612, %r152, 2;
	add.s32 	%r613, %r606, %r612;
	st.shared.u32 	[%r613], %r776;
	shl.b32 	%r614, %r153, 2;
	add.s32 	%r615, %r606, %r614;
	st.shared.u32 	[%r615], %r775;
	shl.b32 	%r616, %r154, 2;
	add.s32 	%r617, %r606, %r616;
	st.shared.u32 	[%r617], %r774;
	shl.b32 	%r618, %r155, 2;
	add.s32 	%r619, %r606, %r618;
	st.shared.u32 	[%r619], %r773;
	shl.b32 	%r620, %r156, 2;
	add.s32 	%r621, %r606, %r620;
	st.shared.u32 	[%r621], %r772;
	shl.b32 	%r622, %r157, 2;
	add.s32 	%r623, %r606, %r622;
	st.shared.u32 	[%r623], %r771;
	shl.b32 	%r624, %r158, 2;
	add.s32 	%r625, %r606, %r624;
	st.shared.u32 	[%r625], %r770;
	shl.b32 	%r626, %r159, 2;
	add.s32 	%r627, %r606, %r626;
	st.shared.u32 	[%r627], %r769;
	shl.b32 	%r628, %r160, 2;
	add.s32 	%r629, %r606, %r628;
	st.shared.u32 	[%r629], %r768;
	shl.b32 	%r630, %r161, 2;
	add.s32 	%r631, %r606, %r630;
	st.shared.u32 	[%r631], %r767;
	shl.b32 	%r632, %r162, 2;
	add.s32 	%r633, %r606, %r632;
	st.shared.u32 	[%r633], %r766;
	shl.b32 	%r634, %r163, 2;
	add.s32 	%r635, %r606, %r634;
	st.shared.u32 	[%r635], %r765;
	shl.b32 	%r636, %r164, 2;
	add.s32 	%r637, %r606, %r636;
	st.shared.u32 	[%r637], %r764;
	shl.b32 	%r638, %r165, 2;
	add.s32 	%r639, %r606, %r638;
	st.shared.u32 	[%r639], %r763;
	shl.b32 	%r640, %r166, 2;
	add.s32 	%r641, %r606, %r640;
	st.shared.u32 	[%r641], %r762;
	shl.b32 	%r642, %r167, 2;
	add.s32 	%r643, %r606, %r642;
	st.shared.u32 	[%r643], %r761;
	bar.sync 	0;
	mad.lo.s32 	%r644, %r2, -72, %r65;
	ld.shared.u32 	%r168, [%r644];
	ld.shared.u32 	%r169, [%r644+1024];
	ld.shared.u32 	%r170, [%r644+2048];
	ld.shared.u32 	%r171, [%r644+3072];
	ld.shared.u32 	%r172, [%r644+4096];
	ld.shared.u32 	%r173, [%r644+5120];
	ld.shared.u32 	%r174, [%r644+6144];
	ld.shared.u32 	%r175, [%r644+7168];
	ld.shared.u32 	%r176, [%r644+8192];
	ld.shared.u32 	%r177, [%r644+9216];
	ld.shared.u32 	%r178, [%r644+10240];
	ld.shared.u32 	%r179, [%r644+11264];
	ld.shared.u32 	%r180, [%r644+12288];
	ld.shared.u32 	%r181, [%r644+13312];
	ld.shared.u32 	%r182, [%r644+14336];
	ld.shared.u32 	%r183, [%r644+15360];
	ld.shared.u32 	%r184, [%r644+16384];
	ld.shared.u32 	%r185, [%r644+17408];
	ld.shared.u32 	%r186, [%r644+18432];
	setp.gt.u64 	%p71, %rd4, %rd8;
	cvta.to.global.u64 	%rd9, %rd3;
	mul.wide.u32 	%rd10, %r2, 4;
	add.s64 	%rd2, %rd9, %rd10;
	@%p71 bra 	$L__BB24_45;
	bra.uni 	$L__BB24_46;
$L__BB24_45:
	setp.gt.s32 	%p72, %r168, -1;
	selp.b32 	%r645, -1, -2147483648, %p72;
	xor.b32  	%r646, %r645, %r168;
	st.global.u32 	[%rd2], %r646;
$L__BB24_46:
	add.s32 	%r647, %r2, 256;
	cvt.u64.u32 	%rd11, %r647;
	setp.le.u64 	%p73, %rd4, %rd11;
	@%p73 bra 	$L__BB24_48;
	setp.gt.s32 	%p74, %r169, -1;
	selp.b32 	%r648, -1, -2147483648, %p74;
	xor.b32  	%r649, %r648, %r169;
	st.global.u32 	[%rd2+1024], %r649;
$L__BB24_48:
	add.s32 	%r650, %r2, 512;
	cvt.u64.u32 	%rd12, %r650;
	setp.le.u64 	%p75, %rd4, %rd12;
	@%p75 bra 	$L__BB24_50;
	setp.gt.s32 	%p76, %r170, -1;
	selp.b32 	%r651, -1, -2147483648, %p76;
	xor.b32  	%r652, %r651, %r170;
	st.global.u32 	[%rd2+2048], %r652;
$L__BB24_50:
	add.s32 	%r653, %r2, 768;
	cvt.u64.u32 	%rd13, %r653;
	setp.le.u64 	%p77, %rd4, %rd13;
	@%p77 bra 	$L__BB24_52;
	setp.gt.s32 	%p78, %r171, -1;
	selp.b32 	%r654, -1, -2147483648, %p78;
	xor.b32  	%r655, %r654, %r171;
	st.global.u32 	[%rd2+3072], %r655;
$L__BB24_52:
	or.b32  	%r656, %r2, 1024;
	cvt.u64.u32 	%rd14, %r656;
	setp.le.u64 	%p79, %rd4, %rd14;
	@%p79 bra 	$L__BB24_54;
	setp.gt.s32 	%p80, %r172, -1;
	selp.b32 	%r657, -1, -2147483648, %p80;
	xor.b32  	%r658, %r657, %r172;
	st.global.u32 	[%rd2+4096], %r658;
$L__BB24_54:
	add.s32 	%r659, %r2, 1280;
	cvt.u64.u32 	%rd15, %r659;
	setp.le.u64 	%p81, %rd4, %rd15;
	@%p81 bra 	$L__BB24_56;
	setp.gt.s32 	%p82, %r173, -1;
	selp.b32 	%r660, -1, -2147483648, %p82;
	xor.b32  	%r661, %r660, %r173;
	st.global.u32 	[%rd2+5120], %r661;
$L__BB24_56:
	add.s32 	%r662, %r2, 1536;
	cvt.u64.u32 	%rd16, %r662;
	setp.le.u64 	%p83, %rd4, %rd16;
	@%p83 bra 	$L__BB24_58;
	setp.gt.s32 	%p84, %r174, -1;
	selp.b32 	%r663, -1, -2147483648, %p84;
	xor.b32  	%r664, %r663, %r174;
	st.global.u32 	[%rd2+6144], %r664;
$L__BB24_58:
	add.s32 	%r665, %r2, 1792;
	cvt.u64.u32 	%rd17, %r665;
	setp.le.u64 	%p85, %rd4, %rd17;
	@%p85 bra 	$L__BB24_60;
	setp.gt.s32 	%p86, %r175, -1;
	selp.b32 	%r666, -1, -2147483648, %p86;
	xor.b32  	%r667, %r666, %r175;
	st.global.u32 	[%rd2+7168], %r667;
$L__BB24_60:
	or.b32  	%r668, %r2, 2048;
	cvt.u64.u32 	%rd18, %r668;
	setp.le.u64 	%p87, %rd4, %rd18;
	@%p87 bra 	$L__BB24_62;
	setp.gt.s32 	%p88, %r176, -1;
	selp.b32 	%r669, -1, -2147483648, %p88;
	xor.b32  	%r670, %r669, %r176;
	st.global.u32 	[%rd2+8192], %r670;
$L__BB24_62:
	add.s32 	%r671, %r2, 2304;
	cvt.u64.u32 	%rd19, %r671;
	setp.le.u64 	%p89, %rd4, %rd19;
	@%p89 bra 	$L__BB24_64;
	setp.gt.s32 	%p90, %r177, -1;
	selp.b32 	%r672, -1, -2147483648, %p90;
	xor.b32  	%r673, %r672, %r177;
	st.global.u32 	[%rd2+9216], %r673;
$L__BB24_64:
	add.s32 	%r674, %r2, 2560;
	cvt.u64.u32 	%rd20, %r674;
	setp.le.u64 	%p91, %rd4, %rd20;
	@%p91 bra 	$L__BB24_66;
	setp.gt.s32 	%p92, %r178, -1;
	selp.b32 	%r675, -1, -2147483648, %p92;
	xor.b32  	%r676, %r675, %r178;
	st.global.u32 	[%rd2+10240], %r676;
$L__BB24_66:
	add.s32 	%r677, %r2, 2816;
	cvt.u64.u32 	%rd21, %r677;
	setp.le.u64 	%p93, %rd4, %rd21;
	@%p93 bra 	$L__BB24_68;
	setp.gt.s32 	%p94, %r179, -1;
	selp.b32 	%r678, -1, -2147483648, %p94;
	xor.b32  	%r679, %r678, %r179;
	st.global.u32 	[%rd2+11264], %r679;
$L__BB24_68:
	or.b32  	%r680, %r2, 3072;
	cvt.u64.u32 	%rd22, %r680;
	setp.le.u64 	%p95, %rd4, %rd22;
	@%p95 bra 	$L__BB24_70;
	setp.gt.s32 	%p96, %r180, -1;
	selp.b32 	%r681, -1, -2147483648, %p96;
	xor.b32  	%r682, %r681, %r180;
	st.global.u32 	[%rd2+12288], %r682;
$L__BB24_70:
	add.s32 	%r683, %r2, 3328;
	cvt.u64.u32 	%rd23, %r683;
	setp.le.u64 	%p97, %rd4, %rd23;
	@%p97 bra 	$L__BB24_72;
	setp.gt.s32 	%p98, %r181, -1;
	selp.b32 	%r684, -1, -2147483648, %p98;
	xor.b32  	%r685, %r684, %r181;
	st.global.u32 	[%rd2+13312], %r685;
$L__BB24_72:
	add.s32 	%r686, %r2, 3584;
	cvt.u64.u32 	%rd24, %r686;
	setp.le.u64 	%p99, %rd4, %rd24;
	@%p99 bra 	$L__BB24_74;
	setp.gt.s32 	%p100, %r182, -1;
	selp.b32 	%r687, -1, -2147483648, %p100;
	xor.b32  	%r688, %r687, %r182;
	st.global.u32 	[%rd2+14336], %r688;
$L__BB24_74:
	add.s32 	%r689, %r2, 3840;
	cvt.u64.u32 	%rd25, %r689;
	setp.le.u64 	%p101, %rd4, %rd25;
	@%p101 bra 	$L__BB24_76;
	setp.gt.s32 	%p102, %r183, -1;
	selp.b32 	%r690, -1, -2147483648, %p102;
	xor.b32  	%r691, %r690, %r183;
	st.global.u32 	[%rd2+15360], %r691;
$L__BB24_76:
	or.b32  	%r692, %r2, 4096;
	cvt.u64.u32 	%rd26, %r692;
	setp.le.u64 	%p103, %rd4, %rd26;
	@%p103 bra 	$L__BB24_78;
	setp.gt.s32 	%p104, %r184, -1;
	selp.b32 	%r693, -1, -2147483648, %p104;
	xor.b32  	%r694, %r693, %r184;
	st.global.u32 	[%rd2+16384], %r694;
$L__BB24_78:
	add.s32 	%r695, %r2, 4352;
	cvt.u64.u32 	%rd27, %r695;
	setp.le.u64 	%p105, %rd4, %rd27;
	@%p105 bra 	$L__BB24_80;
	setp.gt.s32 	%p106, %r185, -1;
	selp.b32 	%r696, -1, -2147483648, %p106;
	xor.b32  	%r697, %r696, %r185;
	st.global.u32 	[%rd2+17408], %r697;
$L__BB24_80:
	add.s32 	%r698, %r2, 4608;
	cvt.u64.u32 	%rd28, %r698;
	setp.le.u64 	%p107, %rd4, %rd28;
	@%p107 bra 	$L__BB24_82;
	setp.gt.s32 	%p108, %r186, -1;
	selp.b32 	%r699, -1, -2147483648, %p108;
	xor.b32  	%r700, %r699, %r186;
	st.global.u32 	[%rd2+18432], %r700;
$L__BB24_82:
	ret;
$L__BB24_83:
	shl.b32 	%r701, %r149, 2;
	mov.u32 	%r702, _ZZN3cub18CUB_300001_SM_10006detail10radix_sort31DeviceRadixSortSingleTileKernelINS1_5radix10policy_hubIfNS0_8NullTypeEyE10Policy1000ELNS0_9SortOrderE0EfS6_yNS1_21identity_decomposer_tEEEvPKT1_PSB_PKT2_PSF_T3_iiT4_E12temp_storage;
	add.s32 	%r703, %r702, %r701;
	st.shared.u32 	[%r703], %r779;
	shl.b32 	%r704, %r150, 2;
	add.s32 	%r705, %r702, %r704;
	st.shared.u32 	[%r705], %r778;
	shl.b32 	%r706, %r151, 2;
	add.s32 	%r707, %r702, %r706;
	st.shared.u32 	[%r707], %r777;
	shl.b32 	%r708, %r152, 2;
	add.s32 	%r709, %r702, %r708;
	st.shared.u32 	[%r709], %r776;
	shl.b32 	%r710, %r153, 2;
	add.s32 	%r711, %r702, %r710;
	st.shared.u32 	[%r711], %r775;
	shl.b32 	%r712, %r154, 2;
	add.s32 	%r713, %r702, %r712;
	st.shared.u32 	[%r713], %r774;
	shl.b32 	%r714, %r155, 2;
	add.s32 	%r715, %r702, %r714;
	st.shared.u32 	[%r715], %r773;
	shl.b32 	%r716, %r156, 2;
	add.s32 	%r717, %r702, %r716;
	st.shared.u32 	[%r717], %r772;
	shl.b32 	%r718, %r157, 2;
	add.s32 	%r719, %r702, %r718;
	st.shared.u32 	[%r719], %r771;
	shl.b32 	%r720, %r158, 2;
	add.s32 	%r721, %r702, %r720;
	st.shared.u32 	[%r721], %r770;
	shl.b32 	%r722, %r159, 2;
	add.s32 	%r723, %r702, %r722;
	st.shared.u32 	[%r723], %r769;
	shl.b32 	%r724, %r160, 2;
	add.s32 	%r725, %r702, %r724;
	st.shared.u32 	[%r725], %r768;
	shl.b32 	%r726, %r161, 2;
	add.s32 	%r727, %r702, %r726;
	st.shared.u32 	[%r727], %r767;
	shl.b32 	%r728, %r162, 2;
	add.s32 	%r729, %r702, %r728;
	st.shared.u32 	[%r729], %r766;
	shl.b32 	%r730, %r163, 2;
	add.s32 	%r731, %r702, %r730;
	st.shared.u32 	[%r731], %r765;
	shl.b32 	%r732, %r164, 2;
	add.s32 	%r733, %r702, %r732;
	st.shared.u32 	[%r733], %r764;
	shl.b32 	%r734, %r165, 2;
	add.s32 	%r735, %r702, %r734;
	st.shared.u32 	[%r735], %r763;
	shl.b32 	%r736, %r166, 2;
	add.s32 	%r737, %r702, %r736;
	st.shared.u32 	[%r737], %r762;
	shl.b32 	%r738, %r167, 2;
	add.s32 	%r739, %r702, %r738;
	st.shared.u32 	[%r739], %r761;
	bar.sync 	0;
	ld.shared.u32 	%r779, [%r65];
	ld.shared.u32 	%r778, [%r65+4];
	ld.shared.u32 	%r777, [%r65+8];
	ld.shared.u32 	%r776, [%r65+12];
	ld.shared.u32 	%r775, [%r65+16];
	ld.shared.u32 	%r774, [%r65+20];
	ld.shared.u32 	%r773, [%r65+24];
	ld.shared.u32 	%r772, [%r65+28];
	ld.shared.u32 	%r771, [%r65+32];
	ld.shared.u32 	%r770, [%r65+36];
	ld.shared.u32 	%r769, [%r65+40];
	ld.shared.u32 	%r768, [%r65+44];
	ld.shared.u32 	%r767, [%r65+48];
	ld.shared.u32 	%r766, [%r65+52];
	ld.shared.u32 	%r765, [%r65+56];
	ld.shared.u32 	%r764, [%r65+60];
	ld.shared.u32 	%r763, [%r65+64];
	ld.shared.u32 	%r762, [%r65+68];
	ld.shared.u32 	%r761, [%r65+72];
	bar.sync 	0;
	add.s32 	%r760, %r760, 6;
	add.s32 	%r759, %r759, -6;
	bra.uni 	$L__BB24_39;

}
	// .globl	_ZN3cub18CUB_300001_SM_10006detail10radix_sort30DeviceRadixSortHistogramKernelINS1_5radix10policy_hubIfNS0_8NullTypeEyE10Policy1000ELNS0_9SortOrderE0EfyNS1_21identity_decomposer_tEEEvPT2_PKT1_SB_iiT3_
.visible .entry _ZN3cub18CUB_300001_SM_10006detail10radix_sort30DeviceRadixSortHistogramKernelINS1_5radix10policy_hubIfNS0_8NullTypeEyE10Policy1000ELNS0_9SortOrderE0EfyNS1_21identity_decomposer_tEEEvPT2_PKT1_SB_iiT3_(
	.param .u64 .ptr .align 1 _ZN3cub18CUB_300001_SM_10006detail10radix_sort30DeviceRadixSortHistogramKernelINS1_5radix10policy_hubIfNS0_8NullTypeEyE10Policy1000ELNS0_9SortOrderE0EfyNS1_21identity_decomposer_tEEEvPT2_PKT1_SB_iiT3__param_0,
	.param .u64 .ptr .align 1 _ZN3cub18CUB_300001_SM_10006detail10radix_sort30DeviceRadixSortHistogramKernelINS1_5radix10policy_hubIfNS0_8NullTypeEyE10Policy1000ELNS0_9SortOrderE0EfyNS1_21identity_decomposer_tEEEvPT2_PKT1_SB_iiT3__param_1,
	.param .u64 _ZN3cub18CUB_300001_SM_10006detail10radix_sort30DeviceRadixSortHistogramKernelINS1_5radix10policy_hubIfNS0_8NullTypeEyE10Policy1000ELNS0_9SortOrderE0EfyNS1_21identity_decomposer_tEEEvPT2_PKT1_SB_iiT3__param_2,
	.param .u32 _ZN3cub18CUB_300001_SM_10006detail10radix_sort30DeviceRadixSortHistogramKernelINS1_5radix10policy_hubIfNS0_8NullTypeEyE10Policy1000ELNS0_9SortOrderE0EfyNS1_21identity_decomposer_tEEEvPT2_PKT1_SB_iiT3__param_3,
	.param .u32 _ZN3cub18CUB_300001_SM_10006detail10radix_sort30DeviceRadixSortHistogramKernelINS1_5radix10policy_hubIfNS0_8NullTypeEyE10Policy1000ELNS0_9SortOrderE0EfyNS1_21identity_decomposer_tEEEvPT2_PKT1_SB_iiT3__param_4,
	.param .align 1 .b8 _ZN3cub18CUB_300001_SM_10006detail10radix_sort30DeviceRadixSortHistogramKernelINS1_5radix10policy_hubIfNS0_8NullTypeEyE10Policy1000ELNS0_9SortOrderE0EfyNS1_21identity_decomposer_tEEEvPT2_PKT1_SB_iiT3__param_5[1]
)
.maxntid 128
{
	.reg .pred 	%p<123>;
	.reg .b32 	%r<518>;
	.reg .b64 	%rd<137>;
	// demoted variable
	.shared .align 4 .b8 _ZZN3cub18CUB_300001_SM_10006detail10radix_sort30DeviceRadixSortHistogramKernelINS1_5radix10policy_hubIfNS0_8NullTypeEyE10Policy1000ELNS0_9SortOrderE0EfyNS1_21identity_decomposer_tEEEvPT2_PKT1_SB_iiT3_E12temp_storage[4096];
	ld.param.u64 	%rd18, [_ZN3cub18CUB_300001_SM_10006detail10radix_sort30DeviceRadixSortHistogramKernelINS1_5radix10policy_hubIfNS0_8NullTypeEyE10Policy1000ELNS0_9SortOrderE0EfyNS1_21identity_decomposer_tEEEvPT2_PKT1_SB_iiT3__param_0];
	ld.param.u64 	%rd19, [_ZN3cub18CUB_300001_SM_10006detail10radix_sort30DeviceRadixSortHistogramKernelINS1_5radix10policy_hubIfNS0_8NullTypeEyE10Policy1000ELNS0_9SortOrderE0EfyNS1_21identity_decomposer_tEEEvPT2_PKT1_SB_iiT3__param_1];
	ld.param.u64 	%rd17, [_ZN3cub18CUB_300001_SM_10006detail10radix_sort30DeviceRadixSortHistogramKernelINS1_5radix10policy_hubIfNS0_8NullTypeEyE10Policy1000ELNS0_9SortOrderE0EfyNS1_21identity_decomposer_tEEEvPT2_PKT1_SB_iiT3__param_2];
	ld.param.u32 	%r174, [_ZN3cub18CUB_300001_SM_10006detail10radix_sort30DeviceRadixSortHistogramKernelINS1_5radix10policy_hubIfNS0_8NullTypeEyE10Policy1000ELNS0_9SortOrderE0EfyNS1_21identity_decomposer_tEEEvPT2_PKT1_SB_iiT3__param_3];
	ld.param.u32 	%r175, [_ZN3cub18CUB_300001_SM_10006detail10radix_sort30DeviceRadixSortHistogramKernelINS1_5radix10policy_hubIfNS0_8NullTypeEyE10Policy1000ELNS0_9SortOrderE0EfyNS1_21identity_decomposer_tEEEvPT2_PKT1_SB_iiT3__param_4];
	cvta.to.global.u64 	%rd1, %rd19;
	cvta.to.global.u64 	%rd2, %rd18;
	setp.eq.s64 	%p2, %rd17, 0;
	@%p2 bra 	$L__BB25_153;
	sub.s32 	%r176, %r175, %r174;
	add.s32 	%r177, %r176, 7;
	shr.s32 	%r178, %r177, 31;
	shr.u32 	%r179, %r178, 29;
	add.s32 	%r180, %r177, %r179;
	shr.s32 	%r181, %r180, 3;
	mov.u32 	%r182, %tid.x;
	setp.gt.u32 	%p3, %r182, 255;
	setp.lt.s32 	%p4, %r177, 8;
	mov.u32 	%r183, %ctaid.x;
	shl.b32 	%r184, %r183, 11;
	cvt.u64.u32 	%rd3, %r184;
	mov.u32 	%r185, %nctaid.x;
	shl.b32 	%r186, %r185, 11;
	cvt.u64.u32 	%rd4, %r186;
	add.s32 	%r1, %r181, -1;
	and.b32  	%r2, %r181, 15;
	and.b32  	%r3, %r181, 7;
	add.s32 	%r4, %r3, -1;
	and.b32  	%r5, %r181, 3;
	or.pred  	%p1, %p3, %p4;
	shl.b32 	%r187, %r182, 2;
	mov.u32 	%r188, _ZZN3cub18CUB_300001_SM_10006detail10radix_sort30DeviceRadixSortHistogramKernelINS1_5radix10policy_hubIfNS0_8NullTypeEyE10Policy1000ELNS0_9SortOrderE0EfyNS1_21identity_decomposer_tEEEvPT2_PKT1_SB_iiT3_E12temp_storage;
	add.s32 	%r6, %r188, %r187;
	and.b32  	%r7, %r181, 268435440;
	cvt.u64.u32 	%rd5, %r182;
	add.s32 	%r8, %r182, 128;
	add.s32 	%r9, %r182, 256;
	add.s32 	%r10, %r182, 384;
	add.s32 	%r11, %r182, 512;
	add.s32 	%r12, %r182, 640;
	add.s32 	%r13, %r182, 768;
	or.b32  	%r14, %r182, 1024;
	add.s32 	%r15, %r182, 1920;
	and.b32  	%r16, %r181, 268435448;
	and.b32  	%r17, %r181, 1;
	neg.s32 	%r18, %r7;
	add.s32 	%r19, %r6, 8192;
	add.s64 	%rd21, %rd17, -1;
	shr.u64 	%rd22, %rd21, 30;
	add.s64 	%rd23, %rd22, 1;
	min.u64 	%rd6, %rd23, %rd17;
	mov.b64 	%rd135, 0;
$L__BB25_2:
	@%p1 bra 	$L__BB25_30;
	setp.lt.u32 	%p5, %r1, 15;
	mov.b32 	%r471, 0;
	@%p5 bra 	$L__BB25_6;
	mov.u32 	%r468, %r19;
	mov.u32 	%r469, %r18;
$L__BB25_5:
	.pragma "nounroll";
	mov.b32 	%r190, 0;
	st.shared.u32 	[%r468+-8192], %r190;
	st.shared.u32 	[%r468+-7168], %r190;
	st.shared.u32 	[%r468+-6144], %r190;
	st.shared.u32 	[%r468+-5120], %r190;
	st.shared.u32 	[%r468+-4096], %r190;
	st.shared.u32 	[%r468+-3072], %r190;
	st.shared.u32 	[%r468+-2048], %r190;
	st.shared.u32 	[%r468+-1024], %r190;
	st.shared.u32 	[%r468], %r190;
	st.shared.u32 	[%r468+1024], %r190;
	st.shared.u32 	[%r468+2048], %r190;
	st.shared.u32 	[%r468+3072], %r190;
	st.shared.u32 	[%r468+4096], %r190;
	st.shared.u32 	[%r468+5120], %r190;
	st.shared.u32 	[%r468+6144], %r190;
	st.shared.u32 	[%r468+7168], %r190;
	add.s32 	%r469, %r469, 16;
	add.s32 	%r468, %r468, 16384;
	setp.ne.s32 	%p6, %r469, 0;
	mov.u32 	%r471, %r7;
	@%p6 bra 	$L__BB25_5;
$L__BB25_6:
	add.s32 	%r25, %r2, -1;
	setp.eq.s32 	%p7, %r2, 0;
	@%p7 bra 	$L__BB25_16;
	setp.lt.u32 	%p8, %r25, 7;
	@%p8 bra 	$L__BB25_9;
	shl.b32 	%r191, %r471, 10;
	add.s32 	%r192, %r6, %r191;
	mov.b32 	%r193, 0;
	st.shared.u32 	[%r192], %r193;
	st.shared.u32 	[%r192+1024], %r193;
	st.shared.u32 	[%r192+2048], %r193;
	st.shared.u32 	[%r192+3072], %r193;
	st.shared.u32 	[%r192+4096], %r193;
	st.shared.u32 	[%r192+5120], %r193;
	st.shared.u32 	[%r192+6144], %r193;
	st.shared.u32 	[%r192+7168], %r193;
	add.s32 	%r471, %r471, 8;
$L__BB25_9:
	setp.eq.s32 	%p9, %r3, 0;
	@%p9 bra 	$L__BB25_16;
	setp.lt.u32 	%p10, %r4, 3;
	@%p10 bra 	$L__BB25_12;
	shl.b32 	%r194, %r471, 10;
	add.s32 	%r195, %r6, %r194;
	mov.b32 	%r196, 0;
	st.shared.u32 	[%r195], %r196;
	st.shared.u32 	[%r195+1024], %r196;
	st.shared.u32 	[%r195+2048], %r196;
	st.shared.u32 	[%r195+3072], %r196;
	add.s32 	%r471, %r471, 4;
$L__BB25_12:
	setp.eq.s32 	%p11, %r5, 0;
	@%p11 bra 	$L__BB25_16;
	setp.eq.s32 	%p12, %r5, 1;
	shl.b32 	%r197, %r471, 10;
	add.s32 	%r30, %r6, %r197;
	mov.b32 	%r198, 0;
	st.shared.u32 	[%r30], %r198;
	@%p12 bra 	$L__BB25_16;
	setp.eq.s32 	%p13, %r5, 2;
	mov.b32 	%r199, 0;
	st.shared.u32 	[%r30+1024], %r199;
	@%p13 bra 	$L__BB25_16;
	mov.b32 	%r200, 0;
	st.shared.u32 	[%r30+2048], %r200;
$L__BB25_16:
	cvt.u32.u64 	%r201, %rd5;
	setp.gt.u32 	%p14, %r201, 127;
	@%p14 bra 	$L__BB25_30;
	setp.lt.u32 	%p15, %r1, 15;
	mov.b32 	%r475, 0;
	@%p15 bra 	$L__BB25_20;
	mov.b32 	%r473, 0;
$L__BB25_19:
	.pragma "nounroll";
	shl.b32 	%r204, %r473, 10;
	add.s32 	%r205, %r6, %r204;
	mov.b32 	%r206, 0;
	st.shared.u32 	[%r205+512], %r206;
	st.shared.u32 	[%r205+1536], %r206;
	st.shared.u32 	[%r205+2560], %r206;
	st.shared.u32 	[%r205+3584], %r206;
	st.shared.u32 	[%r205+4608], %r206;
	st.shared.u32 	[%r205+5632], %r206;
	st.shared.u32 	[%r205+6656], %r206;
	st.shared.u32 	[%r205+7680], %r206;
	st.shared.u32 	[%r205+8704], %r206;
	st.shared.u32 	[%r205+9728], %r206;
	st.shared.u32 	[%r205+10752], %r206;
	st.shared.u32 	[%r205+11776], %r206;
	st.shared.u32 	[%r205+12800], %r206;
	st.shared.u32 	[%r205+13824], %r206;
	st.shared.u32 	[%r205+14848], %r206;
	st.shared.u32 	[%r205+15872], %r206;
	add.s32 	%r473, %r473, 16;
	setp.ne.s32 	%p16, %r473, %r7;
	mov.u32 	%r475, %r7;
	@%p16 bra 	$L__BB25_19;
$L__BB25_20:
	setp.eq.s32 	%p17, %r2, 0;
	@%p17 bra 	$L__BB25_30;
	setp.lt.u32 	%p18, %r25, 7;
	@%p18 bra 	$L__BB25_23;
	shl.b32 	%r207, %r475, 10;
	add.s32 	%r208, %r6, %r207;
	mov.b32 	%r209, 0;
	st.shared.u32 	[%r208+512], %r209;
	st.shared.u32 	[%r208+1536], %r209;
	st.shared.u32 	[%r208+2560], %r209;
	st.shared.u32 	[%r208+3584], %r209;
	st.shared.u32 	[%r208+4608], %r209;
	st.shared.u32 	[%r208+5632], %r209;
	st.shared.u32 	[%r208+6656], %r209;
	st.shared.u32 	[%r208+7680], %r209;
	add.s32 	%r475, %r475, 8;
$L__BB25_23:
	setp.eq.s32 	%p19, %r3, 0;
	@%p19 bra 	$L__BB25_30;
	setp.lt.u32 	%p20, %r4, 3;
	@%p20 bra 	$L__BB25_26;
	shl.b32 	%r210, %r475, 10;
	add.s32 	%r211, %r6, %r210;
	mov.b32 	%r212, 0;
	st.shared.u32 	[%r211+512], %r212;
	st.shared.u32 	[%r211+1536], %r212;
	st.shared.u32 	[%r211+2560], %r212;
	st.shared.u32 	[%r211+3584], %r212;
	add.s32 	%r475, %r475, 4;
$L__BB25_26:
	setp.eq.s32 	%p21, %r5, 0;
	@%p21 bra 	$L__BB25_30;
	setp.eq.s32 	%p22, %r5, 1;
	shl.b32 	%r213, %r475, 10;
	add.s32 	%r38, %r6, %r213;
	mov.b32 	%r214, 0;
	st.shared.u32 	[%r38+512], %r214;
	@%p22 bra 	$L__BB25_30;
	setp.eq.s32 	%p23, %r5, 2;
	mov.b32 	%r215, 0;
	st.shared.u32 	[%r38+1536], %r215;
	@%p23 bra 	$L__BB25_30;
	mov.b32 	%r216, 0;
	st.shared.u32 	[%r38+2560], %r216;
$L__BB25_30:
	bar.sync 	0;
	bar.sync 	0;
	shl.b64 	%rd8, %rd135, 30;
	sub.s64 	%rd24, %rd17, %rd8;
	min.u64 	%rd9, %rd24, 1073741824;
	setp.le.u64 	%p24, %rd9, %rd3;
	@%p24 bra 	$L__BB25_70;
	mov.u64 	%rd136, %rd3;
$L__BB25_32:
	add.s64 	%rd11, %rd136, %rd8;
	sub.s64 	%rd12, %rd17, %rd11;
	setp.lt.u64 	%p25, %rd12, 2048;
	@%p25 bra 	$L__BB25_34;
	add.s64 	%rd27, %rd11, %rd5;
	shl.b64 	%rd28, %rd27, 2;
	add.s64 	%rd29, %rd1, %rd28;
	ld.global.u32 	%r507, [%rd29];
	ld.global.u32 	%r506, [%rd29+512];
	ld.global.u32 	%r505, [%rd29+1024];
	ld.global.u32 	%r504, [%rd29+1536];
	ld.global.u32 	%r503, [%rd29+2048];
	ld.global.u32 	%r502, [%rd29+2560];
	ld.global.u32 	%r501, [%rd29+3072];
	ld.global.u32 	%r500, [%rd29+3584];
	ld.global.u32 	%r499, [%rd29+4096];
	ld.global.u32 	%r498, [%rd29+4608];
	ld.global.u32 	%r497, [%rd29+5120];
	ld.global.u32 	%r496, [%rd29+5632];
	ld.global.u32 	%r495, [%rd29+6144];
	ld.global.u32 	%r494, [%rd29+6656];
	ld.global.u32 	%r493, [%rd29+7168];
	ld.global.u32 	%r492, [%rd29+7680];
	bra.uni 	$L__BB25_66;
$L__BB25_34:
	cvt.u32.u64 	%r218, %rd5;
	cvt.u32.u64 	%r55, %rd12;
	setp.ge.s32 	%p26, %r218, %r55;
	add.s64 	%rd25, %rd11, %rd5;
	shl.b64 	%rd26, %rd25, 2;
	add.s64 	%rd13, %rd1, %rd26;
	mov.b32 	%r507, 2147483647;
	@%p26 bra 	$L__BB25_36;
	ld.global.u32 	%r507, [%rd13];
$L__BB25_36:
	setp.ge.s32 	%p27, %r8, %r55;
	mov.b32 	%r506, 2147483647;
	@%p27 bra 	$L__BB25_38;
	ld.global.u32 	%r506, [%rd13+512];
$L__BB25_38:
	setp.ge.s32 	%p28, %r9, %r55;
	mov.b32 	%r505, 2147483647;
	@%p28 bra 	$L__BB25_40;
	ld.global.u32 	%r505, [%rd13+1024];
$L__BB25_40:
	setp.ge.s32 	%p29, %r10, %r55;
	mov.b32 	%r504, 2147483647;
	@%p29 bra 	$L__BB25_42;
	ld.global.u32 	%r504, [%rd13+1536];
$L__BB25_42:
	setp.ge.s32 	%p30, %r11, %r55;
	mov.b32 	%r503, 2147483647;
	@%p30 bra 	$L__BB25_44;
	ld.global.u32 	%r503, [%rd13+2048];
$L__BB25_44:
	setp.ge.s32 	%p31, %r12, %r55;
	mov.b32 	%r502, 2147483647;
	@%p31 bra 	$L__BB25_46;
	ld.global.u32 	%r502, [%rd13+2560];
$L__BB25_46:
	setp.ge.s32 	%p32, %r13, %r55;
	mov.b32 	%r501, 2147483647;
	@%p32 bra 	$L__BB25_48;
	ld.global.u32 	%r501, [%rd13+3072];
$L__BB25_48:
	mov.u32 	%r226, %tid.x;
	add.s32 	%r227, %r226, 896;
	setp.ge.s32 	%p33, %r227, %r55;
	mov.b32 	%r500, 2147483647;
	@%p33 bra 	$L__BB25_50;
	ld.global.u32 	%r500, [%rd13+3584];
$L__BB25_50:
	setp.ge.s32 	%p34, %r14, %r55;
	mov.b32 	%r499, 2147483647;
	@%p34 bra 	$L__BB25_52;
	ld.global.u32 	%r499, [%rd13+4096];
$L__BB25_52:
	add.s32 	%r231, %r226, 1152;
	setp.ge.s32 	%p35, %r231, %r55;
	mov.b32 	%r498, 2147483647;
	@%p35 bra 	$L__BB25_54;
	ld.global.u32 	%r498, [%rd13+4608];
$L__BB25_54:
	add.s32 	%r234, %r226, 1280;
	setp.ge.s32 	%p36, %r234, %r55;
	mov.b32 	%r497, 2147483647;
	@%p36 bra 	$L__BB25_56;
	ld.global.u32 	%r497, [%rd13+5120];
$L__BB25_56:
	add.s32 	%r237, %r226, 1408;
	setp.ge.s32 	%p37, %r237, %r55;
	mov.b32 	%r496, 2147483647;
	@%p37 bra 	$L__BB25_58;
	ld.global.u32 	%r496, [%rd13+5632];
$L__BB25_58:
	add.s32 	%r240, %r226, 1536;
	setp.ge.s32 	%p38, %r240, %r55;
	mov.b32 	%r495, 2147483647;
	@%p38 bra 	$L__BB25_60;
	ld.global.u32 	%r495, [%rd13+6144];
$L__BB25_60:
	add.s32 	%r243, %r226, 1664;
	setp.ge.s32 	%p39, %r243, %r55;
	mov.b32 	%r494, 2147483647;
	@%p39 bra 	$L__BB25_62;
	ld.global.u32 	%r494, [%rd13+6656];
$L__BB25_62:
	add.s32 	%r246, %r226, 1792;
	setp.ge.s32 	%p40, %r246, %r55;
	mov.b32 	%r493, 2147483647;
	@%p40 bra 	$L__BB25_64;
	ld.global.u32 	%r493, [%rd13+7168];
$L__BB25_64:
	setp.ge.s32 	%p41, %r15, %r55;
	mov.b32 	%r492, 2147483647;
	@%p41 bra 	$L__BB25_66;
	ld.global.u32 	%r492, [%rd13+7680];
$L__BB25_66:
	setp.le.s32 	%p42, %r175, %r174;
	@%p42 bra 	$L__BB25_69;
	setp.gt.s32 	%p43, %r507, -1;
	selp.b32 	%r249, -2147483648, -1, %p43;
	xor.b32  	%r250, %r249, %r507;
	setp.gt.s32 	%p44, %r506, -1;
	selp.b32 	%r251, -2147483648, -1, %p44;
	xor.b32  	%r252, %r251, %r506;
	setp.gt.s32 	%p45, %r505, -1;
	selp.b32 	%r253, -2147483648, -1, %p45;
	xor.b32  	%r254, %r253, %r505;
	setp.gt.s32 	%p46, %r504, -1;
	selp.b32 	%r255, -2147483648, -1, %p46;
	xor.b32  	%r256, %r255, %r504;
	setp.gt.s32 	%p47, %r503, -1;
	selp.b32 	%r257, -2147483648, -1, %p47;
	xor.b32  	%r258, %r257, %r503;
	setp.gt.s32 	%p48, %r502, -1;
	selp.b32 	%r259, -2147483648, -1, %p48;
	xor.b32  	%r260, %r259, %r502;
	setp.gt.s32 	%p49, %r501, -1;
	selp.b32 	%r261, -2147483648, -1, %p49;
	xor.b32  	%r262, %r261, %r501;
	setp.gt.s32 	%p50, %r500, -1;
	selp.b32 	%r263, -2147483648, -1, %p50;
	xor.b32  	%r264, %r263, %r500;
	setp.gt.s32 	%p51, %r499, -1;
	selp.b32 	%r265, -2147483648, -1, %p51;
	xor.b32  	%r266, %r265, %r499;
	setp.gt.s32 	%p52, %r498, -1;
	selp.b32 	%r267, -2147483648, -1, %p52;
	xor.b32  	%r268, %r267, %r498;
	setp.gt.s32 	%p53, %r497, -1;
	selp.b32 	%r269, -2147483648, -1, %p53;
	xor.b32  	%r270, %r269, %r497;
	setp.gt.s32 	%p54, %r496, -1;
	selp.b32 	%r271, -2147483648, -1, %p54;
	xor.b32  	%r272, %r271, %r496;
	setp.gt.s32 	%p55, %r495, -1;
	selp.b32 	%r273, -2147483648, -1, %p55;
	xor.b32  	%r274, %r273, %r495;
	setp.gt.s32 	%p56, %r494, -1;
	selp.b32 	%r275, -2147483648, -1, %p56;
	xor.b32  	%r276, %r275, %r494;
	setp.gt.s32 	%p57, %r493, -1;
	selp.b32 	%r277, -2147483648, -1, %p57;
	xor.b32  	%r278, %r277, %r493;
	setp.gt.s32 	%p58, %r492, -1;
	selp.b32 	%r279, -2147483648, -1, %p58;
	xor.b32  	%r280, %r279, %r492;
	setp.eq.s32 	%p59, %r250, 2147483647;
	selp.b32 	%r103, -2147483648, %r250, %p59;
	setp.eq.s32 	%p60, %r252, 2147483647;
	selp.b32 	%r104, -2147483648, %r252, %p60;
	setp.eq.s32 	%p61, %r254, 2147483647;
	selp.b32 	%r105, -2147483648, %r254, %p61;
	setp.eq.s32 	%p62, %r256, 2147483647;
	selp.b32 	%r106, -2147483648, %r256, %p62;
	setp.eq.s32 	%p63, %r258, 2147483647;
	selp.b32 	%r107, -2147483648, %r258, %p63;
	setp.eq.s32 	%p64, %r260, 2147483647;
	selp.b32 	%r108, -2147483648, %r260, %p64;
	setp.eq.s32 	%p65, %r262, 2147483647;
	selp.b32 	%r109, -2147483648, %r262, %p65;
	setp.eq.s32 	%p66, %r264, 2147483647;
	selp.b32 	%r110, -2147483648, %r264, %p66;
	setp.eq.s32 	%p67, %r266, 2147483647;
	selp.b32 	%r111, -2147483648, %r266, %p67;
	setp.eq.s32 	%p68, %r268, 2147483647;
	selp.b32 	%r112, -2147483648, %r268, %p68;
	setp.eq.s32 	%p69, %r270, 2147483647;
	selp.b32 	%r113, -2147483648, %r270, %p69;
	setp.eq.s32 	%p70, %r272, 2147483647;
	selp.b32 	%r114, -2147483648, %r272, %p70;
	setp.eq.s32 	%p71, %r274, 2147483647;
	selp.b32 	%r115, -2147483648, %r274, %p71;
	setp.eq.s32 	%p72, %r276, 2147483647;
	selp.b32 	%r116, -2147483648, %r276, %p72;
	setp.eq.s32 	%p73, %r278, 2147483647;
	selp.b32 	%r117, -2147483648, %r278, %p73;
	setp.eq.s32 	%p74, %r280, 2147483647;
	selp.b32 	%r118, -2147483648, %r280, %p74;
	mov.b32 	%r508, 0;
	mov.u32 	%r509, %r174;
$L__BB25_68:
	sub.s32 	%r281, %r175, %r509;
	shl.b32 	%r282, %r508, 10;
	mov.u32 	%r283, _ZZN3cub18CUB_300001_SM_10006detail10radix_sort30DeviceRadixSortHistogramKernelINS1_5radix10policy_hubIfNS0_8NullTypeEyE10Policy1000ELNS0_9SortOrderE0EfyNS1_21identity_decomposer_tEEEvPT2_PKT1_SB_iiT3_E12temp_storage;
	add.s32 	%r284, %r283, %r282;
	min.s32 	%r285, %r281, 8;
	mov.b32 	%r286, -1;
	shl.b32 	%r287, %r286, %r285;
	not.b32 	%r288, %r287;
	shr.u32 	%r289, %r103, %r509;
	and.b32  	%r290, %r289, %r288;
	shl.b32 	%r291, %r290, 2;
	add.s32 	%r292, %r284, %r291;
	atom.shared.add.u32 	%r293, [%r292], 1;
	shr.u32 	%r294, %r104, %r509;
	and.b32  	%r295, %r294, %r288;
	shl.b32 	%r296, %r295, 2;
	add.s32 	%r297, %r284, %r296;
	atom.shared.add.u32 	%r298, [%r297], 1;
	shr.u32 	%r299, %r105, %r509;
	and.b32  	%r300, %r299, %r288;
	shl.b32 	%r301, %r300, 2;
	add.s32 	%r302, %r284, %r301;
	atom.shared.add.u32 	%r303, [%r302], 1;
	shr.u32 	%r304, %r106, %r509;
	and.b32  	%r305, %r304, %r288;
	shl.b32 	%r306, %r305, 2;
	add.s32 	%r307, %r284, %r306;
	atom.shared.add.u32 	%r308, [%r307], 1;
	shr.u32 	%r309, %r107, %r509;
	and.b32  	%r310, %r309, %r288;
	shl.b32 	%r311, %r310, 2;
	add.s32 	%r312, %r284, %r311;
	atom.shared.add.u32 	%r313, [%r312], 1;
	shr.u32 	%r314, %r108, %r509;
	and.b32  	%r315, %r314, %r288;
	shl.b32 	%r316, %r315, 2;
	add.s32 	%r317, %r284, %r316;
	atom.shared.add.u32 	%r318, [%r317], 1;
	shr.u32 	%r319, %r109, %r509;
	and.b32  	%r320, %r319, %r288;
	shl.b32 	%r321, %r320, 2;
	add.s32 	%r322, %r284, %r321;
	atom.shared.add.u32 	%r323, [%r322], 1;
	shr.u32 	%r324, %r110, %r509;
	and.b32  	%r325, %r324, %r288;
	shl.b32 	%r326, %r325, 2;
	add.s32 	%r327, %r284, %r326;
	atom.shared.add.u32 	%r328, [%r327], 1;
	shr.u32 	%r329, %r111, %r509;
	and.b32  	%r330, %r329, %r288;
	shl.b32 	%r331, %r330, 2;
	add.s32 	%r332, %r284, %r331;
	atom.shared.add.u32 	%r333, [%r332], 1;
	shr.u32 	%r334, %r112, %r509;
	and.b32  	%r335, %r334, %r288;
	shl.b32 	%r336, %r335, 2;
	add.s32 	%r337, %r284, %r336;
	atom.shared.add.u32 	%r338, [%r337], 1;
	shr.u32 	%r339, %r113, %r509;
	and.b32  	%r340, %r339, %r288;
	shl.b32 	%r341, %r340, 2;
	add.s32 	%r342, %r284, %r341;
	atom.shared.add.u32 	%r343, [%r342], 1;
	shr.u32 	%r344, %r114, %r509;
	and.b32  	%r345, %r344, %r288;
	shl.b32 	%r346, %r345, 2;
	add.s32 	%r347, %r284, %r346;
	atom.shared.add.u32 	%r348, [%r347], 1;
	shr.u32 	%r349, %r115, %r509;
	and.b32  	%r350, %r349, %r288;
	shl.b32 	%r351, %r350, 2;
	add.s32 	%r352, %r284, %r351;
	atom.shared.add.u32 	%r353, [%r352], 1;
	shr.u32 	%r354, %r116, %r509;
	and.b32  	%r355, %r354, %r288;
	shl.b32 	%r356, %r355, 2;
	add.s32 	%r357, %r284, %r356;
	atom.shared.add.u32 	%r358, [%r357], 1;
	shr.u32 	%r359, %r117, %r509;
	and.b32  	%r360, %r359, %r288;
	shl.b32 	%r361, %r360, 2;
	add.s32 	%r362, %r284, %r361;
	atom.shared.add.u32 	%r363, [%r362], 1;
	shr.u32 	%r364, %r118, %r509;
	and.b32  	%r365, %r364, %r288;
	shl.b32 	%r366, %r365, 2;
	add.s32 	%r367, %r284, %r366;
	atom.shared.add.u32 	%r368, [%r367], 1;
	add.s32 	%r509, %r509, 8;
	add.s32 	%r508, %r508, 1;
	setp.lt.s32 	%p75, %r509, %r175;
	@%p75 bra 	$L__BB25_68;
$L__BB25_69:
	add.s64 	%rd136, %rd136, %rd4;
	setp.lt.u64 	%p76, %rd136, %rd9;
	@%p76 bra 	$L__BB25_32;
$L__BB25_70:
	bar.sync 	0;
	@%p1 bra 	$L__BB25_152;
	setp.lt.u32 	%p77, %r1, 7;
	mov.b32 	%r512, 0;
	@%p77 bra 	$L__BB25_90;
	mov.b32 	%r510, 0;
$L__BB25_73:
	.pragma "nounroll";
	shl.b32 	%r371, %r510, 10;
	add.s32 	%r124, %r6, %r371;
	ld.shared.u32 	%r125, [%r124];
	setp.eq.s32 	%p78, %r125, 0;
	@%p78 bra 	$L__BB25_75;
	cvt.u32.u64 	%r372, %rd5;
	shl.b32 	%r373, %r510, 8;
	add.s32 	%r374, %r373, %r372;
	mul.wide.u32 	%rd30, %r374, 8;
	add.s64 	%rd31, %rd2, %rd30;
	cvt.u64.u32 	%rd32, %r125;
	atom.global.add.u64 	%rd33, [%rd31], %rd32;
$L__BB25_75:
	ld.shared.u32 	%r126, [%r124+1024];
	setp.eq.s32 	%p79, %r126, 0;
	@%p79 bra 	$L__BB25_77;
	cvt.u32.u64 	%r375, %rd5;
	shl.b32 	%r376, %r510, 8;
	add.s32 	%r377, %r376, %r375;
	add.s32 	%r378, %r377, 256;
	mul.wide.u32 	%rd34, %r378, 8;
	add.s64 	%rd35, %rd2, %rd34;
	cvt.u64.u32 	%rd36, %r126;
	atom.global.add.u64 	%rd37, [%rd35], %rd36;
$L__BB25_77:
	ld.shared.u32 	%r127, [%r124+2048];
	setp.eq.s32 	%p80, %r127, 0;
	@%p80 bra 	$L__BB25_79;
	cvt.u32.u64 	%r379, %rd5;
	shl.b32 	%r380, %r510, 8;
	add.s32 	%r381, %r380, %r379;
	add.s32 	%r382, %r381, 512;
	mul.wide.u32 	%rd38, %r382, 8;
	add.s64 	%rd39, %rd2, %rd38;
	cvt.u64.u32 	%rd40, %r127;
	atom.global.add.u64 	%rd41, [%rd39], %rd40;
$L__BB25_79:
	ld.shared.u32 	%r128, [%r124+3072];
	setp.eq.s32 	%p81, %r128, 0;
	@%p81 bra 	$L__BB25_81;
	cvt.u32.u64 	%r383, %rd5;
	shl.b32 	%r384, %r510, 8;
	add.s32 	%r385, %r384, %r383;
	add.s32 	%r386, %r385, 768;
	mul.wide.u32 	%rd42, %r386, 8;
	add.s64 	%rd43, %rd2, %rd42;
	cvt.u64.u32 	%rd44, %r128;
	atom.global.add.u64 	%rd45, [%rd43], %rd44;
$L__BB25_81:
	ld.shared.u32 	%r129, [%r124+4096];
	setp.eq.s32 	%p82, %r129, 0;
	@%p82 bra 	$L__BB25_83;
	cvt.u32.u64 	%r387, %rd5;
	shl.b32 	%r388, %r510, 8;
	add.s32 	%r389, %r388, %r387;
	add.s32 	%r390, %r389, 1024;
	mul.wide.u32 	%rd46, %r390, 8;
	add.s64 	%rd47, %rd2, %rd46;
	cvt.u64.u32 	%rd48, %r129;
	atom.global.add.u64 	%rd49, [%rd47], %rd48;
$L__BB25_83:
	ld.shared.u32 	%r130, [%r124+5120];
	setp.eq.s32 	%p83, %r130, 0;
	@%p83 bra 	$L__BB25_85;
	cvt.u32.u64 	%r391, %rd5;
	shl.b32 	%r392, %r510, 8;
	add.s32 	%r393, %r392, %r391;
	add.s32 	%r394, %r393, 1280;
	mul.wide.u32 	%rd50, %r394, 8;
	add.s64 	%rd51, %rd2, %rd50;
	cvt.u64.u32 	%rd52, %r130;
	atom.global.add.u64 	%rd53, [%rd51], %rd52;
$L__BB25_85:
	ld.shared.u32 	%r131, [%r124+6144];
	setp.eq.s32 	%p84, %r131, 0;
	@%p84 bra 	$L__BB25_87;
	cvt.u32.u64 	%r395, %rd5;
	shl.b32 	%r396, %r510, 8;
	add.s32 	%r397, %r396, %r395;
	add.s32 	%r398, %r397, 1536;
	mul.wide.u32 	%rd54, %r398, 8;
	add.s64 	%rd55, %rd2, %rd54;
	cvt.u64.u32 	%rd56, %r131;
	atom.global.add.u64 	%rd57, [%rd55], %rd56;
$L__BB25_87:
	ld.shared.u32 	%r132, [%r124+7168];
	setp.eq.s32 	%p85, %r132, 0;
	@%p85 bra 	$L__BB25_89;
	cvt.u32.u64 	%r399, %rd5;
	shl.b32 	%r400, %r510, 8;
	add.s32 	%r401, %r400, %r399;
	add.s32 	%r402, %r401, 1792;
	mul.wide.u32 	%rd58, %r402, 8;
	add.s64 	%rd59, %rd2, %rd58;
	cvt.u64.u32 	%rd60, %r132;
	atom.global.add.u64 	%rd61, [%rd59], %rd60;
$L__BB25_89:
	add.s32 	%r510, %r510, 8;
	setp.ne.s32 	%p86, %r510, %r16;
	mov.u32 	%r512, %r16;
	@%p86 bra 	$L__BB25_73;
$L__BB25_90:
	add.s32 	%r135, %r5, -1;
	setp.eq.s32 	%p87, %r3, 0;
	@%p87 bra 	$L__BB25_111;
	setp.lt.u32 	%p88, %r4, 3;
	@%p88 bra 	$L__BB25_101;
	shl.b32 	%r403, %r512, 10;
	add.s32 	%r136, %r6, %r403;
	ld.shared.u32 	%r137, [%r136];
	setp.eq.s32 	%p89, %r137, 0;
	@%p89 bra 	$L__BB25_94;
	cvt.u32.u64 	%r404, %rd5;
	shl.b32 	%r405, %r512, 8;
	add.s32 	%r406, %r405, %r404;
	mul.wide.u32 	%rd62, %r406, 8;
	add.s64 	%rd63, %rd2, %rd62;
	cvt.u64.u32 	%rd64, %r137;
	atom.global.add.u64 	%rd65, [%rd63], %rd64;
$L__BB25_94:
	ld.shared.u32 	%r138, [%r136+1024];
	setp.eq.s32 	%p90, %r138, 0;
	@%p90 bra 	$L__BB25_96;
	cvt.u32.u64 	%r407, %rd5;
	shl.b32 	%r408, %r512, 8;
	add.s32 	%r409, %r408, %r407;
	add.s32 	%r410, %r409, 256;
	mul.wide.u32 	%rd66, %r410, 8;
	add.s64 	%rd67, %rd2, %rd66;
	cvt.u64.u32 	%rd68, %r138;
	atom.global.add.u64 	%rd69, [%rd67], %rd68;
$L__BB25_96:
	ld.shared.u32 	%r139, [%r136+2048];
	setp.eq.s32 	%p91, %r139, 0;
	@%p91 bra 	$L__BB25_98;
	cvt.u32.u64 	%r411, %rd5;
	shl.b32 	%r412, %r512, 8;
	add.s32 	%r413, %r412, %r411;
	add.s32 	%r414, %r413, 512;
	mul.wide.u32 	%rd70, %r414, 8;
	add.s64 	%rd71, %rd2, %rd70;
	cvt.u64.u32 	%rd72, %r139;
	atom.global.add.u64 	%rd73, [%rd71], %rd72;
$L__BB25_98:
	ld.shared.u32 	%r140, [%r136+3072];
	setp.eq.s32 	%p92, %r140, 0;
	@%p92 bra 	$L__BB25_100;
	cvt.u32.u64 	%r415, %rd5;
	shl.b32 	%r416, %r512, 8;
	add.s32 	%r417, %r416, %r415;
	add.s32 	%r418, %r417, 768;
	mul.wide.u32 	%rd74, %r418, 8;
	add.s64 	%rd75, %rd2, %rd74;
	cvt.u64.u32 	%rd76, %r140;
	atom.global.add.u64 	%rd77, [%rd75], %rd76;
$L__BB25_100:
	add.s32 	%r512, %r512, 4;
$L__BB25_101:
	setp.eq.s32 	%p93, %r5, 0;
	@%p93 bra 	$L__BB25_111;
	setp.eq.s32 	%p94, %r135, 0;
	@%p94 bra 	$L__BB25_108;
	shl.b32 	%r419, %r512, 10;
	add.s32 	%r143, %r6, %r419;
	ld.shared.u32 	%r144, [%r143];
	setp.eq.s32 	%p95, %r144, 0;
	@%p95 bra 	$L__BB25_105;
	cvt.u32.u64 	%r420, %rd5;
	shl.b32 	%r421, %r512, 8;
	add.s32 	%r422, %r421, %r420;
	mul.wide.u32 	%rd78, %r422, 8;
	add.s64 	%rd79, %rd2, %rd78;
	cvt.u64.u32 	%rd80, %r144;
	atom.global.add.u64 	%rd81, [%rd79], %rd80;
$L__BB25_105:
	ld.shared.u32 	%r145, [%r143+1024];
	setp.eq.s32 	%p96, %r145, 0;
	@%p96 bra 	$L__BB25_107;
	cvt.u32.u64 	%r423, %rd5;
	shl.b32 	%r424, %r512, 8;
	add.s32 	%r425, %r424, %r423;
	add.s32 	%r426, %r425, 256;
	mul.wide.u32 	%rd82, %r426, 8;
	add.s64 	%rd83, %rd2, %rd82;
	cvt.u64.u32 	%rd84, %r145;
	atom.global.add.u64 	%rd85, [%rd83], %rd84;
$L__BB25_107:
	add.s32 	%r512, %r512, 2;
$L__BB25_108:
	setp.eq.s32 	%p97, %r17, 0;
	@%p97 bra 	$L__BB25_111;
	shl.b32 	%r427, %r512, 10;
	add.s32 	%r428, %r6, %r427;
	ld.shared.u32 	%r148, [%r428];
	setp.eq.s32 	%p98, %r148, 0;
	@%p98 bra 	$L__BB25_111;
	cvt.u32.u64 	%r429, %rd5;
	shl.b32 	%r430, %r512, 8;
	add.s32 	%r431, %r430, %r429;
	mul.wide.u32 	%rd86, %r431, 8;
	add.s64 	%rd87, %rd2, %rd86;
	cvt.u64.u32 	%rd88, %r148;
	atom.global.add.u64 	%rd89, [%rd87], %rd88;
$L__BB25_111:
	cvt.u32.u64 	%r432, %rd5;
	setp.gt.u32 	%p99, %r432, 127;
	@%p99 bra 	$L__BB25_152;
	setp.lt.u32 	%p100, %r1, 7;
	mov.b32 	%r516, 0;
	@%p100 bra 	$L__BB25_131;
	mov.b32 	%r514, 0;
$L__BB25_114:
	.pragma "nounroll";
	shl.b32 	%r436, %r514, 10;
	add.s32 	%r150, %r6, %r436;
	ld.shared.u32 	%r151, [%r150+512];
	setp.eq.s32 	%p101, %r151, 0;
	shl.b32 	%r437, %r514, 8;
	add.s32 	%r438, %r437, %r432;
	mul.wide.u32 	%rd90, %r438, 8;
	add.s64 	%rd15, %rd2, %rd90;
	@%p101 bra 	$L__BB25_116;
	cvt.u64.u32 	%rd91, %r151;
	atom.global.add.u64 	%rd92, [%rd15+1024], %rd91;
$L__BB25_116:
	ld.shared.u32 	%r152, [%r150+1536];
	setp.eq.s32 	%p102, %r152, 0;
	@%p102 bra 	$L__BB25_118;
	cvt.u64.u32 	%rd93, %r152;
	atom.global.add.u64 	%rd94, [%rd15+3072], %rd93;
$L__BB25_118:
	ld.shared.u32 	%r153, [%r150+2560];
	setp.eq.s32 	%p103, %r153, 0;
	@%p103 bra 	$L__BB25_120;
	cvt.u64.u32 	%rd95, %r153;
	atom.global.add.u64 	%rd96, [%rd15+5120], %rd95;
$L__BB25_120:
	ld.shared.u32 	%r154, [%r150+3584];
	setp.eq.s32 	%p104, %r154, 0;
	@%p104 bra 	$L__BB25_122;
	cvt.u64.u32 	%rd97, %r154;
	atom.global.add.u64 	%rd98, [%rd15+7168], %rd97;
$L__BB25_122:
	ld.shared.u32 	%r155, [%r150+4608];
	setp.eq.s32 	%p105, %r155, 0;
	@%p105 bra 	$L__BB25_124;
	cvt.u64.u32 	%rd99, %r155;
	atom.global.add.u64 	%rd100, [%rd15+9216], %rd99;
$L__BB25_124:
	ld.shared.u32 	%r156, [%r150+5632];
	setp.eq.s32 	%p106, %r156, 0;
	@%p106 bra 	$L__BB25_126;
	cvt.u64.u32 	%rd101, %r156;
	atom.global.add.u64 	%rd102, [%rd15+11264], %rd101;
$L__BB25_126:
	ld.shared.u32 	%r157, [%r150+6656];
	setp.eq.s32 	%p107, %r157, 0;
	@%p107 bra 	$L__BB25_128;
	cvt.u64.u32 	%rd103, %r157;
	atom.global.add.u64 	%rd104, [%rd15+13312], %rd103;
$L__BB25_128:
	ld.shared.u32 	%r158, [%r150+7680];
	setp.eq.s32 	%p108, %r158, 0;
	@%p108 bra 	$L__BB25_130;
	cvt.u64.u32 	%rd105, %r158;
	atom.global.add.u64 	%rd106, [%rd15+15360], %rd105;
$L__BB25_130:
	add.s32 	%r514, %r514, 8;
	setp.ne.s32 	%p109, %r514, %r16;
	mov.u32 	%r516, %r16;
	@%p109 bra 	$L__BB25_114;
$L__BB25_131:
	setp.eq.s32 	%p110, %r3, 0;
	@%p110 bra 	$L__BB25_152;
	setp.lt.u32 	%p111, %r4, 3;
	@%p111 bra 	$L__BB25_142;
	shl.b32 	%r439, %r516, 10;
	add.s32 	%r161, %r6, %r439;
	ld.shared.u32 	%r162, [%r161+512];
	setp.eq.s32 	%p112, %r162, 0;
	@%p112 bra 	$L__BB25_135;
	shl.b32 	%r441, %r516, 8;
	add.s32 	%r442, %r441, %r432;
	mul.wide.u32 	%rd107, %r442, 8;
	add.s64 	%rd108, %rd2, %rd107;
	cvt.u64.u32 	%rd109, %r162;
	atom.global.add.u64 	%rd110, [%rd108+1024], %rd109;
$L__BB25_135:
	ld.shared.u32 	%r163, [%r161+1536];
	setp.eq.s32 	%p113, %r163, 0;
	@%p113 bra 	$L__BB25_137;
	shl.b32 	%r444, %r516, 8;
	add.s32 	%r445, %r444, %r432;
	add.s32 	%r446, %r445, 256;
	mul.wide.u32 	%rd111, %r446, 8;
	add.s64 	%rd112, %rd2, %rd111;
	cvt.u64.u32 	%rd113, %r163;
	atom.global.add.u64 	%rd114, [%rd112+1024], %rd113;
$L__BB25_137:
	ld.shared.u32 	%r164, [%r161+2560];
	setp.eq.s32 	%p114, %r164, 0;
	@%p114 bra 	$L__BB25_139;
	shl.b32 	%r448, %r516, 8;
	add.s32 	%r449, %r448, %r432;
	add.s32 	%r450, %r449, 512;
	mul.wide.u32 	%rd115, %r450, 8;
	add.s64 	%rd116, %rd2, %rd115;
	cvt.u64.u32 	%rd117, %r164;
	atom.global.add.u64 	%rd118, [%rd116+1024], %rd117;
$L__BB25_139:
	ld.shared.u32 	%r165, [%r161+3584];
	setp.eq.s32 	%p115, %r165, 0;
	@%p115 bra 	$L__BB25_141;
	shl.b32 	%r452, %r516, 8;
	add.s32 	%r453, %r452, %r432;
	add.s32 	%r454, %r453, 768;
	mul.wide.u32 	%rd119, %r454, 8;
	add.s64 	%rd120, %rd2, %rd119;
	cvt.u64.u32 	%rd121, %r165;
	atom.global.add.u64 	%rd122, [%rd120+1024], %rd121;
$L__BB25_141:
	add.s32 	%r516, %r516, 4;
$L__BB25_142:
	setp.eq.s32 	%p116, %r5, 0;
	@%p116 bra 	$L__BB25_152;
	setp.eq.s32 	%p117, %r135, 0;
	@%p117 bra 	$L__BB25_149;
	shl.b32 	%r455, %r516, 10;
	add.s32 	%r168, %r6, %r455;
	ld.shared.u32 	%r169, [%r168+512];
	setp.eq.s32 	%p118, %r169, 0;
	@%p118 bra 	$L__BB25_146;
	shl.b32 	%r457, %r516, 8;
	add.s32 	%r458, %r457, %r432;
	mul.wide.u32 	%rd123, %r458, 8;
	add.s64 	%rd124, %rd2, %rd123;
	cvt.u64.u32 	%rd125, %r169;
	atom.global.add.u64 	%rd126, [%rd124+1024], %rd125;
$L__BB25_146:
	ld.shared.u32 	%r170, [%r168+1536];
	setp.eq.s32 	%p119, %r170, 0;
	@%p119 bra 	$L__BB25_148;
	shl.b32 	%r460, %r516, 8;
	add.s32 	%r461, %r460, %r432;
	add.s32 	%r462, %r461, 256;
	mul.wide.u32 	%rd127, %r462, 8;
	add.s64 	%rd128, %rd2, %rd127;
	cvt.u64.u32 	%rd129, %r170;
	atom.global.add.u64 	%rd130, [%rd128+1024], %rd129;
$L__BB25_148:
	add.s32 	%r516, %r516, 2;
$L__BB25_149:
	setp.eq.s32 	%p120, %r17, 0;
	@%p120 bra 	$L__BB25_152;
	shl.b32 	%r463, %r516, 10;
	add.s32 	%r464, %r6, %r463;
	ld.shared.u32 	%r173, [%r464+512];
	setp.eq.s32 	%p121, %r173, 0;
	@%p121 bra 	$L__BB25_152;
	shl.b32 	%r466, %r516, 8;
	add.s32 	%r467, %r466, %r432;
	mul.wide.u32 	%rd131, %r467, 8;
	add.s64 	%rd132, %rd2, %rd131;
	cvt.u64.u32 	%rd133, %r173;
	atom.global.add.u64 	%rd134, [%rd132+1024], %rd133;
$L__BB25_152:
	bar.sync 	0;
	add.s64 	%rd135, %rd135, 1;
	setp.ne.s64 	%p122, %rd135, %rd6;
	@%p122 bra 	$L__BB25_2;
$L__BB25_153:
	ret;

}
	// .globl	_ZN3cub18CUB_300001_SM_10006detail10radix_sort33DeviceRadixSortExclusiveSumKernelINS1_5radix10policy_hubIfNS0_8NullTypeEyE10Policy1000EyEEvPT0_
.visible .entry _ZN3cub18CUB_300001_SM_10006detail10radix_sort33DeviceRadixSortExclusiveSumKernelINS1_5radix10policy_hubIfNS0_8NullTypeEyE10Policy1000EyEEvPT0_(
	.param .u64 .ptr .align 1 _ZN3cub18CUB_300001_SM_10006detail10radix_sort33DeviceRadixSortExclusiveSumKernelINS1_5radix10policy_hubIfNS0_8NullTypeEyE10Policy1000EyEEvPT0__param_0
)
{
	.reg .pred 	%p<4>;
	.reg .b32 	%r<28>;
	.reg .b64 	%rd<54>;
	// demoted variable
	.shared .align 16 .b8 _ZZN3cub18CUB_300001_SM_10006detail10radix_sort33DeviceRadixSortExclusiveSumKernelINS1_5radix10policy_hubIfNS0_8NullTypeEyE10Policy1000EyEEvPT0_E12temp_storage[2336];
	ld.param.u64 	%rd5, [_ZN3cub18CUB_300001_SM_10006detail10radix_sort33DeviceRadixSortExclusiveSumKernelINS1_5radix10policy_hubIfNS0_8NullTypeEyE10Policy1000EyEEvPT0__param_0];
	cvta.to.global.u64 	%rd6, %rd5;
	mov.u32 	%r3, %ctaid.x;
	shl.b32 	%r4, %r3, 8;
	mov.u32 	%r1, %tid.x;
	setp.gt.u32 	%p1, %r1, 255;
	add.s32 	%r5, %r4, %r1;
	mul.wide.s32 	%rd7, %r5, 8;
	add.s64 	%rd1, %rd6, %rd7;
	@%p1 bra 	$L__BB26_2;
	ld.global.u64 	%rd53, [%rd1];
$L__BB26_2:
	shr.u32 	%r6, %r1, 3;
	add.s32 	%r7, %r6, %r1;
	shl.b32 	%r8, %r7, 3;
	mov.u32 	%r9, _ZZN3cub18CUB_300001_SM_10006detail10radix_sort33DeviceRadixSortExclusiveSumKernelINS1_5radix10policy_hubIfNS0_8NullTypeEyE10Policy1000EyEEvPT0_E12temp_storage;
	add.s32 	%r10, %r9, %r8;
	add.s32 	%r2, %r10, 16;
	st.shared.u64 	[%r10+16], %rd53;
	bar.sync 	0;
	setp.gt.u32 	%p2, %r1, 31;
	@%p2 bra 	$L__BB26_4;
	mad.lo.s32 	%r27, %r1, 72, %r9;
	ld.shared.u64 	%rd23, [%r27+16];
	ld.shared.u64 	%rd24, [%r27+24];
	ld.shared.u64 	%rd25, [%r27+32];
	ld.shared.u64 	%rd26, [%r27+40];
	ld.shared.u64 	%rd27, [%r27+48];
	ld.shared.u64 	%rd28, [%r27+56];
	ld.shared.u64 	%rd29, [%r27+64];
	ld.shared.u64 	%rd30, [%r27+72];
	add.s64 	%rd31, %rd24, %rd23;
	add.s64 	%rd32, %rd31, %rd25;
	add.s64 	%rd33, %rd32, %rd26;
	add.s64 	%rd34, %rd33, %rd27;
	add.s64 	%rd35, %rd34, %rd28;
	add.s64 	%rd36, %rd35, %rd29;
	add.s64 	%rd10, %rd36, %rd30;
	mov.b32 	%r11, 1;
	mov.b32 	%r24, 0;
	mov.b32 	%r25, -1;
	// begin inline asm
	{  .reg .u64 r0;  .reg .u32 lo;  .reg .u32 hi;  .reg .pred p;  mov.b64 {lo, hi}, %rd10;  shfl.sync.up.b32 lo|p, lo, %r11, %r24, %r25;  shfl.sync.up.b32 hi|p, hi, %r11, %r24, %r25;  mov.b64 r0, {lo, hi};  @p add.u64 r0, r0, %rd10;  mov.u64 %rd8, r0;}
	// end inline asm
	mov.b32 	%r14, 2;
	// begin inline asm
	{  .reg .u64 r0;  .reg .u32 lo;  .reg .u32 hi;  .reg .pred p;  mov.b64 {lo, hi}, %rd8;  shfl.sync.up.b32 lo|p, lo, %r14, %r24, %r25;  shfl.sync.up.b32 hi|p, hi, %r14, %r24, %r25;  mov.b64 r0, {lo, hi};  @p add.u64 r0, r0, %rd8;  mov.u64 %rd11, r0;}
	// end inline asm
	mov.b32 	%r17, 4;
	// begin inline asm
	{  .reg .u64 r0;  .reg .u32 lo;  .reg .u32 hi;  .reg .pred p;  mov.b64 {lo, hi}, %rd11;  shfl.sync.up.b32 lo|p, lo, %r17, %r24, %r25;  shfl.sync.up.b32 hi|p, hi, %r17, %r24, %r25;  mov.b64 r0, {lo, hi};  @p add.u64 r0, r0, %rd11;  mov.u64 %rd14, r0;}
	// end inline asm
	mov.b32 	%r20, 8;
	// begin inline asm
	{  .reg .u64 r0;  .reg .u32 lo;  .reg .u32 hi;  .reg .pred p;  mov.b64 {lo, hi}, %rd14;  shfl.sync.up.b32 lo|p, lo, %r20, %r24, %r25;  shfl.sync.up.b32 hi|p, hi, %r20, %r24, %r25;  mov.b64 r0, {lo, hi};  @p add.u64 r0, r0, %rd14;  mov.u64 %rd17, r0;}
	// end inline asm
	mov.b32 	%r23, 16;
	// begin inline asm
	{  .reg .u64 r0;  .reg .u32 lo;  .reg .u32 hi;  .reg .pred p;  mov.b64 {lo, hi}, %rd17;  shfl.sync.up.b32 lo|p, lo, %r23, %r24, %r25;  shfl.sync.up.b32 hi|p, hi, %r23, %r24, %r25;  mov.b64 r0, {lo, hi};  @p add.u64 r0, r0, %rd17;  mov.u64 %rd20, r0;}
	// end inline asm
	sub.s64 	%rd37, %rd20, %rd10;
	ld.shared.u64 	%rd38, [%r27+16];
	ld.shared.u64 	%rd39, [%r27+24];
	ld.shared.u64 	%rd40, [%r27+32];
	ld.shared.u64 	%rd41, [%r27+40];
	ld.shared.u64 	%rd42, [%r27+48];
	ld.shared.u64 	%rd43, [%r27+56];
	ld.shared.u64 	%rd44, [%r27+64];
	add.s64 	%rd45, %rd38, %rd37;
	add.s64 	%rd46, %rd39, %rd45;
	add.s64 	%rd47, %rd40, %rd46;
	add.s64 	%rd48, %rd41, %rd47;
	add.s64 	%rd49, %rd42, %rd48;
	add.s64 	%rd50, %rd43, %rd49;
	add.s64 	%rd51, %rd44, %rd50;
	st.shared.u64 	[%r27+16], %rd37;
	st.shared.u64 	[%r27+24], %rd45;
	st.shared.u64 	[%r27+32], %rd46;
	st.shared.u64 	[%r27+40], %rd47;
	st.shared.u64 	[%r27+48], %rd48;
	st.shared.u64 	[%r27+56], %rd49;
	st.shared.u64 	[%r27+64], %rd50;
	st.shared.u64 	[%r27+72], %rd51;
$L__BB26_4:
	setp.gt.u32 	%p3, %r1, 255;
	bar.sync 	0;
	@%p3 bra 	$L__BB26_6;
	ld.shared.u64 	%rd52, [%r2];
	st.global.u64 	[%rd1], %rd52;
$L__BB26_6:
	ret;

}
	// .globl	_ZN3cub18CUB_300001_SM_10006detail10radix_sort29DeviceRadixSortOnesweepKernelINS1_5radix10policy_hubIfNS0_8NullTypeEyE10Policy1000ELNS0_9SortOrderE0EfS6_yiiNS1_21identity_decomposer_tEEEvPT5_SC_PT3_PKSD_PT1_PKSH_PT2_PKSL_T4_iiT6_
.visible .entry _ZN3cub18CUB_300001_SM_10006detail10radix_sort29DeviceRadixSortOnesweepKernelINS1_5radix10policy_hubIfNS0_8NullTypeEyE10Policy1000ELNS0_9SortOrderE0EfS6_yiiNS1_21identity_decomposer_tEEEvPT5_SC_PT3_PKSD_PT1_PKSH_PT2_PKSL_T4_iiT6_(
	.param .u64 .ptr .align 1 _ZN3cub18CUB_300001_SM_10006detail10radix_sort29DeviceRadixSortOnesweepKernelINS1_5radix10policy_hubIfNS0_8NullTypeEyE10Policy1000ELNS0_9SortOrderE0EfS6_yiiNS1_21identity_decomposer_tEEEvPT5_SC_PT3_PKSD_PT1_PKSH_PT2_PKSL_T4_iiT6__param_0,
	.param .u64 .ptr .align 1 _ZN3cub18CUB_300001_SM_10006detail10radix_sort29DeviceRadixSortOnesweepKernelINS1_5radix10policy_hubIfNS0_8NullTypeEyE10Policy1000ELNS0_9SortOrderE0EfS6_yiiNS1_21identity_decomposer_tEEEvPT5_SC_PT3_PKSD_PT1_PKSH_PT2_PKSL_T4_iiT6__param_1,
	.param .u64 .ptr .align 1 _ZN3cub18CUB_300001_SM_10006detail10radix_sort29DeviceRadixSortOnesweepKernelINS1_5radix10policy_hubIfNS0_8NullTypeEyE10Policy1000ELNS0_9SortOrderE0EfS6_yiiNS1_21identity_decomposer_tEEEvPT5_SC_PT3_PKSD_PT1_PKSH_PT2_PKSL_T4_iiT6__param_2,
	.param .u64 .ptr .align 1 _ZN3cub18CUB_300001_SM_10006detail10radix_sort29DeviceRadixSortOnesweepKernelINS1_5radix10policy_hubIfNS0_8NullTypeEyE10Policy1000ELNS0_9SortOrderE0EfS6_yiiNS1_21identity_decomposer_tEEEvPT5_SC_PT3_PKSD_PT1_PKSH_PT2_PKSL_T4_iiT6__param_3,
	.param .u64 .ptr .align 1 _ZN3cub18CUB_300001_SM_10006detail10radix_sort29DeviceRadixSortOnesweepKernelINS1_5radix10policy_hubIfNS0_8NullTypeEyE10Policy1000ELNS0_9SortOrderE0EfS6_yiiNS1_21identity_decomposer_tEEEvPT5_SC_PT3_PKSD_PT1_PKSH_PT2_PKSL_T4_iiT6__param_4,
	.param .u64 .ptr .align 1 _ZN3cub18CUB_300001_SM_10006detail10radix_sort29DeviceRadixSortOnesweepKernelINS1_5radix10policy_hubIfNS0_8NullTypeEyE10Policy1000ELNS0_9SortOrderE0EfS6_yiiNS1_21identity_decomposer_tEEEvPT5_SC_PT3_PKSD_PT1_PKSH_PT2_PKSL_T4_iiT6__param_5,
	.param .u64 .ptr .align 1 _ZN3cub18CUB_300001_SM_10006detail10radix_sort29DeviceRadixSortOnesweepKernelINS1_5radix10policy_hubIfNS0_8NullTypeEyE10Policy1000ELNS0_9SortOrderE0EfS6_yiiNS1_21identity_decomposer_tEEEvPT5_SC_PT3_PKSD_PT1_PKSH_PT2_PKSL_T4_iiT6__param_6,
	.param .u64 .ptr .align 1 _ZN3cub18CUB_300001_SM_10006detail10radix_sort29DeviceRadixSortOnesweepKernelINS1_5radix10policy_hubIfNS0_8NullTypeEyE10Policy1000ELNS0_9SortOrderE0EfS6_yiiNS1_21identity_decomposer_tEEEvPT5_SC_PT3_PKSD_PT1_PKSH_PT2_PKSL_T4_iiT6__param_7,
	.param .u32 _ZN3cub18CUB_300001_SM_10006detail10radix_sort29DeviceRadixSortOnesweepKernelINS1_5radix10policy_hubIfNS0_8NullTypeEyE10Policy1000ELNS0_9SortOrderE0EfS6_yiiNS1_21identity_decomposer_tEEEvPT5_SC_PT3_PKSD_PT1_PKSH_PT2_PKSL_T4_iiT6__param_8,
	.param .u32 _ZN3cub18CUB_300001_SM_10006detail10radix_sort29DeviceRadixSortOnesweepKernelINS1_5radix10policy_hubIfNS0_8NullTypeEyE10Policy1000ELNS0_9SortOrderE0EfS6_yiiNS1_21identity_decomposer_tEEEvPT5_SC_PT3_PKSD_PT1_PKSH_PT2_PKSL_T4_iiT6__param_9,
	.param .u32 _ZN3cub18CUB_300001_SM_10006detail10radix_sort29DeviceRadixSortOnesweepKernelINS1_5radix10policy_hubIfNS0_8NullTypeEyE10Policy1000ELNS0_9SortOrderE0EfS6_yiiNS1_21identity_decomposer_tEEEvPT5_SC_PT3_PKSD_PT1_PKSH_PT2_PKSL_T4_iiT6__param_10,
	.param .align 1 .b8 _ZN3cub18CUB_300001_SM_10006detail10radix_sort29DeviceRadixSortOnesweepKernelINS1_5radix10policy_hubIfNS0_8NullTypeEyE10Policy1000ELNS0_9SortOrderE0EfS6_yiiNS1_21identity_decomposer_tEEEvPT5_SC_PT3_PKSD_PT1_PKSH_PT2_PKSL_T4_iiT6__param_11[1]
)
.maxntid 384
{
	.reg .pred 	%p<281>;
	.reg .b32 	%r<1853>;
	.reg .b64 	%rd<230>;
	// demoted variable
	.shared .align 16 .b8 _ZZN3cub18CUB_300001_SM_10006detail10radix_sort29DeviceRadixSortOnesweepKernelINS1_5radix10policy_hubIfNS0_8NullTypeEyE10Policy1000ELNS0_9SortOrderE0EfS6_yiiNS1_21identity_decomposer_tEEEvPT5_SC_PT3_PKSD_PT1_PKSH_PT2_PKSL_T4_iiT6_E1s[29696];
	ld.param.u64 	%rd20, [_ZN3cub18CUB_300001_SM_10006detail10radix_sort29DeviceRadixSortOnesweepKernelINS1_5radix10policy_hubIfNS0_8NullTypeEyE10Policy1000ELNS0_9SortOrderE0EfS6_yiiNS1_21identity_decomposer_tEEEvPT5_SC_PT3_PKSD_PT1_PKSH_PT2_PKSL_T4_iiT6__param_0];
	ld.param.u64 	%rd21, [_ZN3cub18CUB_300001_SM_10006detail10radix_sort29DeviceRadixSortOnesweepKernelINS1_5radix10policy_hubIfNS0_8NullTypeEyE10Policy1000ELNS0_9SortOrderE0EfS6_yiiNS1_21identity_decomposer_tEEEvPT5_SC_PT3_PKSD_PT1_PKSH_PT2_PKSL_T4_iiT6__param_1];
	ld.param.u64 	%rd24, [_ZN3cub18CUB_300001_SM_10006detail10radix_sort29DeviceRadixSortOnesweepKernelINS1_5radix10policy_hubIfNS0_8NullTypeEyE10Policy1000ELNS0_9SortOrderE0EfS6_yiiNS1_21identity_decomposer_tEEEvPT5_SC_PT3_PKSD_PT1_PKSH_PT2_PKSL_T4_iiT6__param_4];
	ld.param.u64 	%rd25, [_ZN3cub18CUB_300001_SM_10006detail10radix_sort29DeviceRadixSortOnesweepKernelINS1_5radix10policy_hubIfNS0_8NullTypeEyE10Policy1000ELNS0_9SortOrderE0EfS6_yiiNS1_21identity_decomposer_tEEEvPT5_SC_PT3_PKSD_PT1_PKSH_PT2_PKSL_T4_iiT6__param_5];
	ld.param.u32 	%r298, [_ZN3cub18CUB_300001_SM_10006detail10radix_sort29DeviceRadixSortOnesweepKernelINS1_5radix10policy_hubIfNS0_8NullTypeEyE10Policy1000ELNS0_9SortOrderE0EfS6_yiiNS1_21identity_decomposer_tEEEvPT5_SC_PT3_PKSD_PT1_PKSH_PT2_PKSL_T4_iiT6__param_9];
	ld.param.u32 	%r299, [_ZN3cub18CUB_300001_SM_10006detail10radix_sort29DeviceRadixSortOnesweepKernelINS1_5radix10policy_hubIfNS0_8NullTypeEyE10Policy1000ELNS0_9SortOrderE0EfS6_yiiNS1_21identity_decomposer_tEEEvPT5_SC_PT3_PKSD_PT1_PKSH_PT2_PKSL_T4_iiT6__param_10];
	cvta.to.global.u64 	%rd1, %rd24;
	cvta.to.global.u64 	%rd2, %rd20;
	cvta.to.global.u64 	%rd3, %rd25;
	mov.u32 	%r1, %tid.x;
	shr.u32 	%r2, %r1, 5;
	// begin inline asm
	mov.u32 %r300, %laneid;
	// end inline asm
	setp.ne.s32 	%p1, %r1, 0;
	@%p1 bra 	$L__BB27_2;
	cvta.to.global.u64 	%rd26, %rd21;
	atom.global.add.u32 	%r301, [%rd26], 1;
	st.shared.u32 	[_ZZN3cub18CUB_300001_SM_10006detail10radix_sort29DeviceRadixSortOnesweepKernelINS1_5radix10policy_hubIfNS0_8NullTypeEyE10Policy1000ELNS0_9SortOrderE0EfS6_yiiNS1_21identity_decomposer_tEEEvPT5_SC_PT3_PKSD_PT1_PKSH_PT2_PKSL_T4_iiT6_E1s+27648], %r301;
$L__BB27_2:
	ld.param.u32 	%r1757, [_ZN3cub18CUB_300001_SM_10006detail10radix_sort29DeviceRadixSortOnesweepKernelINS1_5radix10policy_hubIfNS0_8NullTypeEyE10Policy1000ELNS0_9SortOrderE0EfS6_yiiNS1_21identity_decomposer_tEEEvPT5_SC_PT3_PKSD_PT1_PKSH_PT2_PKSL_T4_iiT6__param_8];
	bar.sync 	0;
	ld.shared.u32 	%r4, [_ZZN3cub18CUB_300001_SM_10006detail10radix_sort29DeviceRadixSortOnesweepKernelINS1_5radix10policy_hubIfNS0_8NullTypeEyE10Policy1000ELNS0_9SortOrderE0EfS6_yiiNS1_21identity_decomposer_tEEEvPT5_SC_PT3_PKSD_PT1_PKSH_PT2_PKSL_T4_iiT6_E1s+27648];
	mul.lo.s32 	%r302, %r4, 6912;
	add.s32 	%r5, %r302, 6912;
	setp.gt.s32 	%p2, %r5, %r1757;
	cvt.s64.s32 	%rd4, %r302;
	@%p2 bra 	$L__BB27_4;
	and.b32  	%r303, %r1, 31;
	and.b32  	%r304, %r1, 992;
	mul.lo.s32 	%r305, %r304, 18;
	or.b32  	%r306, %r305, %r303;
	cvt.u64.u32 	%rd27, %r306;
	add.s64 	%rd28, %rd27, %rd4;
	shl.b64 	%rd29, %rd28, 2;
	add.s64 	%rd30, %rd3, %rd29;
	ld.global.u32 	%r1782, [%rd30];
	ld.global.u32 	%r1783, [%rd30+128];
	ld.global.u32 	%r1784, [%rd30+256];
	ld.global.u32 	%r1785, [%rd30+384];
	ld.global.u32 	%r1786, [%rd30+512];
	ld.global.u32 	%r1787, [%rd30+640];
	ld.global.u32 	%r1788, [%rd30+768];
	ld.global.u32 	%r1789, [%rd30+896];
	ld.global.u32 	%r1790, [%rd30+1024];
	ld.global.u32 	%r1791, [%rd30+1152];
	ld.global.u32 	%r1792, [%rd30+1280];
	ld.global.u32 	%r1793, [%rd30+1408];
	ld.global.u32 	%r1794, [%rd30+1536];
	ld.global.u32 	%r1795, [%rd30+1664];
	ld.global.u32 	%r1796, [%rd30+1792];
	ld.global.u32 	%r1797, [%rd30+1920];
	ld.global.u32 	%r1798, [%rd30+2048];
	ld.global.u32 	%r1799, [%rd30+2176];
	bra.uni 	$L__BB27_40;
$L__BB27_4:
	ld.param.u32 	%r1758, [_ZN3cub18CUB_300001_SM_10006detail10radix_sort29DeviceRadixSortOnesweepKernelINS1_5radix10policy_hubIfNS0_8NullTypeEyE10Policy1000ELNS0_9SortOrderE0EfS6_yiiNS1_21identity_decomposer_tEEEvPT5_SC_PT3_PKSD_PT1_PKSH_PT2_PKSL_T4_iiT6__param_8];
	cvt.u32.u64 	%r308, %rd4;
	sub.s32 	%r24, %r1758, %r308;
	and.b32  	%r309, %r1, 31;
	and.b32  	%r310, %r1, 992;
	mul.lo.s32 	%r311, %r310, 18;
	or.b32  	%r25, %r311, %r309;
	setp.ge.s32 	%p3, %r25, %r24;
	cvt.u64.u32 	%rd31, %r25;
	add.s64 	%rd32, %rd31, %rd4;
	shl.b64 	%rd33, %rd32, 2;
	add.s64 	%rd5, %rd3, %rd33;
	mov.b32 	%r1782, 2147483647;
	@%p3 bra 	$L__BB27_6;
	ld.global.u32 	%r1782, [%rd5];
$L__BB27_6:
	add.s32 	%r313, %r25, 32;
	setp.ge.s32 	%p4, %r313, %r24;
	mov.b32 	%r1783, 2147483647;
	@%p4 bra 	$L__BB27_8;
	ld.global.u32 	%r1783, [%rd5+128];
$L__BB27_8:
	add.s32 	%r315, %r25, 64;
	setp.ge.s32 	%p5, %r315, %r24;
	mov.b32 	%r1784, 2147483647;
	@%p5 bra 	$L__BB27_10;
	ld.global.u32 	%r1784, [%rd5+256];
$L__BB27_10:
	add.s32 	%r317, %r25, 96;
	setp.ge.s32 	%p6, %r317, %r24;
	mov.b32 	%r1785, 2147483647;
	@%p6 bra 	$L__BB27_12;
	ld.global.u32 	%r1785, [%rd5+384];
$L__BB27_12:
	add.s32 	%r319, %r25, 128;
	setp.ge.s32 	%p7, %r319, %r24;
	mov.b32 	%r1786, 2147483647;
	@%p7 bra 	$L__BB27_14;
	ld.global.u32 	%r1786, [%rd5+512];
$L__BB27_14:
	add.s32 	%r321, %r25, 160;
	setp.ge.s32 	%p8, %r321, %r24;
	mov.b32 	%r1787, 2147483647;
	@%p8 bra 	$L__BB27_16;
	ld.global.u32 	%r1787, [%rd5+640];
$L__BB27_16:
	add.s32 	%r323, %r25, 192;
	setp.ge.s32 	%p9, %r323, %r24;
	mov.b32 	%r1788, 2147483647;
	@%p9 bra 	$L__BB27_18;
	ld.global.u32 	%r1788, [%rd5+768];
$L__BB27_18:
	add.s32 	%r325, %r25, 224;
	setp.ge.s32 	%p10, %r325, %r24;
	mov.b32 	%r1789, 2147483647;
	@%p10 bra 	$L__BB27_20;
	ld.global.u32 	%r1789, [%rd5+896];
$L__BB27_20:
	add.s32 	%r327, %r25, 256;
	setp.ge.s32 	%p11, %r327, %r24;
	mov.b32 	%r1790, 2147483647;
	@%p11 bra 	$L__BB27_22;
	ld.global.u32 	%r1790, [%rd5+1024];
$L__BB27_22:
	add.s32 	%r329, %r25, 288;
	setp.ge.s32 	%p12, %r329, %r24;
	mov.b32 	%r1791, 2147483647;
	@%p12 bra 	$L__BB27_24;
	ld.global.u32 	%r1791, [%rd5+1152];
$L__BB27_24:
	add.s32 	%r331, %r25, 320;
	setp.ge.s32 	%p13, %r331, %r24;
	mov.b32 	%r1792, 2147483647;
	@%p13 bra 	$L__BB27_26;
	ld.global.u32 	%r1792, [%rd5+1280];
$L__BB27_26:
	add.s32 	%r333, %r25, 352;
	setp.ge.s32 	%p14, %r333, %r24;
	mov.b32 	%r1793, 2147483647;
	@%p14 bra 	$L__BB27_28;
	ld.global.u32 	%r1793, [%rd5+1408];
$L__BB27_28:
	add.s32 	%r335, %r25, 384;
	setp.ge.s32 	%p15, %r335, %r24;
	mov.b32 	%r1794, 2147483647;
	@%p15 bra 	$L__BB27_30;
	ld.global.u32 	%r1794, [%rd5+1536];
$L__BB27_30:
	add.s32 	%r337, %r25, 416;
	setp.ge.s32 	%p16, %r337, %r24;
	mov.b32 	%r1795, 2147483647;
	@%p16 bra 	$L__BB27_32;
	ld.global.u32 	%r1795, [%rd5+1664];
$L__BB27_32:
	add.s32 	%r339, %r25, 448;
	setp.ge.s32 	%p17, %r339, %r24;
	mov.b32 	%r1796, 2147483647;
	@%p17 bra 	$L__BB27_34;
	ld.global.u32 	%r1796, [%rd5+1792];
$L__BB27_34:
	add.s32 	%r341, %r25, 480;
	setp.ge.s32 	%p18, %r341, %r24;
	mov.b32 	%r1797, 2147483647;
	@%p18 bra 	$L__BB27_36;
	ld.global.u32 	%r1797, [%rd5+1920];
$L__BB27_36:
	add.s32 	%r343, %r25, 512;
	setp.ge.s32 	%p19, %r343, %r24;
	mov.b32 	%r1798, 2147483647;
	@%p19 bra 	$L__BB27_38;
	ld.global.u32 	%r1798, [%rd5+2048];
$L__BB27_38:
	add.s32 	%r345, %r25, 544;
	setp.ge.s32 	%p20, %r345, %r24;
	mov.b32 	%r1799, 2147483647;
	@%p20 bra 	$L__BB27_40;
	ld.global.u32 	%r1799, [%rd5+2176];
$L__BB27_40:
	setp.gt.s32 	%p21, %r1782, -1;
	selp.b32 	%r346, -2147483648, -1, %p21;
	xor.b32  	%r1813, %r346, %r1782;
	setp.gt.s32 	%p22, %r1783, -1;
	selp.b32 	%r347, -2147483648, -1, %p22;
	xor.b32  	%r1814, %r347, %r1783;
	setp.gt.s32 	%p23, %r1784, -1;
	selp.b32 	%r348, -2147483648, -1, %p23;
	xor.b32  	%r1815, %r348, %r1784;
	setp.gt.s32 	%p24, %r1785, -1;
	selp.b32 	%r349, -2147483648, -1, %p24;
	xor.b32  	%r1816, %r349, %r1785;
	setp.gt.s32 	%p25, %r1786, -1;
	selp.b32 	%r350, -2147483648, -1, %p25;
	xor.b32  	%r1817, %r350, %r1786;
	setp.gt.s32 	%p26, %r1787, -1;
	selp.b32 	%r351, -2147483648, -1, %p26;
	xor.b32  	%r1818, %r351, %r1787;
	setp.gt.s32 	%p27, %r1788, -1;
	selp.b32 	%r352, -2147483648, -1, %p27;
	xor.b32  	%r1819, %r352, %r1788;
	setp.gt.s32 	%p28, %r1789, -1;
	selp.b32 	%r353, -2147483648, -1, %p28;
	xor.b32  	%r1820, %r353, %r1789;
	setp.gt.s32 	%p29, %r1790, -1;
	selp.b32 	%r354, -2147483648, -1, %p29;
	xor.b32  	%r1821, %r354, %r1790;
	setp.gt.s32 	%p30, %r1791, -1;
	selp.b32 	%r355, -2147483648, -1, %p30;
	xor.b32  	%r1822, %r355, %r1791;
	setp.gt.s32 	%p31, %r1792, -1;
	selp.b32 	%r356, -2147483648, -1, %p31;
	xor.b32  	%r1823, %r356, %r1792;
	setp.gt.s32 	%p32, %r1793, -1;
	selp.b32 	%r357, -2147483648, -1, %p32;
	xor.b32  	%r1824, %r357, %r1793;
	setp.gt.s32 	%p33, %r1794, -1;
	selp.b32 	%r358, -2147483648, -1, %p33;
	xor.b32  	%r1825, %r358, %r1794;
	setp.gt.s32 	%p34, %r1795, -1;
	selp.b32 	%r359, -2147483648, -1, %p34;
	xor.b32  	%r1826, %r359, %r1795;
	setp.gt.s32 	%p35, %r1796, -1;
	selp.b32 	%r360, -2147483648, -1, %p35;
	xor.b32  	%r1827, %r360, %r1796;
	setp.gt.s32 	%p36, %r1797, -1;
	selp.b32 	%r361, -2147483648, -1, %p36;
	xor.b32  	%r1828, %r361, %r1797;
	setp.gt.s32 	%p37, %r1798, -1;
	selp.b32 	%r362, -2147483648, -1, %p37;
	xor.b32  	%r1829, %r362, %r1798;
	setp.gt.s32 	%p38, %r1799, -1;
	selp.b32 	%r363, -2147483648, -1, %p38;
	xor.b32  	%r1830, %r363, %r1799;
	mov.b32 	%r364, -1;
	shl.b32 	%r365, %r364, %r299;
	not.b32 	%r97, %r365;
	shl.b32 	%r366, %r2, 10;
	mov.u32 	%r367, _ZZN3cub18CUB_300001_SM_10006detail10radix_sort29DeviceRadixSortOnesweepKernelINS1_5radix10policy_hubIfNS0_8NullTypeEyE10Policy1000ELNS0_9SortOrderE0EfS6_yiiNS1_21identity_decomposer_tEEEvPT5_SC_PT3_PKSD_PT1_PKSH_PT2_PKSL_T4_iiT6_E1s;
	add.s32 	%r98, %r367, %r366;
	setp.gt.s32 	%p39, %r300, 255;
	@%p39 bra 	$L__BB27_53;
	max.s32 	%r368, %r300, 224;
	sub.s32 	%r369, %r368, %r300;
	add.s32 	%r370, %r369, 31;
	shr.u32 	%r371, %r370, 5;
	add.s32 	%r99, %r371, 1;
	and.b32  	%r100, %r99, 15;
	setp.lt.u32 	%p40, %r370, 480;
	mov.u32 	%r1803, %r300;
	@%p40 bra 	$L__BB27_44;
	and.b32  	%r372, %r99, 268435440;
	neg.s32 	%r1801, %r372;
	shl.b32 	%r374, %r300, 2;
	add.s32 	%r375, %r366, %r374;
	add.s32 	%r377, %r375, %r367;
	add.s32 	%r1800, %r377, 1024;
	mov.u32 	%r1803, %r300;
$L__BB27_43:
	.pragma "nounroll";
	mov.b32 	%r378, 0;
	st.shared.u32 	[%r1800+-1024], %r378;
	st.shared.u32 	[%r1800+-896], %r378;
	st.shared.u32 	[%r1800+-768], %r378;
	st.shared.u32 	[%r1800+-640], %r378;
	st.shared.u32 	[%r1800+-512], %r378;
	st.shared.u32 	[%r1800+-384], %r378;
	st.shared.u32 	[%r1800+-256], %r378;
	st.shared.u32 	[%r1800+-128], %r378;
	st.shared.u32 	[%r1800], %r378;
	st.shared.u32 	[%r1800+128], %r378;
	st.shared.u32 	[%r1800+256], %r378;
	st.shared.u32 	[%r1800+384], %r378;
	st.shared.u32 	[%r1800+512], %r378;
	st.shared.u32 	[%r1800+640], %r378;
	st.shared.u32 	[%r1800+768], %r378;
	st.shared.u32 	[%r1800+896], %r378;
	add.s32 	%r1803, %r1803, 512;
	add.s32 	%r1801, %r1801, 16;
	add.s32 	%r1800, %r1800, 2048;
	setp.ne.s32 	%p41, %r1801, 0;
	@%p41 bra 	$L__BB27_43;
$L__BB27_44:
	setp.eq.s32 	%p42, %r100, 0;
	@%p42 bra 	$L__BB27_53;
	and.b32  	%r110, %r99, 7;
	setp.lt.u32 	%p43, %r100, 8;
	@%p43 bra 	$L__BB27_47;
	shl.b32 	%r379, %r1803, 2;
	add.s32 	%r380, %r98, %r379;
	mov.b32 	%r381, 0;
	st.shared.u32 	[%r380], %r381;
	st.shared.u32 	[%r380+128], %r381;
	st.shared.u32 	[%r380+256], %r381;
	st.shared.u32 	[%r380+384], %r381;
	st.shared.u32 	[%r380+512], %r381;
	st.shared.u32 	[%r380+640], %r381;
	st.shared.u32 	[%r380+768], %r381;
	st.shared.u32 	[%r380+896], %r381;
	add.s32 	%r1803, %r1803, 256;
$L__BB27_47:
	setp.eq.s32 	%p44, %r110, 0;
	@%p44 bra 	$L__BB27_53;
	and.b32  	%r113, %r99, 3;
	setp.lt.u32 	%p45, %r110, 4;
	@%p45 bra 	$L__BB27_50;
	shl.b32 	%r382, %r1803, 2;
	add.s32 	%r383, %r98, %r382;
	mov.b32 	%r384, 0;
	st.shared.u32 	[%r383], %r384;
	st.shared.u32 	[%r383+128], %r384;
	st.shared.u32 	[%r383+256], %r384;
	st.shared.u32 	[%r383+384], %r384;
	add.s32 	%r1803, %r1803, 128;
$L__BB27_50:
	setp.eq.s32 	%p46, %r113, 0;
	@%p46 bra 	$L__BB27_53;
	shl.b32 	%r386, %r1803, 2;
	add.s32 	%r387, %r366, %r386;
	add.s32 	%r1807, %r367, %r387;
	neg.s32 	%r1806, %r113;
$L__BB27_52:
	.pragma "nounroll";
	mov.b32 	%r389, 0;
	st.shared.u32 	[%r1807], %r389;
	add.s32 	%r1807, %r1807, 128;
	add.s32 	%r1806, %r1806, 1;
	setp.ne.s32 	%p47, %r1806, 0;
	@%p47 bra 	$L__BB27_52;
$L__BB27_53:
	bar.warp.sync 	-1;
	setp.eq.s32 	%p48, %r1813, 2147483647;
	selp.b32 	%r391, -2147483648, %r1813, %p48;
	shr.u32 	%r392, %r391, %r298;
	and.b32  	%r122, %r392, %r97;
	shl.b32 	%r393, %r122, 2;
	add.s32 	%r394, %r98, %r393;
	atom.shared.add.u32 	%r395, [%r394], 1;
	setp.eq.s32 	%p49, %r1814, 2147483647;
	selp.b32 	%r396, -2147483648, %r1814, %p49;
	shr.u32 	%r397, %r396, %r298;
	and.b32  	%r398, %r397, %r97;
	shl.b32 	%r399, %r398, 2;
	add.s32 	%r400, %r98, %r399;
	atom.shared.add.u32 	%r401, [%r400], 1;
	setp.eq.s32 	%p50, %r1815, 2147483647;
	selp.b32 	%r402, -2147483648, %r1815, %p50;
	shr.u32 	%r403, %r402, %r298;
	and.b32  	%r404, %r403, %r97;
	shl.b32 	%r405, %r404, 2;
	add.s32 	%r406, %r98, %r405;
	atom.shared.add.u32 	%r407, [%r406], 1;
	setp.eq.s32 	%p51, %r1816, 2147483647;
	selp.b32 	%r408, -2147483648, %r1816, %p51;
	shr.u32 	%r409, %r408, %r298;
	and.b32  	%r410, %r409, %r97;
	shl.b32 	%r411, %r410, 2;
	add.s32 	%r412, %r98, %r411;
	atom.shared.add.u32 	%r413, [%r412], 1;
	setp.eq.s32 	%p52, %r1817, 2147483647;
	selp.b32 	%r414, -2147483648, %r1817, %p52;
	shr.u32 	%r415, %r414, %r298;
	and.b32  	%r416, %r415, %r97;
	shl.b32 	%r417, %r416, 2;
	add.s32 	%r418, %r98, %r417;
	atom.shared.add.u32 	%r419, [%r418], 1;
	setp.eq.s32 	%p53, %r1818, 2147483647;
	selp.b32 	%r420, -2147483648, %r1818, %p53;
	shr.u32 	%r421, %r420, %r298;
	and.b32  	%r422, %r421, %r97;
	shl.b32 	%r423, %r422, 2;
	add.s32 	%r424, %r98, %r423;
	atom.shared.add.u32 	%r425, [%r424], 1;
	setp.eq.s32 	%p54, %r1819, 2147483647;
	selp.b32 	%r426, -2147483648, %r1819, %p54;
	shr.u32 	%r427, %r426, %r298;
	and.b32  	%r428, %r427, %r97;
	shl.b32 	%r429, %r428, 2;
	add.s32 	%r430, %r98, %r429;
	atom.shared.add.u32 	%r431, [%r430], 1;
	setp.eq.s32 	%p55, %r1820, 2147483647;
	selp.b32 	%r432, -2147483648, %r1820, %p55;
	shr.u32 	%r433, %r432, %r298;
	and.b32  	%r434, %r433, %r97;
	shl.b32 	%r435, %r434, 2;
	add.s32 	%r436, %r98, %r435;
	atom.shared.add.u32 	%r437, [%r436], 1;
	setp.eq.s32 	%p56, %r1821, 2147483647;
	selp.b32 	%r438, -2147483648, %r1821, %p56;
	shr.u32 	%r439, %r438, %r298;
	and.b32  	%r440, %r439, %r97;
	shl.b32 	%r441, %r440, 2;
	add.s32 	%r442, %r98, %r441;
	atom.shared.add.u32 	%r443, [%r442], 1;
	setp.eq.s32 	%p57, %r1822, 2147483647;
	selp.b32 	%r444, -2147483648, %r1822, %p57;
	shr.u32 	%r445, %r444, %r298;
	and.b32  	%r446, %r445, %r97;
	shl.b32 	%r447, %r446, 2;
	add.s32 	%r448, %r98, %r447;
	atom.shared.add.u32 	%r449, [%r448], 1;
	setp.eq.s32 	%p58, %r1823, 2147483647;
	selp.b32 	%r450, -2147483648, %r1823, %p58;
	shr.u32 	%r451, %r450, %r298;
	and.b32  	%r452, %r451, %r97;
	shl.b32 	%r453, %r452, 2;
	add.s32 	%r454, %r98, %r453;
	atom.shared.add.u32 	%r455, [%r454], 1;
	setp.eq.s32 	%p59, %r1824, 2147483647;
	selp.b32 	%r456, -2147483648, %r1824, %p59;
	shr.u32 	%r457, %r456, %r298;
	and.b32  	%r458, %r457, %r97;
	shl.b32 	%r459, %r458, 2;
	add.s32 	%r460, %r98, %r459;
	atom.shared.add.u32 	%r461, [%r460], 1;
	setp.eq.s32 	%p60, %r1825, 2147483647;
	selp.b32 	%r462, -2147483648, %r1825, %p60;
	shr.u32 	%r463, %r462, %r298;
	and.b32  	%r464, %r463, %r97;
	shl.b32 	%r465, %r464, 2;
	add.s32 	%r466, %r98, %r465;
	atom.shared.add.u32 	%r467, [%r466], 1;
	setp.eq.s32 	%p61, %r1826, 2147483647;
	selp.b32 	%r468, -2147483648, %r1826, %p61;
	shr.u32 	%r469, %r468, %r298;
	and.b32  	%r470, %r469, %r97;
	shl.b32 	%r471, %r470, 2;
	add.s32 	%r472, %r98, %r471;
	atom.shared.add.u32 	%r473, [%r472], 1;
	setp.eq.s32 	%p62, %r1827, 2147483647;
	selp.b32 	%r474, -2147483648, %r1827, %p62;
	shr.u32 	%r475, %r474, %r298;
	and.b32  	%r476, %r475, %r97;
	shl.b32 	%r477, %r476, 2;
	add.s32 	%r478, %r98, %r477;
	atom.shared.add.u32 	%r479, [%r478], 1;
	setp.eq.s32 	%p63, %r1828, 2147483647;
	selp.b32 	%r480, -2147483648, %r1828, %p63;
	shr.u32 	%r481, %r480, %r298;
	and.b32  	%r482, %r481, %r97;
	shl.b32 	%r483, %r482, 2;
	add.s32 	%r484, %r98, %r483;
	atom.shared.add.u32 	%r485, [%r484], 1;
	setp.eq.s32 	%p64, %r1829, 2147483647;
	selp.b32 	%r486, -2147483648, %r1829, %p64;
	shr.u32 	%r487, %r486, %r298;
	and.b32  	%r488, %r487, %r97;
	shl.b32 	%r489, %r488, 2;
	add.s32 	%r490, %r98, %r489;
	atom.shared.add.u32 	%r491, [%r490], 1;
	setp.eq.s32 	%p65, %r1830, 2147483647;
	selp.b32 	%r492, -2147483648, %r1830, %p65;
	shr.u32 	%r493, %r492, %r298;
	and.b32  	%r494, %r493, %r97;
	shl.b32 	%r495, %r494, 2;
	add.s32 	%r496, %r98, %r495;
	atom.shared.add.u32 	%r497, [%r496], 1;
	bar.sync 	0;
	setp.gt.u32 	%p66, %r1, 255;
	shl.b32 	%r498, %r1, 2;
	mov.u32 	%r499, _ZZN3cub18CUB_300001_SM_10006detail10radix_sort29DeviceRadixSortOnesweepKernelINS1_5radix10policy_hubIfNS0_8NullTypeEyE10Policy1000ELNS0_9SortOrderE0EfS6_yiiNS1_21identity_decomposer_tEEEvPT5_SC_PT3_PKSD_PT1_PKSH_PT2_PKSL_T4_iiT6_E1s;
	add.s32 	%r123, %r499, %r498;
	mov.b32 	%r1808, 0;
	@%p66 bra 	$L__BB27_55;
	ld.shared.u32 	%r500, [%r123];
	mov.b32 	%r501, 0;
	st.shared.u32 	[%r123], %r501;
	ld.shared.u32 	%r502, [%r123+1024];
	st.shared.u32 	[%r123+1024], %r500;
	add.s32 	%r503, %r502, %r500;
	ld.shared.u32 	%r504, [%r123+2048];
	st.shared.u32 	[%r123+2048], %r503;
	add.s32 	%r505, %r504, %r503;
	ld.shared.u32 	%r506, [%r123+3072];
	st.shared.u32 	[%r123+3072], %r505;
	add.s32 	%r507, %r506, %r505;
	ld.shared.u32 	%r508, [%r123+4096];
	st.shared.u32 	[%r123+4096], %r507;
	add.s32 	%r509, %r508, %r507;
	ld.shared.u32 	%r510, [%r123+5120];
	st.shared.u32 	[%r123+5120], %r509;
	add.s32 	%r511, %r510, %r509;
	ld.shared.u32 	%r512, [%r123+6144];
	st.shared.u32 	[%r123+6144], %r511;
	add.s32 	%r513, %r512, %r511;
	ld.shared.u32 	%r514, [%r123+7168];
	st.shared.u32 	[%r123+7168], %r513;
	add.s32 	%r515, %r514, %r513;
	ld.shared.u32 	%r516, [%r123+8192];
	st.shared.u32 	[%r123+8192], %r515;
	add.s32 	%r517, %r516, %r515;
	ld.shared.u32 	%r518, [%r123+9216];
	st.shared.u32 	[%r123+9216], %r517;
	add.s32 	%r519, %r518, %r517;
	ld.shared.u32 	%r520, [%r123+10240];
	st.shared.u32 	[%r123+10240], %r519;
	add.s32 	%r521, %r520, %r519;
	ld.shared.u32 	%r522, [%r123+11264];
	st.shared.u32 	[%r123+11264], %r521;
	add.s32 	%r1808, %r522, %r521;
$L__BB27_55:
	shl.b32 	%r523, %r4, 8;
	add.s32 	%r524, %r523, %r1;
	mul.wide.s32 	%rd34, %r524, 4;
	add.s64 	%rd6, %rd2, %rd34;
	@%p66 bra 	$L__BB27_57;
	or.b32  	%r525, %r1808, 1073741824;
	st.volatile.global.u32 	[%rd6], %r525;
$L__BB27_57:
	ld.param.u64 	%rd226, [_ZN3cub18CUB_300001_SM_10006detail10radix_sort29DeviceRadixSortOnesweepKernelINS1_5radix10policy_hubIfNS0_8NullTypeEyE10Policy1000ELNS0_9SortOrderE0EfS6_yiiNS1_21identity_decomposer_tEEEvPT5_SC_PT3_PKSD_PT1_PKSH_PT2_PKSL_T4_iiT6__param_3];
	setp.lt.u32 	%p68, %r1, 256;
	setp.eq.s32 	%p69, %r1808, 6912;
	and.pred  	%p70, %p68, %p69;
	selp.u32 	%r526, 1, 0, %p70;
	{ 
	.reg .pred 	%p1; 
	.reg .pred 	%p2; 
	setp.ne.u32 	%p1, %r526, 0; 
	bar.red.or.pred 	%p2, 0, %p1; 
	selp.u32 	%r527, 1, 0, %p2; 
	}
	setp.eq.s32 	%p71, %r527, 0;
	cvt.u64.u32 	%rd7, %r1;
	cvta.to.global.u64 	%rd35, %rd226;
	mul.wide.u32 	%rd36, %r1, 8;
	add.s64 	%rd8, %rd35, %rd36;
	@%p71 bra 	$L__BB27_107;
	setp.gt.u32 	%p73, %r1, %r122;
	selp.b32 	%r126, 6912, 0, %p73;
	shl.b32 	%r528, %r1, 3;
	mov.u32 	%r529, _ZZN3cub18CUB_300001_SM_10006detail10radix_sort29DeviceRadixSortOnesweepKernelINS1_5radix10policy_hubIfNS0_8NullTypeEyE10Policy1000ELNS0_9SortOrderE0EfS6_yiiNS1_21identity_decomposer_tEEEvPT5_SC_PT3_PKSD_PT1_PKSH_PT2_PKSL_T4_iiT6_E1s;
	add.s32 	%r530, %r529, %r528;
	add.s32 	%r127, %r530, 27648;
	@%p66 bra 	$L__BB27_66;
	ld.global.u64 	%rd37, [%rd8];
	cvt.u64.u32 	%rd38, %r126;
	sub.s64 	%rd228, %rd37, %rd38;
	st.shared.u64 	[%r127], %rd228;
	setp.lt.s32 	%p74, %r4, 1;
	mov.u32 	%r1812, %r1808;
	@%p74 bra 	$L__BB27_65;
	mov.b32 	%r1810, -1;
	mov.u32 	%r1809, %r4;
	mov.u32 	%r1812, %r1808;
$L__BB27_61:
	add.s32 	%r131, %r1809, -1;
	shl.b32 	%r532, %r131, 8;
	add.s32 	%r533, %r532, %r1;
	mul.wide.s32 	%rd39, %r533, 4;
	add.s64 	%rd10, %rd2, %rd39;
$L__BB27_62:
	membar.cta;
	ld.volatile.global.u32 	%r132, [%rd10];
	setp.eq.s32 	%p75, %r132, 0;
	@%p75 bra 	$L__BB27_62;
	and.b32  	%r534, %r132, 1073741823;
	add.s32 	%r1812, %r534, %r1812;
	setp.gt.s32 	%p76, %r132, -1;
	vote.sync.ballot.b32 	%r1810, %p76, %r1810;
	setp.gt.u32 	%p78, %r1809, 1;
	and.pred  	%p79, %p76, %p78;
	mov.u32 	%r1809, %r131;
	@%p79 bra 	$L__BB27_61;
	ld.shared.u64 	%rd228, [%r127];
$L__BB27_65:
	or.b32  	%r535, %r1812, -2147483648;
	st.volatile.global.u32 	[%rd6], %r535;
	sub.s32 	%r536, %r1812, %r1808;
	cvt.s64.s32 	%rd40, %r536;
	add.s64 	%rd41, %rd228, %rd40;
	st.shared.u64 	[%r127], %rd41;
$L__BB27_66:
	ld.param.u32 	%r1759, [_ZN3cub18CUB_300001_SM_10006detail10radix_sort29DeviceRadixSortOnesweepKernelINS1_5radix10policy_hubIfNS0_8NullTypeEyE10Policy1000ELNS0_9SortOrderE0EfS6_yiiNS1_21identity_decomposer_tEEEvPT5_SC_PT3_PKSD_PT1_PKSH_PT2_PKSL_T4_iiT6__param_8];
	ld.param.u64 	%rd222, [_ZN3cub18CUB_300001_SM_10006detail10radix_sort29DeviceRadixSortOnesweepKernelINS1_5radix10policy_hubIfNS0_8NullTypeEyE10Policy1000ELNS0_9SortOrderE0EfS6_yiiNS1_21identity_decomposer_tEEEvPT5_SC_PT3_PKSD_PT1_PKSH_PT2_PKSL_T4_iiT6__param_2];
	setp.lt.s32 	%p81, %r5, %r1759;
	setp.eq.s64 	%p82, %rd222, 0;
	or.pred  	%p83, %p82, %p81;
	or.pred  	%p84, %p66, %p83;
	@%p84 bra 	$L__BB27_68;
	ld.param.u64 	%rd223, [_ZN3cub18CUB_300001_SM_10006detail10radix_sort29DeviceRadixSortOnesweepKernelINS1_5radix10policy_hubIfNS0_8NullTypeEyE10Policy1000ELNS0_9SortOrderE0EfS6_yiiNS1_21identity_decomposer_tEEEvPT5_SC_PT3_PKSD_PT1_PKSH_PT2_PKSL_T4_iiT6__param_2];
	ld.shared.u64 	%rd42, [%r127];
	cvt.u64.u32 	%rd43, %r126;
	cvt.s64.s32 	%rd44, %r1808;
	add.s64 	%rd45, %rd43, %rd44;
	add.s64 	%rd46, %rd45, %rd42;
	cvta.to.global.u64 	%rd47, %rd223;
	shl.b64 	%rd48, %rd7, 3;
	add.s64 	%rd49, %rd47, %rd48;
	st.global.u64 	[%rd49], %rd46;
$L__BB27_68:
	ld.param.u32 	%r1760, [_ZN3cub18CUB_300001_SM_10006detail10radix_sort29DeviceRadixSortOnesweepKernelINS1_5radix10policy_hubIfNS0_8NullTypeEyE10Policy1000ELNS0_9SortOrderE0EfS6_yiiNS1_21identity_decomposer_tEEEvPT5_SC_PT3_PKSD_PT1_PKSH_PT2_PKSL_T4_iiT6__param_8];
	setp.gt.s32 	%p85, %r5, %r1760;
	bar.sync 	0;
	shl.b32 	%r537, %r122, 3;
	mov.u32 	%r538, _ZZN3cub18CUB_300001_SM_10006detail10radix_sort29DeviceRadixSortOnesweepKernelINS1_5radix10policy_hubIfNS0_8NullTypeEyE10Policy1000ELNS0_9SortOrderE0EfS6_yiiNS1_21identity_decomposer_tEEEvPT5_SC_PT3_PKSD_PT1_PKSH_PT2_PKSL_T4_iiT6_E1s;
	add.s32 	%r539, %r538, %r537;
	ld.shared.u64 	%rd13, [%r539+27648];
	setp.gt.s32 	%p86, %r1813, -1;
	selp.b32 	%r540, -1, -2147483648, %p86;
	xor.b32  	%r1813, %r540, %r1813;
	setp.gt.s32 	%p87, %r1814, -1;
	selp.b32 	%r541, -1, -2147483648, %p87;
	xor.b32  	%r1814, %r541, %r1814;
	setp.gt.s32 	%p88, %r1815, -1;
	selp.b32 	%r542, -1, -2147483648, %p88;
	xor.b32  	%r1815, %r542, %r1815;
	setp.gt.s32 	%p89, %r1816, -1;
	selp.b32 	%r543, -1, -2147483648, %p89;
	xor.b32  	%r1816, %r543, %r1816;
	setp.gt.s32 	%p90, %r1817, -1;
	selp.b32 	%r544, -1, -2147483648, %p90;
	xor.b32  	%r1817, %r544, %r1817;
	setp.gt.s32 	%p91, %r1818, -1;
	selp.b32 	%r545, -1, -2147483648, %p91;
	xor.b32  	%r1818, %r545, %r1818;
	setp.gt.s32 	%p92, %r1819, -1;
	selp.b32 	%r546, -1, -2147483648, %p92;
	xor.b32  	%r1819, %r546, %r1819;
	setp.gt.s32 	%p93, %r1820, -1;
	selp.b32 	%r547, -1, -2147483648, %p93;
	xor.b32  	%r1820, %r547, %r1820;
	setp.gt.s32 	%p94, %r1821, -1;
	selp.b32 	%r548, -1, -2147483648, %p94;
	xor.b32  	%r1821, %r548, %r1821;
	setp.gt.s32 	%p95, %r1822, -1;
	selp.b32 	%r549, -1, -2147483648, %p95;
	xor.b32  	%r1822, %r549, %r1822;
	setp.gt.s32 	%p96, %r1823, -1;
	selp.b32 	%r550, -1, -2147483648, %p96;
	xor.b32  	%r1823, %r550, %r1823;
	setp.gt.s32 	%p97, %r1824, -1;
	selp.b32 	%r551, -1, -2147483648, %p97;
	xor.b32  	%r1824, %r551, %r1824;
	setp.gt.s32 	%p98, %r1825, -1;
	selp.b32 	%r552, -1, -2147483648, %p98;
	xor.b32  	%r1825, %r552, %r1825;
	setp.gt.s32 	%p99, %r1826, -1;
	selp.b32 	%r553, -1, -2147483648, %p99;
	xor.b32  	%r1826, %r553, %r1826;
	setp.gt.s32 	%p100, %r1827, -1;
	selp.b32 	%r554, -1, -2147483648, %p100;
	xor.b32  	%r1827, %r554, %r1827;
	setp.gt.s32 	%p101, %r1828, -1;
	selp.b32 	%r555, -1, -2147483648, %p101;
	xor.b32  	%r1828, %r555, %r1828;
	setp.gt.s32 	%p102, %r1829, -1;
	selp.b32 	%r556, -1, -2147483648, %p102;
	xor.b32  	%r1829, %r556, %r1829;
	setp.gt.s32 	%p103, %r1830, -1;
	selp.b32 	%r557, -1, -2147483648, %p103;
	xor.b32  	%r1830, %r557, %r1830;
	@%p85 bra 	$L__BB27_70;
	and.b32  	%r558, %r1, 31;
	and.b32  	%r559, %r1, 992;
	mul.lo.s32 	%r560, %r559, 18;
	or.b32  	%r561, %r560, %r558;
	cvt.u64.u32 	%rd50, %r561;
	add.s64 	%rd51, %rd13, %rd50;
	shl.b64 	%rd52, %rd51, 2;
	add.s64 	%rd53, %rd1, %rd52;
	st.global.u32 	[%rd53], %r1813;
	st.global.u32 	[%rd53+128], %r1814;
	st.global.u32 	[%rd53+256], %r1815;
	st.global.u32 	[%rd53+384], %r1816;
	st.global.u32 	[%rd53+512], %r1817;
	st.global.u32 	[%rd53+640], %r1818;
	st.global.u32 	[%rd53+768], %r1819;
	st.global.u32 	[%rd53+896], %r1820;
	st.global.u32 	[%rd53+1024], %r1821;
	st.global.u32 	[%rd53+1152], %r1822;
	st.global.u32 	[%rd53+1280], %r1823;
	st.global.u32 	[%rd53+1408], %r1824;
	st.global.u32 	[%rd53+1536], %r1825;
	st.global.u32 	[%rd53+1664], %r1826;
	st.global.u32 	[%rd53+1792], %r1827;
	st.global.u32 	[%rd53+1920], %r1828;
	st.global.u32 	[%rd53+2048], %r1829;
	st.global.u32 	[%rd53+2176], %r1830;
	bra.uni 	$L__BB27_106;
$L__BB27_70:
	ld.param.u32 	%r1761, [_ZN3cub18CUB_300001_SM_10006detail10radix_sort29DeviceRadixSortOnesweepKernelINS1_5radix10policy_hubIfNS0_8NullTypeEyE10Policy1000ELNS0_9SortOrderE0EfS6_yiiNS1_21identity_decomposer_tEEEvPT5_SC_PT3_PKSD_PT1_PKSH_PT2_PKSL_T4_iiT6__param_8];
	mad.lo.s32 	%r154, %r4, -6912, %r1761;
	and.b32  	%r562, %r1, 31;
	and.b32  	%r563, %r1, 992;
	mul.lo.s32 	%r564, %r563, 18;
	or.b32  	%r155, %r564, %r562;
	setp.ge.s32 	%p104, %r155, %r154;
	cvt.u64.u32 	%rd54, %r155;
	add.s64 	%rd55, %rd13, %rd54;
	shl.b64 	%rd56, %rd55, 2;
	add.s64 	%rd14, %rd1, %rd56;
	@%p104 bra 	$L__BB27_72;
	st.global.u32 	[%rd14], %r1813;
$L__BB27_72:
	add.s32 	%r565, %r155, 32;
	setp.ge.s32 	%p105, %r565, %r154;
	@%p105 bra 	$L__BB27_74;
	st.global.u32 	[%rd14+128], %r1814;
$L__BB27_74:
	add.s32 	%r566, %r155, 64;
	setp.ge.s32 	%p106, %r566, %r154;
	@%p106 bra 	$L__BB27_76;
	st.global.u32 	[%rd14+256], %r1815;
$L__BB27_76:
	add.s32 	%r567, %r155, 96;
	setp.ge.s32 	%p107, %r567, %r154;
	@%p107 bra 	$L__BB27_78;
	st.global.u32 	[%rd14+384], %r1816;
$L__BB27_78:
	add.s32 	%r568, %r155, 128;
	setp.ge.s32 	%p108, %r568, %r154;
	@%p108 bra 	$L__BB27_80;
	st.global.u32 	[%rd14+512], %r1817;
$L__BB27_80:
	add.s32 	%r569, %r155, 160;
	setp.ge.s32 	%p109, %r569, %r154;
	@%p109 bra 	$L__BB27_82;
	st.global.u32 	[%rd14+640], %r1818;
$L__BB27_82:
	add.s32 	%r570, %r155, 192;
	setp.ge.s32 	%p110, %r570, %r154;
	@%p110 bra 	$L__BB27_84;
	st.global.u32 	[%rd14+768], %r1819;
$L__BB27_84:
	add.s32 	%r571, %r155, 224;
	setp.ge.s32 	%p111, %r571, %r154;
	@%p111 bra 	$L__BB27_86;
	st.global.u32 	[%rd14+896], %r1820;
$L__BB27_86:
	add.s32 	%r572, %r155, 256;
	setp.ge.s32 	%p112, %r572, %r154;
	@%p112 bra 	$L__BB27_88;
	st.global.u32 	[%rd14+1024], %r1821;
$L__BB27_88:
	add.s32 	%r573, %r155, 288;
	setp.ge.s32 	%p113, %r573, %r154;
	@%p113 bra 	$L__BB27_90;
	st.global.u32 	[%rd14+1152], %r1822;
$L__BB27_90:
	add.s32 	%r574, %r155, 320;
	setp.ge.s32 	%p114, %r574, %r154;
	@%p114 bra 	$L__BB27_92;
	st.global.u32 	[%rd14+1280], %r1823;
$L__BB27_92:
	add.s32 	%r575, %r155, 352;
	setp.ge.s32 	%p115, %r575, %r154;
	@%p115 bra 	$L__BB27_94;
	st.global.u32 	[%rd14+1408], %r1824;
$L__BB27_94:
	add.s32 	%r576, %r155, 384;
	setp.ge.s32 	%p116, %r576, %r154;
	@%p116 bra 	$L__BB27_96;
	st.global.u32 	[%rd14+1536], %r1825;
$L__BB27_96:
	add.s32 	%r577, %r155, 416;
	setp.ge.s32 	%p117, %r577, %r154;
	@%p117 bra 	$L__BB27_98;
	st.global.u32 	[%rd14+1664], %r1826;
$L__BB27_98:
	add.s32 	%r578, %r155, 448;
	setp.ge.s32 	%p118, %r578, %r154;
	@%p118 bra 	$L__BB27_100;
	st.global.u32 	[%rd14+1792], %r1827;
$L__BB27_100:
	add.s32 	%r579, %r155, 480;
	setp.ge.s32 	%p119, %r579, %r154;
	@%p119 bra 	$L__BB27_102;
	st.global.u32 	[%rd14+1920], %r1828;
$L__BB27_102:
	add.s32 	%r580, %r155, 512;
	setp.ge.s32 	%p120, %r580, %r154;
	@%p120 bra 	$L__BB27_104;
	st.global.u32 	[%rd14+2048], %r1829;
$L__BB27_104:
	add.s32 	%r581, %r155, 544;
	setp.ge.s32 	%p121, %r581, %r154;
	@%p121 bra 	$L__BB27_106;
	st.global.u32 	[%rd14+2176], %r1830;
$L__BB27_106:
	// begin inline asm
	exit;
	// end inline asm
$L__BB27_107:
	mul.hi.u32 	%r582, %r1, 357913942;
	add.s32 	%r583, %r582, %r1;
	shl.b32 	%r584, %r583, 2;
	mov.u32 	%r585, _ZZN3cub18CUB_300001_SM_10006detail10radix_sort29DeviceRadixSortOnesweepKernelINS1_5radix10policy_hubIfNS0_8NullTypeEyE10Policy1000ELNS0_9SortOrderE0EfS6_yiiNS1_21identity_decomposer_tEEEvPT5_SC_PT3_PKSD_PT1_PKSH_PT2_PKSL_T4_iiT6_E1s;
	add.s32 	%r586, %r585, %r584;
	add.s32 	%r174, %r586, 13328;
	st.shared.u32 	[%r586+13328], %r1808;
	bar.sync 	0;
	setp.gt.u32 	%p122, %r1, 31;
	@%p122 bra 	$L__BB27_109;
	mov.u32 	%r617, _ZZN3cub18CUB_300001_SM_10006detail10radix_sort29DeviceRadixSortOnesweepKernelINS1_5radix10policy_hubIfNS0_8NullTypeEyE10Policy1000ELNS0_9SortOrderE0EfS6_yiiNS1_21identity_decomposer_tEEEvPT5_SC_PT3_PKSD_PT1_PKSH_PT2_PKSL_T4_iiT6_E1s;
	mad.lo.s32 	%r618, %r1, 52, %r617;
	ld.shared.u32 	%r619, [%r618+13328];
	ld.shared.u32 	%r620, [%r618+13332];
	ld.shared.u32 	%r621, [%r618+13336];
	ld.shared.u32 	%r622, [%r618+13340];
	ld.shared.u32 	%r623, [%r618+13344];
	ld.shared.u32 	%r624, [%r618+13348];
	ld.shared.u32 	%r625, [%r618+13352];
	ld.shared.u32 	%r626, [%r618+13356];
	ld.shared.u32 	%r627, [%r618+13360];
	ld.shared.u32 	%r628, [%r618+13364];
	ld.shared.u32 	%r629, [%r618+13368];
	ld.shared.u32 	%r630, [%r618+13372];
	add.s32 	%r631, %r620, %r619;
	add.s32 	%r632, %r631, %r621;
	add.s32 	%r633, %r632, %r622;
	add.s32 	%r634, %r633, %r623;
	add.s32 	%r635, %r634, %r624;
	add.s32 	%r636, %r635, %r625;
	add.s32 	%r637, %r636, %r626;
	add.s32 	%r638, %r637, %r627;
	add.s32 	%r639, %r638, %r628;
	add.s32 	%r640, %r639, %r629;
	add.s32 	%r591, %r640, %r630;
	mov.b32 	%r589, 1;
	mov.b32 	%r614, 0;
	mov.b32 	%r616, -1;
	// begin inline asm
	{  .reg .s32 r0;  .reg .pred p;  shfl.sync.up.b32 r0|p, %r591, %r589, %r614, %r616;  @p add.s32 r0, r0, %r591;  mov.s32 %r587, r0;}
	// end inline asm
	mov.b32 	%r595, 2;
	// begin inline asm
	{  .reg .s32 r0;  .reg .pred p;  shfl.sync.up.b32 r0|p, %r587, %r595, %r614, %r616;  @p add.s32 r0, r0, %r587;  mov.s32 %r593, r0;}
	// end inline asm
	mov.b32 	%r601, 4;
	// begin inline asm
	{  .reg .s32 r0;  .reg .pred p;  shfl.sync.up.b32 r0|p, %r593, %r601, %r614, %r616;  @p add.s32 r0, r0, %r593;  mov.s32 %r599, r0;}
	// end inline asm
	mov.b32 	%r607, 8;
	// begin inline asm
	{  .reg .s32 r0;  .reg .pred p;  shfl.sync.up.b32 r0|p, %r599, %r607, %r614, %r616;  @p add.s32 r0, r0, %r599;  mov.s32 %r605, r0;}
	// end inline asm
	mov.b32 	%r613, 16;
	// begin inline asm
	{  .reg .s32 r0;  .reg .pred p;  shfl.sync.up.b32 r0|p, %r605, %r613, %r614, %r616;  @p add.s32 r0, r0, %r605;  mov.s32 %r611, r0;}
	// end inline asm
	sub.s32 	%r641, %r611, %r591;
	add.s32 	%r642, %r619, %r641;
	add.s32 	%r643, %r620, %r642;
	add.s32 	%r644, %r621, %r643;
	add.s32 	%r645, %r622, %r644;
	add.s32 	%r646, %r623, %r645;
	add.s32 	%r647, %r624, %r646;
	add.s32 	%r648, %r625, %r647;
	add.s32 	%r649, %r626, %r648;
	add.s32 	%r650, %r627, %r649;
	add.s32 	%r651, %r628, %r650;
	add.s32 	%r652, %r629, %r651;
	st.shared.u32 	[%r618+13328], %r641;
	st.shared.u32 	[%r618+13332], %r642;
	st.shared.u32 	[%r618+13336], %r643;
	st.shared.u32 	[%r618+13340], %r644;
	st.shared.u32 	[%r618+13344], %r645;
	st.shared.u32 	[%r618+13348], %r646;
	st.shared.u32 	[%r618+13352], %r647;
	st.shared.u32 	[%r618+13356], %r648;
	st.shared.u32 	[%r618+13360], %r649;
	st.shared.u32 	[%r618+13364], %r650;
	st.shared.u32 	[%r618+13368], %r651;
	st.shared.u32 	[%r618+13372], %r652;
$L__BB27_109:
	setp.gt.u32 	%p123, %r1, 255;
	bar.sync 	0;
	ld.shared.u32 	%r175, [%r174];
	@%p123 bra 	$L__BB27_111;
	shl.b32 	%r653, %r1, 2;
	mov.u32 	%r654, _ZZN3cub18CUB_300001_SM_10006detail10radix_sort29DeviceRadixSortOnesweepKernelINS1_5radix10policy_hubIfNS0_8NullTypeEyE10Policy1000ELNS0_9SortOrderE0EfS6_yiiNS1_21identity_decomposer_tEEEvPT5_SC_PT3_PKSD_PT1_PKSH_PT2_PKSL_T4_iiT6_E1s;
	add.s32 	%r655, %r654, %r653;
	ld.shared.u32 	%r656, [%r655];
	add.s32 	%r657, %r656, %r175;
	st.shared.u32 	[%r655], %r657;
	ld.shared.u32 	%r658, [%r655+1024];
	add.s32 	%r659, %r658, %r175;
	st.shared.u32 	[%r655+1024], %r659;
	ld.shared.u32 	%r660, [%r655+2048];
	add.s32 	%r661, %r660, %r175;
	st.shared.u32 	[%r655+2048], %r661;
	ld.shared.u32 	%r662, [%r655+3072];
	add.s32 	%r663, %r662, %r175;
	st.shared.u32 	[%r655+3072], %r663;
	ld.shared.u32 	%r664, [%r655+4096];
	add.s32 	%r665, %r664, %r175;
	st.shared.u32 	[%r655+4096], %r665;
	ld.shared.u32 	%r666, [%r655+5120];
	add.s32 	%r667, %r666, %r175;
	st.shared.u32 	[%r655+5120], %r667;
	ld.shared.u32 	%r668, [%r655+6144];
	add.s32 	%r669, %r668, %r175;
	st.shared.u32 	[%r655+6144], %r669;
	ld.shared.u32 	%r670, [%r655+7168];
	add.s32 	%r671, %r670, %r175;
	st.shared.u32 	[%r655+7168], %r671;
	ld.shared.u32 	%r672, [%r655+8192];
	add.s32 	%r673, %r672, %r175;
	st.shared.u32 	[%r655+8192], %r673;
	ld.shared.u32 	%r674, [%r655+9216];
	add.s32 	%r675, %r674, %r175;
	st.shared.u32 	[%r655+9216], %r675;
	ld.shared.u32 	%r676, [%r655+10240];
	add.s32 	%r677, %r676, %r175;
	st.shared.u32 	[%r655+10240], %r677;
	ld.shared.u32 	%r678, [%r655+11264];
	add.s32 	%r679, %r678, %r175;
	st.shared.u32 	[%r655+11264], %r679;
$L__BB27_111:
	bar.sync 	0;
	// begin inline asm
	mov.u32 %r680, %lanemask_le;
	// end inline asm
	setp.eq.s32 	%p124, %r1813, 2147483647;
	selp.b32 	%r706, -2147483648, %r1813, %p124;
	shr.u32 	%r707, %r706, %r298;
	and.b32  	%r703, %r707, %r97;
	mov.b32 	%r683, 1;
	// begin inline asm
	{
    .reg .pred p;
    and.b32 %r681, %r703, %r683;    setp.ne.u32 p, %r681, 0;
    vote.ballot.sync.b32 %r681, p, 0xffffffff;
    @!p not.b32 %r681, %r681;
}

	// end inline asm
	mov.b32 	%r686, 2;
	// begin inline asm
	{
    .reg .pred p;
    and.b32 %r684, %r703, %r686;    setp.ne.u32 p, %r684, 0;
    vote.ballot.sync.b32 %r684, p, 0xffffffff;
    @!p not.b32 %r684, %r684;
}

	// end inline asm
	and.b32  	%r708, %r684, %r681;
	mov.b32 	%r689, 4;
	// begin inline asm
	{
    .reg .pred p;
    and.b32 %r687, %r703, %r689;    setp.ne.u32 p, %r687, 0;
    vote.ballot.sync.b32 %r687, p, 0xffffffff;
    @!p not.b32 %r687, %r687;
}

	// end inline asm
	and.b32  	%r709, %r687, %r708;
	mov.b32 	%r692, 8;
	// begin inline asm
	{
    .reg .pred p;
    and.b32 %r690, %r703, %r692;    setp.ne.u32 p, %r690, 0;
    vote.ballot.sync.b32 %r690, p, 0xffffffff;
    @!p not.b32 %r690, %r690;
}

	// end inline asm
	and.b32  	%r710, %r690, %r709;
	mov.b32 	%r695, 16;
	// begin inline asm
	{
    .reg .pred p;
    and.b32 %r693, %r703, %r695;    setp.ne.u32 p, %r693, 0;
    vote.ballot.sync.b32 %r693, p, 0xffffffff;
    @!p not.b32 %r693, %r693;
}

	// end inline asm
	and.b32  	%r711, %r693, %r710;
	mov.b32 	%r698, 32;
	// begin inline asm
	{
    .reg .pred p;
    and.b32 %r696, %r703, %r698;    setp.ne.u32 p, %r696, 0;
    vote.ballot.sync.b32 %r696, p, 0xffffffff;
    @!p not.b32 %r696, %r696;
}

	// end inline asm
	and.b32  	%r712, %r696, %r711;
	mov.b32 	%r701, 64;
	// begin inline asm
	{
    .reg .pred p;
    and.b32 %r699, %r703, %r701;    setp.ne.u32 p, %r699, 0;
    vote.ballot.sync.b32 %r699, p, 0xffffffff;
    @!p not.b32 %r699, %r699;
}

	// end inline asm
	and.b32  	%r713, %r699, %r712;
	mov.b32 	%r704, 128;
	// begin inline asm
	{
    .reg .pred p;
    and.b32 %r702, %r703, %r704;    setp.ne.u32 p, %r702, 0;
    vote.ballot.sync.b32 %r702, p, 0xffffffff;
    @!p not.b32 %r702, %r702;
}

	// end inline asm
	and.b32  	%r714, %r702, %r713;
	clz.b32 	%r715, %r714;
	sub.s32 	%r178, 31, %r715;
	and.b32  	%r716, %r680, %r714;
	popc.b32 	%r179, %r716;
	setp.ne.s32 	%p125, %r300, %r178;
	mov.b32 	%r1831, 0;
	@%p125 bra 	$L__BB27_113;
	shl.b32 	%r717, %r703, 2;
	add.s32 	%r718, %r98, %r717;
	atom.shared.add.u32 	%r1831, [%r718], %r179;
$L__BB27_113:
	shfl.sync.idx.b32	%r744|%p126, %r1831, %r178, 31, -1;
	add.s32 	%r182, %r179, %r744;
	setp.eq.s32 	%p127, %r1814, 2147483647;
	selp.b32 	%r745, -2147483648, %r1814, %p127;
	shr.u32 	%r746, %r745, %r298;
	and.b32  	%r741, %r746, %r97;
	mov.b32 	%r721, 1;
	// begin inline asm
	{
    .reg .pred p;
    and.b32 %r719, %r741, %r721;    setp.ne.u32 p, %r719, 0;
    vote.ballot.sync.b32 %r719, p, 0xffffffff;
    @!p not.b32 %r719, %r719;
}

	// end inline asm
	mov.b32 	%r724, 2;
	// begin inline asm
	{
    .reg .pred p;
    and.b32 %r722, %r741, %r724;    setp.ne.u32 p, %r722, 0;
    vote.ballot.sync.b32 %r722, p, 0xffffffff;
    @!p not.b32 %r722, %r722;
}

	// end inline asm
	and.b32  	%r747, %r722, %r719;
	mov.b32 	%r727, 4;
	// begin inline asm
	{
    .reg .pred p;
    and.b32 %r725, %r741, %r727;    setp.ne.u32 p, %r725, 0;
    vote.ballot.sync.b32 %r725, p, 0xffffffff;
    @!p not.b32 %r725, %r725;
}

	// end inline asm
	and.b32  	%r748, %r725, %r747;
	mov.b32 	%r730, 8;
	// begin inline asm
	{
    .reg .pred p;
    and.b32 %r728, %r741, %r730;    setp.ne.u32 p, %r728, 0;
    vote.ballot.sync.b32 %r728, p, 0xffffffff;
    @!p not.b32 %r728, %r728;
}

	// end inline asm
	and.b32  	%r749, %r728, %r748;
	mov.b32 	%r733, 16;
	// begin inline asm
	{
    .reg .pred p;
    and.b32 %r731, %r741, %r733;    setp.ne.u32 p, %r731, 0;
    vote.ballot.sync.b32 %r731, p, 0xffffffff;
    @!p not.b32 %r731, %r731;
}

	// end inline asm
	and.b32  	%r750, %r731, %r749;
	mov.b32 	%r736, 32;
	// begin inline asm
	{
    .reg .pred p;
    and.b32 %r734, %r741, %r736;    setp.ne.u32 p, %r734, 0;
    vote.ballot.sync.b32 %r734, p, 0xffffffff;
    @!p not.b32 %r734, %r734;
}

	// end inline asm
	and.b32  	%r751, %r734, %r750;
	mov.b32 	%r739, 64;
	// begin inline asm
	{
    .reg .pred p;
    and.b32 %r737, %r741, %r739;    setp.ne.u32 p, %r737, 0;
    vote.ballot.sync.b32 %r737, p, 0xffffffff;
    @!p not.b32 %r737, %r737;
}

	// end inline asm
	and.b32  	%r752, %r737, %r751;
	mov.b32 	%r742, 128;
	// begin inline asm
	{
    .reg .pred p;
    and.b32 %r740, %r741, %r742;    setp.ne.u32 p, %r740, 0;
    vote.ballot.sync.b32 %r740, p, 0xffffffff;
    @!p not.b32 %r740, %r740;
}

	// end inline asm
	and.b32  	%r753, %r740, %r752;
	clz.b32 	%r754, %r753;
	sub.s32 	%r184, 31, %r754;
	and.b32  	%r755, %r680, %r753;
	popc.b32 	%r185, %r755;
	setp.ne.s32 	%p128, %r300, %r184;
	mov.b32 	%r1832, 0;
	@%p128 bra 	$L__BB27_115;
	shl.b32 	%r756, %r741, 2;
	add.s32 	%r757, %r98, %r756;
	atom.shared.add.u32 	%r1832, [%r757], %r185;
$L__BB27_115:
	shfl.sync.idx.b32	%r783|%p129, %r1832, %r184, 31, -1;
	add.s32 	%r188, %r185, %r783;
	setp.eq.s32 	%p130, %r1815, 2147483647;
	selp.b32 	%r784, -2147483648, %r1815, %p130;
	shr.u32 	%r785, %r784, %r298;
	and.b32  	%r780, %r785, %r97;
	mov.b32 	%r760, 1;
	// begin inline asm
	{
    .reg .pred p;
    and.b32 %r758, %r780, %r760;    setp.ne.u32 p, %r758, 0;
    vote.ballot.sync.b32 %r758, p, 0xffffffff;
    @!p not.b32 %r758, %r758;
}

	// end inline asm
	mov.b32 	%r763, 2;
	// begin inline asm
	{
    .reg .pred p;
    and.b32 %r761, %r780, %r763;    setp.ne.u32 p, %r761, 0;
    vote.ballot.sync.b32 %r761, p, 0xffffffff;
    @!p not.b32 %r761, %r761;
}

	// end inline asm
	and.b32  	%r786, %r761, %r758;
	mov.b32 	%r766, 4;
	// begin inline asm
	{
    .reg .pred p;
    and.b32 %r764, %r780, %r766;    setp.ne.u32 p, %r764, 0;
    vote.ballot.sync.b32 %r764, p, 0xffffffff;
    @!p not.b32 %r764, %r764;
}

	// end inline asm
	and.b32  	%r787, %r764, %r786;
	mov.b32 	%r769, 8;
	// begin inline asm
	{
    .reg .pred p;
    and.b32 %r767, %r780, %r769;    setp.ne.u32 p, %r767, 0;
    vote.ballot.sync.b32 %r767, p, 0xffffffff;
    @!p not.b32 %r767, %r767;
}

	// end inline asm
	and.b32  	%r788, %r767, %r787;
	mov.b32 	%r772, 16;
	// begin inline asm
	{
    .reg .pred p;
    and.b32 %r770, %r780, %r772;    setp.ne.u32 p, %r770, 0;
    vote.ballot.sync.b32 %r770, p, 0xffffffff;
    @!p not.b32 %r770, %r770;
}

	// end inline asm
	and.b32  	%r789, %r770, %r788;
	mov.b32 	%r775, 32;
	// begin inline asm
	{
    .reg .pred p;
    and.b32 %r773, %r780, %r775;    setp.ne.u32 p, %r773, 0;
    vote.ballot.sync.b32 %r773, p, 0xffffffff;
    @!p not.b32 %r773, %r773;
}

	// end inline asm
	and.b32  	%r790, %r773, %r789;
	mov.b32 	%r778, 64;
	// begin inline asm
	{
    .reg .pred p;
    and.b32 %r776, %r780, %r778;    setp.ne.u32 p, %r776, 0;
    vote.ballot.sync.b32 %r776, p, 0xffffffff;
    @!p not.b32 %r776, %r776;
}

	// end inline asm
	and.b32  	%r791, %r776, %r790;
	mov.b32 	%r781, 128;
	// begin inline asm
	{
    .reg .pred p;
    and.b32 %r779, %r780, %r781;    setp.ne.u32 p, %r779, 0;
    vote.ballot.sync.b32 %r779, p, 0xffffffff;
    @!p not.b32 %r779, %r779;
}

	// end inline asm
	and.b32  	%r792, %r779, %r791;
	clz.b32 	%r793, %r792;
	sub.s32 	%r190, 31, %r793;
	and.b32  	%r794, %r680, %r792;
	popc.b32 	%r191, %r794;
	setp.ne.s32 	%p131, %r300, %r190;
	mov.b32 	%r1833, 0;
	@%p131 bra 	$L__BB27_117;
	shl.b32 	%r795, %r780, 2;
	add.s32 	%r796, %r98, %r795;
	atom.shared.add.u32 	%r1833, [%r796], %r191;
$L__BB27_117:
	shfl.sync.idx.b32	%r822|%p132, %r1833, %r190, 31, -1;
	add.s32 	%r194, %r191, %r822;
	setp.eq.s32 	%p133, %r1816, 2147483647;
	selp.b32 	%r823, -2147483648, %r1816, %p133;
	shr.u32 	%r824, %r823, %r298;
	and.b32  	%r819, %r824, %r97;
	mov.b32 	%r799, 1;
	// begin inline asm
	{
    .reg .pred p;
    and.b32 %r797, %r819, %r799;    setp.ne.u32 p, %r797, 0;
    vote.ballot.sync.b32 %r797, p, 0xffffffff;
    @!p not.b32 %r797, %r797;
}

	// end inline asm
	mov.b32 	%r802, 2;
	// begin inline asm
	{
    .reg .pred p;
    and.b32 %r800, %r819, %r802;    setp.ne.u32 p, %r800, 0;
    vote.ballot.sync.b32 %r800, p, 0xffffffff;
    @!p not.b32 %r800, %r800;
}

	// end inline asm
	and.b32  	%r825, %r800, %r797;
	mov.b32 	%r805, 4;
	// begin inline asm
	{
    .reg .pred p;
    and.b32 %r803, %r819, %r805;    setp.ne.u32 p, %r803, 0;
    vote.ballot.sync.b32 %r803, p, 0xffffffff;
    @!p not.b32 %r803, %r803;
}

	// end inline asm
	and.b32  	%r826, %r803, %r825;
	mov.b32 	%r808, 8;
	// begin inline asm
	{
    .reg .pred p;
    and.b32 %r806, %r819, %r808;    setp.ne.u32 p, %r806, 0;
    vote.ballot.sync.b32 %r806, p, 0xffffffff;
    @!p not.b32 %r806, %r806;
}

	// end inline asm
	and.b32  	%r827, %r806, %r826;
	mov.b32 	%r811, 16;
	// begin inline asm
	{
    .reg .pred p;
    and.b32 %r809, %r819, %r811;    setp.ne.u32 p, %r809, 0;
    vote.ballot.sync.b32 %r809, p, 0xffffffff;
    @!p not.b32 %r809, %r809;
}

	// end inline asm
	and.b32  	%r828, %r809, %r827;
	mov.b32 	%r814, 32;
	// begin inline asm
	{
    .reg .pred p;
    and.b32 %r812, %r819, %r814;    setp.ne.u32 p, %r812, 0;
    vote.ballot.sync.b32 %r812, p, 0xffffffff;
    @!p not.b32 %r812, %r812;
}

	// end inline asm
	and.b32  	%r829, %r812, %r828;
	mov.b32 	%r817, 64;
	// begin inline asm
	{
    .reg .pred p;
    and.b32 %r815, %r819, %r817;    setp.ne.u32 p, %r815, 0;
    vote.ballot.sync.b32 %r815, p, 0xffffffff;
    @!p not.b32 %r815, %r815;
}

	// end inline asm
	and.b32  	%r830, %r815, %r829;
	mov.b32 	%r820, 128;
	// begin inline asm
	{
    .reg .pred p;
    and.b32 %r818, %r819, %r820;    setp.ne.u32 p, %r818, 0;
    vote.ballot.sync.b32 %r818, p, 0xffffffff;
    @!p not.b32 %r818, %r818;
}

	// end inline asm
	and.b32  	%r831, %r818, %r830;
	clz.b32 	%r832, %r831;
	sub.s32 	%r196, 31, %r832;
	and.b32  	%r833, %r680, %r831;
	popc.b32 	%r197, %r833;
	setp.ne.s32 	%p134, %r300, %r196;
	mov.b32 	%r1834, 0;
	@%p134 bra 	$L__BB27_119;
	shl.b32 	%r834, %r819, 2;
	add.s32 	%r835, %r98, %r834;
	atom.shared.add.u32 	%r1834, [%r835], %r197;
$L__BB27_119:
	shfl.sync.idx.b32	%r861|%p135, %r1834, %r196, 31, -1;
	add.s32 	%r200, %r197, %r861;
	setp.eq.s32 	%p136, %r1817, 2147483647;
	selp.b32 	%r862, -2147483648, %r1817, %p136;
	shr.u32 	%r863, %r862, %r298;
	and.b32  	%r858, %r863, %r97;
	mov.b32 	%r838, 1;
	// begin inline asm
	{
    .reg .pred p;
    and.b32 %r836, %r858, %r838;    setp.ne.u32 p, %r836, 0;
    vote.ballot.sync.b32 %r836, p, 0xffffffff;
    @!p not.b32 %r836, %r836;
}

	// end inline asm
	mov.b32 	%r841, 2;
	// begin inline asm
	{
    .reg .pred p;
    and.b32 %r839, %r858, %r841;    setp.ne.u32 p, %r839, 0;
    vote.ballot.sync.b32 %r839, p, 0xffffffff;
    @!p not.b32 %r839, %r839;
}

	// end inline asm
	and.b32  	%r864, %r839, %r836;
	mov.b32 	%r844, 4;
	// begin inline asm
	{
    .reg .pred p;
    and.b32 %r842, %r858, %r844;    setp.ne.u32 p, %r842, 0;
    vote.ballot.sync.b32 %r842, p, 0xffffffff;
    @!p not.b32 %r842, %r842;
}

	// end inline asm
	and.b32  	%r865, %r842, %r864;
	mov.b32 	%r847, 8;
	// begin inline asm
	{
    .reg .pred p;
    and.b32 %r845, %r858, %r847;    setp.ne.u32 p, %r845, 0;
    vote.ballot.sync.b32 %r845, p, 0xffffffff;
    @!p not.b32 %r845, %r845;
}

	// end inline asm
	and.b32  	%r866, %r845, %r865;
	mov.b32 	%r850, 16;
	// begin inline asm
	{
    .reg .pred p;
    and.b32 %r848, %r858, %r850;    setp.ne.u32 p, %r848, 0;
    vote.ballot.sync.b32 %r848, p, 0xffffffff;
    @!p not.b32 %r848, %r848;
}

	// end inline asm
	and.b32  	%r867, %r848, %r866;
	mov.b32 	%r853, 32;
	// begin inline asm
	{
    .reg .pred p;
    and.b32 %r851, %r858, %r853;    setp.ne.u32 p, %r851, 0;
    vote.ballot.sync.b32 %r851, p, 0xffffffff;
    @!p not.b32 %r851, %r851;
}

	// end inline asm
	and.b32  	%r868, %r851, %r867;
	mov.b32 	%r856, 64;
	// begin inline asm
	{
    .reg .pred p;
    and.b32 %r854, %r858, %r856;    setp.ne.u32 p, %r854, 0;
    vote.ballot.sync.b32 %r854, p, 0xffffffff;
    @!p not.b32 %r854, %r854;
}

	// end inline asm
	and.b32  	%r869, %r854, %r868;
	mov.b32 	%r859, 128;
	// begin inline asm
	{
    .reg .pred p;
    and.b32 %r857, %r858, %r859;    setp.ne.u32 p, %r857, 0;
    vote.ballot.sync.b32 %r857, p, 0xffffffff;
    @!p not.b32 %r857, %r857;
}

	// end inline asm
	and.b32  	%r870, %r857, %r869;
	clz.b32 	%r871, %r870;
	sub.s32 	%r202, 31, %r871;
	and.b32  	%r872, %r680, %r870;
	popc.b32 	%r203, %r872;
	setp.ne.s32 	%p137, %r300, %r202;
	mov.b32 	%r1835, 0;
	@%p137 bra 	$L__BB27_121;
	shl.b32 	%r873, %r858, 2;
	add.s32 	%r874, %r98, %r873;
	atom.shared.add.u32 	%r1835, [%r874], %r203;
$L__BB27_121:
	shfl.sync.idx.b32	%r900|%p138, %r1835, %r202, 31, -1;
	add.s32 	%r206, %r203, %r900;
	setp.eq.s32 	%p139, %r1818, 2147483647;
	selp.b32 	%r901, -2147483648, %r1818, %p139;
	shr.u32 	%r902, %r901, %r298;
	and.b32  	%r897, %r902, %r97;
	mov.b32 	%r877, 1;
	// begin inline asm
	{
    .reg .pred p;
    and.b32 %r875, %r897, %r877;    setp.ne.u32 p, %r875, 0;
    vote.ballot.sync.b32 %r875, p, 0xffffffff;
    @!p not.b32 %r875, %r875;
}

	// end inline asm
	mov.b32 	%r880, 2;
	// begin inline asm
	{
    .reg .pred p;
    and.b32 %r878, %r897, %r880;    setp.ne.u32 p, %r878, 0;
    vote.ballot.sync.b32 %r878, p, 0xffffffff;
    @!p not.b32 %r878, %r878;
}

	// end inline asm
	and.b32  	%r903, %r878, %r875;
	mov.b32 	%r883, 4;
	// begin inline asm
	{
    .reg .pred p;
    and.b32 %r881, %r897, %r883;    setp.ne.u32 p, %r881, 0;
    vote.ballot.sync.b32 %r881, p, 0xffffffff;
    @!p not.b32 %r881, %r881;
}

	// end inline asm
	and.b32  	%r904, %r881, %r903;
	mov.b32 	%r886, 8;
	// begin inline asm
	{
    .reg .pred p;
    and.b32 %r884, %r897, %r886;    setp.ne.u32 p, %r884, 0;
    vote.ballot.sync.b32 %r884, p, 0xffffffff;
    @!p not.b32 %r884, %r884;
}

	// end inline asm
	and.b32  	%r905, %r884, %r904;
	mov.b32 	%r889, 16;
	// begin inline asm
	{
    .reg .pred p;
    and.b32 %r887, %r897, %r889;    setp.ne.u32 p, %r887, 0;
    vote.ballot.sync.b32 %r887, p, 0xffffffff;
    @!p not.b32 %r887, %r887;
}

	// end inline asm
	and.b32  	%r906, %r887, %r905;
	mov.b32 	%r892, 32;
	// begin inline asm
	{
    .reg .pred p;
    and.b32 %r890, %r897, %r892;    setp.ne.u32 p, %r890, 0;
    vote.ballot.sync.b32 %r890, p, 0xffffffff;
    @!p not.b32 %r890, %r890;
}

	// end inline asm
	and.b32  	%r907, %r890, %r906;
	mov.b32 	%r895, 64;
	// begin inline asm
	{
    .reg .pred p;
    and.b32 %r893, %r897, %r895;    setp.ne.u32 p, %r893, 0;
    vote.ballot.sync.b32 %r893, p, 0xffffffff;
    @!p not.b32 %r893, %r893;
}

	// end inline asm
	and.b32  	%r908, %r893, %r907;
	mov.b32 	%r898, 128;
	// begin inline asm
	{
    .reg .pred p;
    and.b32 %r896, %r897, %r898;    setp.ne.u32 p, %r896, 0;
    vote.ballot.sync.b32 %r896, p, 0xffffffff;
    @!p not.b32 %r896, %r896;
}

	// end inline asm
	and.b32  	%r909, %r896, %r908;
	clz.b32 	%r910, %r909;
	sub.s32 	%r208, 31, %r910;
	and.b32  	%r911, %r680, %r909;
	popc.b32 	%r209, %r911;
	setp.ne.s32 	%p140, %r300, %r208;
	mov.b32 	%r1836, 0;
	@%p140 bra 	$L__BB27_123;
	shl.b32 	%r912, %r897, 2;
	add.s32 	%r913, %r98, %r912;
	atom.shared.add.u32 	%r1836, [%r913], %r209;
$L__BB27_123:
	shfl.sync.idx.b32	%r939|%p141, %r1836, %r208, 31, -1;
	add.s32 	%r212, %r209, %r939;
	setp.eq.s32 	%p142, %r1819, 2147483647;
	selp.b32 	%r940, -2147483648, %r1819, %p142;
	shr.u32 	%r941, %r940, %r298;
	and.b32  	%r936, %r941, %r97;
	mov.b32 	%r916, 1;
	// begin inline asm
	{
    .reg .pred p;
    and.b32 %r914, %r936, %r916;    setp.ne.u32 p, %r914, 0;
    vote.ballot.sync.b32 %r914, p, 0xffffffff;
    @!p not.b32 %r914, %r914;
}

	// end inline asm
	mov.b32 	%r919, 2;
	// begin inline asm
	{
    .reg .pred p;
    and.b32 %r917, %r936, %r919;    setp.ne.u32 p, %r917, 0;
    vote.ballot.sync.b32 %r917, p, 0xffffffff;
    @!p not.b32 %r917, %r917;
}

	// end inline asm
	and.b32  	%r942, %r917, %r914;
	mov.b32 	%r922, 4;
	// begin inline asm
	{
    .reg .pred p;
    and.b32 %r920, %r936, %r922;    setp.ne.u32 p, %r920, 0;
    vote.ballot.sync.b32 %r920, p, 0xffffffff;
    @!p not.b32 %r920, %r920;
}

	// end inline asm
	and.b32  	%r943, %r920, %r942;
	mov.b32 	%r925, 8;
	// begin inline asm
	{
    .reg .pred p;
    and.b32 %r923, %r936, %r925;    setp.ne.u32 p, %r923, 0;
    vote.ballot.sync.b32 %r923, p, 0xffffffff;
    @!p not.b32 %r923, %r923;
}

	// end inline asm
	and.b32  	%r944, %r923, %r943;
	mov.b32 	%r928, 16;
	// begin inline asm
	{
    .reg .pred p;
    and.b32 %r926, %r936, %r928;    setp.ne.u32 p, %r926, 0;
    vote.ballot.sync.b32 %r926, p, 0xffffffff;
    @!p not.b32 %r926, %r926;
}

	// end inline asm
	and.b32  	%r945, %r926, %r944;
	mov.b32 	%r931, 32;
	// begin inline asm
	{
    .reg .pred p;
    and.b32 %r929, %r936, %r931;    setp.ne.u32 p, %r929, 0;
    vote.ballot.sync.b32 %r929, p, 0xffffffff;
    @!p not.b32 %r929, %r929;
}

	// end inline asm
	and.b32  	%r946, %r929, %r945;
	mov.b32 	%r934, 64;
	// begin inline asm
	{
    .reg .pred p;
    and.b32 %r932, %r936, %r934;    setp.ne.u32 p, %r932, 0;
    vote.ballot.sync.b32 %r932, p, 0xffffffff;
    @!p not.b32 %r932, %r932;
}

	// end inline asm
	and.b32  	%r947, %r932, %r946;
	mov.b32 	%r937, 128;
	// begin inline asm
	{
    .reg .pred p;
    and.b32 %r935, %r936, %r937;    setp.ne.u32 p, %r935, 0;
    vote.ballot.sync.b32 %r935, p, 0xffffffff;
    @!p not.b32 %r935, %r935;
}

	// end inline asm
	and.b32  	%r948, %r935, %r947;
	clz.b32 	%r949, %r948;
	sub.s32 	%r214, 31, %r949;
	and.b32  	%r950, %r680, %r948;
	popc.b32 	%r215, %r950;
	setp.ne.s32 	%p143, %r300, %r214;
	mov.b32 	%r1837, 0;
	@%p143 bra 	$L__BB27_125;
	shl.b32 	%r951, %r936, 2;
	add.s32 	%r952, %r98, %r951;
	atom.shared.add.u32 	%r1837, [%r952], %r215;
$L__BB27_125:
	shfl.sync.idx.b32	%r978|%p144, %r1837, %r214, 31, -1;
	add.s32 	%r218, %r215, %r978;
	setp.eq.s32 	%p145, %r1820, 2147483647;
	selp.b32 	%r979, -2147483648, %r1820, %p145;
	shr.u32 	%r980, %r979, %r298;
	and.b32  	%r975, %r980, %r97;
	mov.b32 	%r955, 1;
	// begin inline asm
	{
    .reg .pred p;
    and.b32 %r953, %r975, %r955;    setp.ne.u32 p, %r953, 0;
    vote.ballot.sync.b32 %r953, p, 0xffffffff;
    @!p not.b32 %r953, %r953;
}

	// end inline asm
	mov.b32 	%r958, 2;
	// begin inline asm
	{
    .reg .pred p;
    and.b32 %r956, %r975, %r958;    setp.ne.u32 p, %r956, 0;
    vote.ballot.sync.b32 %r956, p, 0xffffffff;
    @!p not.b32 %r956, %r956;
}

	// end inline asm
	and.b32  	%r981, %r956, %r953;
	mov.b32 	%r961, 4;
	// begin inline asm
	{
    .reg .pred p;
    and.b32 %r959, %r975, %r961;    setp.ne.u32 p, %r959, 0;
    vote.ballot.sync.b32 %r959, p, 0xffffffff;
    @!p not.b32 %r959, %r959;
}

	// end inline asm
	and.b32  	%r982, %r959, %r981;
	mov.b32 	%r964, 8;
	// begin inline asm
	{
    .reg .pred p;
    and.b32 %r962, %r975, %r964;    setp.ne.u32 p, %r962, 0;
    vote.ballot.sync.b32 %r962, p, 0xffffffff;
    @!p not.b32 %r962, %r962;
}

	// end inline asm
	and.b32  	%r983, %r962, %r982;
	mov.b32 	%r967, 16;
	// begin inline asm
	{
    .reg .pred p;
    and.b32 %r965, %r975, %r967;    setp.ne.u32 p, %r965, 0;
    vote.ballot.sync.b32 %r965, p, 0xffffffff;
    @!p not.b32 %r965, %r965;
}

	// end inline asm
	and.b32  	%r984, %r965, %r983;
	mov.b32 	%r970, 32;
	// begin inline asm
	{
    .reg .pred p;
    and.b32 %r968, %r975, %r970;    setp.ne.u32 p, %r968, 0;
    vote.ballot.sync.b32 %r968, p, 0xffffffff;
    @!p not.b32 %r968, %r968;
}

	// end inline asm
	and.b32  	%r985, %r968, %r984;
	mov.b32 	%r973, 64;
	// begin inline asm
	{
    .reg .pred p;
    and.b32 %r971, %r975, %r973;    setp.ne.u32 p, %r971, 0;
    vote.ballot.sync.b32 %r971, p, 0xffffffff;
    @!p not.b32 %r971, %r971;
}

	// end inline asm
	and.b32  	%r986, %r971, %r985;
	mov.b32 	%r976, 128;
	// begin inline asm
	{
    .reg .pred p;
    and.b32 %r974, %r975, %r976;    setp.ne.u32 p, %r974, 0;
    vote.ballot.sync.b32 %r974, p, 0xffffffff;
    @!p not.b32 %r974, %r974;
}

	// end inline asm
	and.b32  	%r987, %r974, %r986;
	clz.b32 	%r988, %r987;
	sub.s32 	%r220, 31, %r988;
	and.b32  	%r989, %r680, %r987;
	popc.b32 	%r221, %r989;
	setp.ne.s32 	%p146, %r300, %r220;
	mov.b32 	%r1838, 0;
	@%p146 bra 	$L__BB27_127;
	shl.b32 	%r990, %r975, 2;
	add.s32 	%r991, %r98, %r990;
	atom.shared.add.u32 	%r1838, [%r991], %r221;
$L__BB27_127:
	shfl.sync.idx.b32	%r1017|%p147, %r1838, %r220, 31, -1;
	add.s32 	%r224, %r221, %r1017;
	setp.eq.s32 	%p148, %r1821, 2147483647;
	selp.b32 	%r1018, -2147483648, %r1821, %p148;
	shr.u32 	%r1019, %r1018, %r298;
	and.b32  	%r1014, %r1019, %r97;
	mov.b32 	%r994, 1;
	// begin inline asm
	{
    .reg .pred p;
    and.b32 %r992, %r1014, %r994;    setp.ne.u32 p, %r992, 0;
    vote.ballot.sync.b32 %r992, p, 0xffffffff;
    @!p not.b32 %r992, %r992;
}

	// end inline asm
	mov.b32 	%r997, 2;
	// begin inline asm
	{
    .reg .pred p;
    and.b32 %r995, %r1014, %r997;    setp.ne.u32 p, %r995, 0;
    vote.ballot.sync.b32 %r995, p, 0xffffffff;
    @!p not.b32 %r995, %r995;
}

	// end inline asm
	and.b32  	%r1020, %r995, %r992;
	mov.b32 	%r1000, 4;
	// begin inline asm
	{
    .reg .pred p;
    and.b32 %r998, %r1014, %r1000;    setp.ne.u32 p, %r998, 0;
    vote.ballot.sync.b32 %r998, p, 0xffffffff;
    @!p not.b32 %r998, %r998;
}

	// end inline asm
	and.b32  	%r1021, %r998, %r1020;
	mov.b32 	%r1003, 8;
	// begin inline asm
	{
    .reg .pred p;
    and.b32 %r1001, %r1014, %r1003;    setp.ne.u32 p, %r1001, 0;
    vote.ballot.sync.b32 %r1001, p, 0xffffffff;
    @!p not.b32 %r1001, %r1001;
}

	// end inline asm
	and.b32  	%r1022, %r1001, %r1021;
	mov.b32 	%r1006, 16;
	// begin inline asm
	{
    .reg .pred p;
    and.b32 %r1004, %r1014, %r1006;    setp.ne.u32 p, %r1004, 0;
    vote.ballot.sync.b32 %r1004, p, 0xffffffff;
    @!p not.b32 %r1004, %r1004;
}

	// end inline asm
	and.b32  	%r1023, %r1004, %r1022;
	mov.b32 	%r1009, 32;
	// begin inline asm
	{
    .reg .pred p;
    and.b32 %r1007, %r1014, %r1009;    setp.ne.u32 p, %r1007, 0;
    vote.ballot.sync.b32 %r1007, p, 0xffffffff;
    @!p not.b32 %r1007, %r1007;
}

	// end inline asm
	and.b32  	%r1024, %r1007, %r1023;
	mov.b32 	%r1012, 64;
	// begin inline asm
	{
    .reg .pred p;
    and.b32 %r1010, %r1014, %r1012;    setp.ne.u32 p, %r1010, 0;
    vote.ballot.sync.b32 %r1010, p, 0xffffffff;
    @!p not.b32 %r1010, %r1010;
}

	// end inline asm
	and.b32  	%r1025, %r1010, %r1024;
	mov.b32 	%r1015, 128;
	// begin inline asm
	{
    .reg .pred p;
    and.b32 %r1013, %r1014, %r1015;    setp.ne.u32 p, %r1013, 0;
    vote.ballot.sync.b32 %r1013, p, 0xffffffff;
    @!p not.b32 %r1013, %r1013;
}

	// end inline asm
	and.b32  	%r1026, %r1013, %r1025;
	clz.b32 	%r1027, %r1026;
	sub.s32 	%r226, 31, %r1027;
	and.b32  	%r1028, %r680, %r1026;
	popc.b32 	%r227, %r1028;
	setp.ne.s32 	%p149, %r300, %r226;
	mov.b32 	%r1839, 0;
	@%p149 bra 	$L__BB27_129;
	shl.b32 	%r1029, %r1014, 2;
	add.s32 	%r1030, %r98, %r1029;
	atom.shared.add.u32 	%r1839, [%r1030], %r227;
$L__BB27_129:
	shfl.sync.idx.b32	%r1056|%p150, %r1839, %r226, 31, -1;
	add.s32 	%r230, %r227, %r1056;
	setp.eq.s32 	%p151, %r1822, 2147483647;
	selp.b32 	%r1057, -2147483648, %r1822, %p151;
	shr.u32 	%r1058, %r1057, %r298;
	and.b32  	%r1053, %r1058, %r97;
	mov.b32 	%r1033, 1;
	// begin inline asm
	{
    .reg .pred p;
    and.b32 %r1031, %r1053, %r1033;    setp.ne.u32 p, %r1031, 0;
    vote.ballot.sync.b32 %r1031, p, 0xffffffff;
    @!p not.b32 %r1031, %r1031;
}

	// end inline asm
	mov.b32 	%r1036, 2;
	// begin inline asm
	{
    .reg .pred p;
    and.b32 %r1034, %r1053, %r1036;    setp.ne.u32 p, %r1034, 0;
    vote.ballot.sync.b32 %r1034, p, 0xffffffff;
    @!p not.b32 %r1034, %r1034;
}

	// end inline asm
	and.b32  	%r1059, %r1034, %r1031;
	mov.b32 	%r1039, 4;
	// begin inline asm
	{
    .reg .pred p;
    and.b32 %r1037, %r1053, %r1039;    setp.ne.u32 p, %r1037, 0;
    vote.ballot.sync.b32 %r1037, p, 0xffffffff;
    @!p not.b32 %r1037, %r1037;
}

	// end inline asm
	and.b32  	%r1060, %r1037, %r1059;
	mov.b32 	%r1042, 8;
	// begin inline asm
	{
    .reg .pred p;
    and.b32 %r1040, %r1053, %r1042;    setp.ne.u32 p, %r1040, 0;
    vote.ballot.sync.b32 %r1040, p, 0xffffffff;
    @!p not.b32 %r1040, %r1040;
}

	// end inline asm
	and.b32  	%r1061, %r1040, %r1060;
	mov.b32 	%r1045, 16;
	// begin inline asm
	{
    .reg .pred p;
    and.b32 %r1043, %r1053, %r1045;    setp.ne.u32 p, %r1043, 0;
    vote.ballot.sync.b32 %r1043, p, 0xffffffff;
    @!p not.b32 %r1043, %r1043;
}

	// end inline asm
	and.b32  	%r1062, %r1043, %r1061;
	mov.b32 	%r1048, 32;
	// begin inline asm
	{
    .reg .pred p;
    and.b32 %r1046, %r1053, %r1048;    setp.ne.u32 p, %r1046, 0;
    vote.ballot.sync.b32 %r1046, p, 0xffffffff;
    @!p not.b32 %r1046, %r1046;
}

	// end inline asm
	and.b32  	%r1063, %r1046, %r1062;
	mov.b32 	%r1051, 64;
	// begin inline asm
	{
    .reg .pred p;
    and.b32 %r1049, %r1053, %r1051;    setp.ne.u32 p, %r1049, 0;
    vote.ballot.sync.b32 %r1049, p, 0xffffffff;
    @!p not.b32 %r1049, %r1049;
}

	// end inline asm
	and.b32  	%r1064, %r1049, %r1063;
	mov.b32 	%r1054, 128;
	// begin inline asm
	{
    .reg .pred p;
    and.b32 %r1052, %r1053, %r1054;    setp.ne.u32 p, %r1052, 0;
    vote.ballot.sync.b32 %r1052, p, 0xffffffff;
    @!p not.b32 %r1052, %r1052;
}

	// end inline asm
	and.b32  	%r1065, %r1052, %r1064;
	clz.b32 	%r1066, %r1065;
	sub.s32 	%r232, 31, %r1066;
	and.b32  	%r1067, %r680, %r1065;
	popc.b32 	%r233, %r1067;
	setp.ne.s32 	%p152, %r300, %r232;
	mov.b32 	%r1840, 0;
	@%p152 bra 	$L__BB27_131;
	shl.b32 	%r1068, %r1053, 2;
	add.s32 	%r1069, %r98, %r1068;
	atom.shared.add.u32 	%r1840, [%r1069], %r233;
$L__BB27_131:
	shfl.sync.idx.b32	%r1095|%p153, %r1840, %r232, 31, -1;
	add.s32 	%r236, %r233, %r1095;
	setp.eq.s32 	%p154, %r1823, 2147483647;
	selp.b32 	%r1096, -2147483648, %r1823, %p154;
	shr.u32 	%r1097, %r1096, %r298;
	and.b32  	%r1092, %r1097, %r97;
	mov.b32 	%r1072, 1;
	// begin inline asm
	{
    .reg .pred p;
    and.b32 %r1070, %r1092, %r1072;    setp.ne.u32 p, %r1070, 0;
    vote.ballot.sync.b32 %r1070, p, 0xffffffff;
    @!p not.b32 %r1070, %r1070;
}

	// end inline asm
	mov.b32 	%r1075, 2;
	// begin inline asm
	{
    .reg .pred p;
    and.b32 %r1073, %r1092, %r1075;    setp.ne.u32 p, %r1073, 0;
    vote.ballot.sync.b32 %r1073, p, 0xffffffff;
    @!p not.b32 %r1073, %r1073;
}

	// end inline asm
	and.b32  	%r1098, %r1073, %r1070;
	mov.b32 	%r1078, 4;
	// begin inline asm
	{
    .reg .pred p;
    and.b32 %r1076, %r1092, %r1078;    setp.ne.u32 p, %r1076, 0;
    vote.ballot.sync.b32 %r1076, p, 0xffffffff;
    @!p not.b32 %r1076, %r1076;
}

	// end inline asm
	and.b32  	%r1099, %r1076, %r1098;
	mov.b32 	%r1081, 8;
	// begin inline asm
	{
    .reg .pred p;
    and.b32 %r1079, %r1092, %r1081;    setp.ne.u32 p, %r1079, 0;
    vote.ballot.sync.b32 %r1079, p, 0xffffffff;
    @!p not.b32 %r1079, %r1079;
}

	// end inline asm
	and.b32  	%r1100, %r1079, %r1099;
	mov.b32 	%r1084, 16;
	// begin inline asm
	{
    .reg .pred p;
    and.b32 %r1082, %r1092, %r1084;    setp.ne.u32 p, %r1082, 0;
    vote.ballot.sync.b32 %r1082, p, 0xffffffff;
    @!p not.b32 %r1082, %r1082;
}

	// end inline asm
	and.b32  	%r1101, %r1082, %r1100;
	mov.b32 	%r1087, 32;
	// begin inline asm
	{
    .reg .pred p;
    and.b32 %r1085, %r1092, %r1087;    setp.ne.u32 p, %r1085, 0;
    vote.ballot.sync.b32 %r1085, p, 0xffffffff;
    @!p not.b32 %r1085, %r1085;
}

	// end inline asm
	and.b32  	%r1102, %r1085, %r1101;
	mov.b32 	%r1090, 64;
	// begin inline asm
	{
    .reg .pred p;
    and.b32 %r1088, %r1092, %r1090;    setp.ne.u32 p, %r1088, 0;
    vote.ballot.sync.b32 %r1088, p, 0xffffffff;
    @!p not.b32 %r1088, %r1088;
}

	// end inline asm
	and.b32  	%r1103, %r1088, %r1102;
	mov.b32 	%r1093, 128;
	// begin inline asm
	{
    .reg .pred p;
    and.b32 %r1091, %r1092, %r1093;    setp.ne.u32 p, %r1091, 0;
    vote.ballot.sync.b32 %r1091, p, 0xffffffff;
    @!p not.b32 %r1091, %r1091;
}

	// end inline asm
	and.b32  	%r1104, %r1091, %r1103;
	clz.b32 	%r1105, %r1104;
	sub.s32 	%r238, 31, %r1105;
	and.b32  	%r1106, %r680, %r1104;
	popc.b32 	%r239, %r1106;
	setp.ne.s32 	%p155, %r300, %r238;
	mov.b32 	%r1841, 0;
	@%p155 bra 	$L__BB27_133;
	shl.b32 	%r1107, %r1092, 2;
	add.s32 	%r1108, %r98, %r1107;
	atom.shared.add.u32 	%r1841, [%r1108], %r239;
$L__BB27_133:
	shfl.sync.idx.b32	%r1134|%p156, %r1841, %r238, 31, -1;
	add.s32 	%r242, %r239, %r1134;
	setp.eq.s32 	%p157, %r1824, 2147483647;
	selp.b32 	%r1135, -2147483648, %r1824, %p157;
	shr.u32 	%r1136, %r1135, %r298;
	and.b32  	%r1131, %r1136, %r97;
	mov.b32 	%r1111, 1;
	// begin inline asm
	{
    .reg .pred p;
    and.b32 %r1109, %r1131, %r1111;    setp.ne.u32 p, %r1109, 0;
    vote.ballot.sync.b32 %r1109, p, 0xffffffff;
    @!p not.b32 %r1109, %r1109;
}

	// end inline asm
	mov.b32 	%r1114, 2;
	// begin inline asm
	{
    .reg .pred p;
    and.b32 %r1112, %r1131, %r1114;    setp.ne.u32 p, %r1112, 0;
    vote.ballot.sync.b32 %r1112, p, 0xffffffff;
    @!p not.b32 %r1112, %r1112;
}

	// end inline asm
	and.b32  	%r1137, %r1112, %r1109;
	mov.b32 	%r1117, 4;
	// begin inline asm
	{
    .reg .pred p;
    and.b32 %r1115, %r1131, %r1117;    setp.ne.u32 p, %r1115, 0;
    vote.ballot.sync.b32 %r1115, p, 0xffffffff;
    @!p not.b32 %r1115, %r1115;
}

	// end inline asm
	and.b32  	%r1138, %r1115, %r1137;
	mov.b32 	%r1120, 8;
	// begin inline asm
	{
    .reg .pred p;
    and.b32 %r1118, %r1131, %r1120;    setp.ne.u32 p, %r1118, 0;
    vote.ballot.sync.b32 %r1118, p, 0xffffffff;
    @!p not.b32 %r1118, %r1118;
}

	// end inline asm
	and.b32  	%r1139, %r1118, %r1138;
	mov.b32 	%r1123, 16;
	// begin inline asm
	{
    .reg .pred p;
    and.b32 %r1121, %r1131, %r1123;    setp.ne.u32 p, %r1121, 0;
    vote.ballot.sync.b32 %r1121, p, 0xffffffff;
    @!p not.b32 %r1121, %r1121;
}

	// end inline asm
	and.b32  	%r1140, %r1121, %r1139;
	mov.b32 	%r1126, 32;
	// begin inline asm
	{
    .reg .pred p;
    and.b32 %r1124, %r1131, %r1126;    setp.ne.u32 p, %r1124, 0;
    vote.ballot.sync.b32 %r1124, p, 0xffffffff;
    @!p not.b32 %r1124, %r1124;
}

	// end inline asm
	and.b32  	%r1141, %r1124, %r1140;
	mov.b32 	%r1129, 64;
	// begin inline asm
	{
    .reg .pred p;
    and.b32 %r1127, %r1131, %r1129;    setp.ne.u32 p, %r1127, 0;
    vote.ballot.sync.b32 %r1127, p, 0xffffffff;
    @!p not.b32 %r1127, %r1127;
}

	// end inline asm
	and.b32  	%r1142, %r1127, %r1141;
	mov.b32 	%r1132, 128;
	// begin inline asm
	{
    .reg .pred p;
    and.b32 %r1130, %r1131, %r1132;    setp.ne.u32 p, %r1130, 0;
    vote.ballot.sync.b32 %r1130, p, 0xffffffff;
    @!p not.b32 %r1130, %r1130;
}

	// end inline asm
	and.b32  	%r1143, %r1130, %r1142;
	clz.b32 	%r1144, %r1143;
	sub.s32 	%r244, 31, %r1144;
	and.b32  	%r1145, %r680, %r1143;
	popc.b32 	%r245, %r1145;
	setp.ne.s32 	%p158, %r300, %r244;
	mov.b32 	%r1842, 0;
	@%p158 bra 	$L__BB27_135;
	shl.b32 	%r1146, %r1131, 2;
	add.s32 	%r1147, %r98, %r1146;
	atom.shared.add.u32 	%r1842, [%r1147], %r245;
$L__BB27_135:
	shfl.sync.idx.b32	%r1173|%p159, %r1842, %r244, 31, -1;
	add.s32 	%r248, %r245, %r1173;
	setp.eq.s32 	%p160, %r1825, 2147483647;
	selp.b32 	%r1174, -2147483648, %r1825, %p160;
	shr.u32 	%r1175, %r1174, %r298;
	and.b32  	%r1170, %r1175, %r97;
	mov.b32 	%r1150, 1;
	// begin inline asm
	{
    .reg .pred p;
    and.b32 %r1148, %r1170, %r1150;    setp.ne.u32 p, %r1148, 0;
    vote.ballot.sync.b32 %r1148, p, 0xffffffff;
    @!p not.b32 %r1148, %r1148;
}

	// end inline asm
	mov.b32 	%r1153, 2;
	// begin inline asm
	{
    .reg .pred p;
    and.b32 %r1151, %r1170, %r1153;    setp.ne.u32 p, %r1151, 0;
    vote.ballot.sync.b32 %r1151, p, 0xffffffff;
    @!p not.b32 %r1151, %r1151;
}

	// end inline asm
	and.b32  	%r1176, %r1151, %r1148;
	mov.b32 	%r1156, 4;
	// begin inline asm
	{
    .reg .pred p;
    and.b32 %r1154, %r1170, %r1156;    setp.ne.u32 p, %r1154, 0;
    vote.ballot.sync.b32 %r1154, p, 0xffffffff;
    @!p not.b32 %r1154, %r1154;
}

	// end inline asm
	and.b32  	%r1177, %r1154, %r1176;
	mov.b32 	%r1159, 8;
	// begin inline asm
	{
    .reg .pred p;
    and.b32 %r1157, %r1170, %r1159;    setp.ne.u32 p, %r1157, 0;
    vote.ballot.sync.b32 %r1157, p, 0xffffffff;
    @!p not.b32 %r1157, %r1157;
}

	// end inline asm
	and.b32  	%r1178, %r1157, %r1177;
	mov.b32 	%r1162, 16;
	// begin inline asm
	{
    .reg .pred p;
    and.b32 %r1160, %r1170, %r1162;    setp.ne.u32 p, %r1160, 0;
    vote.ballot.sync.b32 %r1160, p, 0xffffffff;
    @!p not.b32 %r1160, %r1160;
}

	// end inline asm
	and.b32  	%r1179, %r1160, %r1178;
	mov.b32 	%r1165, 32;
	// begin inline asm
	{
    .reg .pred p;
    and.b32 %r1163, %r1170, %r1165;    setp.ne.u32 p, %r1163, 0;
    vote.ballot.sync.b32 %r1163, p, 0xffffffff;
    @!p not.b32 %r1163, %r1163;
}

	// end inline asm
	and.b32  	%r1180, %r1163, %r1179;
	mov.b32 	%r1168, 64;
	// begin inline asm
	{
    .reg .pred p;
    and.b32 %r1166, %r1170, %r1168;    setp.ne.u32 p, %r1166, 0;
    vote.ballot.sync.b32 %r1166, p, 0xffffffff;
    @!p not.b32 %r1166, %r1166;
}

	// end inline asm
	and.b32  	%r1181, %r1166, %r1180;
	mov.b32 	%r1171, 128;
	// begin inline asm
	{
    .reg .pred p;
    and.b32 %r1169, %r1170, %r1171;    setp.ne.u32 p, %r1169, 0;
    vote.ballot.sync.b32 %r1169, p, 0xffffffff;
    @!p not.b32 %r1169, %r1169;
}

	// end inline asm
	and.b32  	%r1182, %r1169, %r1181;
	clz.b32 	%r1183, %r1182;
	sub.s32 	%r250, 31, %r1183;
	and.b32  	%r1184, %r680, %r1182;
	popc.b32 	%r251, %r1184;
	setp.ne.s32 	%p161, %r300, %r250;
	mov.b32 	%r1843, 0;
	@%p161 bra 	$L__BB27_137;
	shl.b32 	%r1185, %r1170, 2;
	add.s32 	%r1186, %r98, %r1185;
	atom.shared.add.u32 	%r1843, [%r1186], %r251;
$L__BB27_137:
	shfl.sync.idx.b32	%r1212|%p162, %r1843, %r250, 31, -1;
	add.s32 	%r254, %r251, %r1212;
	setp.eq.s32 	%p163, %r1826, 2147483647;
	selp.b32 	%r1213, -2147483648, %r1826, %p163;
	shr.u32 	%r1214, %r1213, %r298;
	and.b32  	%r1209, %r1214, %r97;
	mov.b32 	%r1189, 1;
	// begin inline asm
	{
    .reg .pred p;
    and.b32 %r1187, %r1209, %r1189;    setp.ne.u32 p, %r1187, 0;
    vote.ballot.sync.b32 %r1187, p, 0xffffffff;
    @!p not.b32 %r1187, %r1187;
}

	// end inline asm
	mov.b32 	%r1192, 2;
	// begin inline asm
	{
    .reg .pred p;
    and.b32 %r1190, %r1209, %r1192;    setp.ne.u32 p, %r1190, 0;
    vote.ballot.sync.b32 %r1190, p, 0xffffffff;
    @!p not.b32 %r1190, %r1190;
}

	// end inline asm
	and.b32  	%r1215, %r1190, %r1187;
	mov.b32 	%r1195, 4;
	// begin inline asm
	{
    .reg .pred p;
    and.b32 %r1193, %r1209, %r1195;    setp.ne.u32 p, %r1193, 0;
    vote.ballot.sync.b32 %r1193, p, 0xffffffff;
    @!p not.b32 %r1193, %r1193;
}

	// end inline asm
	and.b32  	%r1216, %r1193, %r1215;
	mov.b32 	%r1198, 8;
	// begin inline asm
	{
    .reg .pred p;
    and.b32 %r1196, %r1209, %r1198;    setp.ne.u32 p, %r1196, 0;
    vote.ballot.sync.b32 %r1196, p, 0xffffffff;
    @!p not.b32 %r1196, %r1196;
}

	// end inline asm
	and.b32  	%r1217, %r1196, %r1216;
	mov.b32 	%r1201, 16;
	// begin inline asm
	{
    .reg .pred p;
    and.b32 %r1199, %r1209, %r1201;    setp.ne.u32 p, %r1199, 0;
    vote.ballot.sync.b32 %r1199, p, 0xffffffff;
    @!p not.b32 %r1199, %r1199;
}

	// end inline asm
	and.b32  	%r1218, %r1199, %r1217;
	mov.b32 	%r1204, 32;
	// begin inline asm
	{
    .reg .pred p;
    and.b32 %r1202, %r1209, %r1204;    setp.ne.u32 p, %r1202, 0;
    vote.ballot.sync.b32 %r1202, p, 0xffffffff;
    @!p not.b32 %r1202, %r1202;
}

	// end inline asm
	and.b32  	%r1219, %r1202, %r1218;
	mov.b32 	%r1207, 64;
	// begin inline asm
	{
    .reg .pred p;
    and.b32 %r1205, %r1209, %r1207;    setp.ne.u32 p, %r1205, 0;
    vote.ballot.sync.b32 %r1205, p, 0xffffffff;
    @!p not.b32 %r1205, %r1205;
}

	// end inline asm
	and.b32  	%r1220, %r1205, %r1219;
	mov.b32 	%r1210, 128;
	// begin inline asm
	{
    .reg .pred p;
    and.b32 %r1208, %r1209, %r1210;    setp.ne.u32 p, %r1208, 0;
    vote.ballot.sync.b32 %r1208, p, 0xffffffff;
    @!p not.b32 %r1208, %r1208;
}

	// end inline asm
	and.b32  	%r1221, %r1208, %r1220;
	clz.b32 	%r1222, %r1221;
	sub.s32 	%r256, 31, %r1222;
	and.b32  	%r1223, %r680, %r1221;
	popc.b32 	%r257, %r1223;
	setp.ne.s32 	%p164, %r300, %r256;
	mov.b32 	%r1844, 0;
	@%p164 bra 	$L__BB27_139;
	shl.b32 	%r1224, %r1209, 2;
	add.s32 	%r1225, %r98, %r1224;
	atom.shared.add.u32 	%r1844, [%r1225], %r257;
$L__BB27_139:
	shfl.sync.idx.b32	%r1251|%p165, %r1844, %r256, 31, -1;
	add.s32 	%r260, %r257, %r1251;
	setp.eq.s32 	%p166, %r1827, 2147483647;
	selp.b32 	%r1252, -2147483648, %r1827, %p166;
	shr.u32 	%r1253, %r1252, %r298;
	and.b32  	%r1248, %r1253, %r97;
	mov.b32 	%r1228, 1;
	// begin inline asm
	{
    .reg .pred p;
    and.b32 %r1226, %r1248, %r1228;    setp.ne.u32 p, %r1226, 0;
    vote.ballot.sync.b32 %r1226, p, 0xffffffff;
    @!p not.b32 %r1226, %r1226;
}

	// end inline asm
	mov.b32 	%r1231, 2;
	// begin inline asm
	{
    .reg .pred p;
    and.b32 %r1229, %r1248, %r1231;    setp.ne.u32 p, %r1229, 0;
    vote.ballot.sync.b32 %r1229, p, 0xffffffff;
    @!p not.b32 %r1229, %r1229;
}

	// end inline asm
	and.b32  	%r1254, %r1229, %r1226;
	mov.b32 	%r1234, 4;
	// begin inline asm
	{
    .reg .pred p;
    and.b32 %r1232, %r1248, %r1234;    setp.ne.u32 p, %r1232, 0;
    vote.ballot.sync.b32 %r1232, p, 0xffffffff;
    @!p not.b32 %r1232, %r1232;
}

	// end inline asm
	and.b32  	%r1255, %r1232, %r1254;
	mov.b32 	%r1237, 8;
	// begin inline asm
	{
    .reg .pred p;
    and.b32 %r1235, %r1248, %r1237;    setp.ne.u32 p, %r1235, 0;
    vote.ballot.sync.b32 %r1235, p, 0xffffffff;
    @!p not.b32 %r1235, %r1235;
}

	// end inline asm
	and.b32  	%r1256, %r1235, %r1255;
	mov.b32 	%r1240, 16;
	// begin inline asm
	{
    .reg .pred p;
    and.b32 %r1238, %r1248, %r1240;    setp.ne.u32 p, %r1238, 0;
    vote.ballot.sync.b32 %r1238, p, 0xffffffff;
    @!p not.b32 %r1238, %r1238;
}

	// end inline asm
	and.b32  	%r1257, %r1238, %r1256;
	mov.b32 	%r1243, 32;
	// begin inline asm
	{
    .reg .pred p;
    and.b32 %r1241, %r1248, %r1243;    setp.ne.u32 p, %r1241, 0;
    vote.ballot.sync.b32 %r1241, p, 0xffffffff;
    @!p not.b32 %r1241, %r1241;
}

	// end inline asm
	and.b32  	%r1258, %r1241, %r1257;
	mov.b32 	%r1246, 64;
	// begin inline asm
	{
    .reg .pred p;
    and.b32 %r1244, %r1248, %r1246;    setp.ne.u32 p, %r1244, 0;
    vote.ballot.sync.b32 %r1244, p, 0xffffffff;
    @!p not.b32 %r1244, %r1244;
}

	// end inline asm
	and.b32  	%r1259, %r1244, %r1258;
	mov.b32 	%r1249, 128;
	// begin inline asm
	{
    .reg .pred p;
    and.b32 %r1247, %r1248, %r1249;    setp.ne.u32 p, %r1247, 0;
    vote.ballot.sync.b32 %r1247, p, 0xffffffff;
    @!p not.b32 %r1247, %r1247;
}

	// end inline asm
	and.b32  	%r1260, %r1247, %r1259;
	clz.b32 	%r1261, %r1260;
	sub.s32 	%r262, 31, %r1261;
	and.b32  	%r1262, %r680, %r1260;
	popc.b32 	%r263, %r1262;
	setp.ne.s32 	%p167, %r300, %r262;
	mov.b32 	%r1845, 0;
	@%p167 bra 	$L__BB27_141;
	shl.b32 	%r1263, %r1248, 2;
	add.s32 	%r1264, %r98, %r1263;
	atom.shared.add.u32 	%r1845, [%r1264], %r263;
$L__BB27_141:
	shfl.sync.idx.b32	%r1290|%p168, %r1845, %r262, 31, -1;
	add.s32 	%r266, %r263, %r1290;
	setp.eq.s32 	%p169, %r1828, 2147483647;
	selp.b32 	%r1291, -2147483648, %r1828, %p169;
	shr.u32 	%r1292, %r1291, %r298;
	and.b32  	%r1287, %r1292, %r97;
	mov.b32 	%r1267, 1;
	// begin inline asm
	{
    .reg .pred p;
    and.b32 %r1265, %r1287, %r1267;    setp.ne.u32 p, %r1265, 0;
    vote.ballot.sync.b32 %r1265, p, 0xffffffff;
    @!p not.b32 %r1265, %r1265;
}

	// end inline asm
	mov.b32 	%r1270, 2;
	// begin inline asm
	{
    .reg .pred p;
    and.b32 %r1268, %r1287, %r1270;    setp.ne.u32 p, %r1268, 0;
    vote.ballot.sync.b32 %r1268, p, 0xffffffff;
    @!p not.b32 %r1268, %r1268;
}

	// end inline asm
	and.b32  	%r1293, %r1268, %r1265;
	mov.b32 	%r1273, 4;
	// begin inline asm
	{
    .reg .pred p;
    and.b32 %r1271, %r1287, %r1273;    setp.ne.u32 p, %r1271, 0;
    vote.ballot.sync.b32 %r1271, p, 0xffffffff;
    @!p not.b32 %r1271, %r1271;
}

	// end inline asm
	and.b32  	%r1294, %r1271, %r1293;
	mov.b32 	%r1276, 8;
	// begin inline asm
	{
    .reg .pred p;
    and.b32 %r1274, %r1287, %r1276;    setp.ne.u32 p, %r1274, 0;
    vote.ballot.sync.b32 %r1274, p, 0xffffffff;
    @!p not.b32 %r1274, %r1274;
}

	// end inline asm
	and.b32  	%r1295, %r1274, %r1294;
	mov.b32 	%r1279, 16;
	// begin inline asm
	{
    .reg .pred p;
    and.b32 %r1277, %r1287, %r1279;    setp.ne.u32 p, %r1277, 0;
    vote.ballot.sync.b32 %r1277, p, 0xffffffff;
    @!p not.b32 %r1277, %r1277;
}

	// end inline asm
	and.b32  	%r1296, %r1277, %r1295;
	mov.b32 	%r1282, 32;
	// begin inline asm
	{
    .reg .pred p;
    and.b32 %r1280, %r1287, %r1282;    setp.ne.u32 p, %r1280, 0;
    vote.ballot.sync.b32 %r1280, p, 0xffffffff;
    @!p not.b32 %r1280, %r1280;
}

	// end inline asm
	and.b32  	%r1297, %r1280, %r1296;
	mov.b32 	%r1285, 64;
	// begin inline asm
	{
    .reg .pred p;
    and.b32 %r1283, %r1287, %r1285;    setp.ne.u32 p, %r1283, 0;
    vote.ballot.sync.b32 %r1283, p, 0xffffffff;
    @!p not.b32 %r1283, %r1283;
}

	// end inline asm
	and.b32  	%r1298, %r1283, %r1297;
	mov.b32 	%r1288, 128;
	// begin inline asm
	{
    .reg .pred p;
    and.b32 %r1286, %r1287, %r1288;    setp.ne.u32 p, %r1286, 0;
    vote.ballot.sync.b32 %r1286, p, 0xffffffff;
    @!p not.b32 %r1286, %r1286;
}

	// end inline asm
	and.b32  	%r1299, %r1286, %r1298;
	clz.b32 	%r1300, %r1299;
	sub.s32 	%r268, 31, %r1300;
	and.b32  	%r1301, %r680, %r1299;
	popc.b32 	%r269, %r1301;
	setp.ne.s32 	%p170, %r300, %r268;
	mov.b32 	%r1846, 0;
	@%p170 bra 	$L__BB27_143;
	shl.b32 	%r1302, %r1287, 2;
	add.s32 	%r1303, %r98, %r1302;
	atom.shared.add.u32 	%r1846, [%r1303], %r269;
$L__BB27_143:
	shfl.sync.idx.b32	%r1329|%p171, %r1846, %r268, 31, -1;
	add.s32 	%r272, %r269, %r1329;
	setp.eq.s32 	%p172, %r1829, 2147483647;
	selp.b32 	%r1330, -2147483648, %r1829, %p172;
	shr.u32 	%r1331, %r1330, %r298;
	and.b32  	%r1326, %r1331, %r97;
	mov.b32 	%r1306, 1;
	// begin inline asm
	{
    .reg .pred p;
    and.b32 %r1304, %r1326, %r1306;    setp.ne.u32 p, %r1304, 0;
    vote.ballot.sync.b32 %r1304, p, 0xffffffff;
    @!p not.b32 %r1304, %r1304;
}

	// end inline asm
	mov.b32 	%r1309, 2;
	// begin inline asm
	{
    .reg .pred p;
    and.b32 %r1307, %r1326, %r1309;    setp.ne.u32 p, %r1307, 0;
    vote.ballot.sync.b32 %r1307, p, 0xffffffff;
    @!p not.b32 %r1307, %r1307;
}

	// end inline asm
	and.b32  	%r1332, %r1307, %r1304;
	mov.b32 	%r1312, 4;
	// begin inline asm
	{
    .reg .pred p;
    and.b32 %r1310, %r1326, %r1312;    setp.ne.u32 p, %r1310, 0;
    vote.ballot.sync.b32 %r1310, p, 0xffffffff;
    @!p not.b32 %r1310, %r1310;
}

	// end inline asm
	and.b32  	%r1333, %r1310, %r1332;
	mov.b32 	%r1315, 8;
	// begin inline asm
	{
    .reg .pred p;
    and.b32 %r1313, %r1326, %r1315;    setp.ne.u32 p, %r1313, 0;
    vote.ballot.sync.b32 %r1313, p, 0xffffffff;
    @!p not.b32 %r1313, %r1313;
}

	// end inline asm
	and.b32  	%r1334, %r1313, %r1333;
	mov.b32 	%r1318, 16;
	// begin inline asm
	{
    .reg .pred p;
    and.b32 %r1316, %r1326, %r1318;    setp.ne.u32 p, %r1316, 0;
    vote.ballot.sync.b32 %r1316, p, 0xffffffff;
    @!p not.b32 %r1316, %r1316;
}

	// end inline asm
	and.b32  	%r1335, %r1316, %r1334;
	mov.b32 	%r1321, 32;
	// begin inline asm
	{
    .reg .pred p;
    and.b32 %r1319, %r1326, %r1321;    setp.ne.u32 p, %r1319, 0;
    vote.ballot.sync.b32 %r1319, p, 0xffffffff;
    @!p not.b32 %r1319, %r1319;
}

	// end inline asm
	and.b32  	%r1336, %r1319, %r1335;
	mov.b32 	%r1324, 64;
	// begin inline asm
	{
    .reg .pred p;
    and.b32 %r1322, %r1326, %r1324;    setp.ne.u32 p, %r1322, 0;
    vote.ballot.sync.b32 %r1322, p, 0xffffffff;
    @!p not.b32 %r1322, %r1322;
}

	// end inline asm
	and.b32  	%r1337, %r1322, %r1336;
	mov.b32 	%r1327, 128;
	// begin inline asm
	{
    .reg .pred p;
    and.b32 %r1325, %r1326, %r1327;    setp.ne.u32 p, %r1325, 0;
    vote.ballot.sync.b32 %r1325, p, 0xffffffff;
    @!p not.b32 %r1325, %r1325;
}

	// end inline asm
	and.b32  	%r1338, %r1325, %r1337;
	clz.b32 	%r1339, %r1338;
	sub.s32 	%r274, 31, %r1339;
	and.b32  	%r1340, %r680, %r1338;
	popc.b32 	%r275, %r1340;
	setp.ne.s32 	%p173, %r300, %r274;
	mov.b32 	%r1847, 0;
	@%p173 bra 	$L__BB27_145;
	shl.b32 	%r1341, %r1326, 2;
	add.s32 	%r1342, %r98, %r1341;
	atom.shared.add.u32 	%r1847, [%r1342], %r275;
$L__BB27_145:
	shfl.sync.idx.b32	%r1368|%p174, %r1847, %r274, 31, -1;
	add.s32 	%r278, %r275, %r1368;
	setp.eq.s32 	%p175, %r1830, 2147483647;
	selp.b32 	%r1369, -2147483648, %r1830, %p175;
	shr.u32 	%r1370, %r1369, %r298;
	and.b32  	%r1365, %r1370, %r97;
	mov.b32 	%r1345, 1;
	// begin inline asm
	{
    .reg .pred p;
    and.b32 %r1343, %r1365, %r1345;    setp.ne.u32 p, %r1343, 0;
    vote.ballot.sync.b32 %r1343, p, 0xffffffff;
    @!p not.b32 %r1343, %r1343;
}

	// end inline asm
	mov.b32 	%r1348, 2;
	// begin inline asm
	{
    .reg .pred p;
    and.b32 %r1346, %r1365, %r1348;    setp.ne.u32 p, %r1346, 0;
    vote.ballot.sync.b32 %r1346, p, 0xffffffff;
    @!p not.b32 %r1346, %r1346;
}

	// end inline asm
	and.b32  	%r1371, %r1346, %r1343;
	mov.b32 	%r1351, 4;
	// begin inline asm
	{
    .reg .pred p;
    and.b32 %r1349, %r1365, %r1351;    setp.ne.u32 p, %r1349, 0;
    vote.ballot.sync.b32 %r1349, p, 0xffffffff;
    @!p not.b32 %r1349, %r1349;
}

	// end inline asm
	and.b32  	%r1372, %r1349, %r1371;
	mov.b32 	%r1354, 8;
	// begin inline asm
	{
    .reg .pred p;
    and.b32 %r1352, %r1365, %r1354;    setp.ne.u32 p, %r1352, 0;
    vote.ballot.sync.b32 %r1352, p, 0xffffffff;
    @!p not.b32 %r1352, %r1352;
}

	// end inline asm
	and.b32  	%r1373, %r1352, %r1372;
	mov.b32 	%r1357, 16;
	// begin inline asm
	{
    .reg .pred p;
    and.b32 %r1355, %r1365, %r1357;    setp.ne.u32 p, %r1355, 0;
    vote.ballot.sync.b32 %r1355, p, 0xffffffff;
    @!p not.b32 %r1355, %r1355;
}

	// end inline asm
	and.b32  	%r1374, %r1355, %r1373;
	mov.b32 	%r1360, 32;
	// begin inline asm
	{
    .reg .pred p;
    and.b32 %r1358, %r1365, %r1360;    setp.ne.u32 p, %r1358, 0;
    vote.ballot.sync.b32 %r1358, p, 0xffffffff;
    @!p not.b32 %r1358, %r1358;
}

	// end inline asm
	and.b32  	%r1375, %r1358, %r1374;
	mov.b32 	%r1363, 64;
	// begin inline asm
	{
    .reg .pred p;
    and.b32 %r1361, %r1365, %r1363;    setp.ne.u32 p, %r1361, 0;
    vote.ballot.sync.b32 %r1361, p, 0xffffffff;
    @!p not.b32 %r1361, %r1361;
}

	// end inline asm
	and.b32  	%r1376, %r1361, %r1375;
	mov.b32 	%r1366, 128;
	// begin inline asm
	{
    .reg .pred p;
    and.b32 %r1364, %r1365, %r1366;    setp.ne.u32 p, %r1364, 0;
    vote.ballot.sync.b32 %r1364, p, 0xffffffff;
    @!p not.b32 %r1364, %r1364;
}

	// end inline asm
	and.b32  	%r1377, %r1364, %r1376;
	clz.b32 	%r1378, %r1377;
	sub.s32 	%r280, 31, %r1378;
	and.b32  	%r1379, %r680, %r1377;
	popc.b32 	%r281, %r1379;
	setp.ne.s32 	%p176, %r300, %r280;
	mov.b32 	%r1848, 0;
	@%p176 bra 	$L__BB27_147;
	shl.b32 	%r1380, %r1365, 2;
	add.s32 	%r1381, %r98, %r1380;
	atom.shared.add.u32 	%r1848, [%r1381], %r281;
$L__BB27_147:
	shfl.sync.idx.b32	%r1382|%p178, %r1848, %r280, 31, -1;
	add.s32 	%r1383, %r281, %r1382;
	bar.sync 	0;
	shl.b32 	%r1384, %r182, 2;
	mov.u32 	%r1385, _ZZN3cub18CUB_300001_SM_10006detail10radix_sort29DeviceRadixSortOnesweepKernelINS1_5radix10policy_hubIfNS0_8NullTypeEyE10Policy1000ELNS0_9SortOrderE0EfS6_yiiNS1_21identity_decomposer_tEEEvPT5_SC_PT3_PKSD_PT1_PKSH_PT2_PKSL_T4_iiT6_E1s;
	add.s32 	%r1386, %r1385, %r1384;
	st.shared.u32 	[%r1386+-4], %r1813;
	shl.b32 	%r1387, %r188, 2;
	add.s32 	%r1388, %r1385, %r1387;
	st.shared.u32 	[%r1388+-4], %r1814;
	shl.b32 	%r1389, %r194, 2;
	add.s32 	%r1390, %r1385, %r1389;
	st.shared.u32 	[%r1390+-4], %r1815;
	shl.b32 	%r1391, %r200, 2;
	add.s32 	%r1392, %r1385, %r1391;
	st.shared.u32 	[%r1392+-4], %r1816;
	shl.b32 	%r1393, %r206, 2;
	add.s32 	%r1394, %r1385, %r1393;
	st.shared.u32 	[%r1394+-4], %r1817;
	shl.b32 	%r1395, %r212, 2;
	add.s32 	%r1396, %r1385, %r1395;
	st.shared.u32 	[%r1396+-4], %r1818;
	shl.b32 	%r1397, %r218, 2;
	add.s32 	%r1398, %r1385, %r1397;
	st.shared.u32 	[%r1398+-4], %r1819;
	shl.b32 	%r1399, %r224, 2;
	add.s32 	%r1400, %r1385, %r1399;
	st.shared.u32 	[%r1400+-4], %r1820;
	shl.b32 	%r1401, %r230, 2;
	add.s32 	%r1402, %r1385, %r1401;
	st.shared.u32 	[%r1402+-4], %r1821;
	shl.b32 	%r1403, %r236, 2;
	add.s32 	%r1404, %r1385, %r1403;
	st.shared.u32 	[%r1404+-4], %r1822;
	shl.b32 	%r1405, %r242, 2;
	add.s32 	%r1406, %r1385, %r1405;
	st.shared.u32 	[%r1406+-4], %r1823;
	shl.b32 	%r1407, %r248, 2;
	add.s32 	%r1408, %r1385, %r1407;
	st.shared.u32 	[%r1408+-4], %r1824;
	shl.b32 	%r1409, %r254, 2;
	add.s32 	%r1410, %r1385, %r1409;
	st.shared.u32 	[%r1410+-4], %r1825;
	shl.b32 	%r1411, %r260, 2;
	add.s32 	%r1412, %r1385, %r1411;
	st.shared.u32 	[%r1412+-4], %r1826;
	shl.b32 	%r1413, %r266, 2;
	add.s32 	%r1414, %r1385, %r1413;
	st.shared.u32 	[%r1414+-4], %r1827;
	shl.b32 	%r1415, %r272, 2;
	add.s32 	%r1416, %r1385, %r1415;
	st.shared.u32 	[%r1416+-4], %r1828;
	shl.b32 	%r1417, %r278, 2;
	add.s32 	%r1418, %r1385, %r1417;
	st.shared.u32 	[%r1418+-4], %r1829;
	shl.b32 	%r1419, %r1383, 2;
	add.s32 	%r1420, %r1385, %r1419;
	st.shared.u32 	[%r1420+-4], %r1830;
	shl.b32 	%r1421, %r1, 3;
	add.s32 	%r1422, %r1385, %r1421;
	add.s32 	%r284, %r1422, 27648;
	@%p123 bra 	$L__BB27_155;
	ld.param.u64 	%rd227, [_ZN3cub18CUB_300001_SM_10006detail10radix_sort29DeviceRadixSortOnesweepKernelINS1_5radix10policy_hubIfNS0_8NullTypeEyE10Policy1000ELNS0_9SortOrderE0EfS6_yiiNS1_21identity_decomposer_tEEEvPT5_SC_PT3_PKSD_PT1_PKSH_PT2_PKSL_T4_iiT6__param_3];
	cvta.to.global.u64 	%rd57, %rd227;
	shl.b64 	%rd58, %rd7, 3;
	add.s64 	%rd59, %rd57, %rd58;
	ld.global.u64 	%rd60, [%rd59];
	cvt.s64.s32 	%rd61, %r175;
	sub.s64 	%rd229, %rd60, %rd61;
	st.shared.u64 	[%r284], %rd229;
	setp.lt.s32 	%p179, %r4, 1;
	mov.u32 	%r1852, %r1808;
	@%p179 bra 	$L__BB27_154;
	mov.b32 	%r1850, -1;
	mov.u32 	%r1849, %r4;
	mov.u32 	%r1852, %r1808;
$L__BB27_150:
	ld.param.u64 	%rd220, [_ZN3cub18CUB_300001_SM_10006detail10radix_sort29DeviceRadixSortOnesweepKernelINS1_5radix10policy_hubIfNS0_8NullTypeEyE10Policy1000ELNS0_9SortOrderE0EfS6_yiiNS1_21identity_decomposer_tEEEvPT5_SC_PT3_PKSD_PT1_PKSH_PT2_PKSL_T4_iiT6__param_0];
	add.s32 	%r288, %r1849, -1;
	shl.b32 	%r1424, %r288, 8;
	add.s32 	%r1425, %r1424, %r1;
	cvta.to.global.u64 	%rd62, %rd220;
	mul.wide.s32 	%rd63, %r1425, 4;
	add.s64 	%rd16, %rd62, %rd63;
$L__BB27_151:
	membar.cta;
	ld.volatile.global.u32 	%r289, [%rd16];
	setp.eq.s32 	%p180, %r289, 0;
	@%p180 bra 	$L__BB27_151;
	and.b32  	%r1426, %r289, 1073741823;
	add.s32 	%r1852, %r1426, %r1852;
	setp.gt.s32 	%p181, %r289, -1;
	vote.sync.ballot.b32 	%r1850, %p181, %r1850;
	setp.gt.u32 	%p183, %r1849, 1;
	and.pred  	%p184, %p181, %p183;
	mov.u32 	%r1849, %r288;
	@%p184 bra 	$L__BB27_150;
	ld.shared.u64 	%rd229, [%r284];
$L__BB27_154:
	ld.param.u64 	%rd221, [_ZN3cub18CUB_300001_SM_10006detail10radix_sort29DeviceRadixSortOnesweepKernelINS1_5radix10policy_hubIfNS0_8NullTypeEyE10Policy1000ELNS0_9SortOrderE0EfS6_yiiNS1_21identity_decomposer_tEEEvPT5_SC_PT3_PKSD_PT1_PKSH_PT2_PKSL_T4_iiT6__param_0];
	or.b32  	%r1427, %r1852, -2147483648;
	cvta.to.global.u64 	%rd64, %rd221;
	shl.b32 	%r1428, %r4, 8;
	add.s32 	%r1429, %r1428, %r1;
	mul.wide.s32 	%rd65, %r1429, 4;
	add.s64 	%rd66, %rd64, %rd65;
	st.volatile.global.u32 	[%rd66], %r1427;
	sub.s32 	%r1430, %r1852, %r1808;
	cvt.s64.s32 	%rd67, %r1430;
	add.s64 	%rd68, %rd229, %rd67;
	st.shared.u64 	[%r284], %rd68;
$L__BB27_155:
	ld.param.u32 	%r1762, [_ZN3cub18CUB_300001_SM_10006detail10radix_sort29DeviceRadixSortOnesweepKernelINS1_5radix10policy_hubIfNS0_8NullTypeEyE10Policy1000ELNS0_9SortOrderE0EfS6_yiiNS1_21identity_decomposer_tEEEvPT5_SC_PT3_PKSD_PT1_PKSH_PT2_PKSL_T4_iiT6__param_8];
	ld.param.u64 	%rd224, [_ZN3cub18CUB_300001_SM_10006detail10radix_sort29DeviceRadixSortOnesweepKernelINS1_5radix10policy_hubIfNS0_8NullTypeEyE10Policy1000ELNS0_9SortOrderE0EfS6_yiiNS1_21identity_decomposer_tEEEvPT5_SC_PT3_PKSD_PT1_PKSH_PT2_PKSL_T4_iiT6__param_2];
	setp.gt.u32 	%p185, %r1, 255;
	mad.lo.s32 	%r293, %r4, 6912, 6912;
	setp.lt.s32 	%p186, %r293, %r1762;
	setp.eq.s64 	%p187, %rd224, 0;
	or.pred  	%p188, %p187, %p186;
	or.pred  	%p189, %p185, %p188;
	@%p189 bra 	$L__BB27_157;
	ld.param.u64 	%rd225, [_ZN3cub18CUB_300001_SM_10006detail10radix_sort29DeviceRadixSortOnesweepKernelINS1_5radix10policy_hubIfNS0_8NullTypeEyE10Policy1000ELNS0_9SortOrderE0EfS6_yiiNS1_21identity_decomposer_tEEEvPT5_SC_PT3_PKSD_PT1_PKSH_PT2_PKSL_T4_iiT6__param_2];
	ld.shared.u64 	%rd69, [%r284];
	cvt.s64.s32 	%rd70, %r1808;
	cvt.s64.s32 	%rd71, %r175;
	add.s64 	%rd72, %rd71, %rd70;
	add.s64 	%rd73, %rd72, %rd69;
	cvta.to.global.u64 	%rd74, %rd225;
	shl.b64 	%rd75, %rd7, 3;
	add.s64 	%rd76, %rd74, %rd75;
	st.global.u64 	[%rd76], %rd73;
$L__BB27_157:
	ld.param.u32 	%r1763, [_ZN3cub18CUB_300001_SM_10006detail10radix_sort29DeviceRadixSortOnesweepKernelINS1_5radix10policy_hubIfNS0_8NullTypeEyE10Policy1000ELNS0_9SortOrderE0EfS6_yiiNS1_21identity_decomposer_tEEEvPT5_SC_PT3_PKSD_PT1_PKSH_PT2_PKSL_T4_iiT6__param_8];
	shl.b32 	%r1431, %r1, 2;
	add.s32 	%r294, %r1385, %r1431;
	setp.gt.s32 	%p190, %r293, %r1763;
	bar.sync 	0;
	@%p190 bra 	$L__BB27_159;
	ld.shared.u32 	%r1433, [%r294];
	setp.eq.s32 	%p191, %r1433, 2147483647;
	selp.b32 	%r1434, -2147483648, %r1433, %p191;
	shr.u32 	%r1435, %r1434, %r298;
	and.b32  	%r1436, %r1435, %r97;
	shl.b32 	%r1437, %r1436, 3;
	add.s32 	%r1439, %r1385, 27648;
	add.s32 	%r1440, %r1439, %r1437;
	ld.shared.u64 	%rd77, [%r1440];
	add.s64 	%rd78, %rd77, %rd7;
	setp.gt.s32 	%p192, %r1433, -1;
	selp.b32 	%r1441, -1, -2147483648, %p192;
	xor.b32  	%r1442, %r1441, %r1433;
	shl.b64 	%rd79, %rd78, 2;
	add.s64 	%rd80, %rd1, %rd79;
	st.global.u32 	[%rd80], %r1442;
	bar.warp.sync 	-1;
	ld.shared.u32 	%r1443, [%r294+1536];
	setp.eq.s32 	%p193, %r1443, 2147483647;
	selp.b32 	%r1444, -2147483648, %r1443, %p193;
	shr.u32 	%r1445, %r1444, %r298;
	and.b32  	%r1446, %r1445, %r97;
	shl.b32 	%r1447, %r1446, 3;
	add.s32 	%r1448, %r1439, %r1447;
	ld.shared.u64 	%rd81, [%r1448];
	add.s64 	%rd82, %rd81, %rd7;
	setp.gt.s32 	%p194, %r1443, -1;
	selp.b32 	%r1449, -1, -2147483648, %p194;
	xor.b32  	%r1450, %r1449, %r1443;
	shl.b64 	%rd83, %rd82, 2;
	add.s64 	%rd84, %rd1, %rd83;
	st.global.u32 	[%rd84+1536], %r1450;
	bar.warp.sync 	-1;
	ld.shared.u32 	%r1451, [%r294+3072];
	setp.eq.s32 	%p195, %r1451, 2147483647;
	selp.b32 	%r1452, -2147483648, %r1451, %p195;
	shr.u32 	%r1453, %r1452, %r298;
	and.b32  	%r1454, %r1453, %r97;
	shl.b32 	%r1455, %r1454, 3;
	add.s32 	%r1456, %r1439, %r1455;
	ld.shared.u64 	%rd85, [%r1456];
	add.s64 	%rd86, %rd85, %rd7;
	setp.gt.s32 	%p196, %r1451, -1;
	selp.b32 	%r1457, -1, -2147483648, %p196;
	xor.b32  	%r1458, %r1457, %r1451;
	shl.b64 	%rd87, %rd86, 2;
	add.s64 	%rd88, %rd1, %rd87;
	st.global.u32 	[%rd88+3072], %r1458;
	bar.warp.sync 	-1;
	ld.shared.u32 	%r1459, [%r294+4608];
	setp.eq.s32 	%p197, %r1459, 2147483647;
	selp.b32 	%r1460, -2147483648, %r1459, %p197;
	shr.u32 	%r1461, %r1460, %r298;
	and.b32  	%r1462, %r1461, %r97;
	shl.b32 	%r1463, %r1462, 3;
	add.s32 	%r1464, %r1439, %r1463;
	ld.shared.u64 	%rd89, [%r1464];
	add.s64 	%rd90, %rd89, %rd7;
	setp.gt.s32 	%p198, %r1459, -1;
	selp.b32 	%r1465, -1, -2147483648, %p198;
	xor.b32  	%r1466, %r1465, %r1459;
	shl.b64 	%rd91, %rd90, 2;
	add.s64 	%rd92, %rd1, %rd91;
	st.global.u32 	[%rd92+4608], %r1466;
	bar.warp.sync 	-1;
	ld.shared.u32 	%r1467, [%r294+6144];
	setp.eq.s32 	%p199, %r1467, 2147483647;
	selp.b32 	%r1468, -2147483648, %r1467, %p199;
	shr.u32 	%r1469, %r1468, %r298;
	and.b32  	%r1470, %r1469, %r97;
	shl.b32 	%r1471, %r1470, 3;
	add.s32 	%r1472, %r1439, %r1471;
	ld.shared.u64 	%rd93, [%r1472];
	add.s64 	%rd94, %rd93, %rd7;
	setp.gt.s32 	%p200, %r1467, -1;
	selp.b32 	%r1473, -1, -2147483648, %p200;
	xor.b32  	%r1474, %r1473, %r1467;
	shl.b64 	%rd95, %rd94, 2;
	add.s64 	%rd96, %rd1, %rd95;
	st.global.u32 	[%rd96+6144], %r1474;
	bar.warp.sync 	-1;
	ld.shared.u32 	%r1475, [%r294+7680];
	setp.eq.s32 	%p201, %r1475, 2147483647;
	selp.b32 	%r1476, -2147483648, %r1475, %p201;
	shr.u32 	%r1477, %r1476, %r298;
	and.b32  	%r1478, %r1477, %r97;
	shl.b32 	%r1479, %r1478, 3;
	add.s32 	%r1480, %r1439, %r1479;
	ld.shared.u64 	%rd97, [%r1480];
	add.s64 	%rd98, %rd97, %rd7;
	setp.gt.s32 	%p202, %r1475, -1;
	selp.b32 	%r1481, -1, -2147483648, %p202;
	xor.b32  	%r1482, %r1481, %r1475;
	shl.b64 	%rd99, %rd98, 2;
	add.s64 	%rd100, %rd1, %rd99;
	st.global.u32 	[%rd100+7680], %r1482;
	bar.warp.sync 	-1;
	ld.shared.u32 	%r1483, [%r294+9216];
	setp.eq.s32 	%p203, %r1483, 2147483647;
	selp.b32 	%r1484, -2147483648, %r1483, %p203;
	shr.u32 	%r1485, %r1484, %r298;
	and.b32  	%r1486, %r1485, %r97;
	shl.b32 	%r1487, %r1486, 3;
	add.s32 	%r1488, %r1439, %r1487;
	ld.shared.u64 	%rd101, [%r1488];
	add.s64 	%rd102, %rd101, %rd7;
	setp.gt.s32 	%p204, %r1483, -1;
	selp.b32 	%r1489, -1, -2147483648, %p204;
	xor.b32  	%r1490, %r1489, %r1483;
	shl.b64 	%rd103, %rd102, 2;
	add.s64 	%rd104, %rd1, %rd103;
	st.global.u32 	[%rd104+9216], %r1490;
	bar.warp.sync 	-1;
	ld.shared.u32 	%r1491, [%r294+10752];
	setp.eq.s32 	%p205, %r1491, 2147483647;
	selp.b32 	%r1492, -2147483648, %r1491, %p205;
	shr.u32 	%r1493, %r1492, %r298;
	and.b32  	%r1494, %r1493, %r97;
	shl.b32 	%r1495, %r1494, 3;
	add.s32 	%r1496, %r1439, %r1495;
	ld.shared.u64 	%rd105, [%r1496];
	add.s64 	%rd106, %rd105, %rd7;
	setp.gt.s32 	%p206, %r1491, -1;
	selp.b32 	%r1497, -1, -2147483648, %p206;
	xor.b32  	%r1498, %r1497, %r1491;
	shl.b64 	%rd107, %rd106, 2;
	add.s64 	%rd108, %rd1, %rd107;
	st.global.u32 	[%rd108+10752], %r1498;
	bar.warp.sync 	-1;
	ld.shared.u32 	%r1499, [%r294+12288];
	setp.eq.s32 	%p207, %r1499, 2147483647;
	selp.b32 	%r1500, -2147483648, %r1499, %p207;
	shr.u32 	%r1501, %r1500, %r298;
	and.b32  	%r1502, %r1501, %r97;
	shl.b32 	%r1503, %r1502, 3;
	add.s32 	%r1504, %r1439, %r1503;
	ld.shared.u64 	%rd109, [%r1504];
	add.s64 	%rd110, %rd109, %rd7;
	setp.gt.s32 	%p208, %r1499, -1;
	selp.b32 	%r1505, -1, -2147483648, %p208;
	xor.b32  	%r1506, %r1505, %r1499;
	shl.b64 	%rd111, %rd110, 2;
	add.s64 	%rd112, %rd1, %rd111;
	st.global.u32 	[%rd112+12288], %r1506;
	bar.warp.sync 	-1;
	ld.shared.u32 	%r1507, [%r294+13824];
	setp.eq.s32 	%p209, %r1507, 2147483647;
	selp.b32 	%r1508, -2147483648, %r1507, %p209;
	shr.u32 	%r1509, %r1508, %r298;
	and.b32  	%r1510, %r1509, %r97;
	shl.b32 	%r1511, %r1510, 3;
	add.s32 	%r1512, %r1439, %r1511;
	ld.shared.u64 	%rd113, [%r1512];
	add.s64 	%rd114, %rd113, %rd7;
	setp.gt.s32 	%p210, %r1507, -1;
	selp.b32 	%r1513, -1, -2147483648, %p210;
	xor.b32  	%r1514, %r1513, %r1507;
	shl.b64 	%rd115, %rd114, 2;
	add.s64 	%rd116, %rd1, %rd115;
	st.global.u32 	[%rd116+13824], %r1514;
	bar.warp.sync 	-1;
	ld.shared.u32 	%r1515, [%r294+15360];
	setp.eq.s32 	%p211, %r1515, 2147483647;
	selp.b32 	%r1516, -2147483648, %r1515, %p211;
	shr.u32 	%r1517, %r1516, %r298;
	and.b32  	%r1518, %r1517, %r97;
	shl.b32 	%r1519, %r1518, 3;
	add.s32 	%r1520, %r1439, %r1519;
	ld.shared.u64 	%rd117, [%r1520];
	add.s64 	%rd118, %rd117, %rd7;
	setp.gt.s32 	%p212, %r1515, -1;
	selp.b32 	%r1521, -1, -2147483648, %p212;
	xor.b32  	%r1522, %r1521, %r1515;
	shl.b64 	%rd119, %rd118, 2;
	add.s64 	%rd120, %rd1, %rd119;
	st.global.u32 	[%rd120+15360], %r1522;
	bar.warp.sync 	-1;
	ld.shared.u32 	%r1523, [%r294+16896];
	setp.eq.s32 	%p213, %r1523, 2147483647;
	selp.b32 	%r1524, -2147483648, %r1523, %p213;
	shr.u32 	%r1525, %r1524, %r298;
	and.b32  	%r1526, %r1525, %r97;
	shl.b32 	%r1527, %r1526, 3;
	add.s32 	%r1528, %r1439, %r1527;
	ld.shared.u64 	%rd121, [%r1528];
	add.s64 	%rd122, %rd121, %rd7;
	setp.gt.s32 	%p214, %r1523, -1;
	selp.b32 	%r1529, -1, -2147483648, %p214;
	xor.b32  	%r1530, %r1529, %r1523;
	shl.b64 	%rd123, %rd122, 2;
	add.s64 	%rd124, %rd1, %rd123;
	st.global.u32 	[%rd124+16896], %r1530;
	bar.warp.sync 	-1;
	ld.shared.u32 	%r1531, [%r294+18432];
	setp.eq.s32 	%p215, %r1531, 2147483647;
	selp.b32 	%r1532, -2147483648, %r1531, %p215;
	shr.u32 	%r1533, %r1532, %r298;
	and.b32  	%r1534, %r1533, %r97;
	shl.b32 	%r1535, %r1534, 3;
	add.s32 	%r1536, %r1439, %r1535;
	ld.shared.u64 	%rd125, [%r1536];
	add.s64 	%rd126, %rd125, %rd7;
	setp.gt.s32 	%p216, %r1531, -1;
	selp.b32 	%r1537, -1, -2147483648, %p216;
	xor.b32  	%r1538, %r1537, %r1531;
	shl.b64 	%rd127, %rd126, 2;
	add.s64 	%rd128, %rd1, %rd127;
	st.global.u32 	[%rd128+18432], %r1538;
	bar.warp.sync 	-1;
	ld.shared.u32 	%r1539, [%r294+19968];
	setp.eq.s32 	%p217, %r1539, 2147483647;
	selp.b32 	%r1540, -2147483648, %r1539, %p217;
	shr.u32 	%r1541, %r1540, %r298;
	and.b32  	%r1542, %r1541, %r97;
	shl.b32 	%r1543, %r1542, 3;
	add.s32 	%r1544, %r1439, %r1543;
	ld.shared.u64 	%rd129, [%r1544];
	add.s64 	%rd130, %rd129, %rd7;
	setp.gt.s32 	%p218, %r1539, -1;
	selp.b32 	%r1545, -1, -2147483648, %p218;
	xor.b32  	%r1546, %r1545, %r1539;
	shl.b64 	%rd131, %rd130, 2;
	add.s64 	%rd132, %rd1, %rd131;
	st.global.u32 	[%rd132+19968], %r1546;
	bar.warp.sync 	-1;
	ld.shared.u32 	%r1547, [%r294+21504];
	setp.eq.s32 	%p219, %r1547, 2147483647;
	selp.b32 	%r1548, -2147483648, %r1547, %p219;
	shr.u32 	%r1549, %r1548, %r298;
	and.b32  	%r1550, %r1549, %r97;
	shl.b32 	%r1551, %r1550, 3;
	add.s32 	%r1552, %r1439, %r1551;
	ld.shared.u64 	%rd133, [%r1552];
	add.s64 	%rd134, %rd133, %rd7;
	setp.gt.s32 	%p220, %r1547, -1;
	selp.b32 	%r1553, -1, -2147483648, %p220;
	xor.b32  	%r1554, %r1553, %r1547;
	shl.b64 	%rd135, %rd134, 2;
	add.s64 	%rd136, %rd1, %rd135;
	st.global.u32 	[%rd136+21504], %r1554;
	bar.warp.sync 	-1;
	ld.shared.u32 	%r1555, [%r294+23040];
	setp.eq.s32 	%p221, %r1555, 2147483647;
	selp.b32 	%r1556, -2147483648, %r1555, %p221;
	shr.u32 	%r1557, %r1556, %r298;
	and.b32  	%r1558, %r1557, %r97;
	shl.b32 	%r1559, %r1558, 3;
	add.s32 	%r1560, %r1439, %r1559;
	ld.shared.u64 	%rd137, [%r1560];
	add.s64 	%rd138, %rd137, %rd7;
	setp.gt.s32 	%p222, %r1555, -1;
	selp.b32 	%r1561, -1, -2147483648, %p222;
	xor.b32  	%r1562, %r1561, %r1555;
	shl.b64 	%rd139, %rd138, 2;
	add.s64 	%rd140, %rd1, %rd139;
	st.global.u32 	[%rd140+23040], %r1562;
	bar.warp.sync 	-1;
	ld.shared.u32 	%r1563, [%r294+24576];
	setp.eq.s32 	%p223, %r1563, 2147483647;
	selp.b32 	%r1564, -2147483648, %r1563, %p223;
	shr.u32 	%r1565, %r1564, %r298;
	and.b32  	%r1566, %r1565, %r97;
	shl.b32 	%r1567, %r1566, 3;
	add.s32 	%r1568, %r1439, %r1567;
	ld.shared.u64 	%rd141, [%r1568];
	add.s64 	%rd142, %rd141, %rd7;
	setp.gt.s32 	%p224, %r1563, -1;
	selp.b32 	%r1569, -1, -2147483648, %p224;
	xor.b32  	%r1570, %r1569, %r1563;
	shl.b64 	%rd143, %rd142, 2;
	add.s64 	%rd144, %rd1, %rd143;
	st.global.u32 	[%rd144+24576], %r1570;
	bar.warp.sync 	-1;
	ld.shared.u32 	%r1571, [%r294+26112];
	setp.eq.s32 	%p225, %r1571, 2147483647;
	selp.b32 	%r1572, -2147483648, %r1571, %p225;
	shr.u32 	%r1573, %r1572, %r298;
	and.b32  	%r1574, %r1573, %r97;
	shl.b32 	%r1575, %r1574, 3;
	add.s32 	%r1576, %r1439, %r1575;
	ld.shared.u64 	%rd145, [%r1576];
	add.s64 	%rd146, %rd145, %rd7;
	setp.gt.s32 	%p226, %r1571, -1;
	selp.b32 	%r1577, -1, -2147483648, %p226;
	xor.b32  	%r1578, %r1577, %r1571;
	shl.b64 	%rd147, %rd146, 2;
	add.s64 	%rd148, %rd1, %rd147;
	st.global.u32 	[%rd148+26112], %r1578;
	bar.warp.sync 	-1;
	bra.uni 	$L__BB27_196;
$L__BB27_159:
	ld.param.u32 	%r1764, [_ZN3cub18CUB_300001_SM_10006detail10radix_sort29DeviceRadixSortOnesweepKernelINS1_5radix10policy_hubIfNS0_8NullTypeEyE10Policy1000ELNS0_9SortOrderE0EfS6_yiiNS1_21identity_decomposer_tEEEvPT5_SC_PT3_PKSD_PT1_PKSH_PT2_PKSL_T4_iiT6__param_8];
	mad.lo.s32 	%r295, %r4, -6912, %r1764;
	setp.ge.s32 	%p227, %r1, %r295;
	@%p227 bra 	$L__BB27_161;
	ld.shared.u32 	%r1579, [%r294];
	setp.eq.s32 	%p228, %r1579, 2147483647;
	selp.b32 	%r1580, -2147483648, %r1579, %p228;
	shr.u32 	%r1581, %r1580, %r298;
	and.b32  	%r1582, %r1581, %r97;
	shl.b32 	%r1583, %r1582, 3;
	add.s32 	%r1585, %r1385, %r1583;
	ld.shared.u64 	%rd149, [%r1585+27648];
	setp.gt.s32 	%p229, %r1579, -1;
	selp.b32 	%r1586, -1, -2147483648, %p229;
	xor.b32  	%r1587, %r1586, %r1579;
	add.s64 	%rd150, %rd149, %rd7;
	shl.b64 	%rd151, %rd150, 2;
	add.s64 	%rd152, %rd1, %rd151;
	st.global.u32 	[%rd152], %r1587;
$L__BB27_161:
	bar.warp.sync 	-1;
	add.s32 	%r1588, %r1, 384;
	setp.ge.s32 	%p230, %r1588, %r295;
	@%p230 bra 	$L__BB27_163;
	ld.shared.u32 	%r1589, [%r294+1536];
	setp.eq.s32 	%p231, %r1589, 2147483647;
	selp.b32 	%r1590, -2147483648, %r1589, %p231;
	shr.u32 	%r1591, %r1590, %r298;
	and.b32  	%r1592, %r1591, %r97;
	shl.b32 	%r1593, %r1592, 3;
	add.s32 	%r1595, %r1385, %r1593;
	ld.shared.u64 	%rd153, [%r1595+27648];
	setp.gt.s32 	%p232, %r1589, -1;
	selp.b32 	%r1596, -1, -2147483648, %p232;
	xor.b32  	%r1597, %r1596, %r1589;
	add.s64 	%rd154, %rd153, %rd7;
	shl.b64 	%rd155, %rd154, 2;
	add.s64 	%rd156, %rd1, %rd155;
	st.global.u32 	[%rd156+1536], %r1597;
$L__BB27_163:
	bar.warp.sync 	-1;
	add.s32 	%r1598, %r1, 768;
	setp.ge.s32 	%p233, %r1598, %r295;
	@%p233 bra 	$L__BB27_165;
	ld.shared.u32 	%r1599, [%r294+3072];
	setp.eq.s32 	%p234, %r1599, 2147483647;
	selp.b32 	%r1600, -2147483648, %r1599, %p234;
	shr.u32 	%r1601, %r1600, %r298;
	and.b32  	%r1602, %r1601, %r97;
	shl.b32 	%r1603, %r1602, 3;
	add.s32 	%r1605, %r1385, %r1603;
	ld.shared.u64 	%rd157, [%r1605+27648];
	setp.gt.s32 	%p235, %r1599, -1;
	selp.b32 	%r1606, -1, -2147483648, %p235;
	xor.b32  	%r1607, %r1606, %r1599;
	add.s64 	%rd158, %rd157, %rd7;
	shl.b64 	%rd159, %rd158, 2;
	add.s64 	%rd160, %rd1, %rd159;
	st.global.u32 	[%rd160+3072], %r1607;
$L__BB27_165:
	bar.warp.sync 	-1;
	add.s32 	%r1608, %r1, 1152;
	setp.ge.s32 	%p236, %r1608, %r295;
	@%p236 bra 	$L__BB27_167;
	ld.shared.u32 	%r1609, [%r294+4608];
	setp.eq.s32 	%p237, %r1609, 2147483647;
	selp.b32 	%r1610, -2147483648, %r1609, %p237;
	shr.u32 	%r1611, %r1610, %r298;
	and.b32  	%r1612, %r1611, %r97;
	shl.b32 	%r1613, %r1612, 3;
	add.s32 	%r1615, %r1385, %r1613;
	ld.shared.u64 	%rd161, [%r1615+27648];
	setp.gt.s32 	%p238, %r1609, -1;
	selp.b32 	%r1616, -1, -2147483648, %p238;
	xor.b32  	%r1617, %r1616, %r1609;
	add.s64 	%rd162, %rd161, %rd7;
	shl.b64 	%rd163, %rd162, 2;
	add.s64 	%rd164, %rd1, %rd163;
	st.global.u32 	[%rd164+4608], %r1617;
$L__BB27_167:
	bar.warp.sync 	-1;
	add.s32 	%r1618, %r1, 1536;
	setp.ge.s32 	%p239, %r1618, %r295;
	@%p239 bra 	$L__BB27_169;
	ld.shared.u32 	%r1619, [%r294+6144];
	setp.eq.s32 	%p240, %r1619, 2147483647;
	selp.b32 	%r1620, -2147483648, %r1619, %p240;
	shr.u32 	%r1621, %r1620, %r298;
	and.b32  	%r1622, %r1621, %r97;
	shl.b32 	%r1623, %r1622, 3;
	add.s32 	%r1625, %r1385, %r1623;
	ld.shared.u64 	%rd165, [%r1625+27648];
	setp.gt.s32 	%p241, %r1619, -1;
	selp.b32 	%r1626, -1, -2147483648, %p241;
	xor.b32  	%r1627, %r1626, %r1619;
	add.s64 	%rd166, %rd165, %rd7;
	shl.b64 	%rd167, %rd166, 2;
	add.s64 	%rd168, %rd1, %rd167;
	st.global.u32 	[%rd168+6144], %r1627;
$L__BB27_169:
	bar.warp.sync 	-1;
	add.s32 	%r1628, %r1, 1920;
	setp.ge.s32 	%p242, %r1628, %r295;
	@%p242 bra 	$L__BB27_171;
	ld.shared.u32 	%r1629, [%r294+7680];
	setp.eq.s32 	%p243, %r1629, 2147483647;
	selp.b32 	%r1630, -2147483648, %r1629, %p243;
	shr.u32 	%r1631, %r1630, %r298;
	and.b32  	%r1632, %r1631, %r97;
	shl.b32 	%r1633, %r1632, 3;
	add.s32 	%r1635, %r1385, %r1633;
	ld.shared.u64 	%rd169, [%r1635+27648];
	setp.gt.s32 	%p244, %r1629, -1;
	selp.b32 	%r1636, -1, -2147483648, %p244;
	xor.b32  	%r1637, %r1636, %r1629;
	add.s64 	%rd170, %rd169, %rd7;
	shl.b64 	%rd171, %rd170, 2;
	add.s64 	%rd172, %rd1, %rd171;
	st.global.u32 	[%rd172+7680], %r1637;
$L__BB27_171:
	bar.warp.sync 	-1;
	add.s32 	%r1638, %r1, 2304;
	setp.ge.s32 	%p245, %r1638, %r295;
	@%p245 bra 	$L__BB27_173;
	ld.shared.u32 	%r1639, [%r294+9216];
	setp.eq.s32 	%p246, %r1639, 2147483647;
	selp.b32 	%r1640, -2147483648, %r1639, %p246;
	shr.u32 	%r1641, %r1640, %r298;
	and.b32  	%r1642, %r1641, %r97;
	shl.b32 	%r1643, %r1642, 3;
	add.s32 	%r1645, %r1385, %r1643;
	ld.shared.u64 	%rd173, [%r1645+27648];
	setp.gt.s32 	%p247, %r1639, -1;
	selp.b32 	%r1646, -1, -2147483648, %p247;
	xor.b32  	%r1647, %r1646, %r1639;
	add.s64 	%rd174, %rd173, %rd7;
	shl.b64 	%rd175, %rd174, 2;
	add.s64 	%rd176, %rd1, %rd175;
	st.global.u32 	[%rd176+9216], %r1647;
$L__BB27_173:
	bar.warp.sync 	-1;
	add.s32 	%r1648, %r1, 2688;
	setp.ge.s32 	%p248, %r1648, %r295;
	@%p248 bra 	$L__BB27_175;
	ld.shared.u32 	%r1649, [%r294+10752];
	setp.eq.s32 	%p249, %r1649, 2147483647;
	selp.b32 	%r1650, -2147483648, %r1649, %p249;
	shr.u32 	%r1651, %r1650, %r298;
	and.b32  	%r1652, %r1651, %r97;
	shl.b32 	%r1653, %r1652, 3;
	add.s32 	%r1655, %r1385, %r1653;
	ld.shared.u64 	%rd177, [%r1655+27648];
	setp.gt.s32 	%p250, %r1649, -1;
	selp.b32 	%r1656, -1, -2147483648, %p250;
	xor.b32  	%r1657, %r1656, %r1649;
	add.s64 	%rd178, %rd177, %rd7;
	shl.b64 	%rd179, %rd178, 2;
	add.s64 	%rd180, %rd1, %rd179;
	st.global.u32 	[%rd180+10752], %r1657;
$L__BB27_175:
	bar.warp.sync 	-1;
	or.b32  	%r1658, %r1, 3072;
	setp.ge.s32 	%p251, %r1658, %r295;
	@%p251 bra 	$L__BB27_177;
	ld.shared.u32 	%r1659, [%r294+12288];
	setp.eq.s32 	%p252, %r1659, 2147483647;
	selp.b32 	%r1660, -2147483648, %r1659, %p252;
	shr.u32 	%r1661, %r1660, %r298;
	and.b32  	%r1662, %r1661, %r97;
	shl.b32 	%r1663, %r1662, 3;
	add.s32 	%r1665, %r1385, %r1663;
	ld.shared.u64 	%rd181, [%r1665+27648];
	setp.gt.s32 	%p253, %r1659, -1;
	selp.b32 	%r1666, -1, -2147483648, %p253;
	xor.b32  	%r1667, %r1666, %r1659;
	add.s64 	%rd182, %rd181, %rd7;
	shl.b64 	%rd183, %rd182, 2;
	add.s64 	%rd184, %rd1, %rd183;
	st.global.u32 	[%rd184+12288], %r1667;
$L__BB27_177:
	bar.warp.sync 	-1;
	add.s32 	%r1668, %r1, 3456;
	setp.ge.s32 	%p254, %r1668, %r295;
	@%p254 bra 	$L__BB27_179;
	ld.shared.u32 	%r1669, [%r294+13824];
	setp.eq.s32 	%p255, %r1669, 2147483647;
	selp.b32 	%r1670, -2147483648, %r1669, %p255;
	shr.u32 	%r1671, %r1670, %r298;
	and.b32  	%r1672, %r1671, %r97;
	shl.b32 	%r1673, %r1672, 3;
	add.s32 	%r1675, %r1385, %r1673;
	ld.shared.u64 	%rd185, [%r1675+27648];
	setp.gt.s32 	%p256, %r1669, -1;
	selp.b32 	%r1676, -1, -2147483648, %p256;
	xor.b32  	%r1677, %r1676, %r1669;
	add.s64 	%rd186, %rd185, %rd7;
	shl.b64 	%rd187, %rd186, 2;
	add.s64 	%rd188, %rd1, %rd187;
	st.global.u32 	[%rd188+13824], %r1677;
$L__BB27_179:
	bar.warp.sync 	-1;
	add.s32 	%r1678, %r1, 3840;
	setp.ge.s32 	%p257, %r1678, %r295;
	@%p257 bra 	$L__BB27_181;
	ld.shared.u32 	%r1679, [%r294+15360];
	setp.eq.s32 	%p258, %r1679, 2147483647;
	selp.b32 	%r1680, -2147483648, %r1679, %p258;
	shr.u32 	%r1681, %r1680, %r298;
	and.b32  	%r1682, %r1681, %r97;
	shl.b32 	%r1683, %r1682, 3;
	add.s32 	%r1685, %r1385, %r1683;
	ld.shared.u64 	%rd189, [%r1685+27648];
	setp.gt.s32 	%p259, %r1679, -1;
	selp.b32 	%r1686, -1, -2147483648, %p259;
	xor.b32  	%r1687, %r1686, %r1679;
	add.s64 	%rd190, %rd189, %rd7;
	shl.b64 	%rd191, %rd190, 2;
	add.s64 	%rd192, %rd1, %rd191;
	st.global.u32 	[%rd192+15360], %r1687;
$L__BB27_181:
	bar.warp.sync 	-1;
	add.s32 	%r1688, %r1, 4224;
	setp.ge.s32 	%p260, %r1688, %r295;
	@%p260 bra 	$L__BB27_183;
	ld.shared.u32 	%r1689, [%r294+16896];
	setp.eq.s32 	%p261, %r1689, 2147483647;
	selp.b32 	%r1690, -2147483648, %r1689, %p261;
	shr.u32 	%r1691, %r1690, %r298;
	and.b32  	%r1692, %r1691, %r97;
	shl.b32 	%r1693, %r1692, 3;
	add.s32 	%r1695, %r1385, %r1693;
	ld.shared.u64 	%rd193, [%r1695+27648];
	setp.gt.s32 	%p262, %r1689, -1;
	selp.b32 	%r1696, -1, -2147483648, %p262;
	xor.b32  	%r1697, %r1696, %r1689;
	add.s64 	%rd194, %rd193, %rd7;
	shl.b64 	%rd195, %rd194, 2;
	add.s64 	%rd196, %rd1, %rd195;
	st.global.u32 	[%rd196+16896], %r1697;
$L__BB27_183:
	bar.warp.sync 	-1;
	add.s32 	%r1698, %r1, 4608;
	setp.ge.s32 	%p263, %r1698, %r295;
	@%p263 bra 	$L__BB27_185;
	ld.shared.u32 	%r1699, [%r294+18432];
	setp.eq.s32 	%p264, %r1699, 2147483647;
	selp.b32 	%r1700, -2147483648, %r1699, %p264;
	shr.u32 	%r1701, %r1700, %r298;
	and.b32  	%r1702, %r1701, %r97;
	shl.b32 	%r1703, %r1702, 3;
	add.s32 	%r1705, %r1385, %r1703;
	ld.shared.u64 	%rd197, [%r1705+27648];
	setp.gt.s32 	%p265, %r1699, -1;
	selp.b32 	%r1706, -1, -2147483648, %p265;
	xor.b32  	%r1707, %r1706, %r1699;
	add.s64 	%rd198, %rd197, %rd7;
	shl.b64 	%rd199, %rd198, 2;
	add.s64 	%rd200, %rd1, %rd199;
	st.global.u32 	[%rd200+18432], %r1707;
$L__BB27_185:
	bar.warp.sync 	-1;
	add.s32 	%r1708, %r1, 4992;
	setp.ge.s32 	%p266, %r1708, %r295;
	@%p266 bra 	$L__BB27_187;
	ld.shared.u32 	%r1709, [%r294+19968];
	setp.eq.s32 	%p267, %r1709, 2147483647;
	selp.b32 	%r1710, -2147483648, %r1709, %p267;
	shr.u32 	%r1711, %r1710, %r298;
	and.b32  	%r1712, %r1711, %r97;
	shl.b32 	%r1713, %r1712, 3;
	add.s32 	%r1715, %r1385, %r1713;
	ld.shared.u64 	%rd201, [%r1715+27648];
	setp.gt.s32 	%p268, %r1709, -1;
	selp.b32 	%r1716, -1, -2147483648, %p268;
	xor.b32  	%r1717, %r1716, %r1709;
	add.s64 	%rd202, %rd201, %rd7;
	shl.b64 	%rd203, %rd202, 2;
	add.s64 	%rd204, %rd1, %rd203;
	st.global.u32 	[%rd204+19968], %r1717;
$L__BB27_187:
	bar.warp.sync 	-1;
	add.s32 	%r1718, %r1, 5376;
	setp.ge.s32 	%p269, %r1718, %r295;
	@%p269 bra 	$L__BB27_189;
	ld.shared.u32 	%r1719, [%r294+21504];
	setp.eq.s32 	%p270, %r1719, 2147483647;
	selp.b32 	%r1720, -2147483648, %r1719, %p270;
	shr.u32 	%r1721, %r1720, %r298;
	and.b32  	%r1722, %r1721, %r97;
	shl.b32 	%r1723, %r1722, 3;
	add.s32 	%r1725, %r1385, %r1723;
	ld.shared.u64 	%rd205, [%r1725+27648];
	setp.gt.s32 	%p271, %r1719, -1;
	selp.b32 	%r1726, -1, -2147483648, %p271;
	xor.b32  	%r1727, %r1726, %r1719;
	add.s64 	%rd206, %rd205, %rd7;
	shl.b64 	%rd207, %rd206, 2;
	add.s64 	%rd208, %rd1, %rd207;
	st.global.u32 	[%rd208+21504], %r1727;
$L__BB27_189:
	bar.warp.sync 	-1;
	add.s32 	%r1728, %r1, 5760;
	setp.ge.s32 	%p272, %r1728, %r295;
	@%p272 bra 	$L__BB27_191;
	ld.shared.u32 	%r1729, [%r294+23040];
	setp.eq.s32 	%p273, %r1729, 2147483647;
	selp.b32 	%r1730, -2147483648, %r1729, %p273;
	shr.u32 	%r1731, %r1730, %r298;
	and.b32  	%r1732, %r1731, %r97;
	shl.b32 	%r1733, %r1732, 3;
	add.s32 	%r1735, %r1385, %r1733;
	ld.shared.u64 	%rd209, [%r1735+27648];
	setp.gt.s32 	%p274, %r1729, -1;
	selp.b32 	%r1736, -1, -2147483648, %p274;
	xor.b32  	%r1737, %r1736, %r1729;
	add.s64 	%rd210, %rd209, %rd7;
	shl.b64 	%rd211, %rd210, 2;
	add.s64 	%rd212, %rd1, %rd211;
	st.global.u32 	[%rd212+23040], %r1737;
$L__BB27_191:
	bar.warp.sync 	-1;
	or.b32  	%r1738, %r1, 6144;
	setp.ge.s32 	%p275, %r1738, %r295;
	@%p275 bra 	$L__BB27_193;
	ld.shared.u32 	%r1739, [%r294+24576];
	setp.eq.s32 	%p276, %r1739, 2147483647;
	selp.b32 	%r1740, -2147483648, %r1739, %p276;
	shr.u32 	%r1741, %r1740, %r298;
	and.b32  	%r1742, %r1741, %r97;
	shl.b32 	%r1743, %r1742, 3;
	add.s32 	%r1745, %r1385, %r1743;
	ld.shared.u64 	%rd213, [%r1745+27648];
	setp.gt.s32 	%p277, %r1739, -1;
	selp.b32 	%r1746, -1, -2147483648, %p277;
	xor.b32  	%r1747, %r1746, %r1739;
	add.s64 	%rd214, %rd213, %rd7;
	shl.b64 	%rd215, %rd214, 2;
	add.s64 	%rd216, %rd1, %rd215;
	st.global.u32 	[%rd216+24576], %r1747;
$L__BB27_193:
	bar.warp.sync 	-1;
	add.s32 	%r1748, %r1, 6528;
	ld.shared.u32 	%r296, [%r294+26112];
	setp.eq.s32 	%p278, %r296, 2147483647;
	selp.b32 	%r1749, -2147483648, %r296, %p278;
	shr.u32 	%r1750, %r1749, %r298;
	and.b32  	%r1751, %r1750, %r97;
	shl.b32 	%r1752, %r1751, 3;
	add.s32 	%r1754, %r1385, %r1752;
	ld.shared.u64 	%rd217, [%r1754+27648];
	add.s64 	%rd19, %rd217, %rd7;
	setp.ge.s32 	%p279, %r1748, %r295;
	@%p279 bra 	$L__BB27_195;
	setp.gt.s32 	%p280, %r296, -1;
	selp.b32 	%r1755, -1, -2147483648, %p280;
	xor.b32  	%r1756, %r1755, %r296;
	shl.b64 	%rd218, %rd19, 2;
	add.s64 	%rd219, %rd1, %rd218;
	st.global.u32 	[%rd219+26112], %r1756;
$L__BB27_195:
	bar.warp.sync 	-1;
$L__BB27_196:
	ret;

}
	// .globl	_ZN3cub18CUB_300001_SM_10006detail10radix_sort31DeviceRadixSortSingleTileKernelINS1_5radix10policy_hubIiiyE10Policy1000ELNS0_9SortOrderE0EiiyNS1_21identity_decomposer_tEEEvPKT1_PSA_PKT2_PSE_T3_iiT4_
.visible .entry _ZN3cub18CUB_300001_SM_10006detail10radix_sort31DeviceRadixSortSingleTileKernelINS1_5radix10policy_hubIiiyE10Policy1000ELNS0_9SortOrderE0EiiyNS1_21identity_decomposer_tEEEvPKT1_PSA_PKT2_PSE_T3_iiT4_(
	.param .u64 .ptr .align 1 _ZN3cub18CUB_300001_SM_10006detail10radix_sort31DeviceRadixSortSingleTileKernelINS1_5radix10policy_hubIiiyE10Policy1000ELNS0_9SortOrderE0EiiyNS1_21identity_decomposer_tEEEvPKT1_PSA_PKT2_PSE_T3_iiT4__param_0,
	.param .u64 .ptr .align 1 _ZN3cub18CUB_300001_SM_10006detail10radix_sort31DeviceRadixSortSingleTileKernelINS1_5radix10policy_hubIiiyE10Policy1000ELNS0_9SortOrderE0EiiyNS1_21identity_decomposer_tEEEvPKT1_PSA_PKT2_PSE_T3_iiT4__param_1,
	.param .u64 .ptr .align 1 _ZN3cub18CUB_300001_SM_10006detail10radix_sort31DeviceRadixSortSingleTileKernelINS1_5radix10policy_hubIiiyE10Policy1000ELNS0_9SortOrderE0EiiyNS1_21identity_decomposer_tEEEvPKT1_PSA_PKT2_PSE_T3_iiT4__param_2,
	.param .u64 .ptr .align 1 _ZN3cub18CUB_300001_SM_10006detail10radix_sort31DeviceRadixSortSingleTileKernelINS1_5radix10policy_hubIiiyE10Policy1000ELNS0_9SortOrderE0EiiyNS1_21identity_decomposer_tEEEvPKT1_PSA_PKT2_PSE_T3_iiT4__param_3,
	.param .u64 _ZN3cub18CUB_300001_SM_10006detail10radix_sort31DeviceRadixSortSingleTileKernelINS1_5radix10policy_hubIiiyE10Policy1000ELNS0_9SortOrderE0EiiyNS1_21identity_decomposer_tEEEvPKT1_PSA_PKT2_PSE_T3_iiT4__param_4,
	.param .u32 _ZN3cub18CUB_300001_SM_10006detail10radix_sort31DeviceRadixSortSingleTileKernelINS1_5radix10policy_hubIiiyE10Policy1000ELNS0_9SortOrderE0EiiyNS1_21identity_decomposer_tEEEvPKT1_PSA_PKT2_PSE_T3_iiT4__param_5,
	.param .u32 _ZN3cub18CUB_300001_SM_10006detail10radix_sort31DeviceRadixSortSingleTileKernelINS1_5radix10policy_hubIiiyE10Policy1000ELNS0_9SortOrderE0EiiyNS1_21identity_decomposer_tEEEvPKT1_PSA_PKT2_PSE_T3_iiT4__param_6,
	.param .align 1 .b8 _ZN3cub18CUB_300001_SM_10006detail10radix_sort31DeviceRadixSortSingleTileKernelINS1_5radix10policy_hubIiiyE10Policy1000ELNS0_9SortOrderE0EiiyNS1_21identity_decomposer_tEEEvPKT1_PSA_PKT2_PSE_T3_iiT4__param_7[1]
)
.maxntid 256
.minnctapersm 1
{
	.reg .pred 	%p<73>;
	.reg .b16 	%rs<39>;
	.reg .b32 	%r<900>;
	.reg .b64 	%rd<37>;
	// demoted variable
	.shared .align 16 .b8 _ZZN3cub18CUB_300001_SM_10006detail10radix_sort31DeviceRadixSortSingleTileKernelINS1_5radix10policy_hubIiiyE10Policy1000ELNS0_9SortOrderE0EiiyNS1_21identity_decomposer_tEEEvPKT1_PSA_PKT2_PSE_T3_iiT4_E12temp_storage[33856];
	ld.param.u64 	%rd10, [_ZN3cub18CUB_300001_SM_10006detail10radix_sort31DeviceRadixSortSingleTileKernelINS1_5radix10policy_hubIiiyE10Policy1000ELNS0_9SortOrderE0EiiyNS1_21identity_decomposer_tEEEvPKT1_PSA_PKT2_PSE_T3_iiT4__param_0];
	ld.param.u64 	%rd6, [_ZN3cub18CUB_300001_SM_10006detail10radix_sort31DeviceRadixSortSingleTileKernelINS1_5radix10policy_hubIiiyE10Policy1000ELNS0_9SortOrderE0EiiyNS1_21identity_decomposer_tEEEvPKT1_PSA_PKT2_PSE_T3_iiT4__param_1];
	ld.param.u64 	%rd7, [_ZN3cub18CUB_300001_SM_10006detail10radix_sort31DeviceRadixSortSingleTileKernelINS1_5radix10policy_hubIiiyE10Policy1000ELNS0_9SortOrderE0EiiyNS1_21identity_decomposer_tEEEvPKT1_PSA_PKT2_PSE_T3_iiT4__param_2];
	ld.param.u64 	%rd8, [_ZN3cub18CUB_300001_SM_10006detail10radix_sort31DeviceRadixSortSingleTileKernelINS1_5radix10policy_hubIiiyE10Policy1000ELNS0_9SortOrderE0EiiyNS1_21identity_decomposer_tEEEvPKT1_PSA_PKT2_PSE_T3_iiT4__param_3];
	ld.param.u64 	%rd9, [_ZN3cub18CUB_300001_SM_10006detail10radix_sort31DeviceRadixSortSingleTileKernelINS1_5radix10policy_hubIiiyE10Policy1000ELNS0_9SortOrderE0EiiyNS1_21identity_decomposer_tEEEvPKT1_PSA_PKT2_PSE_T3_iiT4__param_4];
	ld.param.u32 	%r303, [_ZN3cub18CUB_300001_SM_10006detail10radix_sort31DeviceRadixSortSingleTileKernelINS1_5radix10policy_hubIiiyE10Policy1000ELNS0_9SortOrderE0EiiyNS1_21identity_decomposer_tEEEvPKT1_PSA_PKT2_PSE_T3_iiT4__param_5];
	ld.param.u32 	%r304, [_ZN3cub18CUB_300001_SM_10006detail10radix_sort31DeviceRadixSortSingleTileKernelINS1_5radix10policy_hubIiiyE10Policy1000ELNS0_9SortOrderE0EiiyNS1_21identity_decomposer_tEEEvPKT1_PSA_PKT2_PSE_T3_iiT4__param_6];
	cvta.to.global.u64 	%rd11, %rd10;
	cvt.u32.u64 	%r1, %rd9;
	mov.u32 	%r2, %tid.x;
	mul.lo.s32 	%r3, %r2, 19;
	setp.ge.s32 	%p1, %r3, %r1;
	mul.wide.u32 	%rd12, %r3, 4;
	add.s64 	%rd1, %rd11, %rd12;
	mov.b32 	%r878, -1;
	@%p1 bra 	$L__BB28_2;
	ld.global.u32 	%r306, [%rd1];
	xor.b32  	%r878, %r306, -2147483648;
$L__BB28_2:
	add.s32 	%r6, %r3, 1;
	setp.ge.s32 	%p2, %r6, %r1;
	mov.b32 	%r877, -1;
	@%p2 bra 	$L__BB28_4;
	ld.global.u32 	%r308, [%rd1+4];
	xor.b32  	%r877, %r308, -2147483648;
$L__BB28_4:
	add.s32 	%r9, %r3, 2;
	setp.ge.s32 	%p3, %r9, %r1;
	mov.b32 	%r876, -1;
	@%p3 bra 	$L__BB28_6;
	ld.global.u32 	%r310, [%rd1+8];
	xor.b32  	%r876, %r310, -2147483648;
$L__BB28_6:
	add.s32 	%r12, %r3, 3;
	setp.ge.s32 	%p4, %r12, %r1;
	mov.b32 	%r875, -1;
	@%p4 bra 	$L__BB28_8;
	ld.global.u32 	%r312, [%rd1+12];
	xor.b32  	%r875, %r312, -2147483648;
$L__BB28_8:
	add.s32 	%r15, %r3, 4;
	setp.ge.s32 	%p5, %r15, %r1;
	mov.b32 	%r874, -1;
	@%p5 bra 	$L__BB28_10;
	ld.global.u32 	%r314, [%rd1+16];
	xor.b32  	%r874, %r314, -2147483648;
$L__BB28_10:
	add.s32 	%r18, %r3, 5;
	setp.ge.s32 	%p6, %r18, %r1;
	mov.b32 	%r873, -1;
	@%p6 bra 	$L__BB28_12;
	ld.global.u32 	%r316, [%rd1+20];
	xor.b32  	%r873, %r316, -2147483648;
$L__BB28_12:
	add.s32 	%r21, %r3, 6;
	setp.ge.s32 	%p7, %r21, %r1;
	mov.b32 	%r872, -1;
	@%p7 bra 	$L__BB28_14;
	ld.global.u32 	%r318, [%rd1+24];
	xor.b32  	%r872, %r318, -2147483648;
$L__BB28_14:
	add.s32 	%r24, %r3, 7;
	setp.ge.s32 	%p8, %r24, %r1;
	mov.b32 	%r871, -1;
	@%p8 bra 	$L__BB28_16;
	ld.global.u32 	%r320, [%rd1+28];
	xor.b32  	%r871, %r320, -2147483648;
$L__BB28_16:
	add.s32 	%r27, %r3, 8;
	setp.ge.s32 	%p9, %r27, %r1;
	mov.b32 	%r870, -1;
	@%p9 bra 	$L__BB28_18;
	ld.global.u32 	%r322, [%rd1+32];
	xor.b32  	%r870, %r322, -2147483648;
$L__BB28_18:
	add.s32 	%r30, %r3, 9;
	setp.ge.s32 	%p10, %r30, %r1;
	mov.b32 	%r869, -1;
	@%p10 bra 	$L__BB28_20;
	ld.global.u32 	%r324, [%rd1+36];
	xor.b32  	%r869, %r324, -2147483648;
$L__BB28_20:
	add.s32 	%r33, %r3, 10;
	setp.ge.s32 	%p11, %r33, %r1;
	mov.b32 	%r868, -1;
	@%p11 bra 	$L__BB28_22;
	ld.global.u32 	%r326, [%rd1+40];
	xor.b32  	%r868, %r326, -2147483648;
$L__BB28_22:
	add.s32 	%r36, %r3, 11;
	setp.ge.s32 	%p12, %r36, %r1;
	mov.b32 	%r867, -1;
	@%p12 bra 	$L__BB28_24;
	ld.global.u32 	%r328, [%rd1+44];
	xor.b32  	%r867, %r328, -2147483648;
$L__BB28_24:
	add.s32 	%r39, %r3, 12;
	setp.ge.s32 	%p13, %r39, %r1;
	mov.b32 	%r866, -1;
	@%p13 bra 	$L__BB28_26;
	ld.global.u32 	%r330, [%rd1+48];
	xor.b32  	%r866, %r330, -2147483648;
$L__BB28_26:
	add.s32 	%r42, %r3, 13;
	setp.ge.s32 	%p14, %r42, %r1;
	mov.b32 	%r865, -1;
	@%p14 bra 	$L__BB28_28;
	ld.global.u32 	%r332, [%rd1+52];
	xor.b32  	%r865, %r332, -2147483648;
$L__BB28_28:
	add.s32 	%r45, %r3, 14;
	setp.ge.s32 	%p15, %r45, %r1;
	mov.b32 	%r864, -1;
	@%p15 bra 	$L__BB28_30;
	ld.global.u32 	%r334, [%rd1+56];
	xor.b32  	%r864, %r334, -2147483648;
$L__BB28_30:
	add.s32 	%r48, %r3, 15;
	setp.ge.s32 	%p16, %r48, %r1;
	mov.b32 	%r863, -1;
	@%p16 bra 	$L__BB28_32;
	ld.global.u32 	%r336, [%rd1+60];
	xor.b32  	%r863, %r336, -2147483648;
$L__BB28_32:
	add.s32 	%r51, %r3, 16;
	setp.ge.s32 	%p17, %r51, %r1;
	mov.b32 	%r862, -1;
	@%p17 bra 	$L__BB28_34;
	ld.global.u32 	%r338, [%rd1+64];
	xor.b32  	%r862, %r338, -2147483648;
$L__BB28_34:
	add.s32 	%r54, %r3, 17;
	setp.ge.s32 	%p18, %r54, %r1;
	mov.b32 	%r861, -1;
	@%p18 bra 	$L__BB28_36;
	ld.global.u32 	%r340, [%rd1+68];
	xor.b32  	%r861, %r340, -2147483648;
$L__BB28_36:
	add.s32 	%r57, %r3, 18;
	setp.ge.s32 	%p19, %r57, %r1;
	mov.b32 	%r860, -1;
	@%p19 bra 	$L__BB28_38;
	ld.global.u32 	%r342, [%rd1+72];
	xor.b32  	%r860, %r342, -2147483648;
$L__BB28_38:
	bar.sync 	0;
	mov.b64 	{%r344, %r345}, %rd9;
	shfl.sync.idx.b32	%r60|%p20, %r344, 0, 31, -1;
	shfl.sync.idx.b32	%r346|%p21, %r345, 0, 31, -1;
	mov.b64 	%rd2, {%r60, %r346};
	setp.ge.s32 	%p22, %r3, %r60;
	cvta.to.global.u64 	%rd13, %rd7;
	add.s64 	%rd3, %rd13, %rd12;
	@%p22 bra 	$L__BB28_40;
	ld.global.u32 	%r897, [%rd3];
$L__BB28_40:
	setp.ge.s32 	%p23, %r6, %r60;
	@%p23 bra 	$L__BB28_42;
	ld.global.u32 	%r896, [%rd3+4];
$L__BB28_42:
	setp.ge.s32 	%p24, %r9, %r60;
	@%p24 bra 	$L__BB28_44;
	ld.global.u32 	%r895, [%rd3+8];
$L__BB28_44:
	setp.ge.s32 	%p25, %r12, %r60;
	@%p25 bra 	$L__BB28_46;
	ld.global.u32 	%r894, [%rd3+12];
$L__BB28_46:
	setp.ge.s32 	%p26, %r15, %r60;
	@%p26 bra 	$L__BB28_48;
	ld.global.u32 	%r893, [%rd3+16];
$L__BB28_48:
	setp.ge.s32 	%p27, %r18, %r60;
	@%p27 bra 	$L__BB28_50;
	ld.global.u32 	%r892, [%rd3+20];
$L__BB28_50:
	setp.ge.s32 	%p28, %r21, %r60;
	@%p28 bra 	$L__BB28_52;
	ld.global.u32 	%r891, [%rd3+24];
$L__BB28_52:
	setp.ge.s32 	%p29, %r24, %r60;
	@%p29 bra 	$L__BB28_54;
	ld.global.u32 	%r890, [%rd3+28];
$L__BB28_54:
	setp.ge.s32 	%p30, %r27, %r60;
	@%p30 bra 	$L__BB28_56;
	ld.global.u32 	%r889, [%rd3+32];
$L__BB28_56:
	setp.ge.s32 	%p31, %r30, %r60;
	@%p31 bra 	$L__BB28_58;
	ld.global.u32 	%r888, [%rd3+36];
$L__BB28_58:
	setp.ge.s32 	%p32, %r33, %r60;
	@%p32 bra 	$L__BB28_60;
	ld.global.u32 	%r887, [%rd3+40];
$L__BB28_60:
	setp.ge.s32 	%p33, %r36, %r60;
	@%p33 bra 	$L__BB28_62;
	ld.global.u32 	%r886, [%rd3+44];
$L__BB28_62:
	setp.ge.s32 	%p34, %r39, %r60;
	@%p34 bra 	$L__BB28_64;
	ld.global.u32 	%r885, [%rd3+48];
$L__BB28_64:
	setp.ge.s32 	%p35, %r42, %r60;
	@%p35 bra 	$L__BB28_66;
	ld.global.u32 	%r884, [%rd3+52];
$L__BB28_66:
	setp.ge.s32 	%p36, %r45, %r60;
	@%p36 bra 	$L__BB28_68;
	ld.global.u32 	%r883, [%rd3+56];
$L__BB28_68:
	setp.ge.s32 	%p37, %r48, %r60;
	@%p37 bra 	$L__BB28_70;
	ld.global.u32 	%r882, [%rd3+60];
$L__BB28_70:
	setp.ge.s32 	%p38, %r51, %r60;
	@%p38 bra 	$L__BB28_72;
	ld.global.u32 	%r881, [%rd3+64];
$L__BB28_72:
	setp.ge.s32 	%p39, %r54, %r60;
	@%p39 bra 	$L__BB28_74;
	ld.global.u32 	%r880, [%rd3+68];
$L__BB28_74:
	setp.ge.s32 	%p40, %r57, %r60;
	@%p40 bra 	$L__BB28_76;
	ld.global.u32 	%r879, [%rd3+72];
$L__BB28_76:
	bar.sync 	0;
	shr.u32 	%r99, %r2, 5;
	shl.b32 	%r366, %r2, 2;
	mov.u32 	%r367, _ZZN3cub18CUB_300001_SM_10006detail10radix_sort31DeviceRadixSortSingleTileKernelINS1_5radix10policy_hubIiiyE10Policy1000ELNS0_9SortOrderE0EiiyNS1_21identity_decomposer_tEEEvPKT1_PSA_PKT2_PSE_T3_iiT4_E12temp_storage;
	add.s32 	%r100, %r367, %r366;
	shl.b32 	%r368, %r2, 7;
	add.s32 	%r101, %r100, %r368;
	shl.b32 	%r369, %r99, 2;
	add.s32 	%r370, %r367, %r369;
	add.s32 	%r102, %r370, 33792;
	mad.lo.s32 	%r103, %r2, -56, %r101;
	add.s32 	%r859, %r303, 6;
	sub.s32 	%r858, %r304, %r303;
$L__BB28_77:
	add.s32 	%r430, %r859, -6;
	min.s32 	%r373, %r858, 6;
	mov.b32 	%r459, 0;
	st.shared.u32 	[%r100], %r459;
	st.shared.u32 	[%r100+1024], %r459;
	st.shared.u32 	[%r100+2048], %r459;
	st.shared.u32 	[%r100+3072], %r459;
	st.shared.u32 	[%r100+4096], %r459;
	st.shared.u32 	[%r100+5120], %r459;
	st.shared.u32 	[%r100+6144], %r459;
	st.shared.u32 	[%r100+7168], %r459;
	st.shared.u32 	[%r100+8192], %r459;
	st.shared.u32 	[%r100+9216], %r459;
	st.shared.u32 	[%r100+10240], %r459;
	st.shared.u32 	[%r100+11264], %r459;
	st.shared.u32 	[%r100+12288], %r459;
	st.shared.u32 	[%r100+13312], %r459;
	st.shared.u32 	[%r100+14336], %r459;
	st.shared.u32 	[%r100+15360], %r459;
	st.shared.u32 	[%r100+16384], %r459;
	st.shared.u32 	[%r100+17408], %r459;
	st.shared.u32 	[%r100+18432], %r459;
	st.shared.u32 	[%r100+19456], %r459;
	st.shared.u32 	[%r100+20480], %r459;
	st.shared.u32 	[%r100+21504], %r459;
	st.shared.u32 	[%r100+22528], %r459;
	st.shared.u32 	[%r100+23552], %r459;
	st.shared.u32 	[%r100+24576], %r459;
	st.shared.u32 	[%r100+25600], %r459;
	st.shared.u32 	[%r100+26624], %r459;
	st.shared.u32 	[%r100+27648], %r459;
	st.shared.u32 	[%r100+28672], %r459;
	st.shared.u32 	[%r100+29696], %r459;
	st.shared.u32 	[%r100+30720], %r459;
	st.shared.u32 	[%r100+31744], %r459;
	st.shared.u32 	[%r100+32768], %r459;
	// begin inline asm
	bmsk.clamp.b32 %r371, %r459, %r373;
	// end inline asm
	// begin inline asm
	shr.b32 %r374, %r878, %r430;
	// end inline asm
	and.b32  	%r462, %r371, %r374;
	shl.b32 	%r463, %r462, 10;
	and.b32  	%r464, %r463, 31744;
	add.s32 	%r465, %r100, %r464;
	shr.u32 	%r466, %r462, 4;
	and.b32  	%r467, %r466, 268435454;
	add.s32 	%r147, %r465, %r467;
	ld.shared.u16 	%rs1, [%r147];
	add.s16 	%rs20, %rs1, 1;
	st.shared.u16 	[%r147], %rs20;
	// begin inline asm
	shr.b32 %r377, %r877, %r430;
	// end inline asm
	and.b32  	%r468, %r371, %r377;
	shl.b32 	%r469, %r468, 10;
	and.b32  	%r470, %r469, 31744;
	add.s32 	%r471, %r100, %r470;
	shr.u32 	%r472, %r468, 4;
	and.b32  	%r473, %r472, 268435454;
	add.s32 	%r148, %r471, %r473;
	ld.shared.u16 	%rs2, [%r148];
	add.s16 	%rs21, %rs2, 1;
	st.shared.u16 	[%r148], %rs21;
	// begin inline asm
	shr.b32 %r380, %r876, %r430;
	// end inline asm
	and.b32  	%r474, %r371, %r380;
	shl.b32 	%r475, %r474, 10;
	and.b32  	%r476, %r475, 31744;
	add.s32 	%r477, %r100, %r476;
	shr.u32 	%r478, %r474, 4;
	and.b32  	%r479, %r478, 268435454;
	add.s32 	%r149, %r477, %r479;
	ld.shared.u16 	%rs3, [%r149];
	add.s16 	%rs22, %rs3, 1;
	st.shared.u16 	[%r149], %rs22;
	// begin inline asm
	shr.b32 %r383, %r875, %r430;
	// end inline asm
	and.b32  	%r480, %r371, %r383;
	shl.b32 	%r481, %r480, 10;
	and.b32  	%r482, %r481, 31744;
	add.s32 	%r483, %r100, %r482;
	shr.u32 	%r484, %r480, 4;
	and.b32  	%r485, %r484, 268435454;
	add.s32 	%r150, %r483, %r485;
	ld.shared.u16 	%rs4, [%r150];
	add.s16 	%rs23, %rs4, 1;
	st.shared.u16 	[%r150], %rs23;
	// begin inline asm
	shr.b32 %r386, %r874, %r430;
	// end inline asm
	and.b32  	%r486, %r371, %r386;
	shl.b32 	%r487, %r486, 10;
	and.b32  	%r488, %r487, 31744;
	add.s32 	%r489, %r100, %r488;
	shr.u32 	%r490, %r486, 4;
	and.b32  	%r491, %r490, 268435454;
	add.s32 	%r151, %r489, %r491;
	ld.shared.u16 	%rs5, [%r151];
	add.s16 	%rs24, %rs5, 1;
	st.shared.u16 	[%r151], %rs24;
	// begin inline asm
	shr.b32 %r389, %r873, %r430;
	// end inline asm
	and.b32  	%r492, %r371, %r389;
	shl.b32 	%r493, %r492, 10;
	and.b32  	%r494, %r493, 31744;
	add.s32 	%r495, %r100, %r494;
	shr.u32 	%r496, %r492, 4;
	and.b32  	%r497, %r496, 268435454;
	add.s32 	%r152, %r495, %r497;
	ld.shared.u16 	%rs6, [%r152];
	add.s16 	%rs25, %rs6, 1;
	st.shared.u16 	[%r152], %rs25;
	// begin inline asm
	shr.b32 %r392, %r872, %r430;
	// end inline asm
	and.b32  	%r498, %r371, %r392;
	shl.b32 	%r499, %r498, 10;
	and.b32  	%r500, %r499, 31744;
	add.s32 	%r501, %r100, %r500;
	shr.u32 	%r502, %r498, 4;
	and.b32  	%r503, %r502, 268435454;
	add.s32 	%r153, %r501, %r503;
	ld.shared.u16 	%rs7, [%r153];
	add.s16 	%rs26, %rs7, 1;
	st.shared.u16 	[%r153], %rs26;
	// begin inline asm
	shr.b32 %r395, %r871, %r430;
	// end inline asm
	and.b32  	%r504, %r371, %r395;
	shl.b32 	%r505, %r504, 10;
	and.b32  	%r506, %r505, 31744;
	add.s32 	%r507, %r100, %r506;
	shr.u32 	%r508, %r504, 4;
	and.b32  	%r509, %r508, 268435454;
	add.s32 	%r154, %r507, %r509;
	ld.shared.u16 	%rs8, [%r154];
	add.s16 	%rs27, %rs8, 1;
	st.shared.u16 	[%r154], %rs27;
	// begin inline asm
	shr.b32 %r398, %r870, %r430;
	// end inline asm
	and.b32  	%r510, %r371, %r398;
	shl.b32 	%r511, %r510, 10;
	and.b32  	%r512, %r511, 31744;
	add.s32 	%r513, %r100, %r512;
	shr.u32 	%r514, %r510, 4;
	and.b32  	%r515, %r514, 268435454;
	add.s32 	%r155, %r513, %r515;
	ld.shared.u16 	%rs9, [%r155];
	add.s16 	%rs28, %rs9, 1;
	st.shared.u16 	[%r155], %rs28;
	// begin inline asm
	shr.b32 %r401, %r869, %r430;
	// end inline asm
	and.b32  	%r516, %r371, %r401;
	shl.b32 	%r517, %r516, 10;
	and.b32  	%r518, %r517, 31744;
	add.s32 	%r519, %r100, %r518;
	shr.u32 	%r520, %r516, 4;
	and.b32  	%r521, %r520, 268435454;
	add.s32 	%r156, %r519, %r521;
	ld.shared.u16 	%rs10, [%r156];
	add.s16 	%rs29, %rs10, 1;
	st.shared.u16 	[%r156], %rs29;
	// begin inline asm
	shr.b32 %r404, %r868, %r430;
	// end inline asm
	and.b32  	%r522, %r371, %r404;
	shl.b32 	%r523, %r522, 10;
	and.b32  	%r524, %r523, 31744;
	add.s32 	%r525, %r100, %r524;
	shr.u32 	%r526, %r522, 4;
	and.b32  	%r527, %r526, 268435454;
	add.s32 	%r157, %r525, %r527;
	ld.shared.u16 	%rs11, [%r157];
	add.s16 	%rs30, %rs11, 1;
	st.shared.u16 	[%r157], %rs30;
	// begin inline asm
	shr.b32 %r407, %r867, %r430;
	// end inline asm
	and.b32  	%r528, %r371, %r407;
	shl.b32 	%r529, %r528, 10;
	and.b32  	%r530, %r529, 31744;
	add.s32 	%r531, %r100, %r530;
	shr.u32 	%r532, %r528, 4;
	and.b32  	%r533, %r532, 268435454;
	add.s32 	%r158, %r531, %r533;
	ld.shared.u16 	%rs12, [%r158];
	add.s16 	%rs31, %rs12, 1;
	st.shared.u16 	[%r158], %rs31;
	// begin inline asm
	shr.b32 %r410, %r866, %r430;
	// end inline asm
	and.b32  	%r534, %r371, %r410;
	shl.b32 	%r535, %r534, 10;
	and.b32  	%r536, %r535, 31744;
	add.s32 	%r537, %r100, %r536;
	shr.u32 	%r538, %r534, 4;
	and.b32  	%r539, %r538, 268435454;
	add.s32 	%r159, %r537, %r539;
	ld.shared.u16 	%rs13, [%r159];
	add.s16 	%rs32, %rs13, 1;
	st.shared.u16 	[%r159], %rs32;
	// begin inline asm
	shr.b32 %r413, %r865, %r430;
	// end inline asm
	and.b32  	%r540, %r371, %r413;
	shl.b32 	%r541, %r540, 10;
	and.b32  	%r542, %r541, 31744;
	add.s32 	%r543, %r100, %r542;
	shr.u32 	%r544, %r540, 4;
	and.b32  	%r545, %r544, 268435454;
	add.s32 	%r160, %r543, %r545;
	ld.shared.u16 	%rs14, [%r160];
	add.s16 	%rs33, %rs14, 1;
	st.shared.u16 	[%r160], %rs33;
	// begin inline asm
	shr.b32 %r416, %r864, %r430;
	// end inline asm
	and.b32  	%r546, %r371, %r416;
	shl.b32 	%r547, %r546, 10;
	and.b32  	%r548, %r547, 31744;
	add.s32 	%r549, %r100, %r548;
	shr.u32 	%r550, %r546, 4;
	and.b32  	%r551, %r550, 268435454;
	add.s32 	%r161, %r549, %r551;
	ld.shared.u16 	%rs15, [%r161];
	add.s16 	%rs34, %rs15, 1;
	st.shared.u16 	[%r161], %rs34;
	// begin inline asm
	shr.b32 %r419, %r863, %r430;
	// end inline asm
	and.b32  	%r552, %r371, %r419;
	shl.b32 	%r553, %r552, 10;
	and.b32  	%r554, %r553, 31744;
	add.s32 	%r555, %r100, %r554;
	shr.u32 	%r556, %r552, 4;
	and.b32  	%r557, %r556, 268435454;
	add.s32 	%r162, %r555, %r557;
	ld.shared.u16 	%rs16, [%r162];
	add.s16 	%rs35, %rs16, 1;
	st.shared.u16 	[%r162], %rs35;
	// begin inline asm
	shr.b32 %r422, %r862, %r430;
	// end inline asm
	and.b32  	%r558, %r371, %r422;
	shl.b32 	%r559, %r558, 10;
	and.b32  	%r560, %r559, 31744;
	add.s32 	%r561, %r100, %r560;
	shr.u32 	%r562, %r558, 4;
	and.b32  	%r563, %r562, 268435454;
	add.s32 	%r163, %r561, %r563;
	ld.shared.u16 	%rs17, [%r163];
	add.s16 	%rs36, %rs17, 1;
	st.shared.u16 	[%r163], %rs36;
	// begin inline asm
	shr.b32 %r425, %r861, %r430;
	// end inline asm
	and.b32  	%r564, %r371, %r425;
	shl.b32 	%r565, %r564, 10;
	and.b32  	%r566, %r565, 31744;
	add.s32 	%r567, %r100, %r566;
	shr.u32 	%r568, %r564, 4;
	and.b32  	%r569, %r568, 268435454;
	add.s32 	%r164, %r567, %r569;
	ld.shared.u16 	%rs18, [%r164];
	add.s16 	%rs37, %rs18, 1;
	st.shared.u16 	[%r164], %rs37;
	// begin inline asm
	shr.b32 %r428, %r860, %r430;
	// end inline asm
	and.b32  	%r570, %r371, %r428;
	shl.b32 	%r571, %r570, 10;
	and.b32  	%r572, %r571, 31744;
	add.s32 	%r573, %r100, %r572;
	shr.u32 	%r574, %r570, 4;
	and.b32  	%r575, %r574, 268435454;
	add.s32 	%r165, %r573, %r575;
	ld.shared.u16 	%rs19, [%r165];
	add.s16 	%rs38, %rs19, 1;
	st.shared.u16 	[%r165], %rs38;
	bar.sync 	0;
	ld.shared.u32 	%r166, [%r101];
	ld.shared.u32 	%r576, [%r101+4];
	ld.shared.u32 	%r577, [%r101+8];
	ld.shared.u32 	%r578, [%r101+12];
	ld.shared.u32 	%r579, [%r101+16];
	ld.shared.u32 	%r580, [%r101+20];
	ld.shared.u32 	%r581, [%r101+24];
	ld.shared.u32 	%r582, [%r101+28];
	ld.shared.u32 	%r583, [%r101+32];
	ld.shared.u32 	%r584, [%r101+36];
	ld.shared.u32 	%r585, [%r101+40];
	ld.shared.u32 	%r586, [%r101+44];
	ld.shared.u32 	%r587, [%r101+48];
	ld.shared.u32 	%r588, [%r101+52];
	ld.shared.u32 	%r589, [%r101+56];
	ld.shared.u32 	%r590, [%r101+60];
	ld.shared.u32 	%r591, [%r101+64];
	ld.shared.u32 	%r592, [%r101+68];
	ld.shared.u32 	%r593, [%r101+72];
	ld.shared.u32 	%r594, [%r101+76];
	ld.shared.u32 	%r595, [%r101+80];
	ld.shared.u32 	%r596, [%r101+84];
	ld.shared.u32 	%r597, [%r101+88];
	ld.shared.u32 	%r598, [%r101+92];
	ld.shared.u32 	%r599, [%r101+96];
	ld.shared.u32 	%r600, [%r101+100];
	ld.shared.u32 	%r601, [%r101+104];
	ld.shared.u32 	%r602, [%r101+108];
	ld.shared.u32 	%r603, [%r101+112];
	ld.shared.u32 	%r604, [%r101+116];
	ld.shared.u32 	%r605, [%r101+120];
	ld.shared.u32 	%r606, [%r101+124];
	ld.shared.u32 	%r607, [%r101+128];
	add.s32 	%r167, %r576, %r166;
	add.s32 	%r168, %r577, %r167;
	add.s32 	%r169, %r578, %r168;
	add.s32 	%r170, %r579, %r169;
	add.s32 	%r171, %r580, %r170;
	add.s32 	%r172, %r581, %r171;
	add.s32 	%r173, %r582, %r172;
	add.s32 	%r174, %r583, %r173;
	add.s32 	%r175, %r584, %r174;
	add.s32 	%r176, %r585, %r175;
	add.s32 	%r177, %r586, %r176;
	add.s32 	%r178, %r587, %r177;
	add.s32 	%r179, %r588, %r178;
	add.s32 	%r180, %r589, %r179;
	add.s32 	%r181, %r590, %r180;
	add.s32 	%r182, %r591, %r181;
	add.s32 	%r183, %r592, %r182;
	add.s32 	%r184, %r593, %r183;
	add.s32 	%r185, %r594, %r184;
	add.s32 	%r186, %r595, %r185;
	add.s32 	%r187, %r596, %r186;
	add.s32 	%r188, %r597, %r187;
	add.s32 	%r189, %r598, %r188;
	add.s32 	%r190, %r599, %r189;
	add.s32 	%r191, %r600, %r190;
	add.s32 	%r192, %r601, %r191;
	add.s32 	%r193, %r602, %r192;
	add.s32 	%r194, %r603, %r193;
	add.s32 	%r195, %r604, %r194;
	add.s32 	%r196, %r605, %r195;
	add.s32 	%r197, %r606, %r196;
	add.s32 	%r436, %r607, %r197;
	// begin inline asm
	mov.u32 %r431, %laneid;
	// end inline asm
	mov.b32 	%r434, 1;
	mov.b32 	%r461, -1;
	// begin inline asm
	{  .reg .u32 r0;  .reg .pred p;  shfl.sync.up.b32 r0|p, %r436, %r434, %r459, %r461;  @p add.u32 r0, r0, %r436;  mov.u32 %r432, r0;}
	// end inline asm
	mov.b32 	%r440, 2;
	// begin inline asm
	{  .reg .u32 r0;  .reg .pred p;  shfl.sync.up.b32 r0|p, %r432, %r440, %r459, %r461;  @p add.u32 r0, r0, %r432;  mov.u32 %r438, r0;}
	// end inline asm
	mov.b32 	%r446, 4;
	// begin inline asm
	{  .reg .u32 r0;  .reg .pred p;  shfl.sync.up.b32 r0|p, %r438, %r446, %r459, %r461;  @p add.u32 r0, r0, %r438;  mov.u32 %r444, r0;}
	// end inline asm
	mov.b32 	%r452, 8;
	// begin inline asm
	{  .reg .u32 r0;  .reg .pred p;  shfl.sync.up.b32 r0|p, %r444, %r452, %r459, %r461;  @p add.u32 r0, r0, %r444;  mov.u32 %r450, r0;}
	// end inline asm
	mov.b32 	%r458, 16;
	// begin inline asm
	{  .reg .u32 r0;  .reg .pred p;  shfl.sync.up.b32 r0|p, %r450, %r458, %r459, %r461;  @p add.u32 r0, r0, %r450;  mov.u32 %r456, r0;}
	// end inline asm
	setp.ne.s32 	%p41, %r431, 31;
	@%p41 bra 	$L__BB28_79;
	st.shared.u32 	[%r102], %r456;
$L__BB28_79:
	sub.s32 	%r608, %r456, %r436;
	setp.gt.u32 	%p42, %r2, 31;
	setp.eq.s32 	%p43, %r99, 7;
	setp.eq.s32 	%p44, %r99, 6;
	setp.eq.s32 	%p45, %r99, 5;
	setp.eq.s32 	%p46, %r99, 4;
	setp.eq.s32 	%p47, %r99, 3;
	setp.eq.s32 	%p48, %r99, 2;
	setp.eq.s32 	%p49, %r99, 1;
	bar.sync 	0;
	ld.shared.v4.u32 	{%r609, %r610, %r611, %r612}, [_ZZN3cub18CUB_300001_SM_10006detail10radix_sort31DeviceRadixSortSingleTileKernelINS1_5radix10policy_hubIiiyE10Policy1000ELNS0_9SortOrderE0EiiyNS1_21identity_decomposer_tEEEvPKT1_PSA_PKT2_PSE_T3_iiT4_E12temp_storage+33792];
	selp.b32 	%r613, %r609, %r898, %p49;
	add.s32 	%r614, %r610, %r609;
	selp.b32 	%r615, %r614, %r613, %p48;
	add.s32 	%r616, %r614, %r611;
	selp.b32 	%r617, %r616, %r615, %p47;
	add.s32 	%r618, %r616, %r612;
	selp.b32 	%r619, %r618, %r617, %p46;
	ld.shared.v4.u32 	{%r620, %r621, %r622, %r623}, [_ZZN3cub18CUB_300001_SM_10006detail10radix_sort31DeviceRadixSortSingleTileKernelINS1_5radix10policy_hubIiiyE10Policy1000ELNS0_9SortOrderE0EiiyNS1_21identity_decomposer_tEEEvPKT1_PSA_PKT2_PSE_T3_iiT4_E12temp_storage+33808];
	add.s32 	%r624, %r618, %r620;
	selp.b32 	%r625, %r624, %r619, %p45;
	add.s32 	%r626, %r624, %r621;
	selp.b32 	%r627, %r626, %r625, %p44;
	add.s32 	%r628, %r626, %r622;
	selp.b32 	%r898, %r628, %r627, %p43;
	add.s32 	%r202, %r628, %r623;
	setp.ne.s32 	%p50, %r431, 0;
	selp.b32 	%r629, %r608, 0, %p50;
	add.s32 	%r630, %r898, %r629;
	or.pred  	%p51, %p42, %p50;
	selp.b32 	%r899, %r630, %r608, %p42;
	@%p51 bra 	$L__BB28_81;
	shl.b32 	%r899, %r202, 16;
	st.shared.u32 	[_ZZN3cub18CUB_300001_SM_10006detail10radix_sort31DeviceRadixSortSingleTileKernelINS1_5radix10policy_hubIiiyE10Policy1000ELNS0_9SortOrderE0EiiyNS1_21identity_decomposer_tEEEvPKT1_PSA_PKT2_PSE_T3_iiT4_E12temp_storage+33832], %r899;
$L__BB28_81:
	setp.eq.s32 	%p52, %r2, 0;
	bar.sync 	0;
	ld.shared.u32 	%r631, [_ZZN3cub18CUB_300001_SM_10006detail10radix_sort31DeviceRadixSortSingleTileKernelINS1_5radix10policy_hubIiiyE10Policy1000ELNS0_9SortOrderE0EiiyNS1_21identity_decomposer_tEEEvPKT1_PSA_PKT2_PSE_T3_iiT4_E12temp_storage+33832];
	selp.b32 	%r632, 0, %r631, %p52;
	add.s32 	%r633, %r899, %r632;
	add.s32 	%r634, %r166, %r633;
	add.s32 	%r635, %r167, %r633;
	add.s32 	%r636, %r168, %r633;
	add.s32 	%r637, %r169, %r633;
	add.s32 	%r638, %r170, %r633;
	add.s32 	%r639, %r171, %r633;
	add.s32 	%r640, %r172, %r633;
	add.s32 	%r641, %r173, %r633;
	add.s32 	%r642, %r174, %r633;
	add.s32 	%r643, %r175, %r633;
	add.s32 	%r644, %r176, %r633;
	add.s32 	%r645, %r177, %r633;
	add.s32 	%r646, %r178, %r633;
	add.s32 	%r647, %r179, %r633;
	add.s32 	%r648, %r180, %r633;
	add.s32 	%r649, %r181, %r633;
	add.s32 	%r650, %r182, %r633;
	add.s32 	%r651, %r183, %r633;
	add.s32 	%r652, %r184, %r633;
	add.s32 	%r653, %r185, %r633;
	add.s32 	%r654, %r186, %r633;
	add.s32 	%r655, %r187, %r633;
	add.s32 	%r656, %r188, %r633;
	add.s32 	%r657, %r189, %r633;
	add.s32 	%r658, %r190, %r633;
	add.s32 	%r659, %r191, %r633;
	add.s32 	%r660, %r192, %r633;
	add.s32 	%r661, %r193, %r633;
	add.s32 	%r662, %r194, %r633;
	add.s32 	%r663, %r195, %r633;
	add.s32 	%r664, %r196, %r633;
	add.s32 	%r665, %r197, %r633;
	st.shared.u32 	[%r101], %r633;
	st.shared.u32 	[%r101+4], %r634;
	st.shared.u32 	[%r101+8], %r635;
	st.shared.u32 	[%r101+12], %r636;
	st.shared.u32 	[%r101+16], %r637;
	st.shared.u32 	[%r101+20], %r638;
	st.shared.u32 	[%r101+24], %r639;
	st.shared.u32 	[%r101+28], %r640;
	st.shared.u32 	[%r101+32], %r641;
	st.shared.u32 	[%r101+36], %r642;
	st.shared.u32 	[%r101+40], %r643;
	st.shared.u32 	[%r101+44], %r644;
	st.shared.u32 	[%r101+48], %r645;
	st.shared.u32 	[%r101+52], %r646;
	st.shared.u32 	[%r101+56], %r647;
	st.shared.u32 	[%r101+60], %r648;
	st.shared.u32 	[%r101+64], %r649;
	st.shared.u32 	[%r101+68], %r650;
	st.shared.u32 	[%r101+72], %r651;
	st.shared.u32 	[%r101+76], %r652;
	st.shared.u32 	[%r101+80], %r653;
	st.shared.u32 	[%r101+84], %r654;
	st.shared.u32 	[%r101+88], %r655;
	st.shared.u32 	[%r101+92], %r656;
	st.shared.u32 	[%r101+96], %r657;
	st.shared.u32 	[%r101+100], %r658;
	st.shared.u32 	[%r101+104], %r659;
	st.shared.u32 	[%r101+108], %r660;
	st.shared.u32 	[%r101+112], %r661;
	st.shared.u32 	[%r101+116], %r662;
	st.shared.u32 	[%r101+120], %r663;
	st.shared.u32 	[%r101+124], %r664;
	st.shared.u32 	[%r101+128], %r665;
	bar.sync 	0;
	cvt.u32.u16 	%r666, %rs1;
	ld.shared.u16 	%r667, [%r147];
	add.s32 	%r206, %r667, %r666;
	cvt.u32.u16 	%r668, %rs2;
	ld.shared.u16 	%r669, [%r148];
	add.s32 	%r207, %r669, %r668;
	cvt.u32.u16 	%r670, %rs3;
	ld.shared.u16 	%r671, [%r149];
	add.s32 	%r208, %r671, %r670;
	cvt.u32.u16 	%r672, %rs4;
	ld.shared.u16 	%r673, [%r150];
	add.s32 	%r209, %r673, %r672;
	cvt.u32.u16 	%r674, %rs5;
	ld.shared.u16 	%r675, [%r151];
	add.s32 	%r210, %r675, %r674;
	cvt.u32.u16 	%r676, %rs6;
	ld.shared.u16 	%r677, [%r152];
	add.s32 	%r211, %r677, %r676;
	cvt.u32.u16 	%r678, %rs7;
	ld.shared.u16 	%r679, [%r153];
	add.s32 	%r212, %r679, %r678;
	cvt.u32.u16 	%r680, %rs8;
	ld.shared.u16 	%r681, [%r154];
	add.s32 	%r213, %r681, %r680;
	cvt.u32.u16 	%r682, %rs9;
	ld.shared.u16 	%r683, [%r155];
	add.s32 	%r214, %r683, %r682;
	cvt.u32.u16 	%r684, %rs10;
	ld.shared.u16 	%r685, [%r156];
	add.s32 	%r215, %r685, %r684;
	cvt.u32.u16 	%r686, %rs11;
	ld.shared.u16 	%r687, [%r157];
	add.s32 	%r216, %r687, %r686;
	cvt.u32.u16 	%r688, %rs12;
	ld.shared.u16 	%r689, [%r158];
	add.s32 	%r217, %r689, %r688;
	cvt.u32.u16 	%r690, %rs13;
	ld.shared.u16 	%r691, [%r159];
	add.s32 	%r218, %r691, %r690;
	cvt.u32.u16 	%r692, %rs14;
	ld.shared.u16 	%r693, [%r160];
	add.s32 	%r219, %r693, %r692;
	cvt.u32.u16 	%r694, %rs15;
	ld.shared.u16 	%r695, [%r161];
	add.s32 	%r220, %r695, %r694;
	cvt.u32.u16 	%r696, %rs16;
	ld.shared.u16 	%r697, [%r162];
	add.s32 	%r221, %r697, %r696;
	cvt.u32.u16 	%r698, %rs17;
	ld.shared.u16 	%r699, [%r163];
	add.s32 	%r222, %r699, %r698;
	cvt.u32.u16 	%r700, %rs18;
	ld.shared.u16 	%r701, [%r164];
	add.s32 	%r223, %r701, %r700;
	cvt.u32.u16 	%r702, %rs19;
	ld.shared.u16 	%r703, [%r165];
	add.s32 	%r224, %r703, %r702;
	bar.sync 	0;
	setp.lt.s32 	%p53, %r859, %r304;
	@%p53 bra 	$L__BB28_121;
	cvt.u64.u32 	%rd15, %r2;
	shl.b32 	%r704, %r206, 2;
	mov.u32 	%r705, _ZZN3cub18CUB_300001_SM_10006detail10radix_sort31DeviceRadixSortSingleTileKernelINS1_5radix10policy_hubIiiyE10Policy1000ELNS0_9SortOrderE0EiiyNS1_21identity_decomposer_tEEEvPKT1_PSA_PKT2_PSE_T3_iiT4_E12temp_storage;
	add.s32 	%r706, %r705, %r704;
	st.shared.u32 	[%r706], %r878;
	shl.b32 	%r707, %r207, 2;
	add.s32 	%r708, %r705, %r707;
	st.shared.u32 	[%r708], %r877;
	shl.b32 	%r709, %r208, 2;
	add.s32 	%r710, %r705, %r709;
	st.shared.u32 	[%r710], %r876;
	shl.b32 	%r711, %r209, 2;
	add.s32 	%r712, %r705, %r711;
	st.shared.u32 	[%r712], %r875;
	shl.b32 	%r713, %r210, 2;
	add.s32 	%r714, %r705, %r713;
	st.shared.u32 	[%r714], %r874;
	shl.b32 	%r715, %r211, 2;
	add.s32 	%r716, %r705, %r715;
	st.shared.u32 	[%r716], %r873;
	shl.b32 	%r717, %r212, 2;
	add.s32 	%r718, %r705, %r717;
	st.shared.u32 	[%r718], %r872;
	shl.b32 	%r719, %r213, 2;
	add.s32 	%r720, %r705, %r719;
	st.shared.u32 	[%r720], %r871;
	shl.b32 	%r721, %r214, 2;
	add.s32 	%r722, %r705, %r721;
	st.shared.u32 	[%r722], %r870;
	shl.b32 	%r723, %r215, 2;
	add.s32 	%r724, %r705, %r723;
	st.shared.u32 	[%r724], %r869;
	shl.b32 	%r725, %r216, 2;
	add.s32 	%r726, %r705, %r725;
	st.shared.u32 	[%r726], %r868;
	shl.b32 	%r727, %r217, 2;
	add.s32 	%r728, %r705, %r727;
	st.shared.u32 	[%r728], %r867;
	shl.b32 	%r729, %r218, 2;
	add.s32 	%r730, %r705, %r729;
	st.shared.u32 	[%r730], %r866;
	shl.b32 	%r731, %r219, 2;
	add.s32 	%r732, %r705, %r731;
	st.shared.u32 	[%r732], %r865;
	shl.b32 	%r733, %r220, 2;
	add.s32 	%r734, %r705, %r733;
	st.shared.u32 	[%r734], %r864;
	shl.b32 	%r735, %r221, 2;
	add.s32 	%r736, %r705, %r735;
	st.shared.u32 	[%r736], %r863;
	shl.b32 	%r737, %r222, 2;
	add.s32 	%r738, %r705, %r737;
	st.shared.u32 	[%r738], %r862;
	shl.b32 	%r739, %r223, 2;
	add.s32 	%r740, %r705, %r739;
	st.shared.u32 	[%r740], %r861;
	shl.b32 	%r741, %r224, 2;
	add.s32 	%r742, %r705, %r741;
	st.shared.u32 	[%r742], %r860;
	bar.sync 	0;
	mad.lo.s32 	%r225, %r2, -72, %r103;
	ld.shared.u32 	%r226, [%r225];
	ld.shared.u32 	%r227, [%r225+1024];
	ld.shared.u32 	%r228, [%r225+2048];
	ld.shared.u32 	%r229, [%r225+3072];
	ld.shared.u32 	%r230, [%r225+4096];
	ld.shared.u32 	%r231, [%r225+5120];
	ld.shared.u32 	%r232, [%r225+6144];
	ld.shared.u32 	%r233, [%r225+7168];
	ld.shared.u32 	%r234, [%r225+8192];
	ld.shared.u32 	%r235, [%r225+9216];
	ld.shared.u32 	%r236, [%r225+10240];
	ld.shared.u32 	%r237, [%r225+11264];
	ld.shared.u32 	%r238, [%r225+12288];
	ld.shared.u32 	%r239, [%r225+13312];
	ld.shared.u32 	%r240, [%r225+14336];
	ld.shared.u32 	%r241, [%r225+15360];
	ld.shared.u32 	%r242, [%r225+16384];
	ld.shared.u32 	%r243, [%r225+17408];
	ld.shared.u32 	%r244, [%r225+18432];
	bar.sync 	0;
	st.shared.u32 	[%r706], %r897;
	st.shared.u32 	[%r708], %r896;
	st.shared.u32 	[%r710], %r895;
	st.shared.u32 	[%r712], %r894;
	st.shared.u32 	[%r714], %r893;
	st.shared.u32 	[%r716], %r892;
	st.shared.u32 	[%r718], %r891;
	st.shared.u32 	[%r720], %r890;
	st.shared.u32 	[%r722], %r889;
	st.shared.u32 	[%r724], %r888;
	st.shared.u32 	[%r726], %r887;
	st.shared.u32 	[%r728], %r886;
	st.shared.u32 	[%r730], %r885;
	st.shared.u32 	[%r732], %r884;
	st.shared.u32 	[%r734], %r883;
	st.shared.u32 	[%r736], %r882;
	st.shared.u32 	[%r738], %r881;
	st.shared.u32 	[%r740], %r880;
	st.shared.u32 	[%r742], %r879;
	bar.sync 	0;
	ld.shared.u32 	%r245, [%r225+1024];
	ld.shared.u32 	%r246, [%r225+2048];
	ld.shared.u32 	%r247, [%r225+3072];
	ld.shared.u32 	%r248, [%r225+4096];
	ld.shared.u32 	%r249, [%r225+5120];
	ld.shared.u32 	%r250, [%r225+6144];
	ld.shared.u32 	%r251, [%r225+7168];
	ld.shared.u32 	%r252, [%r225+8192];
	ld.shared.u32 	%r253, [%r225+9216];
	ld.shared.u32 	%r254, [%r225+10240];
	ld.shared.u32 	%r255, [%r225+11264];
	ld.shared.u32 	%r256, [%r225+12288];
	ld.shared.u32 	%r257, [%r225+13312];
	ld.shared.u32 	%r258, [%r225+14336];
	ld.shared.u32 	%r259, [%r225+15360];
	ld.shared.u32 	%r260, [%r225+16384];
	ld.shared.u32 	%r261, [%r225+17408];
	ld.shared.u32 	%r262, [%r225+18432];
	setp.gt.u64 	%p54, %rd2, %rd15;
	cvta.to.global.u64 	%rd16, %rd6;
	mul.wide.u32 	%rd17, %r2, 4;
	add.s64 	%rd4, %rd16, %rd17;
	cvta.to.global.u64 	%rd18, %rd8;
	add.s64 	%rd5, %rd18, %rd17;
	@%p54 bra 	$L__BB28_83;
	bra.uni 	$L__BB28_84;
$L__BB28_83:
	xor.b32  	%r743, %r226, -2147483648;
	ld.shared.u32 	%r744, [%r225];
	st.global.u32 	[%rd4], %r743;
	st.global.u32 	[%rd5], %r744;
$L__BB28_84:
	add.s32 	%r745, %r2, 256;
	cvt.u64.u32 	%rd19, %r745;
	setp.le.u64 	%p55, %rd2, %rd19;
	@%p55 bra 	$L__BB28_86;
	xor.b32  	%r746, %r227, -2147483648;
	st.global.u32 	[%rd4+1024], %r746;
	st.global.u32 	[%rd5+1024], %r245;
$L__BB28_86:
	add.s32 	%r747, %r2, 512;
	cvt.u64.u32 	%rd20, %r747;
	setp.le.u64 	%p56, %rd2, %rd20;
	@%p56 bra 	$L__BB28_88;
	xor.b32  	%r748, %r228, -2147483648;
	st.global.u32 	[%rd4+2048], %r748;
	st.global.u32 	[%rd5+2048], %r246;
$L__BB28_88:
	add.s32 	%r749, %r2, 768;
	cvt.u64.u32 	%rd21, %r749;
	setp.le.u64 	%p57, %rd2, %rd21;
	@%p57 bra 	$L__BB28_90;
	xor.b32  	%r750, %r229, -2147483648;
	st.global.u32 	[%rd4+3072], %r750;
	st.global.u32 	[%rd5+3072], %r247;
$L__BB28_90:
	or.b32  	%r751, %r2, 1024;
	cvt.u64.u32 	%rd22, %r751;
	setp.le.u64 	%p58, %rd2, %rd22;
	@%p58 bra 	$L__BB28_92;
	xor.b32  	%r752, %r230, -2147483648;
	st.global.u32 	[%rd4+4096], %r752;
	st.global.u32 	[%rd5+4096], %r248;
$L__BB28_92:
	add.s32 	%r753, %r2, 1280;
	cvt.u64.u32 	%rd23, %r753;
	setp.le.u64 	%p59, %rd2, %rd23;
	@%p59 bra 	$L__BB28_94;
	xor.b32  	%r754, %r231, -2147483648;
	st.global.u32 	[%rd4+5120], %r754;
	st.global.u32 	[%rd5+5120], %r249;
$L__BB28_94:
	add.s32 	%r755, %r2, 1536;
	cvt.u64.u32 	%rd24, %r755;
	setp.le.u64 	%p60, %rd2, %rd24;
	@%p60 bra 	$L__BB28_96;
	xor.b32  	%r756, %r232, -2147483648;
	st.global.u32 	[%rd4+6144], %r756;
	st.global.u32 	[%rd5+6144], %r250;
$L__BB28_96:
	add.s32 	%r757, %r2, 1792;
	cvt.u64.u32 	%rd25, %r757;
	setp.le.u64 	%p61, %rd2, %rd25;
	@%p61 bra 	$L__BB28_98;
	xor.b32  	%r758, %r233, -2147483648;
	st.global.u32 	[%rd4+7168], %r758;
	st.global.u32 	[%rd5+7168], %r251;
$L__BB28_98:
	or.b32  	%r759, %r2, 2048;
	cvt.u64.u32 	%rd26, %r759;
	setp.le.u64 	%p62, %rd2, %rd26;
	@%p62 bra 	$L__BB28_100;
	xor.b32  	%r760, %r234, -2147483648;
	st.global.u32 	[%rd4+8192], %r760;
	st.global.u32 	[%rd5+8192], %r252;
$L__BB28_100:
	add.s32 	%r761, %r2, 2304;
	cvt.u64.u32 	%rd27, %r761;
	setp.le.u64 	%p63, %rd2, %rd27;
	@%p63 bra 	$L__BB28_102;
	xor.b32  	%r762, %r235, -2147483648;
	st.global.u32 	[%rd4+9216], %r762;
	st.global.u32 	[%rd5+9216], %r253;
$L__BB28_102:
	add.s32 	%r763, %r2, 2560;
	cvt.u64.u32 	%rd28, %r763;
	setp.le.u64 	%p64, %rd2, %rd28;
	@%p64 bra 	$L__BB28_104;
	xor.b32  	%r764, %r236, -2147483648;
	st.global.u32 	[%rd4+10240], %r764;
	st.global.u32 	[%rd5+10240], %r254;
$L__BB28_104:
	add.s32 	%r765, %r2, 2816;
	cvt.u64.u32 	%rd29, %r765;
	setp.le.u64 	%p65, %rd2, %rd29;
	@%p65 bra 	$L__BB28_106;
	xor.b32  	%r766, %r237, -2147483648;
	st.global.u32 	[%rd4+11264], %r766;
	st.global.u32 	[%rd5+11264], %r255;
$L__BB28_106:
	or.b32  	%r767, %r2, 3072;
	cvt.u64.u32 	%rd30, %r767;
	setp.le.u64 	%p66, %rd2, %rd30;
	@%p66 bra 	$L__BB28_108;
	xor.b32  	%r768, %r238, -2147483648;
	st.global.u32 	[%rd4+12288], %r768;
	st.global.u32 	[%rd5+12288], %r256;
$L__BB28_108:
	add.s32 	%r769, %r2, 3328;
	cvt.u64.u32 	%rd31, %r769;
	setp.le.u64 	%p67, %rd2, %rd31;
	@%p67 bra 	$L__BB28_110;
	xor.b32  	%r770, %r239, -2147483648;
	st.global.u32 	[%rd4+13312], %r770;
	st.global.u32 	[%rd5+13312], %r257;
$L__BB28_110:
	add.s32 	%r771, %r2, 3584;
	cvt.u64.u32 	%rd32, %r771;
	setp.le.u64 	%p68, %rd2, %rd32;
	@%p68 bra 	$L__BB28_112;
	xor.b32  	%r772, %r240, -2147483648;
	st.global.u32 	[%rd4+14336], %r772;
	st.global.u32 	[%rd5+14336], %r258;
$L__BB28_112:
	add.s32 	%r773, %r2, 3840;
	cvt.u64.u32 	%rd33, %r773;
	setp.le.u64 	%p69, %rd2, %rd33;
	@%p69 bra 	$L__BB28_114;
	xor.b32  	%r774, %r241, -2147483648;
	st.global.u32 	[%rd4+15360], %r774;
	st.global.u32 	[%rd5+15360], %r259;
$L__BB28_114:
	or.b32  	%r775, %r2, 4096;
	cvt.u64.u32 	%rd34, %r775;
	setp.le.u64 	%p70, %rd2, %rd34;
	@%p70 bra 	$L__BB28_116;
	xor.b32  	%r776, %r242, -2147483648;
	st.global.u32 	[%rd4+16384], %r776;
	st.global.u32 	[%rd5+16384], %r260;
$L__BB28_116:
	add.s32 	%r777, %r2, 4352;
	cvt.u64.u32 	%rd35, %r777;
	setp.le.u64 	%p71, %rd2, %rd35;
	@%p71 bra 	$L__BB28_118;
	xor.b32  	%r778, %r243, -2147483648;
	st.global.u32 	[%rd4+17408], %r778;
	st.global.u32 	[%rd5+17408], %r261;
$L__BB28_118:
	add.s32 	%r779, %r2, 4608;
	cvt.u64.u32 	%rd36, %r779;
	setp.le.u64 	%p72, %rd2, %rd36;
	@%p72 bra 	$L__BB28_120;
	xor.b32  	%r780, %r244, -2147483648;
	st.global.u32 	[%rd4+18432], %r780;
	st.global.u32 	[%rd5+18432], %r262;
$L__BB28_120:
	ret;
$L__BB28_121:
	shl.b32 	%r781, %r206, 2;
	mov.u32 	%r782, _ZZN3cub18CUB_300001_SM_10006detail10radix_sort31DeviceRadixSortSingleTileKernelINS1_5radix10policy_hubIiiyE10Policy1000ELNS0_9SortOrderE0EiiyNS1_21identity_decomposer_tEEEvPKT1_PSA_PKT2_PSE_T3_iiT4_E12temp_storage;
	add.s32 	%r783, %r782, %r781;
	st.shared.u32 	[%r783], %r878;
	shl.b32 	%r784, %r207, 2;
	add.s32 	%r785, %r782, %r784;
	st.shared.u32 	[%r785], %r877;
	shl.b32 	%r786, %r208, 2;
	add.s32 	%r787, %r782, %r786;
	st.shared.u32 	[%r787], %r876;
	shl.b32 	%r788, %r209, 2;
	add.s32 	%r789, %r782, %r788;
	st.shared.u32 	[%r789], %r875;
	shl.b32 	%r790, %r210, 2;
	add.s32 	%r791, %r782, %r790;
	st.shared.u32 	[%r791], %r874;
	shl.b32 	%r792, %r211, 2;
	add.s32 	%r793, %r782, %r792;
	st.shared.u32 	[%r793], %r873;
	shl.b32 	%r794, %r212, 2;
	add.s32 	%r795, %r782, %r794;
	st.shared.u32 	[%r795], %r872;
	shl.b32 	%r796, %r213, 2;
	add.s32 	%r797, %r782, %r796;
	st.shared.u32 	[%r797], %r871;
	shl.b32 	%r798, %r214, 2;
	add.s32 	%r799, %r782, %r798;
	st.shared.u32 	[%r799], %r870;
	shl.b32 	%r800, %r215, 2;
	add.s32 	%r801, %r782, %r800;
	st.shared.u32 	[%r801], %r869;
	shl.b32 	%r802, %r216, 2;
	add.s32 	%r803, %r782, %r802;
	st.shared.u32 	[%r803], %r868;
	shl.b32 	%r804, %r217, 2;
	add.s32 	%r805, %r782, %r804;
	st.shared.u32 	[%r805], %r867;
	shl.b32 	%r806, %r218, 2;
	add.s32 	%r807, %r782, %r806;
	st.shared.u32 	[%r807], %r866;
	shl.b32 	%r808, %r219, 2;
	add.s32 	%r809, %r782, %r808;
	st.shared.u32 	[%r809], %r865;
	shl.b32 	%r810, %r220, 2;
	add.s32 	%r811, %r782, %r810;
	st.shared.u32 	[%r811], %r864;
	shl.b32 	%r812, %r221, 2;
	add.s32 	%r813, %r782, %r812;
	st.shared.u32 	[%r813], %r863;
	shl.b32 	%r814, %r222, 2;
	add.s32 	%r815, %r782, %r814;
	st.shared.u32 	[%r815], %r862;
	shl.b32 	%r816, %r223, 2;
	add.s32 	%r817, %r782, %r816;
	st.shared.u32 	[%r817], %r861;
	shl.b32 	%r818, %r224, 2;
	add.s32 	%r819, %r782, %r818;
	st.shared.u32 	[%r819], %r860;
	bar.sync 	0;
	ld.shared.u32 	%r878, [%r103];
	ld.shared.u32 	%r877, [%r103+4];
	ld.shared.u32 	%r876, [%r103+8];
	ld.shared.u32 	%r875, [%r103+12];
	ld.shared.u32 	%r874, [%r103+16];
	ld.shared.u32 	%r873, [%r103+20];
	ld.shared.u32 	%r872, [%r103+24];
	ld.shared.u32 	%r871, [%r103+28];
	ld.shared.u32 	%r870, [%r103+32];
	ld.shared.u32 	%r869, [%r103+36];
	ld.shared.u32 	%r868, [%r103+40];
	ld.shared.u32 	%r867, [%r103+44];
	ld.shared.u32 	%r866, [%r103+48];
	ld.shared.u32 	%r865, [%r103+52];
	ld.shared.u32 	%r864, [%r103+56];
	ld.shared.u32 	%r863, [%r103+60];
	ld.shared.u32 	%r862, [%r103+64];
	ld.shared.u32 	%r861, [%r103+68];
	ld.shared.u32 	%r860, [%r103+72];
	bar.sync 	0;
	st.shared.u32 	[%r783], %r897;
	st.shared.u32 	[%r785], %r896;
	st.shared.u32 	[%r787], %r895;
	st.shared.u32 	[%r789], %r894;
	st.shared.u32 	[%r791], %r893;
	st.shared.u32 	[%r793], %r892;
	st.shared.u32 	[%r795], %r891;
	st.shared.u32 	[%r797], %r890;
	st.shared.u32 	[%r799], %r889;
	st.shared.u32 	[%r801], %r888;
	st.shared.u32 	[%r803], %r887;
	st.shared.u32 	[%r805], %r886;
	st.shared.u32 	[%r807], %r885;
	st.shared.u32 	[%r809], %r884;
	st.shared.u32 	[%r811], %r883;
	st.shared.u32 	[%r813], %r882;
	st.shared.u32 	[%r815], %r881;
	st.shared.u32 	[%r817], %r880;
	st.shared.u32 	[%r819], %r879;
	bar.sync 	0;
	ld.shared.u32 	%r897, [%r103];
	ld.shared.u32 	%r896, [%r103+4];
	ld.shared.u32 	%r895, [%r103+8];
	ld.shared.u32 	%r894, [%r103+12];
	ld.shared.u32 	%r893, [%r103+16];
	ld.shared.u32 	%r892, [%r103+20];
	ld.shared.u32 	%r891, [%r103+24];
	ld.shared.u32 	%r890, [%r103+28];
	ld.shared.u32 	%r889, [%r103+32];
	ld.shared.u32 	%r888, [%r103+36];
	ld.shared.u32 	%r887, [%r103+40];
	ld.shared.u32 	%r886, [%r103+44];
	ld.shared.u32 	%r885, [%r103+48];
	ld.shared.u32 	%r884, [%r103+52];
	ld.shared.u32 	%r883, [%r103+56];
	ld.shared.u32 	%r882, [%r103+60];
	ld.shared.u32 	%r881, [%r103+64];
	ld.shared.u32 	%r880, [%r103+68];
	ld.shared.u32 	%r879, [%r103+72];
	bar.sync 	0;
	add.s32 	%r859, %r859, 6;
	add.s32 	%r858, %r858, -6;
	bra.uni 	$L__BB28_77;

}
	// .globl	_ZN3cub18CUB_300001_SM_10006detail10radix_sort30DeviceRadixSortHistogramKernelINS1_5radix10policy_hubIiiyE10Policy1000ELNS0_9SortOrderE0EiyNS1_21identity_decomposer_tEEEvPT2_PKT1_SA_iiT3_
.visible .entry _ZN3cub18CUB_300001_SM_10006detail10radix_sort30DeviceRadixSortHistogramKernelINS1_5radix10policy_hubIiiyE10Policy1000ELNS0_9SortOrderE0EiyNS1_21identity_decomposer_tEEEvPT2_PKT1_SA_iiT3_(
	.param .u64 .ptr .align 1 _ZN3cub18CUB_300001_SM_10006detail10radix_sort30DeviceRadixSortHistogramKernelINS1_5radix10policy_hubIiiyE10Policy1000ELNS0_9SortOrderE0EiyNS1_21identity_decomposer_tEEEvPT2_PKT1_SA_iiT3__param_0,
	.param .u64 .ptr .align 1 _ZN3cub18CUB_300001_SM_10006detail10radix_sort30DeviceRadixSortHistogramKernelINS1_5radix10policy_hubIiiyE10Policy1000ELNS0_9SortOrderE0EiyNS1_21identity_decomposer_tEEEvPT2_PKT1_SA_iiT3__param_1,
	.param .u64 _ZN3cub18CUB_300001_SM_10006detail10radix_sort30DeviceRadixSortHistogramKernelINS1_5radix10policy_hubIiiyE10Policy1000ELNS0_9SortOrderE0EiyNS1_21identity_decomposer_tEEEvPT2_PKT1_SA_iiT3__param_2,
	.param .u32 _ZN3cub18CUB_300001_SM_10006detail10radix_sort30DeviceRadixSortHistogramKernelINS1_5radix10policy_hubIiiyE10Policy1000ELNS0_9SortOrderE0EiyNS1_21identity_decomposer_tEEEvPT2_PKT1_SA_iiT3__param_3,
	.param .u32 _ZN3cub18CUB_300001_SM_10006detail10radix_sort30DeviceRadixSortHistogramKernelINS1_5radix10policy_hubIiiyE10Policy1000ELNS0_9SortOrderE0EiyNS1_21identity_decomposer_tEEEvPT2_PKT1_SA_iiT3__param_4,
	.param .align 1 .b8 _ZN3cub18CUB_300001_SM_10006detail10radix_sort30DeviceRadixSortHistogramKernelINS1_5radix10policy_hubIiiyE10Policy1000ELNS0_9SortOrderE0EiyNS1_21identity_decomposer_tEEEvPT2_PKT1_SA_iiT3__param_5[1]
)
.maxntid 128
{
	.reg .pred 	%p<91>;
	.reg .b32 	%r<486>;
	.reg .b64 	%rd<137>;
	// demoted variable
	.shared .align 4 .b8 _ZZN3cub18CUB_300001_SM_10006detail10radix_sort30DeviceRadixSortHistogramKernelINS1_5radix10policy_hubIiiyE10Policy1000ELNS0_9SortOrderE0EiyNS1_21identity_decomposer_tEEEvPT2_PKT1_SA_iiT3_E12temp_storage[4096];
	ld.param.u64 	%rd18, [_ZN3cub18CUB_300001_SM_10006detail10radix_sort30DeviceRadixSortHistogramKernelINS1_5radix10policy_hubIiiyE10Policy1000ELNS0_9SortOrderE0EiyNS1_21identity_decomposer_tEEEvPT2_PKT1_SA_iiT3__param_0];
	ld.param.u64 	%rd19, [_ZN3cub18CUB_300001_SM_10006detail10radix_sort30DeviceRadixSortHistogramKernelINS1_5radix10policy_hubIiiyE10Policy1000ELNS0_9SortOrderE0EiyNS1_21identity_decomposer_tEEEvPT2_PKT1_SA_iiT3__param_1];
	ld.param.u64 	%rd17, [_ZN3cub18CUB_300001_SM_10006detail10radix_sort30DeviceRadixSortHistogramKernelINS1_5radix10policy_hubIiiyE10Policy1000ELNS0_9SortOrderE0EiyNS1_21identity_decomposer_tEEEvPT2_PKT1_SA_iiT3__param_2];
	ld.param.u32 	%r174, [_ZN3cub18CUB_300001_SM_10006detail10radix_sort30DeviceRadixSortHistogramKernelINS1_5radix10policy_hubIiiyE10Policy1000ELNS0_9SortOrderE0EiyNS1_21identity_decomposer_tEEEvPT2_PKT1_SA_iiT3__param_3];
	ld.param.u32 	%r175, [_ZN3cub18CUB_300001_SM_10006detail10radix_sort30DeviceRadixSortHistogramKernelINS1_5radix10policy_hubIiiyE10Policy1000ELNS0_9SortOrderE0EiyNS1_21identity_decomposer_tEEEvPT2_PKT1_SA_iiT3__param_4];
	cvta.to.global.u64 	%rd1, %rd19;
	cvta.to.global.u64 	%rd2, %rd18;
	setp.eq.s64 	%p2, %rd17, 0;
	@%p2 bra 	$L__BB29_153;
	sub.s32 	%r176, %r175, %r174;
	add.s32 	%r177, %r176, 7;
	shr.s32 	%r178, %r177, 31;
	shr.u32 	%r179, %r178, 29;
	add.s32 	%r180, %r177, %r179;
	shr.s32 	%r181, %r180, 3;
	mov.u32 	%r182, %tid.x;
	setp.gt.u32 	%p3, %r182, 255;
	setp.lt.s32 	%p4, %r177, 8;
	mov.u32 	%r183, %ctaid.x;
	shl.b32 	%r184, %r183, 11;
	cvt.u64.u32 	%rd3, %r184;
	mov.u32 	%r185, %nctaid.x;
	shl.b32 	%r186, %r185, 11;
	cvt.u64.u32 	%rd4, %r186;
	add.s32 	%r1, %r181, -1;
	and.b32  	%r2, %r181, 15;
	and.b32  	%r3, %r181, 7;
	add.s32 	%r4, %r3, -1;
	and.b32  	%r5, %r181, 3;
	or.pred  	%p1, %p3, %p4;
	shl.b32 	%r187, %r182, 2;
	mov.u32 	%r188, _ZZN3cub18CUB_300001_SM_10006detail10radix_sort30DeviceRadixSortHistogramKernelINS1_5radix10policy_hubIiiyE10Policy1000ELNS0_9SortOrderE0EiyNS1_21identity_decomposer_tEEEvPT2_PKT1_SA_iiT3_E12temp_storage;
	add.s32 	%r6, %r188, %r187;
	and.b32  	%r7, %r181, 268435440;
	cvt.u64.u32 	%rd5, %r182;
	add.s32 	%r8, %r182, 128;
	add.s32 	%r9, %r182, 256;
	add.s32 	%r10, %r182, 384;
	add.s32 	%r11, %r182, 512;
	add.s32 	%r12, %r182, 640;
	add.s32 	%r13, %r182, 768;
	or.b32  	%r14, %r182, 1024;
	add.s32 	%r15, %r182, 1920;
	and.b32  	%r16, %r181, 268435448;
	and.b32  	%r17, %r181, 1;
	neg.s32 	%r18, %r7;
	add.s32 	%r19, %r6, 8192;
	add.s64 	%rd21, %rd17, -1;
	shr.u64 	%rd22, %rd21, 30;
	add.s64 	%rd23, %rd22, 1;
	min.u64 	%rd6, %rd23, %rd17;
	mov.b64 	%rd135, 0;
$L__BB29_2:
	@%p1 bra 	$L__BB29_30;
	setp.lt.u32 	%p5, %r1, 15;
	mov.b32 	%r439, 0;
	@%p5 bra 	$L__BB29_6;
	mov.u32 	%r436, %r19;
	mov.u32 	%r437, %r18;
$L__BB29_5:
	.pragma "nounroll";
	mov.b32 	%r190, 0;
	st.shared.u32 	[%r436+-8192], %r190;
	st.shared.u32 	[%r436+-7168], %r190;
	st.shared.u32 	[%r436+-6144], %r190;
	st.shared.u32 	[%r436+-5120], %r190;
	st.shared.u32 	[%r436+-4096], %r190;
	st.shared.u32 	[%r436+-3072], %r190;
	st.shared.u32 	[%r436+-2048], %r190;
	st.shared.u32 	[%r436+-1024], %r190;
	st.shared.u32 	[%r436], %r190;
	st.shared.u32 	[%r436+1024], %r190;
	st.shared.u32 	[%r436+2048], %r190;
	st.shared.u32 	[%r436+3072], %r190;
	st.shared.u32 	[%r436+4096], %r190;
	st.shared.u32 	[%r436+5120], %r190;
	st.shared.u32 	[%r436+6144], %r190;
	st.shared.u32 	[%r436+7168], %r190;
	add.s32 	%r437, %r437, 16;
	add.s32 	%r436, %r436, 16384;
	setp.ne.s32 	%p6, %r437, 0;
	mov.u32 	%r439, %r7;
	@%p6 bra 	$L__BB29_5;
$L__BB29_6:
	add.s32 	%r25, %r2, -1;
	setp.eq.s32 	%p7, %r2, 0;
	@%p7 bra 	$L__BB29_16;
	setp.lt.u32 	%p8, %r25, 7;
	@%p8 bra 	$L__BB29_9;
	shl.b32 	%r191, %r439, 10;
	add.s32 	%r192, %r6, %r191;
	mov.b32 	%r193, 0;
	st.shared.u32 	[%r192], %r193;
	st.shared.u32 	[%r192+1024], %r193;
	st.shared.u32 	[%r192+2048], %r193;
	st.shared.u32 	[%r192+3072], %r193;
	st.shared.u32 	[%r192+4096], %r193;
	st.shared.u32 	[%r192+5120], %r193;
	st.shared.u32 	[%r192+6144], %r193;
	st.shared.u32 	[%r192+7168], %r193;
	add.s32 	%r439, %r439, 8;
$L__BB29_9:
	setp.eq.s32 	%p9, %r3, 0;
	@%p9 bra 	$L__BB29_16;
	setp.lt.u32 	%p10, %r4, 3;
	@%p10 bra 	$L__BB29_12;
	shl.b32 	%r194, %r439, 10;
	add.s32 	%r195, %r6, %r194;
	mov.b32 	%r196, 0;
	st.shared.u32 	[%r195], %r196;
	st.shared.u32 	[%r195+1024], %r196;
	st.shared.u32 	[%r195+2048], %r196;
	st.shared.u32 	[%r195+3072], %r196;
	add.s32 	%r439, %r439, 4;
$L__BB29_12:
	setp.eq.s32 	%p11, %r5, 0;
	@%p11 bra 	$L__BB29_16;
	setp.eq.s32 	%p12, %r5, 1;
	shl.b32 	%r197, %r439, 10;
	add.s32 	%r30, %r6, %r197;
	mov.b32 	%r198, 0;
	st.shared.u32 	[%r30], %r198;
	@%p12 bra 	$L__BB29_16;
	setp.eq.s32 	%p13, %r5, 2;
	mov.b32 	%r199, 0;
	st.shared.u32 	[%r30+1024], %r199;
	@%p13 bra 	$L__BB29_16;
	mov.b32 	%r200, 0;
	st.shared.u32 	[%r30+2048], %r200;
$L__BB29_16:
	cvt.u32.u64 	%r201, %rd5;
	setp.gt.u32 	%p14, %r201, 127;
	@%p14 bra 	$L__BB29_30;
	setp.lt.u32 	%p15, %r1, 15;
	mov.b32 	%r443, 0;
	@%p15 bra 	$L__BB29_20;
	mov.b32 	%r441, 0;
$L__BB29_19:
	.pragma "nounroll";
	shl.b32 	%r204, %r441, 10;
	add.s32 	%r205, %r6, %r204;
	mov.b32 	%r206, 0;
	st.shared.u32 	[%r205+512], %r206;
	st.shared.u32 	[%r205+1536], %r206;
	st.shared.u32 	[%r205+2560], %r206;
	st.shared.u32 	[%r205+3584], %r206;
	st.shared.u32 	[%r205+4608], %r206;
	st.shared.u32 	[%r205+5632], %r206;
	st.shared.u32 	[%r205+6656], %r206;
	st.shared.u32 	[%r205+7680], %r206;
	st.shared.u32 	[%r205+8704], %r206;
	st.shared.u32 	[%r205+9728], %r206;
	st.shared.u32 	[%r205+10752], %r206;
	st.shared.u32 	[%r205+11776], %r206;
	st.shared.u32 	[%r205+12800], %r206;
	st.shared.u32 	[%r205+13824], %r206;
	st.shared.u32 	[%r205+14848], %r206;
	st.shared.u32 	[%r205+15872], %r206;
	add.s32 	%r441, %r441, 16;
	setp.ne.s32 	%p16, %r441, %r7;
	mov.u32 	%r443, %r7;
	@%p16 bra 	$L__BB29_19;
$L__BB29_20:
	setp.eq.s32 	%p17, %r2, 0;
	@%p17 bra 	$L__BB29_30;
	setp.lt.u32 	%p18, %r25, 7;
	@%p18 bra 	$L__BB29_23;
	shl.b32 	%r207, %r443, 10;
	add.s32 	%r208, %r6, %r207;
	mov.b32 	%r209, 0;
	st.shared.u32 	[%r208+512], %r209;
	st.shared.u32 	[%r208+1536], %r209;
	st.shared.u32 	[%r208+2560], %r209;
	st.shared.u32 	[%r208+3584], %r209;
	st.shared.u32 	[%r208+4608], %r209;
	st.shared.u32 	[%r208+5632], %r209;
	st.shared.u32 	[%r208+6656], %r209;
	st.shared.u32 	[%r208+7680], %r209;
	add.s32 	%r443, %r443, 8;
$L__BB29_23:
	setp.eq.s32 	%p19, %r3, 0;
	@%p19 bra 	$L__BB29_30;
	setp.lt.u32 	%p20, %r4, 3;
	@%p20 bra 	$L__BB29_26;
	shl.b32 	%r210, %r443, 10;
	add.s32 	%r211, %r6, %r210;
	mov.b32 	%r212, 0;
	st.shared.u32 	[%r211+512], %r212;
	st.shared.u32 	[%r211+1536], %r212;
	st.shared.u32 	[%r211+2560], %r212;
	st.shared.u32 	[%r211+3584], %r212;
	add.s32 	%r443, %r443, 4;
$L__BB29_26:
	setp.eq.s32 	%p21, %r5, 0;
	@%p21 bra 	$L__BB29_30;
	setp.eq.s32 	%p22, %r5, 1;
	shl.b32 	%r213, %r443, 10;
	add.s32 	%r38, %r6, %r213;
	mov.b32 	%r214, 0;
	st.shared.u32 	[%r38+512], %r214;
	@%p22 bra 	$L__BB29_30;
	setp.eq.s32 	%p23, %r5, 2;
	mov.b32 	%r215, 0;
	st.shared.u32 	[%r38+1536], %r215;
	@%p23 bra 	$L__BB29_30;
	mov.b32 	%r216, 0;
	st.shared.u32 	[%r38+2560], %r216;
$L__BB29_30:
	bar.sync 	0;
	bar.sync 	0;
	shl.b64 	%rd8, %rd135, 30;
	sub.s64 	%rd24, %rd17, %rd8;
	min.u64 	%rd9, %rd24, 1073741824;
	setp.le.u64 	%p24, %rd9, %rd3;
	@%p24 bra 	$L__BB29_70;
	mov.u64 	%rd136, %rd3;
$L__BB29_32:
	add.s64 	%rd11, %rd136, %rd8;
	sub.s64 	%rd12, %rd17, %rd11;
	setp.lt.u64 	%p25, %rd12, 2048;
	@%p25 bra 	$L__BB29_34;
	add.s64 	%rd27, %rd11, %rd5;
	shl.b64 	%rd28, %rd27, 2;
	add.s64 	%rd29, %rd1, %rd28;
	ld.global.u32 	%r475, [%rd29];
	ld.global.u32 	%r474, [%rd29+512];
	ld.global.u32 	%r473, [%rd29+1024];
	ld.global.u32 	%r472, [%rd29+1536];
	ld.global.u32 	%r471, [%rd29+2048];
	ld.global.u32 	%r470, [%rd29+2560];
	ld.global.u32 	%r469, [%rd29+3072];
	ld.global.u32 	%r468, [%rd29+3584];
	ld.global.u32 	%r467, [%rd29+4096];
	ld.global.u32 	%r466, [%rd29+4608];
	ld.global.u32 	%r465, [%rd29+5120];
	ld.global.u32 	%r464, [%rd29+5632];
	ld.global.u32 	%r463, [%rd29+6144];
	ld.global.u32 	%r462, [%rd29+6656];
	ld.global.u32 	%r461, [%rd29+7168];
	ld.global.u32 	%r460, [%rd29+7680];
	bra.uni 	$L__BB29_66;
$L__BB29_34:
	cvt.u32.u64 	%r218, %rd5;
	cvt.u32.u64 	%r55, %rd12;
	setp.ge.s32 	%p26, %r218, %r55;
	add.s64 	%rd25, %rd11, %rd5;
	shl.b64 	%rd26, %rd25, 2;
	add.s64 	%rd13, %rd1, %rd26;
	mov.b32 	%r475, 2147483647;
	@%p26 bra 	$L__BB29_36;
	ld.global.u32 	%r475, [%rd13];
$L__BB29_36:
	setp.ge.s32 	%p27, %r8, %r55;
	mov.b32 	%r474, 2147483647;
	@%p27 bra 	$L__BB29_38;
	ld.global.u32 	%r474, [%rd13+512];
$L__BB29_38:
	setp.ge.s32 	%p28, %r9, %r55;
	mov.b32 	%r473, 2147483647;
	@%p28 bra 	$L__BB29_40;
	ld.global.u32 	%r473, [%rd13+1024];
$L__BB29_40:
	setp.ge.s32 	%p29, %r10, %r55;
	mov.b32 	%r472, 2147483647;
	@%p29 bra 	$L__BB29_42;
	ld.global.u32 	%r472, [%rd13+1536];
$L__BB29_42:
	setp.ge.s32 	%p30, %r11, %r55;
	mov.b32 	%r471, 2147483647;
	@%p30 bra 	$L__BB29_44;
	ld.global.u32 	%r471, [%rd13+2048];
$L__BB29_44:
	setp.ge.s32 	%p31, %r12, %r55;
	mov.b32 	%r470, 2147483647;
	@%p31 bra 	$L__BB29_46;
	ld.global.u32 	%r470, [%rd13+2560];
$L__BB29_46:
	setp.ge.s32 	%p32, %r13, %r55;
	mov.b32 	%r469, 2147483647;
	@%p32 bra 	$L__BB29_48;
	ld.global.u32 	%r469, [%rd13+3072];
$L__BB29_48:
	mov.u32 	%r226, %tid.x;
	add.s32 	%r227, %r226, 896;
	setp.ge.s32 	%p33, %r227, %r55;
	mov.b32 	%r468, 2147483647;
	@%p33 bra 	$L__BB29_50;
	ld.global.u32 	%r468, [%rd13+3584];
$L__BB29_50:
	setp.ge.s32 	%p34, %r14, %r55;
	mov.b32 	%r467, 2147483647;
	@%p34 bra 	$L__BB29_52;
	ld.global.u32 	%r467, [%rd13+4096];
$L__BB29_52:
	add.s32 	%r231, %r226, 1152;
	setp.ge.s32 	%p35, %r231, %r55;
	mov.b32 	%r466, 2147483647;
	@%p35 bra 	$L__BB29_54;
	ld.global.u32 	%r466, [%rd13+4608];
$L__BB29_54:
	add.s32 	%r234, %r226, 1280;
	setp.ge.s32 	%p36, %r234, %r55;
	mov.b32 	%r465, 2147483647;
	@%p36 bra 	$L__BB29_56;
	ld.global.u32 	%r465, [%rd13+5120];
$L__BB29_56:
	add.s32 	%r237, %r226, 1408;
	setp.ge.s32 	%p37, %r237, %r55;
	mov.b32 	%r464, 2147483647;
	@%p37 bra 	$L__BB29_58;
	ld.global.u32 	%r464, [%rd13+5632];
$L__BB29_58:
	add.s32 	%r240, %r226, 1536;
	setp.ge.s32 	%p38, %r240, %r55;
	mov.b32 	%r463, 2147483647;
	@%p38 bra 	$L__BB29_60;
	ld.global.u32 	%r463, [%rd13+6144];
$L__BB29_60:
	add.s32 	%r243, %r226, 1664;
	setp.ge.s32 	%p39, %r243, %r55;
	mov.b32 	%r462, 2147483647;
	@%p39 bra 	$L__BB29_62;
	ld.global.u32 	%r462, [%rd13+6656];
$L__BB29_62:
	add.s32 	%r246, %r226, 1792;
	setp.ge.s32 	%p40, %r246, %r55;
	mov.b32 	%r461, 2147483647;
	@%p40 bra 	$L__BB29_64;
	ld.global.u32 	%r461, [%rd13+7168];
$L__BB29_64:
	setp.ge.s32 	%p41, %r15, %r55;
	mov.b32 	%r460, 2147483647;
	@%p41 bra 	$L__BB29_66;
	ld.global.u32 	%r460, [%rd13+7680];
$L__BB29_66:
	setp.le.s32 	%p42, %r175, %r174;
	@%p42 bra 	$L__BB29_69;
	xor.b32  	%r103, %r460, -2147483648;
	xor.b32  	%r104, %r461, -2147483648;
	xor.b32  	%r105, %r462, -2147483648;
	xor.b32  	%r106, %r463, -2147483648;
	xor.b32  	%r107, %r464, -2147483648;
	xor.b32  	%r108, %r465, -2147483648;
	xor.b32  	%r109, %r466, -2147483648;
	xor.b32  	%r110, %r467, -2147483648;
	xor.b32  	%r111, %r468, -2147483648;
	xor.b32  	%r112, %r469, -2147483648;
	xor.b32  	%r113, %r470, -2147483648;
	xor.b32  	%r114, %r471, -2147483648;
	xor.b32  	%r115, %r472, -2147483648;
	xor.b32  	%r116, %r473, -2147483648;
	xor.b32  	%r117, %r474, -2147483648;
	xor.b32  	%r118, %r475, -2147483648;
	mov.b32 	%r476, 0;
	mov.u32 	%r477, %r174;
$L__BB29_68:
	sub.s32 	%r249, %r175, %r477;
	shl.b32 	%r250, %r476, 10;
	mov.u32 	%r251, _ZZN3cub18CUB_300001_SM_10006detail10radix_sort30DeviceRadixSortHistogramKernelINS1_5radix10policy_hubIiiyE10Policy1000ELNS0_9SortOrderE0EiyNS1_21identity_decomposer_tEEEvPT2_PKT1_SA_iiT3_E12temp_storage;
	add.s32 	%r252, %r251, %r250;
	min.s32 	%r253, %r249, 8;
	mov.b32 	%r254, -1;
	shl.b32 	%r255, %r254, %r253;
	not.b32 	%r256, %r255;
	shr.u32 	%r257, %r118, %r477;
	and.b32  	%r258, %r257, %r256;
	shl.b32 	%r259, %r258, 2;
	add.s32 	%r260, %r252, %r259;
	atom.shared.add.u32 	%r261, [%r260], 1;
	shr.u32 	%r262, %r117, %r477;
	and.b32  	%r263, %r262, %r256;
	shl.b32 	%r264, %r263, 2;
	add.s32 	%r265, %r252, %r264;
	atom.shared.add.u32 	%r266, [%r265], 1;
	shr.u32 	%r267, %r116, %r477;
	and.b32  	%r268, %r267, %r256;
	shl.b32 	%r269, %r268, 2;
	add.s32 	%r270, %r252, %r269;
	atom.shared.add.u32 	%r271, [%r270], 1;
	shr.u32 	%r272, %r115, %r477;
	and.b32  	%r273, %r272, %r256;
	shl.b32 	%r274, %r273, 2;
	add.s32 	%r275, %r252, %r274;
	atom.shared.add.u32 	%r276, [%r275], 1;
	shr.u32 	%r277, %r114, %r477;
	and.b32  	%r278, %r277, %r256;
	shl.b32 	%r279, %r278, 2;
	add.s32 	%r280, %r252, %r279;
	atom.shared.add.u32 	%r281, [%r280], 1;
	shr.u32 	%r282, %r113, %r477;
	and.b32  	%r283, %r282, %r256;
	shl.b32 	%r284, %r283, 2;
	add.s32 	%r285, %r252, %r284;
	atom.shared.add.u32 	%r286, [%r285], 1;
	shr.u32 	%r287, %r112, %r477;
	and.b32  	%r288, %r287, %r256;
	shl.b32 	%r289, %r288, 2;
	add.s32 	%r290, %r252, %r289;
	atom.shared.add.u32 	%r291, [%r290], 1;
	shr.u32 	%r292, %r111, %r477;
	and.b32  	%r293, %r292, %r256;
	shl.b32 	%r294, %r293, 2;
	add.s32 	%r295, %r252, %r294;
	atom.shared.add.u32 	%r296, [%r295], 1;
	shr.u32 	%r297, %r110, %r477;
	and.b32  	%r298, %r297, %r256;
	shl.b32 	%r299, %r298, 2;
	add.s32 	%r300, %r252, %r299;
	atom.shared.add.u32 	%r301, [%r300], 1;
	shr.u32 	%r302, %r109, %r477;
	and.b32  	%r303, %r302, %r256;
	shl.b32 	%r304, %r303, 2;
	add.s32 	%r305, %r252, %r304;
	atom.shared.add.u32 	%r306, [%r305], 1;
	shr.u32 	%r307, %r108, %r477;
	and.b32  	%r308, %r307, %r256;
	shl.b32 	%r309, %r308, 2;
	add.s32 	%r310, %r252, %r309;
	atom.shared.add.u32 	%r311, [%r310], 1;
	shr.u32 	%r312, %r107, %r477;
	and.b32  	%r313, %r312, %r256;
	shl.b32 	%r314, %r313, 2;
	add.s32 	%r315, %r252, %r314;
	atom.shared.add.u32 	%r316, [%r315], 1;
	shr.u32 	%r317, %r106, %r477;
	and.b32  	%r318, %r317, %r256;
	shl.b32 	%r319, %r318, 2;
	add.s32 	%r320, %r252, %r319;
	atom.shared.add.u32 	%r321, [%r320], 1;
	shr.u32 	%r322, %r105, %r477;
	and.b32  	%r323, %r322, %r256;
	shl.b32 	%r324, %r323, 2;
	add.s32 	%r325, %r252, %r324;
	atom.shared.add.u32 	%r326, [%r325], 1;
	shr.u32 	%r327, %r104, %r477;
	and.b32  	%r328, %r327, %r256;
	shl.b32 	%r329, %r328, 2;
	add.s32 	%r330, %r252, %r329;
	atom.shared.add.u32 	%r331, [%r330], 1;
	shr.u32 	%r332, %r103, %r477;
	and.b32  	%r333, %r332, %r256;
	shl.b32 	%r334, %r333, 2;
	add.s32 	%r335, %r252, %r334;
	atom.shared.add.u32 	%r336, [%r335], 1;
	add.s32 	%r477, %r477, 8;
	add.s32 	%r476, %r476, 1;
	setp.lt.s32 	%p43, %r477, %r175;
	@%p43 bra 	$L__BB29_68;
$L__BB29_69:
	add.s64 	%rd136, %rd136, %rd4;
	setp.lt.u64 	%p44, %rd136, %rd9;
	@%p44 bra 	$L__BB29_32;
$L__BB29_70:
	bar.sync 	0;
	@%p1 bra 	$L__BB29_152;
	setp.lt.u32 	%p45, %r1, 7;
	mov.b32 	%r480, 0;
	@%p45 bra 	$L__BB29_90;
	mov.b32 	%r478, 0;
$L__BB29_73:
	.pragma "nounroll";
	shl.b32 	%r339, %r478, 10;
	add.s32 	%r124, %r6, %r339;
	ld.shared.u32 	%r125, [%r124];
	setp.eq.s32 	%p46, %r125, 0;
	@%p46 bra 	$L__BB29_75;
	cvt.u32.u64 	%r340, %rd5;
	shl.b32 	%r341, %r478, 8;
	add.s32 	%r342, %r341, %r340;
	mul.wide.u32 	%rd30, %r342, 8;
	add.s64 	%rd31, %rd2, %rd30;
	cvt.u64.u32 	%rd32, %r125;
	atom.global.add.u64 	%rd33, [%rd31], %rd32;
$L__BB29_75:
	ld.shared.u32 	%r126, [%r124+1024];
	setp.eq.s32 	%p47, %r126, 0;
	@%p47 bra 	$L__BB29_77;
	cvt.u32.u64 	%r343, %rd5;
	shl.b32 	%r344, %r478, 8;
	add.s32 	%r345, %r344, %r343;
	add.s32 	%r346, %r345, 256;
	mul.wide.u32 	%rd34, %r346, 8;
	add.s64 	%rd35, %rd2, %rd34;
	cvt.u64.u32 	%rd36, %r126;
	atom.global.add.u64 	%rd37, [%rd35], %rd36;
$L__BB29_77:
	ld.shared.u32 	%r127, [%r124+2048];
	setp.eq.s32 	%p48, %r127, 0;
	@%p48 bra 	$L__BB29_79;
	cvt.u32.u64 	%r347, %rd5;
	shl.b32 	%r348, %r478, 8;
	add.s32 	%r349, %r348, %r347;
	add.s32 	%r350, %r349, 512;
	mul.wide.u32 	%rd38, %r350, 8;
	add.s64 	%rd39, %rd2, %rd38;
	cvt.u64.u32 	%rd40, %r127;
	atom.global.add.u64 	%rd41, [%rd39], %rd40;
$L__BB29_79:
	ld.shared.u32 	%r128, [%r124+3072];
	setp.eq.s32 	%p49, %r128, 0;
	@%p49 bra 	$L__BB29_81;
	cvt.u32.u64 	%r351, %rd5;
	shl.b32 	%r352, %r478, 8;
	add.s32 	%r353, %r352, %r351;
	add.s32 	%r354, %r353, 768;
	mul.wide.u32 	%rd42, %r354, 8;
	add.s64 	%rd43, %rd2, %rd42;
	cvt.u64.u32 	%rd44, %r128;
	atom.global.add.u64 	%rd45, [%rd43], %rd44;
$L__BB29_81:
	ld.shared.u32 	%r129, [%r124+4096];
	setp.eq.s32 	%p50, %r129, 0;
	@%p50 bra 	$L__BB29_83;
	cvt.u32.u64 	%r355, %rd5;
	shl.b32 	%r356, %r478, 8;
	add.s32 	%r357, %r356, %r355;
	add.s32 	%r358, %r357, 1024;
	mul.wide.u32 	%rd46, %r358, 8;
	add.s64 	%rd47, %rd2, %rd46;
	cvt.u64.u32 	%rd48, %r129;
	atom.global.add.u64 	%rd49, [%rd47], %rd48;
$L__BB29_83:
	ld.shared.u32 	%r130, [%r124+5120];
	setp.eq.s32 	%p51, %r130, 0;
	@%p51 bra 	$L__BB29_85;
	cvt.u32.u64 	%r359, %rd5;
	shl.b32 	%r360, %r478, 8;
	add.s32 	%r361, %r360, %r359;
	add.s32 	%r362, %r361, 1280;
	mul.wide.u32 	%rd50, %r362, 8;
	add.s64 	%rd51, %rd2, %rd50;
	cvt.u64.u32 	%rd52, %r130;
	atom.global.add.u64 	%rd53, [%rd51], %rd52;
$L__BB29_85:
	ld.shared.u32 	%r131, [%r124+6144];
	setp.eq.s32 	%p52, %r131, 0;
	@%p52 bra 	$L__BB29_87;
	cvt.u32.u64 	%r363, %rd5;
	shl.b32 	%r364, %r478, 8;
	add.s32 	%r365, %r364, %r363;
	add.s32 	%r366, %r365, 1536;
	mul.wide.u32 	%rd54, %r366, 8;
	add.s64 	%rd55, %rd2, %rd54;
	cvt.u64.u32 	%rd56, %r131;
	atom.global.add.u64 	%rd57, [%rd55], %rd56;
$L__BB29_87:
	ld.shared.u32 	%r132, [%r124+7168];
	setp.eq.s32 	%p53, %r132, 0;
	@%p53 bra 	$L__BB29_89;
	cvt.u32.u64 	%r367, %rd5;
	shl.b32 	%r368, %r478, 8;
	add.s32 	%r369, %r368, %r367;
	add.s32 	%r370, %r369, 1792;
	mul.wide.u32 	%rd58, %r370, 8;
	add.s64 	%rd59, %rd2, %rd58;
	cvt.u64.u32 	%rd60, %r132;
	atom.global.add.u64 	%rd61, [%rd59], %rd60;
$L__BB29_89:
	add.s32 	%r478, %r478, 8;
	setp.ne.s32 	%p54, %r478, %r16;
	mov.u32 	%r480, %r16;
	@%p54 bra 	$L__BB29_73;
$L__BB29_90:
	add.s32 	%r135, %r5, -1;
	setp.eq.s32 	%p55, %r3, 0;
	@%p55 bra 	$L__BB29_111;
	setp.lt.u32 	%p56, %r4, 3;
	@%p56 bra 	$L__BB29_101;
	shl.b32 	%r371, %r480, 10;
	add.s32 	%r136, %r6, %r371;
	ld.shared.u32 	%r137, [%r136];
	setp.eq.s32 	%p57, %r137, 0;
	@%p57 bra 	$L__BB29_94;
	cvt.u32.u64 	%r372, %rd5;
	shl.b32 	%r373, %r480, 8;
	add.s32 	%r374, %r373, %r372;
	mul.wide.u32 	%rd62, %r374, 8;
	add.s64 	%rd63, %rd2, %rd62;
	cvt.u64.u32 	%rd64, %r137;
	atom.global.add.u64 	%rd65, [%rd63], %rd64;
$L__BB29_94:
	ld.shared.u32 	%r138, [%r136+1024];
	setp.eq.s32 	%p58, %r138, 0;
	@%p58 bra 	$L__BB29_96;
	cvt.u32.u64 	%r375, %rd5;
	shl.b32 	%r376, %r480, 8;
	add.s32 	%r377, %r376, %r375;
	add.s32 	%r378, %r377, 256;
	mul.wide.u32 	%rd66, %r378, 8;
	add.s64 	%rd67, %rd2, %rd66;
	cvt.u64.u32 	%rd68, %r138;
	atom.global.add.u64 	%rd69, [%rd67], %rd68;
$L__BB29_96:
	ld.shared.u32 	%r139, [%r136+2048];
	setp.eq.s32 	%p59, %r139, 0;
	@%p59 bra 	$L__BB29_98;
	cvt.u32.u64 	%r379, %rd5;
	shl.b32 	%r380, %r480, 8;
	add.s32 	%r381, %r380, %r379;
	add.s32 	%r382, %r381, 512;
	mul.wide.u32 	%rd70, %r382, 8;
	add.s64 	%rd71, %rd2, %rd70;
	cvt.u64.u32 	%rd72, %r139;
	atom.global.add.u64 	%rd73, [%rd71], %rd72;
$L__BB29_98:
	ld.shared.u32 	%r140, [%r136+3072];
	setp.eq.s32 	%p60, %r140, 0;
	@%p60 bra 	$L__BB29_100;
	cvt.u32.u64 	%r383, %rd5;
	shl.b32 	%r384, %r480, 8;
	add.s32 	%r385, %r384, %r383;
	add.s32 	%r386, %r385, 768;
	mul.wide.u32 	%rd74, %r386, 8;
	add.s64 	%rd75, %rd2, %rd74;
	cvt.u64.u32 	%rd76, %r140;
	atom.global.add.u64 	%rd77, [%rd75], %rd76;
$L__BB29_100:
	add.s32 	%r480, %r480, 4;
$L__BB29_101:
	setp.eq.s32 	%p61, %r5, 0;
	@%p61 bra 	$L__BB29_111;
	setp.eq.s32 	%p62, %r135, 0;
	@%p62 bra 	$L__BB29_108;
	shl.b32 	%r387, %r480, 10;
	add.s32 	%r143, %r6, %r387;
	ld.shared.u32 	%r144, [%r143];
	setp.eq.s32 	%p63, %r144, 0;
	@%p63 bra 	$L__BB29_105;
	cvt.u32.u64 	%r388, %rd5;
	shl.b32 	%r389, %r480, 8;
	add.s32 	%r390, %r389, %r388;
	mul.wide.u32 	%rd78, %r390, 8;
	add.s64 	%rd79, %rd2, %rd78;
	cvt.u64.u32 	%rd80, %r144;
	atom.global.add.u64 	%rd81, [%rd79], %rd80;
$L__BB29_105:
	ld.shared.u32 	%r145, [%r143+1024];
	setp.eq.s32 	%p64, %r145, 0;
	@%p64 bra 	$L__BB29_107;
	cvt.u32.u64 	%r391, %rd5;
	shl.b32 	%r392, %r480, 8;
	add.s32 	%r393, %r392, %r391;
	add.s32 	%r394, %r393, 256;
	mul.wide.u32 	%rd82, %r394, 8;
	add.s64 	%rd83, %rd2, %rd82;
	cvt.u64.u32 	%rd84, %r145;
	atom.global.add.u64 	%rd85, [%rd83], %rd84;
$L__BB29_107:
	add.s32 	%r480, %r480, 2;
$L__BB29_108:
	setp.eq.s32 	%p65, %r17, 0;
	@%p65 bra 	$L__BB29_111;
	shl.b32 	%r395, %r480, 10;
	add.s32 	%r396, %r6, %r395;
	ld.shared.u32 	%r148, [%r396];
	setp.eq.s32 	%p66, %r148, 0;
	@%p66 bra 	$L__BB29_111;
	cvt.u32.u64 	%r397, %rd5;
	shl.b32 	%r398, %r480, 8;
	add.s32 	%r399, %r398, %r397;
	mul.wide.u32 	%rd86, %r399, 8;
	add.s64 	%rd87, %rd2, %rd86;
	cvt.u64.u32 	%rd88, %r148;
	atom.global.add.u64 	%rd89, [%rd87], %rd88;
$L__BB29_111:
	cvt.u32.u64 	%r400, %rd5;
	setp.gt.u32 	%p67, %r400, 127;
	@%p67 bra 	$L__BB29_152;
	setp.lt.u32 	%p68, %r1, 7;
	mov.b32 	%r484, 0;
	@%p68 bra 	$L__BB29_131;
	mov.b32 	%r482, 0;
$L__BB29_114:
	.pragma "nounroll";
	shl.b32 	%r404, %r482, 10;
	add.s32 	%r150, %r6, %r404;
	ld.shared.u32 	%r151, [%r150+512];
	setp.eq.s32 	%p69, %r151, 0;
	shl.b32 	%r405, %r482, 8;
	add.s32 	%r406, %r405, %r400;
	mul.wide.u32 	%rd90, %r406, 8;
	add.s64 	%rd15, %rd2, %rd90;
	@%p69 bra 	$L__BB29_116;
	cvt.u64.u32 	%rd91, %r151;
	atom.global.add.u64 	%rd92, [%rd15+1024], %rd91;
$L__BB29_116:
	ld.shared.u32 	%r152, [%r150+1536];
	setp.eq.s32 	%p70, %r152, 0;
	@%p70 bra 	$L__BB29_118;
	cvt.u64.u32 	%rd93, %r152;
	atom.global.add.u64 	%rd94, [%rd15+3072], %rd93;
$L__BB29_118:
	ld.shared.u32 	%r153, [%r150+2560];
	setp.eq.s32 	%p71, %r153, 0;
	@%p71 bra 	$L__BB29_120;
	cvt.u64.u32 	%rd95, %r153;
	atom.global.add.u64 	%rd96, [%rd15+5120], %rd95;
$L__BB29_120:
	ld.shared.u32 	%r154, [%r150+3584];
	setp.eq.s32 	%p72, %r154, 0;
	@%p72 bra 	$L__BB29_122;
	cvt.u64.u32 	%rd97, %r154;
	atom.global.add.u64 	%rd98, [%rd15+7168], %rd97;
$L__BB29_122:
	ld.shared.u32 	%r155, [%r150+4608];
	setp.eq.s32 	%p73, %r155, 0;
	@%p73 bra 	$L__BB29_124;
	cvt.u64.u32 	%rd99, %r155;
	atom.global.add.u64 	%rd100, [%rd15+9216], %rd99;
$L__BB29_124:
	ld.shared.u32 	%r156, [%r150+5632];
	setp.eq.s32 	%p74, %r156, 0;
	@%p74 bra 	$L__BB29_126;
	cvt.u64.u32 	%rd101, %r156;
	atom.global.add.u64 	%rd102, [%rd15+11264], %rd101;
$L__BB29_126:
	ld.shared.u32 	%r157, [%r150+6656];
	setp.eq.s32 	%p75, %r157, 0;
	@%p75 bra 	$L__BB29_128;
	cvt.u64.u32 	%rd103, %r157;
	atom.global.add.u64 	%rd104, [%rd15+13312], %rd103;
$L__BB29_128:
	ld.shared.u32 	%r158, [%r150+7680];
	setp.eq.s32 	%p76, %r158, 0;
	@%p76 bra 	$L__BB29_130;
	cvt.u64.u32 	%rd105, %r158;
	atom.global.add.u64 	%rd106, [%rd15+15360], %rd105;
$L__BB29_130:
	add.s32 	%r482, %r482, 8;
	setp.ne.s32 	%p77, %r482, %r16;
	mov.u32 	%r484, %r16;
	@%p77 bra 	$L__BB29_114;
$L__BB29_131:
	setp.eq.s32 	%p78, %r3, 0;
	@%p78 bra 	$L__BB29_152;
	setp.lt.u32 	%p79, %r4, 3;
	@%p79 bra 	$L__BB29_142;
	shl.b32 	%r407, %r484, 10;
	add.s32 	%r161, %r6, %r407;
	ld.shared.u32 	%r162, [%r161+512];
	setp.eq.s32 	%p80, %r162, 0;
	@%p80 bra 	$L__BB29_135;
	shl.b32 	%r409, %r484, 8;
	add.s32 	%r410, %r409, %r400;
	mul.wide.u32 	%rd107, %r410, 8;
	add.s64 	%rd108, %rd2, %rd107;
	cvt.u64.u32 	%rd109, %r162;
	atom.global.add.u64 	%rd110, [%rd108+1024], %rd109;
$L__BB29_135:
	ld.shared.u32 	%r163, [%r161+1536];
	setp.eq.s32 	%p81, %r163, 0;
	@%p81 bra 	$L__BB29_137;
	shl.b32 	%r412, %r484, 8;
	add.s32 	%r413, %r412, %r400;
	add.s32 	%r414, %r413, 256;
	mul.wide.u32 	%rd111, %r414, 8;
	add.s64 	%rd112, %rd2, %rd111;
	cvt.u64.u32 	%rd113, %r163;
	atom.global.add.u64 	%rd114, [%rd112+1024], %rd113;
$L__BB29_137:
	ld.shared.u32 	%r164, [%r161+2560];
	setp.eq.s32 	%p82, %r164, 0;
	@%p82 bra 	$L__BB29_139;
	shl.b32 	%r416, %r484, 8;
	add.s32 	%r417, %r416, %r400;
	add.s32 	%r418, %r417, 512;
	mul.wide.u32 	%rd115, %r418, 8;
	add.s64 	%rd116, %rd2, %rd115;
	cvt.u64.u32 	%rd117, %r164;
	atom.global.add.u64 	%rd118, [%rd116+1024], %rd117;
$L__BB29_139:
	ld.shared.u32 	%r165, [%r161+3584];
	setp.eq.s32 	%p83, %r165, 0;
	@%p83 bra 	$L__BB29_141;
	shl.b32 	%r420, %r484, 8;
	add.s32 	%r421, %r420, %r400;
	add.s32 	%r422, %r421, 768;
	mul.wide.u32 	%rd119, %r422, 8;
	add.s64 	%rd120, %rd2, %rd119;
	cvt.u64.u32 	%rd121, %r165;
	atom.global.add.u64 	%rd122, [%rd120+1024], %rd121;
$L__BB29_141:
	add.s32 	%r484, %r484, 4;
$L__BB29_142:
	setp.eq.s32 	%p84, %r5, 0;
	@%p84 bra 	$L__BB29_152;
	setp.eq.s32 	%p85, %r135, 0;
	@%p85 bra 	$L__BB29_149;
	shl.b32 	%r423, %r484, 10;
	add.s32 	%r168, %r6, %r423;
	ld.shared.u32 	%r169, [%r168+512];
	setp.eq.s32 	%p86, %r169, 0;
	@%p86 bra 	$L__BB29_146;
	shl.b32 	%r425, %r484, 8;
	add.s32 	%r426, %r425, %r400;
	mul.wide.u32 	%rd123, %r426, 8;
	add.s64 	%rd124, %rd2, %rd123;
	cvt.u64.u32 	%rd125, %r169;
	atom.global.add.u64 	%rd126, [%rd124+1024], %rd125;
$L__BB29_146:
	ld.shared.u32 	%r170, [%r168+1536];
	setp.eq.s32 	%p87, %r170, 0;
	@%p87 bra 	$L__BB29_148;
	shl.b32 	%r428, %r484, 8;
	add.s32 	%r429, %r428, %r400;
	add.s32 	%r430, %r429, 256;
	mul.wide.u32 	%rd127, %r430, 8;
	add.s64 	%rd128, %rd2, %rd127;
	cvt.u64.u32 	%rd129, %r170;
	atom.global.add.u64 	%rd130, [%rd128+1024], %rd129;
$L__BB29_148:
	add.s32 	%r484, %r484, 2;
$L__BB29_149:
	setp.eq.s32 	%p88, %r17, 0;
	@%p88 bra 	$L__BB29_152;
	shl.b32 	%r431, %r484, 10;
	add.s32 	%r432, %r6, %r431;
	ld.shared.u32 	%r173, [%r432+512];
	setp.eq.s32 	%p89, %r173, 0;
	@%p89 bra 	$L__BB29_152;
	shl.b32 	%r434, %r484, 8;
	add.s32 	%r435, %r434, %r400;
	mul.wide.u32 	%rd131, %r435, 8;
	add.s64 	%rd132, %rd2, %rd131;
	cvt.u64.u32 	%rd133, %r173;
	atom.global.add.u64 	%rd134, [%rd132+1024], %rd133;
$L__BB29_152:
	bar.sync 	0;
	add.s64 	%rd135, %rd135, 1;
	setp.ne.s64 	%p90, %rd135, %rd6;
	@%p90 bra 	$L__BB29_2;
$L__BB29_153:
	ret;

}
	// .globl	_ZN3cub18CUB_300001_SM_10006detail10radix_sort33DeviceRadixSortExclusiveSumKernelINS1_5radix10policy_hubIiiyE10Policy1000EyEEvPT0_
.visible .entry _ZN3cub18CUB_300001_SM_10006detail10radix_sort33DeviceRadixSortExclusiveSumKernelINS1_5radix10policy_hubIiiyE10Policy1000EyEEvPT0_(
	.param .u64 .ptr .align 1 _ZN3cub18CUB_300001_SM_10006detail10radix_sort33DeviceRadixSortExclusiveSumKernelINS1_5radix10policy_hubIiiyE10Policy1000EyEEvPT0__param_0
)
{
	.reg .pred 	%p<4>;
	.reg .b32 	%r<28>;
	.reg .b64 	%rd<54>;
	// demoted variable
	.shared .align 16 .b8 _ZZN3cub18CUB_300001_SM_10006detail10radix_sort33DeviceRadixSortExclusiveSumKernelINS1_5radix10policy_hubIiiyE10Policy1000EyEEvPT0_E12temp_storage[2336];
	ld.param.u64 	%rd5, [_ZN3cub18CUB_300001_SM_10006detail10radix_sort33DeviceRadixSortExclusiveSumKernelINS1_5radix10policy_hubIiiyE10Policy1000EyEEvPT0__param_0];
	cvta.to.global.u64 	%rd6, %rd5;
	mov.u32 	%r3, %ctaid.x;
	shl.b32 	%r4, %r3, 8;
	mov.u32 	%r1, %tid.x;
	setp.gt.u32 	%p1, %r1, 255;
	add.s32 	%r5, %r4, %r1;
	mul.wide.s32 	%rd7, %r5, 8;
	add.s64 	%rd1, %rd6, %rd7;
	@%p1 bra 	$L__BB30_2;
	ld.global.u64 	%rd53, [%rd1];
$L__BB30_2:
	shr.u32 	%r6, %r1, 3;
	add.s32 	%r7, %r6, %r1;
	shl.b32 	%r8, %r7, 3;
	mov.u32 	%r9, _ZZN3cub18CUB_300001_SM_10006detail10radix_sort33DeviceRadixSortExclusiveSumKernelINS1_5radix10policy_hubIiiyE10Policy1000EyEEvPT0_E12temp_storage;
	add.s32 	%r10, %r9, %r8;
	add.s32 	%r2, %r10, 16;
	st.shared.u64 	[%r10+16], %rd53;
	bar.sync 	0;
	setp.gt.u32 	%p2, %r1, 31;
	@%p2 bra 	$L__BB30_4;
	mad.lo.s32 	%r27, %r1, 72, %r9;
	ld.shared.u64 	%rd23, [%r27+16];
	ld.shared.u64 	%rd24, [%r27+24];
	ld.shared.u64 	%rd25, [%r27+32];
	ld.shared.u64 	%rd26, [%r27+40];
	ld.shared.u64 	%rd27, [%r27+48];
	ld.shared.u64 	%rd28, [%r27+56];
	ld.shared.u64 	%rd29, [%r27+64];
	ld.shared.u64 	%rd30, [%r27+72];
	add.s64 	%rd31, %rd24, %rd23;
	add.s64 	%rd32, %rd31, %rd25;
	add.s64 	%rd33, %rd32, %rd26;
	add.s64 	%rd34, %rd33, %rd27;
	add.s64 	%rd35, %rd34, %rd28;
	add.s64 	%rd36, %rd35, %rd29;
	add.s64 	%rd10, %rd36, %rd30;
	mov.b32 	%r11, 1;
	mov.b32 	%r24, 0;
	mov.b32 	%r25, -1;
	// begin inline asm
	{  .reg .u64 r0;  .reg .u32 lo;  .reg .u32 hi;  .reg .pred p;  mov.b64 {lo, hi}, %rd10;  shfl.sync.up.b32 lo|p, lo, %r11, %r24, %r25;  shfl.sync.up.b32 hi|p, hi, %r11, %r24, %r25;  mov.b64 r0, {lo, hi};  @p add.u64 r0, r0, %rd10;  mov.u64 %rd8, r0;}
	// end inline asm
	mov.b32 	%r14, 2;
	// begin inline asm
	{  .reg .u64 r0;  .reg .u32 lo;  .reg .u32 hi;  .reg .pred p;  mov.b64 {lo, hi}, %rd8;  shfl.sync.up.b32 lo|p, lo, %r14, %r24, %r25;  shfl.sync.up.b32 hi|p, hi, %r14, %r24, %r25;  mov.b64 r0, {lo, hi};  @p add.u64 r0, r0, %rd8;  mov.u64 %rd11, r0;}
	// end inline asm
	mov.b32 	%r17, 4;
	// begin inline asm
	{  .reg .u64 r0;  .reg .u32 lo;  .reg .u32 hi;  .reg .pred p;  mov.b64 {lo, hi}, %rd11;  shfl.sync.up.b32 lo|p, lo, %r17, %r24, %r25;  shfl.sync.up.b32 hi|p, hi, %r17, %r24, %r25;  mov.b64 r0, {lo, hi};  @p add.u64 r0, r0, %rd11;  mov.u64 %rd14, r0;}
	// end inline asm
	mov.b32 	%r20, 8;
	// begin inline asm
	{  .reg .u64 r0;  .reg .u32 lo;  .reg .u32 hi;  .reg .pred p;  mov.b64 {lo, hi}, %rd14;  shfl.sync.up.b32 lo|p, lo, %r20, %r24, %r25;  shfl.sync.up.b32 hi|p, hi, %r20, %r24, %r25;  mov.b64 r0, {lo, hi};  @p add.u64 r0, r0, %rd14;  mov.u64 %rd17, r0;}
	// end inline asm
	mov.b32 	%r23, 16;
	// begin inline asm
	{  .reg .u64 r0;  .reg .u32 lo;  .reg .u32 hi;  .reg .pred p;  mov.b64 {lo, hi}, %rd17;  shfl.sync.up.b32 lo|p, lo, %r23, %r24, %r25;  shfl.sync.up.b32 hi|p, hi, %r23, %r24, %r25;  mov.b64 r0, {lo, hi};  @p add.u64 r0, r0, %rd17;  mov.u64 %rd20, r0;}
	// end inline asm
	sub.s64 	%rd37, %rd20, %rd10;
	ld.shared.u64 	%rd38, [%r27+16];
	ld.shared.u64 	%rd39, [%r27+24];
	ld.shared.u64 	%rd40, [%r27+32];
	ld.shared.u64 	%rd41, [%r27+40];
	ld.shared.u64 	%rd42, [%r27+48];
	ld.shared.u64 	%rd43, [%r27+56];
	ld.shared.u64 	%rd44, [%r27+64];
	add.s64 	%rd45, %rd38, %rd37;
	add.s64 	%rd46, %rd39, %rd45;
	add.s64 	%rd47, %rd40, %rd46;
	add.s64 	%rd48, %rd41, %rd47;
	add.s64 	%rd49, %rd42, %rd48;
	add.s64 	%rd50, %rd43, %rd49;
	add.s64 	%rd51, %rd44, %rd50;
	st.shared.u64 	[%r27+16], %rd37;
	st.shared.u64 	[%r27+24], %rd45;
	st.shared.u64 	[%r27+32], %rd46;
	st.shared.u64 	[%r27+40], %rd47;
	st.shared.u64 	[%r27+48], %rd48;
	st.shared.u64 	[%r27+56], %rd49;
	st.shared.u64 	[%r27+64], %rd50;
	st.shared.u64 	[%r27+72], %rd51;
$L__BB30_4:
	setp.gt.u32 	%p3, %r1, 255;
	bar.sync 	0;
	@%p3 bra 	$L__BB30_6;
	ld.shared.u64 	%rd52, [%r2];
	st.global.u64 	[%rd1], %rd52;
$L__BB30_6:
	ret;

}
	// .globl	_ZN3cub18CUB_300001_SM_10006detail10radix_sort29DeviceRadixSortOnesweepKernelINS1_5radix10policy_hubIiiyE10Policy1000ELNS0_9SortOrderE0EiiyiiNS1_21identity_decomposer_tEEEvPT5_SB_PT3_PKSC_PT1_PKSG_PT2_PKSK_T4_iiT6_
.visible .entry _ZN3cub18CUB_300001_SM_10006detail10radix_sort29DeviceRadixSortOnesweepKernelINS1_5radix10policy_hubIiiyE10Policy1000ELNS0_9SortOrderE0EiiyiiNS1_21identity_decomposer_tEEEvPT5_SB_PT3_PKSC_PT1_PKSG_PT2_PKSK_T4_iiT6_(
	.param .u64 .ptr .align 1 _ZN3cub18CUB_300001_SM_10006detail10radix_sort29DeviceRadixSortOnesweepKernelINS1_5radix10policy_hubIiiyE10Policy1000ELNS0_9SortOrderE0EiiyiiNS1_21identity_decomposer_tEEEvPT5_SB_PT3_PKSC_PT1_PKSG_PT2_PKSK_T4_iiT6__param_0,
	.param .u64 .ptr .align 1 _ZN3cub18CUB_300001_SM_10006detail10radix_sort29DeviceRadixSortOnesweepKernelINS1_5radix10policy_hubIiiyE10Policy1000ELNS0_9SortOrderE0EiiyiiNS1_21identity_decomposer_tEEEvPT5_SB_PT3_PKSC_PT1_PKSG_PT2_PKSK_T4_iiT6__param_1,
	.param .u64 .ptr .align 1 _ZN3cub18CUB_300001_SM_10006detail10radix_sort29DeviceRadixSortOnesweepKernelINS1_5radix10policy_hubIiiyE10Policy1000ELNS0_9SortOrderE0EiiyiiNS1_21identity_decomposer_tEEEvPT5_SB_PT3_PKSC_PT1_PKSG_PT2_PKSK_T4_iiT6__param_2,
	.param .u64 .ptr .align 1 _ZN3cub18CUB_300001_SM_10006detail10radix_sort29DeviceRadixSortOnesweepKernelINS1_5radix10policy_hubIiiyE10Policy1000ELNS0_9SortOrderE0EiiyiiNS1_21identity_decomposer_tEEEvPT5_SB_PT3_PKSC_PT1_PKSG_PT2_PKSK_T4_iiT6__param_3,
	.param .u64 .ptr .align 1 _ZN3cub18CUB_300001_SM_10006detail10radix_sort29DeviceRadixSortOnesweepKernelINS1_5radix10policy_hubIiiyE10Policy1000ELNS0_9SortOrderE0EiiyiiNS1_21identity_decomposer_tEEEvPT5_SB_PT3_PKSC_PT1_PKSG_PT2_PKSK_T4_iiT6__param_4,
	.param .u64 .ptr .align 1 _ZN3cub18CUB_300001_SM_10006detail10radix_sort29DeviceRadixSortOnesweepKernelINS1_5radix10policy_hubIiiyE10Policy1000ELNS0_9SortOrderE0EiiyiiNS1_21identity_decomposer_tEEEvPT5_SB_PT3_PKSC_PT1_PKSG_PT2_PKSK_T4_iiT6__param_5,
	.param .u64 .ptr .align 1 _ZN3cub18CUB_300001_SM_10006detail10radix_sort29DeviceRadixSortOnesweepKernelINS1_5radix10policy_hubIiiyE10Policy1000ELNS0_9SortOrderE0EiiyiiNS1_21identity_decomposer_tEEEvPT5_SB_PT3_PKSC_PT1_PKSG_PT2_PKSK_T4_iiT6__param_6,
	.param .u64 .ptr .align 1 _ZN3cub18CUB_300001_SM_10006detail10radix_sort29DeviceRadixSortOnesweepKernelINS1_5radix10policy_hubIiiyE10Policy1000ELNS0_9SortOrderE0EiiyiiNS1_21identity_decomposer_tEEEvPT5_SB_PT3_PKSC_PT1_PKSG_PT2_PKSK_T4_iiT6__param_7,
	.param .u32 _ZN3cub18CUB_300001_SM_10006detail10radix_sort29DeviceRadixSortOnesweepKernelINS1_5radix10policy_hubIiiyE10Policy1000ELNS0_9SortOrderE0EiiyiiNS1_21identity_decomposer_tEEEvPT5_SB_PT3_PKSC_PT1_PKSG_PT2_PKSK_T4_iiT6__param_8,
	.param .u32 _ZN3cub18CUB_300001_SM_10006detail10radix_sort29DeviceRadixSortOnesweepKernelINS1_5radix10policy_hubIiiyE10Policy1000ELNS0_9SortOrderE0EiiyiiNS1_21identity_decomposer_tEEEvPT5_SB_PT3_PKSC_PT1_PKSG_PT2_PKSK_T4_iiT6__param_9,
	.param .u32 _ZN3cub18CUB_300001_SM_10006detail10radix_sort29DeviceRadixSortOnesweepKernelINS1_5radix10policy_hubIiiyE10Policy1000ELNS0_9SortOrderE0EiiyiiNS1_21identity_decomposer_tEEEvPT5_SB_PT3_PKSC_PT1_PKSG_PT2_PKSK_T4_iiT6__param_10,
	.param .align 1 .b8 _ZN3cub18CUB_300001_SM_10006detail10radix_sort29DeviceRadixSortOnesweepKernelINS1_5radix10policy_hubIiiyE10Policy1000ELNS0_9SortOrderE0EiiyiiNS1_21identity_decomposer_tEEEvPT5_SB_PT3_PKSC_PT1_PKSG_PT2_PKSK_T4_iiT6__param_11[1]
)
.maxntid 384
{
	.reg .pred 	%p<205>;
	.reg .b32 	%r<2283>;
	.reg .b64 	%rd<457>;
	// demoted variable
	.shared .align 16 .b8 _ZZN3cub18CUB_300001_SM_10006detail10radix_sort29DeviceRadixSortOnesweepKernelINS1_5radix10policy_hubIiiyE10Policy1000ELNS0_9SortOrderE0EiiyiiNS1_21identity_decomposer_tEEEvPT5_SB_PT3_PKSC_PT1_PKSG_PT2_PKSK_T4_iiT6_E1s[28160];
	ld.param.u64 	%rd43, [_ZN3cub18CUB_300001_SM_10006detail10radix_sort29DeviceRadixSortOnesweepKernelINS1_5radix10policy_hubIiiyE10Policy1000ELNS0_9SortOrderE0EiiyiiNS1_21identity_decomposer_tEEEvPT5_SB_PT3_PKSC_PT1_PKSG_PT2_PKSK_T4_iiT6__param_0];
	ld.param.u64 	%rd44, [_ZN3cub18CUB_300001_SM_10006detail10radix_sort29DeviceRadixSortOnesweepKernelINS1_5radix10policy_hubIiiyE10Policy1000ELNS0_9SortOrderE0EiiyiiNS1_21identity_decomposer_tEEEvPT5_SB_PT3_PKSC_PT1_PKSG_PT2_PKSK_T4_iiT6__param_1];
	ld.param.u64 	%rd47, [_ZN3cub18CUB_300001_SM_10006detail10radix_sort29DeviceRadixSortOnesweepKernelINS1_5radix10policy_hubIiiyE10Policy1000ELNS0_9SortOrderE0EiiyiiNS1_21identity_decomposer_tEEEvPT5_SB_PT3_PKSC_PT1_PKSG_PT2_PKSK_T4_iiT6__param_4];
	ld.param.u64 	%rd50, [_ZN3cub18CUB_300001_SM_10006detail10radix_sort29DeviceRadixSortOnesweepKernelINS1_5radix10policy_hubIiiyE10Policy1000ELNS0_9SortOrderE0EiiyiiNS1_21identity_decomposer_tEEEvPT5_SB_PT3_PKSC_PT1_PKSG_PT2_PKSK_T4_iiT6__param_5];
	cvta.to.global.u64 	%rd1, %rd47;
	cvta.to.global.u64 	%rd2, %rd43;
	cvta.to.global.u64 	%rd3, %rd50;
	mov.u32 	%r1, %tid.x;
	// begin inline asm
	mov.u32 %r443, %laneid;
	// end inline asm
	setp.ne.s32 	%p1, %r1, 0;
	@%p1 bra 	$L__BB31_2;
	cvta.to.global.u64 	%rd51, %rd44;
	atom.global.add.u32 	%r444, [%rd51], 1;
	st.shared.u32 	[_ZZN3cub18CUB_300001_SM_10006detail10radix_sort29DeviceRadixSortOnesweepKernelINS1_5radix10policy_hubIiiyE10Policy1000ELNS0_9SortOrderE0EiiyiiNS1_21identity_decomposer_tEEEvPT5_SB_PT3_PKSC_PT1_PKSG_PT2_PKSK_T4_iiT6_E1s+26112], %r444;
$L__BB31_2:
	ld.param.u32 	%r2078, [_ZN3cub18CUB_300001_SM_10006detail10radix_sort29DeviceRadixSortOnesweepKernelINS1_5radix10policy_hubIiiyE10Policy1000ELNS0_9SortOrderE0EiiyiiNS1_21identity_decomposer_tEEEvPT5_SB_PT3_PKSC_PT1_PKSG_PT2_PKSK_T4_iiT6__param_8];
	bar.sync 	0;
	ld.shared.u32 	%r3, [_ZZN3cub18CUB_300001_SM_10006detail10radix_sort29DeviceRadixSortOnesweepKernelINS1_5radix10policy_hubIiiyE10Policy1000ELNS0_9SortOrderE0EiiyiiNS1_21identity_decomposer_tEEEvPT5_SB_PT3_PKSC_PT1_PKSG_PT2_PKSK_T4_iiT6_E1s+26112];
	mul.lo.s32 	%r445, %r3, 6528;
	add.s32 	%r4, %r445, 6528;
	setp.gt.s32 	%p2, %r4, %r2078;
	cvt.s64.s32 	%rd4, %r445;
	@%p2 bra 	$L__BB31_4;
	and.b32  	%r446, %r1, 31;
	and.b32  	%r447, %r1, 992;
	mul.lo.s32 	%r448, %r447, 17;
	or.b32  	%r449, %r448, %r446;
	cvt.u64.u32 	%rd52, %r449;
	add.s64 	%rd53, %rd52, %rd4;
	shl.b64 	%rd54, %rd53, 2;
	add.s64 	%rd55, %rd3, %rd54;
	ld.global.u32 	%r2165, [%rd55];
	ld.global.u32 	%r2164, [%rd55+128];
	ld.global.u32 	%r2163, [%rd55+256];
	ld.global.u32 	%r2162, [%rd55+384];
	ld.global.u32 	%r2161, [%rd55+512];
	ld.global.u32 	%r2160, [%rd55+640];
	ld.global.u32 	%r2159, [%rd55+768];
	ld.global.u32 	%r2158, [%rd55+896];
	ld.global.u32 	%r2157, [%rd55+1024];
	ld.global.u32 	%r2156, [%rd55+1152];
	ld.global.u32 	%r2155, [%rd55+1280];
	ld.global.u32 	%r2154, [%rd55+1408];
	ld.global.u32 	%r2153, [%rd55+1536];
	ld.global.u32 	%r2152, [%rd55+1664];
	ld.global.u32 	%r2151, [%rd55+1792];
	ld.global.u32 	%r2150, [%rd55+1920];
	ld.global.u32 	%r2149, [%rd55+2048];
	bra.uni 	$L__BB31_38;
$L__BB31_4:
	ld.param.u32 	%r2079, [_ZN3cub18CUB_300001_SM_10006detail10radix_sort29DeviceRadixSortOnesweepKernelINS1_5radix10policy_hubIiiyE10Policy1000ELNS0_9SortOrderE0EiiyiiNS1_21identity_decomposer_tEEEvPT5_SB_PT3_PKSC_PT1_PKSG_PT2_PKSK_T4_iiT6__param_8];
	cvt.u32.u64 	%r451, %rd4;
	sub.s32 	%r22, %r2079, %r451;
	and.b32  	%r452, %r1, 31;
	and.b32  	%r453, %r1, 992;
	mul.lo.s32 	%r454, %r453, 17;
	or.b32  	%r23, %r454, %r452;
	setp.ge.s32 	%p3, %r23, %r22;
	cvt.u64.u32 	%rd56, %r23;
	add.s64 	%rd57, %rd56, %rd4;
	shl.b64 	%rd58, %rd57, 2;
	add.s64 	%rd5, %rd3, %rd58;
	mov.b32 	%r2165, 2147483647;
	@%p3 bra 	$L__BB31_6;
	ld.global.u32 	%r2165, [%rd5];
$L__BB31_6:
	add.s32 	%r456, %r23, 32;
	setp.ge.s32 	%p4, %r456, %r22;
	mov.b32 	%r2164, 2147483647;
	@%p4 bra 	$L__BB31_8;
	ld.global.u32 	%r2164, [%rd5+128];
$L__BB31_8:
	add.s32 	%r458, %r23, 64;
	setp.ge.s32 	%p5, %r458, %r22;
	mov.b32 	%r2163, 2147483647;
	@%p5 bra 	$L__BB31_10;
	ld.global.u32 	%r2163, [%rd5+256];
$L__BB31_10:
	add.s32 	%r460, %r23, 96;
	setp.ge.s32 	%p6, %r460, %r22;
	mov.b32 	%r2162, 2147483647;
	@%p6 bra 	$L__BB31_12;
	ld.global.u32 	%r2162, [%rd5+384];
$L__BB31_12:
	add.s32 	%r462, %r23, 128;
	setp.ge.s32 	%p7, %r462, %r22;
	mov.b32 	%r2161, 2147483647;
	@%p7 bra 	$L__BB31_14;
	ld.global.u32 	%r2161, [%rd5+512];
$L__BB31_14:
	add.s32 	%r464, %r23, 160;
	setp.ge.s32 	%p8, %r464, %r22;
	mov.b32 	%r2160, 2147483647;
	@%p8 bra 	$L__BB31_16;
	ld.global.u32 	%r2160, [%rd5+640];
$L__BB31_16:
	add.s32 	%r466, %r23, 192;
	setp.ge.s32 	%p9, %r466, %r22;
	mov.b32 	%r2159, 2147483647;
	@%p9 bra 	$L__BB31_18;
	ld.global.u32 	%r2159, [%rd5+768];
$L__BB31_18:
	add.s32 	%r468, %r23, 224;
	setp.ge.s32 	%p10, %r468, %r22;
	mov.b32 	%r2158, 2147483647;
	@%p10 bra 	$L__BB31_20;
	ld.global.u32 	%r2158, [%rd5+896];
$L__BB31_20:
	add.s32 	%r470, %r23, 256;
	setp.ge.s32 	%p11, %r470, %r22;
	mov.b32 	%r2157, 2147483647;
	@%p11 bra 	$L__BB31_22;
	ld.global.u32 	%r2157, [%rd5+1024];
$L__BB31_22:
	add.s32 	%r472, %r23, 288;
	setp.ge.s32 	%p12, %r472, %r22;
	mov.b32 	%r2156, 2147483647;
	@%p12 bra 	$L__BB31_24;
	ld.global.u32 	%r2156, [%rd5+1152];
$L__BB31_24:
	add.s32 	%r474, %r23, 320;
	setp.ge.s32 	%p13, %r474, %r22;
	mov.b32 	%r2155, 2147483647;
	@%p13 bra 	$L__BB31_26;
	ld.global.u32 	%r2155, [%rd5+1280];
$L__BB31_26:
	add.s32 	%r476, %r23, 352;
	setp.ge.s32 	%p14, %r476, %r22;
	mov.b32 	%r2154, 2147483647;
	@%p14 bra 	$L__BB31_28;
	ld.global.u32 	%r2154, [%rd5+1408];
$L__BB31_28:
	add.s32 	%r478, %r23, 384;
	setp.ge.s32 	%p15, %r478, %r22;
	mov.b32 	%r2153, 2147483647;
	@%p15 bra 	$L__BB31_30;
	ld.global.u32 	%r2153, [%rd5+1536];
$L__BB31_30:
	add.s32 	%r480, %r23, 416;
	setp.ge.s32 	%p16, %r480, %r22;
	mov.b32 	%r2152, 2147483647;
	@%p16 bra 	$L__BB31_32;
	ld.global.u32 	%r2152, [%rd5+1664];
$L__BB31_32:
	add.s32 	%r482, %r23, 448;
	setp.ge.s32 	%p17, %r482, %r22;
	mov.b32 	%r2151, 2147483647;
	@%p17 bra 	$L__BB31_34;
	ld.global.u32 	%r2151, [%rd5+1792];
$L__BB31_34:
	add.s32 	%r484, %r23, 480;
	setp.ge.s32 	%p18, %r484, %r22;
	mov.b32 	%r2150, 2147483647;
	@%p18 bra 	$L__BB31_36;
	ld.global.u32 	%r2150, [%rd5+1920];
$L__BB31_36:
	add.s32 	%r486, %r23, 512;
	setp.ge.s32 	%p19, %r486, %r22;
	mov.b32 	%r2149, 2147483647;
	@%p19 bra 	$L__BB31_38;
	ld.global.u32 	%r2149, [%rd5+2048];
$L__BB31_38:
	ld.param.u32 	%r2131, [_ZN3cub18CUB_300001_SM_10006detail10radix_sort29DeviceRadixSortOnesweepKernelINS1_5radix10policy_hubIiiyE10Policy1000ELNS0_9SortOrderE0EiiyiiNS1_21identity_decomposer_tEEEvPT5_SB_PT3_PKSC_PT1_PKSG_PT2_PKSK_T4_iiT6__param_10];
	mov.b32 	%r487, -1;
	shl.b32 	%r488, %r487, %r2131;
	not.b32 	%r74, %r488;
	shr.u32 	%r75, %r1, 5;
	shl.b32 	%r489, %r75, 10;
	mov.u32 	%r490, _ZZN3cub18CUB_300001_SM_10006detail10radix_sort29DeviceRadixSortOnesweepKernelINS1_5radix10policy_hubIiiyE10Policy1000ELNS0_9SortOrderE0EiiyiiNS1_21identity_decomposer_tEEEvPT5_SB_PT3_PKSC_PT1_PKSG_PT2_PKSK_T4_iiT6_E1s;
	add.s32 	%r76, %r490, %r489;
	setp.gt.s32 	%p20, %r443, 255;
	@%p20 bra 	$L__BB31_51;
	max.s32 	%r491, %r443, 224;
	sub.s32 	%r492, %r491, %r443;
	add.s32 	%r493, %r492, 31;
	shr.u32 	%r494, %r493, 5;
	add.s32 	%r77, %r494, 1;
	and.b32  	%r78, %r77, 15;
	setp.lt.u32 	%p21, %r493, 480;
	mov.u32 	%r2169, %r443;
	@%p21 bra 	$L__BB31_42;
	and.b32  	%r495, %r77, 268435440;
	neg.s32 	%r2167, %r495;
	shl.b32 	%r497, %r443, 2;
	add.s32 	%r498, %r489, %r497;
	add.s32 	%r500, %r498, %r490;
	add.s32 	%r2166, %r500, 1024;
	mov.u32 	%r2169, %r443;
$L__BB31_41:
	.pragma "nounroll";
	mov.b32 	%r501, 0;
	st.shared.u32 	[%r2166+-1024], %r501;
	st.shared.u32 	[%r2166+-896], %r501;
	st.shared.u32 	[%r2166+-768], %r501;
	st.shared.u32 	[%r2166+-640], %r501;
	st.shared.u32 	[%r2166+-512], %r501;
	st.shared.u32 	[%r2166+-384], %r501;
	st.shared.u32 	[%r2166+-256], %r501;
	st.shared.u32 	[%r2166+-128], %r501;
	st.shared.u32 	[%r2166], %r501;
	st.shared.u32 	[%r2166+128], %r501;
	st.shared.u32 	[%r2166+256], %r501;
	st.shared.u32 	[%r2166+384], %r501;
	st.shared.u32 	[%r2166+512], %r501;
	st.shared.u32 	[%r2166+640], %r501;
	st.shared.u32 	[%r2166+768], %r501;
	st.shared.u32 	[%r2166+896], %r501;
	add.s32 	%r2169, %r2169, 512;
	add.s32 	%r2167, %r2167, 16;
	add.s32 	%r2166, %r2166, 2048;
	setp.ne.s32 	%p22, %r2167, 0;
	@%p22 bra 	$L__BB31_41;
$L__BB31_42:
	setp.eq.s32 	%p23, %r78, 0;
	@%p23 bra 	$L__BB31_51;
	and.b32  	%r88, %r77, 7;
	setp.lt.u32 	%p24, %r78, 8;
	@%p24 bra 	$L__BB31_45;
	shl.b32 	%r502, %r2169, 2;
	add.s32 	%r503, %r76, %r502;
	mov.b32 	%r504, 0;
	st.shared.u32 	[%r503], %r504;
	st.shared.u32 	[%r503+128], %r504;
	st.shared.u32 	[%r503+256], %r504;
	st.shared.u32 	[%r503+384], %r504;
	st.shared.u32 	[%r503+512], %r504;
	st.shared.u32 	[%r503+640], %r504;
	st.shared.u32 	[%r503+768], %r504;
	st.shared.u32 	[%r503+896], %r504;
	add.s32 	%r2169, %r2169, 256;
$L__BB31_45:
	setp.eq.s32 	%p25, %r88, 0;
	@%p25 bra 	$L__BB31_51;
	and.b32  	%r91, %r77, 3;
	setp.lt.u32 	%p26, %r88, 4;
	@%p26 bra 	$L__BB31_48;
	shl.b32 	%r505, %r2169, 2;
	add.s32 	%r506, %r76, %r505;
	mov.b32 	%r507, 0;
	st.shared.u32 	[%r506], %r507;
	st.shared.u32 	[%r506+128], %r507;
	st.shared.u32 	[%r506+256], %r507;
	st.shared.u32 	[%r506+384], %r507;
	add.s32 	%r2169, %r2169, 128;
$L__BB31_48:
	setp.eq.s32 	%p27, %r91, 0;
	@%p27 bra 	$L__BB31_51;
	shl.b32 	%r509, %r2169, 2;
	add.s32 	%r510, %r489, %r509;
	add.s32 	%r2173, %r490, %r510;
	neg.s32 	%r2172, %r91;
$L__BB31_50:
	.pragma "nounroll";
	mov.b32 	%r512, 0;
	st.shared.u32 	[%r2173], %r512;
	add.s32 	%r2173, %r2173, 128;
	add.s32 	%r2172, %r2172, 1;
	setp.ne.s32 	%p28, %r2172, 0;
	@%p28 bra 	$L__BB31_50;
$L__BB31_51:
	ld.param.u32 	%r2094, [_ZN3cub18CUB_300001_SM_10006detail10radix_sort29DeviceRadixSortOnesweepKernelINS1_5radix10policy_hubIiiyE10Policy1000ELNS0_9SortOrderE0EiiyiiNS1_21identity_decomposer_tEEEvPT5_SB_PT3_PKSC_PT1_PKSG_PT2_PKSK_T4_iiT6__param_9];
	bar.warp.sync 	-1;
	xor.b32  	%r514, %r2165, -2147483648;
	shr.u32 	%r515, %r514, %r2094;
	and.b32  	%r100, %r515, %r74;
	shl.b32 	%r516, %r100, 2;
	add.s32 	%r517, %r76, %r516;
	atom.shared.add.u32 	%r518, [%r517], 1;
	xor.b32  	%r2227, %r2164, -2147483648;
	shr.u32 	%r520, %r2227, %r2094;
	and.b32  	%r521, %r520, %r74;
	shl.b32 	%r522, %r521, 2;
	add.s32 	%r523, %r76, %r522;
	atom.shared.add.u32 	%r524, [%r523], 1;
	xor.b32  	%r2226, %r2163, -2147483648;
	shr.u32 	%r526, %r2226, %r2094;
	and.b32  	%r527, %r526, %r74;
	shl.b32 	%r528, %r527, 2;
	add.s32 	%r529, %r76, %r528;
	atom.shared.add.u32 	%r530, [%r529], 1;
	xor.b32  	%r2225, %r2162, -2147483648;
	shr.u32 	%r532, %r2225, %r2094;
	and.b32  	%r533, %r532, %r74;
	shl.b32 	%r534, %r533, 2;
	add.s32 	%r535, %r76, %r534;
	atom.shared.add.u32 	%r536, [%r535], 1;
	xor.b32  	%r537, %r2161, -2147483648;
	shr.u32 	%r538, %r537, %r2094;
	and.b32  	%r539, %r538, %r74;
	shl.b32 	%r540, %r539, 2;
	add.s32 	%r541, %r76, %r540;
	atom.shared.add.u32 	%r542, [%r541], 1;
	xor.b32  	%r543, %r2160, -2147483648;
	shr.u32 	%r544, %r543, %r2094;
	and.b32  	%r545, %r544, %r74;
	shl.b32 	%r546, %r545, 2;
	add.s32 	%r547, %r76, %r546;
	atom.shared.add.u32 	%r548, [%r547], 1;
	xor.b32  	%r549, %r2159, -2147483648;
	shr.u32 	%r550, %r549, %r2094;
	and.b32  	%r551, %r550, %r74;
	shl.b32 	%r552, %r551, 2;
	add.s32 	%r553, %r76, %r552;
	atom.shared.add.u32 	%r554, [%r553], 1;
	xor.b32  	%r555, %r2158, -2147483648;
	shr.u32 	%r556, %r555, %r2094;
	and.b32  	%r557, %r556, %r74;
	shl.b32 	%r558, %r557, 2;
	add.s32 	%r559, %r76, %r558;
	atom.shared.add.u32 	%r560, [%r559], 1;
	xor.b32  	%r561, %r2157, -2147483648;
	shr.u32 	%r562, %r561, %r2094;
	and.b32  	%r563, %r562, %r74;
	shl.b32 	%r564, %r563, 2;
	add.s32 	%r565, %r76, %r564;
	atom.shared.add.u32 	%r566, [%r565], 1;
	xor.b32  	%r567, %r2156, -2147483648;
	shr.u32 	%r568, %r567, %r2094;
	and.b32  	%r569, %r568, %r74;
	shl.b32 	%r570, %r569, 2;
	add.s32 	%r571, %r76, %r570;
	atom.shared.add.u32 	%r572, [%r571], 1;
	xor.b32  	%r573, %r2155, -2147483648;
	shr.u32 	%r574, %r573, %r2094;
	and.b32  	%r575, %r574, %r74;
	shl.b32 	%r576, %r575, 2;
	add.s32 	%r577, %r76, %r576;
	atom.shared.add.u32 	%r578, [%r577], 1;
	xor.b32  	%r579, %r2154, -2147483648;
	shr.u32 	%r580, %r579, %r2094;
	and.b32  	%r581, %r580, %r74;
	shl.b32 	%r582, %r581, 2;
	add.s32 	%r583, %r76, %r582;
	atom.shared.add.u32 	%r584, [%r583], 1;
	xor.b32  	%r585, %r2153, -2147483648;
	shr.u32 	%r586, %r585, %r2094;
	and.b32  	%r587, %r586, %r74;
	shl.b32 	%r588, %r587, 2;
	add.s32 	%r589, %r76, %r588;
	atom.shared.add.u32 	%r590, [%r589], 1;
	xor.b32  	%r591, %r2152, -2147483648;
	shr.u32 	%r592, %r591, %r2094;
	and.b32  	%r593, %r592, %r74;
	shl.b32 	%r594, %r593, 2;
	add.s32 	%r595, %r76, %r594;
	atom.shared.add.u32 	%r596, [%r595], 1;
	xor.b32  	%r597, %r2151, -2147483648;
	shr.u32 	%r598, %r597, %r2094;
	and.b32  	%r599, %r598, %r74;
	shl.b32 	%r600, %r599, 2;
	add.s32 	%r601, %r76, %r600;
	atom.shared.add.u32 	%r602, [%r601], 1;
	xor.b32  	%r603, %r2150, -2147483648;
	shr.u32 	%r604, %r603, %r2094;
	and.b32  	%r605, %r604, %r74;
	shl.b32 	%r606, %r605, 2;
	add.s32 	%r607, %r76, %r606;
	atom.shared.add.u32 	%r608, [%r607], 1;
	xor.b32  	%r2212, %r2149, -2147483648;
	shr.u32 	%r610, %r2212, %r2094;
	and.b32  	%r611, %r610, %r74;
	shl.b32 	%r612, %r611, 2;
	add.s32 	%r613, %r76, %r612;
	atom.shared.add.u32 	%r614, [%r613], 1;
	bar.sync 	0;
	setp.gt.u32 	%p29, %r1, 255;
	shl.b32 	%r615, %r1, 2;
	add.s32 	%r101, %r490, %r615;
	mov.b32 	%r2174, 0;
	@%p29 bra 	$L__BB31_53;
	ld.shared.u32 	%r617, [%r101];
	mov.b32 	%r618, 0;
	st.shared.u32 	[%r101], %r618;
	ld.shared.u32 	%r619, [%r101+1024];
	st.shared.u32 	[%r101+1024], %r617;
	add.s32 	%r620, %r619, %r617;
	ld.shared.u32 	%r621, [%r101+2048];
	st.shared.u32 	[%r101+2048], %r620;
	add.s32 	%r622, %r621, %r620;
	ld.shared.u32 	%r623, [%r101+3072];
	st.shared.u32 	[%r101+3072], %r622;
	add.s32 	%r624, %r623, %r622;
	ld.shared.u32 	%r625, [%r101+4096];
	st.shared.u32 	[%r101+4096], %r624;
	add.s32 	%r626, %r625, %r624;
	ld.shared.u32 	%r627, [%r101+5120];
	st.shared.u32 	[%r101+5120], %r626;
	add.s32 	%r628, %r627, %r626;
	ld.shared.u32 	%r629, [%r101+6144];
	st.shared.u32 	[%r101+6144], %r628;
	add.s32 	%r630, %r629, %r628;
	ld.shared.u32 	%r631, [%r101+7168];
	st.shared.u32 	[%r101+7168], %r630;
	add.s32 	%r632, %r631, %r630;
	ld.shared.u32 	%r633, [%r101+8192];
	st.shared.u32 	[%r101+8192], %r632;
	add.s32 	%r634, %r633, %r632;
	ld.shared.u32 	%r635, [%r101+9216];
	st.shared.u32 	[%r101+9216], %r634;
	add.s32 	%r636, %r635, %r634;
	ld.shared.u32 	%r637, [%r101+10240];
	st.shared.u32 	[%r101+10240], %r636;
	add.s32 	%r638, %r637, %r636;
	ld.shared.u32 	%r639, [%r101+11264];
	st.shared.u32 	[%r101+11264], %r638;
	add.s32 	%r2174, %r639, %r638;
$L__BB31_53:
	setp.gt.u32 	%p30, %r1, 255;
	shl.b32 	%r640, %r3, 8;
	add.s32 	%r641, %r640, %r1;
	mul.wide.s32 	%rd59, %r641, 4;
	add.s64 	%rd6, %rd2, %rd59;
	@%p30 bra 	$L__BB31_55;
	or.b32  	%r642, %r2174, 1073741824;
	st.volatile.global.u32 	[%rd6], %r642;
$L__BB31_55:
	ld.param.u64 	%rd442, [_ZN3cub18CUB_300001_SM_10006detail10radix_sort29DeviceRadixSortOnesweepKernelINS1_5radix10policy_hubIiiyE10Policy1000ELNS0_9SortOrderE0EiiyiiNS1_21identity_decomposer_tEEEvPT5_SB_PT3_PKSC_PT1_PKSG_PT2_PKSK_T4_iiT6__param_7];
	xor.b32  	%r2223, %r2160, -2147483648;
	xor.b32  	%r2224, %r2161, -2147483648;
	xor.b32  	%r2222, %r2159, -2147483648;
	xor.b32  	%r2221, %r2158, -2147483648;
	xor.b32  	%r2228, %r2165, -2147483648;
	xor.b32  	%r2218, %r2155, -2147483648;
	xor.b32  	%r2220, %r2157, -2147483648;
	xor.b32  	%r2217, %r2154, -2147483648;
	xor.b32  	%r2219, %r2156, -2147483648;
	xor.b32  	%r2215, %r2152, -2147483648;
	xor.b32  	%r2216, %r2153, -2147483648;
	xor.b32  	%r2213, %r2150, -2147483648;
	xor.b32  	%r2214, %r2151, -2147483648;
	setp.lt.u32 	%p31, %r1, 256;
	setp.eq.s32 	%p32, %r2174, 6528;
	and.pred  	%p33, %p31, %p32;
	selp.u32 	%r643, 1, 0, %p33;
	{ 
	.reg .pred 	%p1; 
	.reg .pred 	%p2; 
	setp.ne.u32 	%p1, %r643, 0; 
	bar.red.or.pred 	%p2, 0, %p1; 
	selp.u32 	%r644, 1, 0, %p2; 
	}
	setp.eq.s32 	%p34, %r644, 0;
	and.b32  	%r645, %r1, 992;
	and.b32  	%r646, %r1, 31;
	mul.lo.s32 	%r647, %r645, 17;
	or.b32  	%r648, %r647, %r646;
	cvt.u64.u32 	%rd7, %r648;
	mul.lo.s32 	%r649, %r3, 6528;
	cvt.s64.s32 	%rd60, %r649;
	add.s64 	%rd61, %rd7, %rd60;
	cvta.to.global.u64 	%rd62, %rd442;
	shl.b64 	%rd63, %rd61, 2;
	add.s64 	%rd8, %rd62, %rd63;
	cvt.u64.u32 	%rd9, %r1;
	@%p34 bra 	$L__BB31_175;
	setp.gt.u32 	%p35, %r1, 255;
	shl.b32 	%r650, %r1, 3;
	mov.u32 	%r651, _ZZN3cub18CUB_300001_SM_10006detail10radix_sort29DeviceRadixSortOnesweepKernelINS1_5radix10policy_hubIiiyE10Policy1000ELNS0_9SortOrderE0EiiyiiNS1_21identity_decomposer_tEEEvPT5_SB_PT3_PKSC_PT1_PKSG_PT2_PKSK_T4_iiT6_E1s;
	add.s32 	%r652, %r651, %r650;
	add.s32 	%r121, %r652, 26112;
	@%p35 bra 	$L__BB31_64;
	ld.param.u64 	%rd436, [_ZN3cub18CUB_300001_SM_10006detail10radix_sort29DeviceRadixSortOnesweepKernelINS1_5radix10policy_hubIiiyE10Policy1000ELNS0_9SortOrderE0EiiyiiNS1_21identity_decomposer_tEEEvPT5_SB_PT3_PKSC_PT1_PKSG_PT2_PKSK_T4_iiT6__param_3];
	cvta.to.global.u64 	%rd64, %rd436;
	shl.b64 	%rd65, %rd9, 3;
	add.s64 	%rd66, %rd64, %rd65;
	ld.global.u64 	%rd67, [%rd66];
	setp.gt.u32 	%p36, %r1, %r100;
	selp.b64 	%rd68, 6528, 0, %p36;
	sub.s64 	%rd455, %rd67, %rd68;
	st.shared.u64 	[%r121], %rd455;
	setp.lt.s32 	%p37, %r3, 1;
	mov.u32 	%r2178, %r2174;
	@%p37 bra 	$L__BB31_63;
	mov.b32 	%r2176, -1;
	mov.u32 	%r2175, %r3;
	mov.u32 	%r2178, %r2174;
$L__BB31_59:
	ld.param.u64 	%rd429, [_ZN3cub18CUB_300001_SM_10006detail10radix_sort29DeviceRadixSortOnesweepKernelINS1_5radix10policy_hubIiiyE10Policy1000ELNS0_9SortOrderE0EiiyiiNS1_21identity_decomposer_tEEEvPT5_SB_PT3_PKSC_PT1_PKSG_PT2_PKSK_T4_iiT6__param_0];
	add.s32 	%r125, %r2175, -1;
	shl.b32 	%r654, %r125, 8;
	add.s32 	%r655, %r654, %r1;
	cvta.to.global.u64 	%rd69, %rd429;
	mul.wide.s32 	%rd70, %r655, 4;
	add.s64 	%rd11, %rd69, %rd70;
$L__BB31_60:
	membar.cta;
	ld.volatile.global.u32 	%r126, [%rd11];
	setp.eq.s32 	%p38, %r126, 0;
	@%p38 bra 	$L__BB31_60;
	and.b32  	%r656, %r126, 1073741823;
	add.s32 	%r2178, %r656, %r2178;
	setp.gt.s32 	%p39, %r126, -1;
	vote.sync.ballot.b32 	%r2176, %p39, %r2176;
	setp.gt.u32 	%p41, %r2175, 1;
	and.pred  	%p42, %p39, %p41;
	mov.u32 	%r2175, %r125;
	@%p42 bra 	$L__BB31_59;
	ld.shared.u64 	%rd455, [%r121];
$L__BB31_63:
	or.b32  	%r657, %r2178, -2147483648;
	st.volatile.global.u32 	[%rd6], %r657;
	sub.s32 	%r658, %r2178, %r2174;
	cvt.s64.s32 	%rd71, %r658;
	add.s64 	%rd72, %rd455, %rd71;
	st.shared.u64 	[%r121], %rd72;
$L__BB31_64:
	ld.param.u32 	%r2080, [_ZN3cub18CUB_300001_SM_10006detail10radix_sort29DeviceRadixSortOnesweepKernelINS1_5radix10policy_hubIiiyE10Policy1000ELNS0_9SortOrderE0EiiyiiNS1_21identity_decomposer_tEEEvPT5_SB_PT3_PKSC_PT1_PKSG_PT2_PKSK_T4_iiT6__param_8];
	ld.param.u64 	%rd432, [_ZN3cub18CUB_300001_SM_10006detail10radix_sort29DeviceRadixSortOnesweepKernelINS1_5radix10policy_hubIiiyE10Policy1000ELNS0_9SortOrderE0EiiyiiNS1_21identity_decomposer_tEEEvPT5_SB_PT3_PKSC_PT1_PKSG_PT2_PKSK_T4_iiT6__param_2];
	setp.gt.u32 	%p43, %r1, 255;
	setp.lt.s32 	%p44, %r4, %r2080;
	setp.eq.s64 	%p45, %rd432, 0;
	or.pred  	%p46, %p45, %p44;
	or.pred  	%p47, %p43, %p46;
	@%p47 bra 	$L__BB31_66;
	ld.param.u64 	%rd433, [_ZN3cub18CUB_300001_SM_10006detail10radix_sort29DeviceRadixSortOnesweepKernelINS1_5radix10policy_hubIiiyE10Policy1000ELNS0_9SortOrderE0EiiyiiNS1_21identity_decomposer_tEEEvPT5_SB_PT3_PKSC_PT1_PKSG_PT2_PKSK_T4_iiT6__param_2];
	ld.shared.u64 	%rd73, [%r121];
	setp.gt.u32 	%p48, %r1, %r100;
	selp.b64 	%rd74, 6528, 0, %p48;
	cvt.s64.s32 	%rd75, %r2174;
	add.s64 	%rd76, %rd74, %rd75;
	add.s64 	%rd77, %rd76, %rd73;
	cvta.to.global.u64 	%rd78, %rd433;
	shl.b64 	%rd79, %rd9, 3;
	add.s64 	%rd80, %rd78, %rd79;
	st.global.u64 	[%rd80], %rd77;
$L__BB31_66:
	ld.param.u32 	%r2081, [_ZN3cub18CUB_300001_SM_10006detail10radix_sort29DeviceRadixSortOnesweepKernelINS1_5radix10policy_hubIiiyE10Policy1000ELNS0_9SortOrderE0EiiyiiNS1_21identity_decomposer_tEEEvPT5_SB_PT3_PKSC_PT1_PKSG_PT2_PKSK_T4_iiT6__param_8];
	setp.gt.s32 	%p49, %r4, %r2081;
	bar.sync 	0;
	shl.b32 	%r659, %r100, 3;
	add.s32 	%r661, %r651, %r659;
	ld.shared.u64 	%rd14, [%r661+26112];
	@%p49 bra 	$L__BB31_68;
	add.s64 	%rd81, %rd14, %rd7;
	shl.b64 	%rd82, %rd81, 2;
	add.s64 	%rd83, %rd1, %rd82;
	st.global.u32 	[%rd83], %r2165;
	st.global.u32 	[%rd83+128], %r2164;
	st.global.u32 	[%rd83+256], %r2163;
	st.global.u32 	[%rd83+384], %r2162;
	st.global.u32 	[%rd83+512], %r2161;
	st.global.u32 	[%rd83+640], %r2160;
	st.global.u32 	[%rd83+768], %r2159;
	st.global.u32 	[%rd83+896], %r2158;
	st.global.u32 	[%rd83+1024], %r2157;
	st.global.u32 	[%rd83+1152], %r2156;
	st.global.u32 	[%rd83+1280], %r2155;
	st.global.u32 	[%rd83+1408], %r2154;
	st.global.u32 	[%rd83+1536], %r2153;
	st.global.u32 	[%rd83+1664], %r2152;
	st.global.u32 	[%rd83+1792], %r2151;
	st.global.u32 	[%rd83+1920], %r2150;
	st.global.u32 	[%rd83+2048], %r2149;
	bra.uni 	$L__BB31_102;
$L__BB31_68:
	ld.param.u32 	%r2082, [_ZN3cub18CUB_300001_SM_10006detail10radix_sort29DeviceRadixSortOnesweepKernelINS1_5radix10policy_hubIiiyE10Policy1000ELNS0_9SortOrderE0EiiyiiNS1_21identity_decomposer_tEEEvPT5_SB_PT3_PKSC_PT1_PKSG_PT2_PKSK_T4_iiT6__param_8];
	cvt.u32.u64 	%r662, %rd7;
	mad.lo.s32 	%r130, %r3, -6528, %r2082;
	setp.ge.s32 	%p50, %r662, %r130;
	add.s64 	%rd84, %rd14, %rd7;
	shl.b64 	%rd85, %rd84, 2;
	add.s64 	%rd15, %rd1, %rd85;
	@%p50 bra 	$L__BB31_70;
	st.global.u32 	[%rd15], %r2165;
$L__BB31_70:
	add.s32 	%r664, %r662, 32;
	setp.ge.s32 	%p51, %r664, %r130;
	@%p51 bra 	$L__BB31_72;
	st.global.u32 	[%rd15+128], %r2164;
$L__BB31_72:
	add.s32 	%r666, %r662, 64;
	setp.ge.s32 	%p52, %r666, %r130;
	@%p52 bra 	$L__BB31_74;
	st.global.u32 	[%rd15+256], %r2163;
$L__BB31_74:
	add.s32 	%r668, %r662, 96;
	setp.ge.s32 	%p53, %r668, %r130;
	@%p53 bra 	$L__BB31_76;
	st.global.u32 	[%rd15+384], %r2162;
$L__BB31_76:
	add.s32 	%r670, %r662, 128;
	setp.ge.s32 	%p54, %r670, %r130;
	@%p54 bra 	$L__BB31_78;
	st.global.u32 	[%rd15+512], %r2161;
$L__BB31_78:
	add.s32 	%r672, %r662, 160;
	setp.ge.s32 	%p55, %r672, %r130;
	@%p55 bra 	$L__BB31_80;
	st.global.u32 	[%rd15+640], %r2160;
$L__BB31_80:
	add.s32 	%r674, %r662, 192;
	setp.ge.s32 	%p56, %r674, %r130;
	@%p56 bra 	$L__BB31_82;
	st.global.u32 	[%rd15+768], %r2159;
$L__BB31_82:
	add.s32 	%r676, %r662, 224;
	setp.ge.s32 	%p57, %r676, %r130;
	@%p57 bra 	$L__BB31_84;
	st.global.u32 	[%rd15+896], %r2158;
$L__BB31_84:
	add.s32 	%r678, %r662, 256;
	setp.ge.s32 	%p58, %r678, %r130;
	@%p58 bra 	$L__BB31_86;
	st.global.u32 	[%rd15+1024], %r2157;
$L__BB31_86:
	add.s32 	%r680, %r662, 288;
	setp.ge.s32 	%p59, %r680, %r130;
	@%p59 bra 	$L__BB31_88;
	st.global.u32 	[%rd15+1152], %r2156;
$L__BB31_88:
	add.s32 	%r682, %r662, 320;
	setp.ge.s32 	%p60, %r682, %r130;
	@%p60 bra 	$L__BB31_90;
	st.global.u32 	[%rd15+1280], %r2155;
$L__BB31_90:
	add.s32 	%r684, %r662, 352;
	setp.ge.s32 	%p61, %r684, %r130;
	@%p61 bra 	$L__BB31_92;
	st.global.u32 	[%rd15+1408], %r2154;
$L__BB31_92:
	add.s32 	%r686, %r662, 384;
	setp.ge.s32 	%p62, %r686, %r130;
	@%p62 bra 	$L__BB31_94;
	st.global.u32 	[%rd15+1536], %r2153;
$L__BB31_94:
	add.s32 	%r688, %r662, 416;
	setp.ge.s32 	%p63, %r688, %r130;
	@%p63 bra 	$L__BB31_96;
	st.global.u32 	[%rd15+1664], %r2152;
$L__BB31_96:
	add.s32 	%r690, %r662, 448;
	setp.ge.s32 	%p64, %r690, %r130;
	@%p64 bra 	$L__BB31_98;
	st.global.u32 	[%rd15+1792], %r2151;
$L__BB31_98:
	add.s32 	%r692, %r662, 480;
	setp.ge.s32 	%p65, %r692, %r130;
	@%p65 bra 	$L__BB31_100;
	st.global.u32 	[%rd15+1920], %r2150;
$L__BB31_100:
	add.s32 	%r694, %r662, 512;
	setp.ge.s32 	%p66, %r694, %r130;
	@%p66 bra 	$L__BB31_102;
	st.global.u32 	[%rd15+2048], %r2149;
$L__BB31_102:
	ld.param.u32 	%r2083, [_ZN3cub18CUB_300001_SM_10006detail10radix_sort29DeviceRadixSortOnesweepKernelINS1_5radix10policy_hubIiiyE10Policy1000ELNS0_9SortOrderE0EiiyiiNS1_21identity_decomposer_tEEEvPT5_SB_PT3_PKSC_PT1_PKSG_PT2_PKSK_T4_iiT6__param_8];
	setp.gt.s32 	%p67, %r4, %r2083;
	@%p67 bra 	$L__BB31_104;
	ld.global.u32 	%r2211, [%rd8];
	ld.global.u32 	%r2210, [%rd8+128];
	ld.global.u32 	%r2209, [%rd8+256];
	ld.global.u32 	%r2208, [%rd8+384];
	ld.global.u32 	%r2207, [%rd8+512];
	ld.global.u32 	%r2206, [%rd8+640];
	ld.global.u32 	%r2205, [%rd8+768];
	ld.global.u32 	%r2204, [%rd8+896];
	ld.global.u32 	%r2203, [%rd8+1024];
	ld.global.u32 	%r2202, [%rd8+1152];
	ld.global.u32 	%r2201, [%rd8+1280];
	ld.global.u32 	%r2200, [%rd8+1408];
	ld.global.u32 	%r2199, [%rd8+1536];
	ld.global.u32 	%r2198, [%rd8+1664];
	ld.global.u32 	%r2197, [%rd8+1792];
	ld.global.u32 	%r2196, [%rd8+1920];
	ld.global.u32 	%r2195, [%rd8+2048];
	bra.uni 	$L__BB31_138;
$L__BB31_104:
	ld.param.u32 	%r2084, [_ZN3cub18CUB_300001_SM_10006detail10radix_sort29DeviceRadixSortOnesweepKernelINS1_5radix10policy_hubIiiyE10Policy1000ELNS0_9SortOrderE0EiiyiiNS1_21identity_decomposer_tEEEvPT5_SB_PT3_PKSC_PT1_PKSG_PT2_PKSK_T4_iiT6__param_8];
	cvt.u32.u64 	%r696, %rd7;
	sub.s32 	%r148, %r2084, %r649;
	setp.ge.s32 	%p68, %r696, %r148;
	@%p68 bra 	$L__BB31_106;
	ld.global.u32 	%r2211, [%rd8];
$L__BB31_106:
	add.s32 	%r700, %r696, 32;
	setp.ge.s32 	%p69, %r700, %r148;
	@%p69 bra 	$L__BB31_108;
	ld.global.u32 	%r2210, [%rd8+128];
$L__BB31_108:
	add.s32 	%r703, %r696, 64;
	setp.ge.s32 	%p70, %r703, %r148;
	@%p70 bra 	$L__BB31_110;
	ld.global.u32 	%r2209, [%rd8+256];
$L__BB31_110:
	add.s32 	%r706, %r696, 96;
	setp.ge.s32 	%p71, %r706, %r148;
	@%p71 bra 	$L__BB31_112;
	ld.global.u32 	%r2208, [%rd8+384];
$L__BB31_112:
	add.s32 	%r709, %r696, 128;
	setp.ge.s32 	%p72, %r709, %r148;
	@%p72 bra 	$L__BB31_114;
	ld.global.u32 	%r2207, [%rd8+512];
$L__BB31_114:
	add.s32 	%r712, %r696, 160;
	setp.ge.s32 	%p73, %r712, %r148;
	@%p73 bra 	$L__BB31_116;
	ld.global.u32 	%r2206, [%rd8+640];
$L__BB31_116:
	add.s32 	%r715, %r696, 192;
	setp.ge.s32 	%p74, %r715, %r148;
	@%p74 bra 	$L__BB31_118;
	ld.global.u32 	%r2205, [%rd8+768];
$L__BB31_118:
	add.s32 	%r718, %r696, 224;
	setp.ge.s32 	%p75, %r718, %r148;
	@%p75 bra 	$L__BB31_120;
	ld.global.u32 	%r2204, [%rd8+896];
$L__BB31_120:
	add.s32 	%r721, %r696, 256;
	setp.ge.s32 	%p76, %r721, %r148;
	@%p76 bra 	$L__BB31_122;
	ld.global.u32 	%r2203, [%rd8+1024];
$L__BB31_122:
	add.s32 	%r724, %r696, 288;
	setp.ge.s32 	%p77, %r724, %r148;
	@%p77 bra 	$L__BB31_124;
	ld.global.u32 	%r2202, [%rd8+1152];
$L__BB31_124:
	add.s32 	%r727, %r696, 320;
	setp.ge.s32 	%p78, %r727, %r148;
	@%p78 bra 	$L__BB31_126;
	ld.global.u32 	%r2201, [%rd8+1280];
$L__BB31_126:
	add.s32 	%r730, %r696, 352;
	setp.ge.s32 	%p79, %r730, %r148;
	@%p79 bra 	$L__BB31_128;
	ld.global.u32 	%r2200, [%rd8+1408];
$L__BB31_128:
	add.s32 	%r733, %r696, 384;
	setp.ge.s32 	%p80, %r733, %r148;
	@%p80 bra 	$L__BB31_130;
	ld.global.u32 	%r2199, [%rd8+1536];
$L__BB31_130:
	add.s32 	%r736, %r696, 416;
	setp.ge.s32 	%p81, %r736, %r148;
	@%p81 bra 	$L__BB31_132;
	ld.global.u32 	%r2198, [%rd8+1664];
$L__BB31_132:
	add.s32 	%r739, %r696, 448;
	setp.ge.s32 	%p82, %r739, %r148;
	@%p82 bra 	$L__BB31_134;
	ld.global.u32 	%r2197, [%rd8+1792];
$L__BB31_134:
	add.s32 	%r742, %r696, 480;
	setp.ge.s32 	%p83, %r742, %r148;
	@%p83 bra 	$L__BB31_136;
	ld.global.u32 	%r2196, [%rd8+1920];
$L__BB31_136:
	add.s32 	%r745, %r696, 512;
	setp.ge.s32 	%p84, %r745, %r148;
	@%p84 bra 	$L__BB31_138;
	ld.global.u32 	%r2195, [%rd8+2048];
$L__BB31_138:
	ld.param.u32 	%r2085, [_ZN3cub18CUB_300001_SM_10006detail10radix_sort29DeviceRadixSortOnesweepKernelINS1_5radix10policy_hubIiiyE10Policy1000ELNS0_9SortOrderE0EiiyiiNS1_21identity_decomposer_tEEEvPT5_SB_PT3_PKSC_PT1_PKSG_PT2_PKSK_T4_iiT6__param_8];
	mad.lo.s32 	%r746, %r3, 6528, 6528;
	setp.gt.s32 	%p85, %r746, %r2085;
	@%p85 bra 	$L__BB31_140;
	ld.param.u64 	%rd439, [_ZN3cub18CUB_300001_SM_10006detail10radix_sort29DeviceRadixSortOnesweepKernelINS1_5radix10policy_hubIiiyE10Policy1000ELNS0_9SortOrderE0EiiyiiNS1_21identity_decomposer_tEEEvPT5_SB_PT3_PKSC_PT1_PKSG_PT2_PKSK_T4_iiT6__param_6];
	add.s64 	%rd86, %rd14, %rd7;
	cvta.to.global.u64 	%rd87, %rd439;
	shl.b64 	%rd88, %rd86, 2;
	add.s64 	%rd89, %rd87, %rd88;
	st.global.u32 	[%rd89], %r2211;
	st.global.u32 	[%rd89+128], %r2210;
	st.global.u32 	[%rd89+256], %r2209;
	st.global.u32 	[%rd89+384], %r2208;
	st.global.u32 	[%rd89+512], %r2207;
	st.global.u32 	[%rd89+640], %r2206;
	st.global.u32 	[%rd89+768], %r2205;
	st.global.u32 	[%rd89+896], %r2204;
	st.global.u32 	[%rd89+1024], %r2203;
	st.global.u32 	[%rd89+1152], %r2202;
	st.global.u32 	[%rd89+1280], %r2201;
	st.global.u32 	[%rd89+1408], %r2200;
	st.global.u32 	[%rd89+1536], %r2199;
	st.global.u32 	[%rd89+1664], %r2198;
	st.global.u32 	[%rd89+1792], %r2197;
	st.global.u32 	[%rd89+1920], %r2196;
	st.global.u32 	[%rd89+2048], %r2195;
	bra.uni 	$L__BB31_174;
$L__BB31_140:
	ld.param.u32 	%r2086, [_ZN3cub18CUB_300001_SM_10006detail10radix_sort29DeviceRadixSortOnesweepKernelINS1_5radix10policy_hubIiiyE10Policy1000ELNS0_9SortOrderE0EiiyiiNS1_21identity_decomposer_tEEEvPT5_SB_PT3_PKSC_PT1_PKSG_PT2_PKSK_T4_iiT6__param_8];
	ld.param.u64 	%rd440, [_ZN3cub18CUB_300001_SM_10006detail10radix_sort29DeviceRadixSortOnesweepKernelINS1_5radix10policy_hubIiiyE10Policy1000ELNS0_9SortOrderE0EiiyiiNS1_21identity_decomposer_tEEEvPT5_SB_PT3_PKSC_PT1_PKSG_PT2_PKSK_T4_iiT6__param_6];
	cvt.u32.u64 	%r747, %rd7;
	mad.lo.s32 	%r199, %r3, -6528, %r2086;
	setp.ge.s32 	%p86, %r747, %r199;
	add.s64 	%rd90, %rd14, %rd7;
	cvta.to.global.u64 	%rd91, %rd440;
	shl.b64 	%rd92, %rd90, 2;
	add.s64 	%rd16, %rd91, %rd92;
	@%p86 bra 	$L__BB31_142;
	st.global.u32 	[%rd16], %r2211;
$L__BB31_142:
	add.s32 	%r749, %r747, 32;
	setp.ge.s32 	%p87, %r749, %r199;
	@%p87 bra 	$L__BB31_144;
	st.global.u32 	[%rd16+128], %r2210;
$L__BB31_144:
	add.s32 	%r751, %r747, 64;
	setp.ge.s32 	%p88, %r751, %r199;
	@%p88 bra 	$L__BB31_146;
	st.global.u32 	[%rd16+256], %r2209;
$L__BB31_146:
	add.s32 	%r753, %r747, 96;
	setp.ge.s32 	%p89, %r753, %r199;
	@%p89 bra 	$L__BB31_148;
	st.global.u32 	[%rd16+384], %r2208;
$L__BB31_148:
	add.s32 	%r755, %r747, 128;
	setp.ge.s32 	%p90, %r755, %r199;
	@%p90 bra 	$L__BB31_150;
	st.global.u32 	[%rd16+512], %r2207;
$L__BB31_150:
	add.s32 	%r757, %r747, 160;
	setp.ge.s32 	%p91, %r757, %r199;
	@%p91 bra 	$L__BB31_152;
	st.global.u32 	[%rd16+640], %r2206;
$L__BB31_152:
	add.s32 	%r759, %r747, 192;
	setp.ge.s32 	%p92, %r759, %r199;
	@%p92 bra 	$L__BB31_154;
	st.global.u32 	[%rd16+768], %r2205;
$L__BB31_154:
	add.s32 	%r761, %r747, 224;
	setp.ge.s32 	%p93, %r761, %r199;
	@%p93 bra 	$L__BB31_156;
	st.global.u32 	[%rd16+896], %r2204;
$L__BB31_156:
	add.s32 	%r763, %r747, 256;
	setp.ge.s32 	%p94, %r763, %r199;
	@%p94 bra 	$L__BB31_158;
	st.global.u32 	[%rd16+1024], %r2203;
$L__BB31_158:
	add.s32 	%r765, %r747, 288;
	setp.ge.s32 	%p95, %r765, %r199;
	@%p95 bra 	$L__BB31_160;
	st.global.u32 	[%rd16+1152], %r2202;
$L__BB31_160:
	add.s32 	%r767, %r747, 320;
	setp.ge.s32 	%p96, %r767, %r199;
	@%p96 bra 	$L__BB31_162;
	st.global.u32 	[%rd16+1280], %r2201;
$L__BB31_162:
	add.s32 	%r769, %r747, 352;
	setp.ge.s32 	%p97, %r769, %r199;
	@%p97 bra 	$L__BB31_164;
	st.global.u32 	[%rd16+1408], %r2200;
$L__BB31_164:
	add.s32 	%r771, %r747, 384;
	setp.ge.s32 	%p98, %r771, %r199;
	@%p98 bra 	$L__BB31_166;
	st.global.u32 	[%rd16+1536], %r2199;
$L__BB31_166:
	add.s32 	%r773, %r747, 416;
	setp.ge.s32 	%p99, %r773, %r199;
	@%p99 bra 	$L__BB31_168;
	st.global.u32 	[%rd16+1664], %r2198;
$L__BB31_168:
	add.s32 	%r775, %r747, 448;
	setp.ge.s32 	%p100, %r775, %r199;
	@%p100 bra 	$L__BB31_170;
	st.global.u32 	[%rd16+1792], %r2197;
$L__BB31_170:
	add.s32 	%r777, %r747, 480;
	setp.ge.s32 	%p101, %r777, %r199;
	@%p101 bra 	$L__BB31_172;
	st.global.u32 	[%rd16+1920], %r2196;
$L__BB31_172:
	add.s32 	%r779, %r747, 512;
	setp.ge.s32 	%p102, %r779, %r199;
	@%p102 bra 	$L__BB31_174;
	st.global.u32 	[%rd16+2048], %r2195;
$L__BB31_174:
	// begin inline asm
	exit;
	// end inline asm
	mov.u32 	%r2212, %r2149;
	mov.u32 	%r2213, %r2150;
	mov.u32 	%r2214, %r2151;
	mov.u32 	%r2215, %r2152;
	mov.u32 	%r2216, %r2153;
	mov.u32 	%r2217, %r2154;
	mov.u32 	%r2218, %r2155;
	mov.u32 	%r2219, %r2156;
	mov.u32 	%r2220, %r2157;
	mov.u32 	%r2221, %r2158;
	mov.u32 	%r2222, %r2159;
	mov.u32 	%r2223, %r2160;
	mov.u32 	%r2224, %r2161;
	mov.u32 	%r2225, %r2162;
	mov.u32 	%r2226, %r2163;
	mov.u32 	%r2227, %r2164;
	mov.u32 	%r2228, %r2165;
$L__BB31_175:
	mul.hi.u32 	%r780, %r1, 357913942;
	add.s32 	%r781, %r780, %r1;
	shl.b32 	%r782, %r781, 2;
	mov.u32 	%r783, _ZZN3cub18CUB_300001_SM_10006detail10radix_sort29DeviceRadixSortOnesweepKernelINS1_5radix10policy_hubIiiyE10Policy1000ELNS0_9SortOrderE0EiiyiiNS1_21identity_decomposer_tEEEvPT5_SB_PT3_PKSC_PT1_PKSG_PT2_PKSK_T4_iiT6_E1s;
	add.s32 	%r784, %r783, %r782;
	add.s32 	%r217, %r784, 13328;
	st.shared.u32 	[%r784+13328], %r2174;
	bar.sync 	0;
	setp.gt.u32 	%p103, %r1, 31;
	@%p103 bra 	$L__BB31_177;
	mad.lo.s32 	%r816, %r1, 52, %r783;
	ld.shared.u32 	%r817, [%r816+13328];
	ld.shared.u32 	%r818, [%r816+13332];
	ld.shared.u32 	%r819, [%r816+13336];
	ld.shared.u32 	%r820, [%r816+13340];
	ld.shared.u32 	%r821, [%r816+13344];
	ld.shared.u32 	%r822, [%r816+13348];
	ld.shared.u32 	%r823, [%r816+13352];
	ld.shared.u32 	%r824, [%r816+13356];
	ld.shared.u32 	%r825, [%r816+13360];
	ld.shared.u32 	%r826, [%r816+13364];
	ld.shared.u32 	%r827, [%r816+13368];
	ld.shared.u32 	%r828, [%r816+13372];
	add.s32 	%r829, %r818, %r817;
	add.s32 	%r830, %r829, %r819;
	add.s32 	%r831, %r830, %r820;
	add.s32 	%r832, %r831, %r821;
	add.s32 	%r833, %r832, %r822;
	add.s32 	%r834, %r833, %r823;
	add.s32 	%r835, %r834, %r824;
	add.s32 	%r836, %r835, %r825;
	add.s32 	%r837, %r836, %r826;
	add.s32 	%r838, %r837, %r827;
	add.s32 	%r789, %r838, %r828;
	mov.b32 	%r787, 1;
	mov.b32 	%r812, 0;
	mov.b32 	%r814, -1;
	// begin inline asm
	{  .reg .s32 r0;  .reg .pred p;  shfl.sync.up.b32 r0|p, %r789, %r787, %r812, %r814;  @p add.s32 r0, r0, %r789;  mov.s32 %r785, r0;}
	// end inline asm
	mov.b32 	%r793, 2;
	// begin inline asm
	{  .reg .s32 r0;  .reg .pred p;  shfl.sync.up.b32 r0|p, %r785, %r793, %r812, %r814;  @p add.s32 r0, r0, %r785;  mov.s32 %r791, r0;}
	// end inline asm
	mov.b32 	%r799, 4;
	// begin inline asm
	{  .reg .s32 r0;  .reg .pred p;  shfl.sync.up.b32 r0|p, %r791, %r799, %r812, %r814;  @p add.s32 r0, r0, %r791;  mov.s32 %r797, r0;}
	// end inline asm
	mov.b32 	%r805, 8;
	// begin inline asm
	{  .reg .s32 r0;  .reg .pred p;  shfl.sync.up.b32 r0|p, %r797, %r805, %r812, %r814;  @p add.s32 r0, r0, %r797;  mov.s32 %r803, r0;}
	// end inline asm
	mov.b32 	%r811, 16;
	// begin inline asm
	{  .reg .s32 r0;  .reg .pred p;  shfl.sync.up.b32 r0|p, %r803, %r811, %r812, %r814;  @p add.s32 r0, r0, %r803;  mov.s32 %r809, r0;}
	// end inline asm
	sub.s32 	%r839, %r809, %r789;
	add.s32 	%r840, %r817, %r839;
	add.s32 	%r841, %r818, %r840;
	add.s32 	%r842, %r819, %r841;
	add.s32 	%r843, %r820, %r842;
	add.s32 	%r844, %r821, %r843;
	add.s32 	%r845, %r822, %r844;
	add.s32 	%r846, %r823, %r845;
	add.s32 	%r847, %r824, %r846;
	add.s32 	%r848, %r825, %r847;
	add.s32 	%r849, %r826, %r848;
	add.s32 	%r850, %r827, %r849;
	st.shared.u32 	[%r816+13328], %r839;
	st.shared.u32 	[%r816+13332], %r840;
	st.shared.u32 	[%r816+13336], %r841;
	st.shared.u32 	[%r816+13340], %r842;
	st.shared.u32 	[%r816+13344], %r843;
	st.shared.u32 	[%r816+13348], %r844;
	st.shared.u32 	[%r816+13352], %r845;
	st.shared.u32 	[%r816+13356], %r846;
	st.shared.u32 	[%r816+13360], %r847;
	st.shared.u32 	[%r816+13364], %r848;
	st.shared.u32 	[%r816+13368], %r849;
	st.shared.u32 	[%r816+13372], %r850;
$L__BB31_177:
	setp.gt.u32 	%p104, %r1, 255;
	bar.sync 	0;
	ld.shared.u32 	%r218, [%r217];
	@%p104 bra 	$L__BB31_179;
	shl.b32 	%r851, %r1, 2;
	add.s32 	%r853, %r783, %r851;
	ld.shared.u32 	%r854, [%r853];
	add.s32 	%r855, %r854, %r218;
	st.shared.u32 	[%r853], %r855;
	ld.shared.u32 	%r856, [%r853+1024];
	add.s32 	%r857, %r856, %r218;
	st.shared.u32 	[%r853+1024], %r857;
	ld.shared.u32 	%r858, [%r853+2048];
	add.s32 	%r859, %r858, %r218;
	st.shared.u32 	[%r853+2048], %r859;
	ld.shared.u32 	%r860, [%r853+3072];
	add.s32 	%r861, %r860, %r218;
	st.shared.u32 	[%r853+3072], %r861;
	ld.shared.u32 	%r862, [%r853+4096];
	add.s32 	%r863, %r862, %r218;
	st.shared.u32 	[%r853+4096], %r863;
	ld.shared.u32 	%r864, [%r853+5120];
	add.s32 	%r865, %r864, %r218;
	st.shared.u32 	[%r853+5120], %r865;
	ld.shared.u32 	%r866, [%r853+6144];
	add.s32 	%r867, %r866, %r218;
	st.shared.u32 	[%r853+6144], %r867;
	ld.shared.u32 	%r868, [%r853+7168];
	add.s32 	%r869, %r868, %r218;
	st.shared.u32 	[%r853+7168], %r869;
	ld.shared.u32 	%r870, [%r853+8192];
	add.s32 	%r871, %r870, %r218;
	st.shared.u32 	[%r853+8192], %r871;
	ld.shared.u32 	%r872, [%r853+9216];
	add.s32 	%r873, %r872, %r218;
	st.shared.u32 	[%r853+9216], %r873;
	ld.shared.u32 	%r874, [%r853+10240];
	add.s32 	%r875, %r874, %r218;
	st.shared.u32 	[%r853+10240], %r875;
	ld.shared.u32 	%r876, [%r853+11264];
	add.s32 	%r877, %r876, %r218;
	st.shared.u32 	[%r853+11264], %r877;
$L__BB31_179:
	ld.param.u32 	%r2132, [_ZN3cub18CUB_300001_SM_10006detail10radix_sort29DeviceRadixSortOnesweepKernelINS1_5radix10policy_hubIiiyE10Policy1000ELNS0_9SortOrderE0EiiyiiNS1_21identity_decomposer_tEEEvPT5_SB_PT3_PKSC_PT1_PKSG_PT2_PKSK_T4_iiT6__param_10];
	ld.param.u32 	%r2095, [_ZN3cub18CUB_300001_SM_10006detail10radix_sort29DeviceRadixSortOnesweepKernelINS1_5radix10policy_hubIiiyE10Policy1000ELNS0_9SortOrderE0EiiyiiNS1_21identity_decomposer_tEEEvPT5_SB_PT3_PKSC_PT1_PKSG_PT2_PKSK_T4_iiT6__param_9];
	shl.b32 	%r904, %r1, 5;
	and.b32  	%r905, %r904, 31744;
	add.s32 	%r219, %r783, %r905;
	bar.sync 	0;
	// begin inline asm
	mov.u32 %r878, %lanemask_le;
	// end inline asm
	shr.u32 	%r907, %r2228, %r2095;
	mov.b32 	%r908, -1;
	shl.b32 	%r909, %r908, %r2132;
	not.b32 	%r221, %r909;
	and.b32  	%r901, %r907, %r221;
	mov.b32 	%r881, 1;
	// begin inline asm
	{
    .reg .pred p;
    and.b32 %r879, %r901, %r881;    setp.ne.u32 p, %r879, 0;
    vote.ballot.sync.b32 %r879, p, 0xffffffff;
    @!p not.b32 %r879, %r879;
}

	// end inline asm
	mov.b32 	%r884, 2;
	// begin inline asm
	{
    .reg .pred p;
    and.b32 %r882, %r901, %r884;    setp.ne.u32 p, %r882, 0;
    vote.ballot.sync.b32 %r882, p, 0xffffffff;
    @!p not.b32 %r882, %r882;
}

	// end inline asm
	and.b32  	%r910, %r882, %r879;
	mov.b32 	%r887, 4;
	// begin inline asm
	{
    .reg .pred p;
    and.b32 %r885, %r901, %r887;    setp.ne.u32 p, %r885, 0;
    vote.ballot.sync.b32 %r885, p, 0xffffffff;
    @!p not.b32 %r885, %r885;
}

	// end inline asm
	and.b32  	%r911, %r885, %r910;
	mov.b32 	%r890, 8;
	// begin inline asm
	{
    .reg .pred p;
    and.b32 %r888, %r901, %r890;    setp.ne.u32 p, %r888, 0;
    vote.ballot.sync.b32 %r888, p, 0xffffffff;
    @!p not.b32 %r888, %r888;
}

	// end inline asm
	and.b32  	%r912, %r888, %r911;
	mov.b32 	%r893, 16;
	// begin inline asm
	{
    .reg .pred p;
    and.b32 %r891, %r901, %r893;    setp.ne.u32 p, %r891, 0;
    vote.ballot.sync.b32 %r891, p, 0xffffffff;
    @!p not.b32 %r891, %r891;
}

	// end inline asm
	and.b32  	%r913, %r891, %r912;
	mov.b32 	%r896, 32;
	// begin inline asm
	{
    .reg .pred p;
    and.b32 %r894, %r901, %r896;    setp.ne.u32 p, %r894, 0;
    vote.ballot.sync.b32 %r894, p, 0xffffffff;
    @!p not.b32 %r894, %r894;
}

	// end inline asm
	and.b32  	%r914, %r894, %r913;
	mov.b32 	%r899, 64;
	// begin inline asm
	{
    .reg .pred p;
    and.b32 %r897, %r901, %r899;    setp.ne.u32 p, %r897, 0;
    vote.ballot.sync.b32 %r897, p, 0xffffffff;
    @!p not.b32 %r897, %r897;
}

	// end inline asm
	and.b32  	%r915, %r897, %r914;
	mov.b32 	%r902, 128;
	// begin inline asm
	{
    .reg .pred p;
    and.b32 %r900, %r901, %r902;    setp.ne.u32 p, %r900, 0;
    vote.ballot.sync.b32 %r900, p, 0xffffffff;
    @!p not.b32 %r900, %r900;
}

	// end inline asm
	and.b32  	%r916, %r900, %r915;
	clz.b32 	%r917, %r916;
	sub.s32 	%r223, 31, %r917;
	and.b32  	%r918, %r878, %r916;
	popc.b32 	%r224, %r918;
	setp.ne.s32 	%p105, %r443, %r223;
	mov.b32 	%r2229, 0;
	@%p105 bra 	$L__BB31_181;
	shl.b32 	%r919, %r901, 2;
	add.s32 	%r920, %r219, %r919;
	atom.shared.add.u32 	%r2229, [%r920], %r224;
$L__BB31_181:
	ld.param.u32 	%r2096, [_ZN3cub18CUB_300001_SM_10006detail10radix_sort29DeviceRadixSortOnesweepKernelINS1_5radix10policy_hubIiiyE10Policy1000ELNS0_9SortOrderE0EiiyiiNS1_21identity_decomposer_tEEEvPT5_SB_PT3_PKSC_PT1_PKSG_PT2_PKSK_T4_iiT6__param_9];
	shfl.sync.idx.b32	%r946|%p106, %r2229, %r223, 31, -1;
	add.s32 	%r227, %r224, %r946;
	shr.u32 	%r947, %r2227, %r2096;
	and.b32  	%r943, %r947, %r221;
	mov.b32 	%r923, 1;
	// begin inline asm
	{
    .reg .pred p;
    and.b32 %r921, %r943, %r923;    setp.ne.u32 p, %r921, 0;
    vote.ballot.sync.b32 %r921, p, 0xffffffff;
    @!p not.b32 %r921, %r921;
}

	// end inline asm
	mov.b32 	%r926, 2;
	// begin inline asm
	{
    .reg .pred p;
    and.b32 %r924, %r943, %r926;    setp.ne.u32 p, %r924, 0;
    vote.ballot.sync.b32 %r924, p, 0xffffffff;
    @!p not.b32 %r924, %r924;
}

	// end inline asm
	and.b32  	%r948, %r924, %r921;
	mov.b32 	%r929, 4;
	// begin inline asm
	{
    .reg .pred p;
    and.b32 %r927, %r943, %r929;    setp.ne.u32 p, %r927, 0;
    vote.ballot.sync.b32 %r927, p, 0xffffffff;
    @!p not.b32 %r927, %r927;
}

	// end inline asm
	and.b32  	%r949, %r927, %r948;
	mov.b32 	%r932, 8;
	// begin inline asm
	{
    .reg .pred p;
    and.b32 %r930, %r943, %r932;    setp.ne.u32 p, %r930, 0;
    vote.ballot.sync.b32 %r930, p, 0xffffffff;
    @!p not.b32 %r930, %r930;
}

	// end inline asm
	and.b32  	%r950, %r930, %r949;
	mov.b32 	%r935, 16;
	// begin inline asm
	{
    .reg .pred p;
    and.b32 %r933, %r943, %r935;    setp.ne.u32 p, %r933, 0;
    vote.ballot.sync.b32 %r933, p, 0xffffffff;
    @!p not.b32 %r933, %r933;
}

	// end inline asm
	and.b32  	%r951, %r933, %r950;
	mov.b32 	%r938, 32;
	// begin inline asm
	{
    .reg .pred p;
    and.b32 %r936, %r943, %r938;    setp.ne.u32 p, %r936, 0;
    vote.ballot.sync.b32 %r936, p, 0xffffffff;
    @!p not.b32 %r936, %r936;
}

	// end inline asm
	and.b32  	%r952, %r936, %r951;
	mov.b32 	%r941, 64;
	// begin inline asm
	{
    .reg .pred p;
    and.b32 %r939, %r943, %r941;    setp.ne.u32 p, %r939, 0;
    vote.ballot.sync.b32 %r939, p, 0xffffffff;
    @!p not.b32 %r939, %r939;
}

	// end inline asm
	and.b32  	%r953, %r939, %r952;
	mov.b32 	%r944, 128;
	// begin inline asm
	{
    .reg .pred p;
    and.b32 %r942, %r943, %r944;    setp.ne.u32 p, %r942, 0;
    vote.ballot.sync.b32 %r942, p, 0xffffffff;
    @!p not.b32 %r942, %r942;
}

	// end inline asm
	and.b32  	%r954, %r942, %r953;
	clz.b32 	%r955, %r954;
	sub.s32 	%r229, 31, %r955;
	and.b32  	%r956, %r878, %r954;
	popc.b32 	%r230, %r956;
	setp.ne.s32 	%p107, %r443, %r229;
	mov.b32 	%r2230, 0;
	@%p107 bra 	$L__BB31_183;
	shl.b32 	%r957, %r943, 2;
	add.s32 	%r958, %r219, %r957;
	atom.shared.add.u32 	%r2230, [%r958], %r230;
$L__BB31_183:
	ld.param.u32 	%r2097, [_ZN3cub18CUB_300001_SM_10006detail10radix_sort29DeviceRadixSortOnesweepKernelINS1_5radix10policy_hubIiiyE10Policy1000ELNS0_9SortOrderE0EiiyiiNS1_21identity_decomposer_tEEEvPT5_SB_PT3_PKSC_PT1_PKSG_PT2_PKSK_T4_iiT6__param_9];
	shfl.sync.idx.b32	%r984|%p108, %r2230, %r229, 31, -1;
	add.s32 	%r233, %r230, %r984;
	shr.u32 	%r985, %r2226, %r2097;
	and.b32  	%r981, %r985, %r221;
	mov.b32 	%r961, 1;
	// begin inline asm
	{
    .reg .pred p;
    and.b32 %r959, %r981, %r961;    setp.ne.u32 p, %r959, 0;
    vote.ballot.sync.b32 %r959, p, 0xffffffff;
    @!p not.b32 %r959, %r959;
}

	// end inline asm
	mov.b32 	%r964, 2;
	// begin inline asm
	{
    .reg .pred p;
    and.b32 %r962, %r981, %r964;    setp.ne.u32 p, %r962, 0;
    vote.ballot.sync.b32 %r962, p, 0xffffffff;
    @!p not.b32 %r962, %r962;
}

	// end inline asm
	and.b32  	%r986, %r962, %r959;
	mov.b32 	%r967, 4;
	// begin inline asm
	{
    .reg .pred p;
    and.b32 %r965, %r981, %r967;    setp.ne.u32 p, %r965, 0;
    vote.ballot.sync.b32 %r965, p, 0xffffffff;
    @!p not.b32 %r965, %r965;
}

	// end inline asm
	and.b32  	%r987, %r965, %r986;
	mov.b32 	%r970, 8;
	// begin inline asm
	{
    .reg .pred p;
    and.b32 %r968, %r981, %r970;    setp.ne.u32 p, %r968, 0;
    vote.ballot.sync.b32 %r968, p, 0xffffffff;
    @!p not.b32 %r968, %r968;
}

	// end inline asm
	and.b32  	%r988, %r968, %r987;
	mov.b32 	%r973, 16;
	// begin inline asm
	{
    .reg .pred p;
    and.b32 %r971, %r981, %r973;    setp.ne.u32 p, %r971, 0;
    vote.ballot.sync.b32 %r971, p, 0xffffffff;
    @!p not.b32 %r971, %r971;
}

	// end inline asm
	and.b32  	%r989, %r971, %r988;
	mov.b32 	%r976, 32;
	// begin inline asm
	{
    .reg .pred p;
    and.b32 %r974, %r981, %r976;    setp.ne.u32 p, %r974, 0;
    vote.ballot.sync.b32 %r974, p, 0xffffffff;
    @!p not.b32 %r974, %r974;
}

	// end inline asm
	and.b32  	%r990, %r974, %r989;
	mov.b32 	%r979, 64;
	// begin inline asm
	{
    .reg .pred p;
    and.b32 %r977, %r981, %r979;    setp.ne.u32 p, %r977, 0;
    vote.ballot.sync.b32 %r977, p, 0xffffffff;
    @!p not.b32 %r977, %r977;
}

	// end inline asm
	and.b32  	%r991, %r977, %r990;
	mov.b32 	%r982, 128;
	// begin inline asm
	{
    .reg .pred p;
    and.b32 %r980, %r981, %r982;    setp.ne.u32 p, %r980, 0;
    vote.ballot.sync.b32 %r980, p, 0xffffffff;
    @!p not.b32 %r980, %r980;
}

	// end inline asm
	and.b32  	%r992, %r980, %r991;
	clz.b32 	%r993, %r992;
	sub.s32 	%r235, 31, %r993;
	and.b32  	%r994, %r878, %r992;
	popc.b32 	%r236, %r994;
	setp.ne.s32 	%p109, %r443, %r235;
	mov.b32 	%r2231, 0;
	@%p109 bra 	$L__BB31_185;
	shl.b32 	%r995, %r981, 2;
	add.s32 	%r996, %r219, %r995;
	atom.shared.add.u32 	%r2231, [%r996], %r236;
$L__BB31_185:
	ld.param.u32 	%r2098, [_ZN3cub18CUB_300001_SM_10006detail10radix_sort29DeviceRadixSortOnesweepKernelINS1_5radix10policy_hubIiiyE10Policy1000ELNS0_9SortOrderE0EiiyiiNS1_21identity_decomposer_tEEEvPT5_SB_PT3_PKSC_PT1_PKSG_PT2_PKSK_T4_iiT6__param_9];
	shfl.sync.idx.b32	%r1022|%p110, %r2231, %r235, 31, -1;
	add.s32 	%r239, %r236, %r1022;
	shr.u32 	%r1023, %r2225, %r2098;
	and.b32  	%r1019, %r1023, %r221;
	mov.b32 	%r999, 1;
	// begin inline asm
	{
    .reg .pred p;
    and.b32 %r997, %r1019, %r999;    setp.ne.u32 p, %r997, 0;
    vote.ballot.sync.b32 %r997, p, 0xffffffff;
    @!p not.b32 %r997, %r997;
}

	// end inline asm
	mov.b32 	%r1002, 2;
	// begin inline asm
	{
    .reg .pred p;
    and.b32 %r1000, %r1019, %r1002;    setp.ne.u32 p, %r1000, 0;
    vote.ballot.sync.b32 %r1000, p, 0xffffffff;
    @!p not.b32 %r1000, %r1000;
}

	// end inline asm
	and.b32  	%r1024, %r1000, %r997;
	mov.b32 	%r1005, 4;
	// begin inline asm
	{
    .reg .pred p;
    and.b32 %r1003, %r1019, %r1005;    setp.ne.u32 p, %r1003, 0;
    vote.ballot.sync.b32 %r1003, p, 0xffffffff;
    @!p not.b32 %r1003, %r1003;
}

	// end inline asm
	and.b32  	%r1025, %r1003, %r1024;
	mov.b32 	%r1008, 8;
	// begin inline asm
	{
    .reg .pred p;
    and.b32 %r1006, %r1019, %r1008;    setp.ne.u32 p, %r1006, 0;
    vote.ballot.sync.b32 %r1006, p, 0xffffffff;
    @!p not.b32 %r1006, %r1006;
}

	// end inline asm
	and.b32  	%r1026, %r1006, %r1025;
	mov.b32 	%r1011, 16;
	// begin inline asm
	{
    .reg .pred p;
    and.b32 %r1009, %r1019, %r1011;    setp.ne.u32 p, %r1009, 0;
    vote.ballot.sync.b32 %r1009, p, 0xffffffff;
    @!p not.b32 %r1009, %r1009;
}

	// end inline asm
	and.b32  	%r1027, %r1009, %r1026;
	mov.b32 	%r1014, 32;
	// begin inline asm
	{
    .reg .pred p;
    and.b32 %r1012, %r1019, %r1014;    setp.ne.u32 p, %r1012, 0;
    vote.ballot.sync.b32 %r1012, p, 0xffffffff;
    @!p not.b32 %r1012, %r1012;
}

	// end inline asm
	and.b32  	%r1028, %r1012, %r1027;
	mov.b32 	%r1017, 64;
	// begin inline asm
	{
    .reg .pred p;
    and.b32 %r1015, %r1019, %r1017;    setp.ne.u32 p, %r1015, 0;
    vote.ballot.sync.b32 %r1015, p, 0xffffffff;
    @!p not.b32 %r1015, %r1015;
}

	// end inline asm
	and.b32  	%r1029, %r1015, %r1028;
	mov.b32 	%r1020, 128;
	// begin inline asm
	{
    .reg .pred p;
    and.b32 %r1018, %r1019, %r1020;    setp.ne.u32 p, %r1018, 0;
    vote.ballot.sync.b32 %r1018, p, 0xffffffff;
    @!p not.b32 %r1018, %r1018;
}

	// end inline asm
	and.b32  	%r1030, %r1018, %r1029;
	clz.b32 	%r1031, %r1030;
	sub.s32 	%r241, 31, %r1031;
	and.b32  	%r1032, %r878, %r1030;
	popc.b32 	%r242, %r1032;
	setp.ne.s32 	%p111, %r443, %r241;
	mov.b32 	%r2232, 0;
	@%p111 bra 	$L__BB31_187;
	shl.b32 	%r1033, %r1019, 2;
	add.s32 	%r1034, %r219, %r1033;
	atom.shared.add.u32 	%r2232, [%r1034], %r242;
$L__BB31_187:
	ld.param.u32 	%r2099, [_ZN3cub18CUB_300001_SM_10006detail10radix_sort29DeviceRadixSortOnesweepKernelINS1_5radix10policy_hubIiiyE10Policy1000ELNS0_9SortOrderE0EiiyiiNS1_21identity_decomposer_tEEEvPT5_SB_PT3_PKSC_PT1_PKSG_PT2_PKSK_T4_iiT6__param_9];
	shfl.sync.idx.b32	%r1060|%p112, %r2232, %r241, 31, -1;
	add.s32 	%r245, %r242, %r1060;
	shr.u32 	%r1061, %r2224, %r2099;
	and.b32  	%r1057, %r1061, %r221;
	mov.b32 	%r1037, 1;
	// begin inline asm
	{
    .reg .pred p;
    and.b32 %r1035, %r1057, %r1037;    setp.ne.u32 p, %r1035, 0;
    vote.ballot.sync.b32 %r1035, p, 0xffffffff;
    @!p not.b32 %r1035, %r1035;
}

	// end inline asm
	mov.b32 	%r1040, 2;
	// begin inline asm
	{
    .reg .pred p;
    and.b32 %r1038, %r1057, %r1040;    setp.ne.u32 p, %r1038, 0;
    vote.ballot.sync.b32 %r1038, p, 0xffffffff;
    @!p not.b32 %r1038, %r1038;
}

	// end inline asm
	and.b32  	%r1062, %r1038, %r1035;
	mov.b32 	%r1043, 4;
	// begin inline asm
	{
    .reg .pred p;
    and.b32 %r1041, %r1057, %r1043;    setp.ne.u32 p, %r1041, 0;
    vote.ballot.sync.b32 %r1041, p, 0xffffffff;
    @!p not.b32 %r1041, %r1041;
}

	// end inline asm
	and.b32  	%r1063, %r1041, %r1062;
	mov.b32 	%r1046, 8;
	// begin inline asm
	{
    .reg .pred p;
    and.b32 %r1044, %r1057, %r1046;    setp.ne.u32 p, %r1044, 0;
    vote.ballot.sync.b32 %r1044, p, 0xffffffff;
    @!p not.b32 %r1044, %r1044;
}

	// end inline asm
	and.b32  	%r1064, %r1044, %r1063;
	mov.b32 	%r1049, 16;
	// begin inline asm
	{
    .reg .pred p;
    and.b32 %r1047, %r1057, %r1049;    setp.ne.u32 p, %r1047, 0;
    vote.ballot.sync.b32 %r1047, p, 0xffffffff;
    @!p not.b32 %r1047, %r1047;
}

	// end inline asm
	and.b32  	%r1065, %r1047, %r1064;
	mov.b32 	%r1052, 32;
	// begin inline asm
	{
    .reg .pred p;
    and.b32 %r1050, %r1057, %r1052;    setp.ne.u32 p, %r1050, 0;
    vote.ballot.sync.b32 %r1050, p, 0xffffffff;
    @!p not.b32 %r1050, %r1050;
}

	// end inline asm
	and.b32  	%r1066, %r1050, %r1065;
	mov.b32 	%r1055, 64;
	// begin inline asm
	{
    .reg .pred p;
    and.b32 %r1053, %r1057, %r1055;    setp.ne.u32 p, %r1053, 0;
    vote.ballot.sync.b32 %r1053, p, 0xffffffff;
    @!p not.b32 %r1053, %r1053;
}

	// end inline asm
	and.b32  	%r1067, %r1053, %r1066;
	mov.b32 	%r1058, 128;
	// begin inline asm
	{
    .reg .pred p;
    and.b32 %r1056, %r1057, %r1058;    setp.ne.u32 p, %r1056, 0;
    vote.ballot.sync.b32 %r1056, p, 0xffffffff;
    @!p not.b32 %r1056, %r1056;
}

	// end inline asm
	and.b32  	%r1068, %r1056, %r1067;
	clz.b32 	%r1069, %r1068;
	sub.s32 	%r247, 31, %r1069;
	and.b32  	%r1070, %r878, %r1068;
	popc.b32 	%r248, %r1070;
	setp.ne.s32 	%p113, %r443, %r247;
	mov.b32 	%r2233, 0;
	@%p113 bra 	$L__BB31_189;
	shl.b32 	%r1071, %r1057, 2;
	add.s32 	%r1072, %r219, %r1071;
	atom.shared.add.u32 	%r2233, [%r1072], %r248;
$L__BB31_189:
	ld.param.u32 	%r2100, [_ZN3cub18CUB_300001_SM_10006detail10radix_sort29DeviceRadixSortOnesweepKernelINS1_5radix10policy_hubIiiyE10Policy1000ELNS0_9SortOrderE0EiiyiiNS1_21identity_decomposer_tEEEvPT5_SB_PT3_PKSC_PT1_PKSG_PT2_PKSK_T4_iiT6__param_9];
	shfl.sync.idx.b32	%r1098|%p114, %r2233, %r247, 31, -1;
	add.s32 	%r251, %r248, %r1098;
	shr.u32 	%r1099, %r2223, %r2100;
	and.b32  	%r1095, %r1099, %r221;
	mov.b32 	%r1075, 1;
	// begin inline asm
	{
    .reg .pred p;
    and.b32 %r1073, %r1095, %r1075;    setp.ne.u32 p, %r1073, 0;
    vote.ballot.sync.b32 %r1073, p, 0xffffffff;
    @!p not.b32 %r1073, %r1073;
}

	// end inline asm
	mov.b32 	%r1078, 2;
	// begin inline asm
	{
    .reg .pred p;
    and.b32 %r1076, %r1095, %r1078;    setp.ne.u32 p, %r1076, 0;
    vote.ballot.sync.b32 %r1076, p, 0xffffffff;
    @!p not.b32 %r1076, %r1076;
}

	// end inline asm
	and.b32  	%r1100, %r1076, %r1073;
	mov.b32 	%r1081, 4;
	// begin inline asm
	{
    .reg .pred p;
    and.b32 %r1079, %r1095, %r1081;    setp.ne.u32 p, %r1079, 0;
    vote.ballot.sync.b32 %r1079, p, 0xffffffff;
    @!p not.b32 %r1079, %r1079;
}

	// end inline asm
	and.b32  	%r1101, %r1079, %r1100;
	mov.b32 	%r1084, 8;
	// begin inline asm
	{
    .reg .pred p;
    and.b32 %r1082, %r1095, %r1084;    setp.ne.u32 p, %r1082, 0;
    vote.ballot.sync.b32 %r1082, p, 0xffffffff;
    @!p not.b32 %r1082, %r1082;
}

	// end inline asm
	and.b32  	%r1102, %r1082, %r1101;
	mov.b32 	%r1087, 16;
	// begin inline asm
	{
    .reg .pred p;
    and.b32 %r1085, %r1095, %r1087;    setp.ne.u32 p, %r1085, 0;
    vote.ballot.sync.b32 %r1085, p, 0xffffffff;
    @!p not.b32 %r1085, %r1085;
}

	// end inline asm
	and.b32  	%r1103, %r1085, %r1102;
	mov.b32 	%r1090, 32;
	// begin inline asm
	{
    .reg .pred p;
    and.b32 %r1088, %r1095, %r1090;    setp.ne.u32 p, %r1088, 0;
    vote.ballot.sync.b32 %r1088, p, 0xffffffff;
    @!p not.b32 %r1088, %r1088;
}

	// end inline asm
	and.b32  	%r1104, %r1088, %r1103;
	mov.b32 	%r1093, 64;
	// begin inline asm
	{
    .reg .pred p;
    and.b32 %r1091, %r1095, %r1093;    setp.ne.u32 p, %r1091, 0;
    vote.ballot.sync.b32 %r1091, p, 0xffffffff;
    @!p not.b32 %r1091, %r1091;
}

	// end inline asm
	and.b32  	%r1105, %r1091, %r1104;
	mov.b32 	%r1096, 128;
	// begin inline asm
	{
    .reg .pred p;
    and.b32 %r1094, %r1095, %r1096;    setp.ne.u32 p, %r1094, 0;
    vote.ballot.sync.b32 %r1094, p, 0xffffffff;
    @!p not.b32 %r1094, %r1094;
}

	// end inline asm
	and.b32  	%r1106, %r1094, %r1105;
	clz.b32 	%r1107, %r1106;
	sub.s32 	%r253, 31, %r1107;
	and.b32  	%r1108, %r878, %r1106;
	popc.b32 	%r254, %r1108;
	setp.ne.s32 	%p115, %r443, %r253;
	mov.b32 	%r2234, 0;
	@%p115 bra 	$L__BB31_191;
	shl.b32 	%r1109, %r1095, 2;
	add.s32 	%r1110, %r219, %r1109;
	atom.shared.add.u32 	%r2234, [%r1110], %r254;
$L__BB31_191:
	ld.param.u32 	%r2101, [_ZN3cub18CUB_300001_SM_10006detail10radix_sort29DeviceRadixSortOnesweepKernelINS1_5radix10policy_hubIiiyE10Policy1000ELNS0_9SortOrderE0EiiyiiNS1_21identity_decomposer_tEEEvPT5_SB_PT3_PKSC_PT1_PKSG_PT2_PKSK_T4_iiT6__param_9];
	shfl.sync.idx.b32	%r1136|%p116, %r2234, %r253, 31, -1;
	add.s32 	%r257, %r254, %r1136;
	shr.u32 	%r1137, %r2222, %r2101;
	and.b32  	%r1133, %r1137, %r221;
	mov.b32 	%r1113, 1;
	// begin inline asm
	{
    .reg .pred p;
    and.b32 %r1111, %r1133, %r1113;    setp.ne.u32 p, %r1111, 0;
    vote.ballot.sync.b32 %r1111, p, 0xffffffff;
    @!p not.b32 %r1111, %r1111;
}

	// end inline asm
	mov.b32 	%r1116, 2;
	// begin inline asm
	{
    .reg .pred p;
    and.b32 %r1114, %r1133, %r1116;    setp.ne.u32 p, %r1114, 0;
    vote.ballot.sync.b32 %r1114, p, 0xffffffff;
    @!p not.b32 %r1114, %r1114;
}

	// end inline asm
	and.b32  	%r1138, %r1114, %r1111;
	mov.b32 	%r1119, 4;
	// begin inline asm
	{
    .reg .pred p;
    and.b32 %r1117, %r1133, %r1119;    setp.ne.u32 p, %r1117, 0;
    vote.ballot.sync.b32 %r1117, p, 0xffffffff;
    @!p not.b32 %r1117, %r1117;
}

	// end inline asm
	and.b32  	%r1139, %r1117, %r1138;
	mov.b32 	%r1122, 8;
	// begin inline asm
	{
    .reg .pred p;
    and.b32 %r1120, %r1133, %r1122;    setp.ne.u32 p, %r1120, 0;
    vote.ballot.sync.b32 %r1120, p, 0xffffffff;
    @!p not.b32 %r1120, %r1120;
}

	// end inline asm
	and.b32  	%r1140, %r1120, %r1139;
	mov.b32 	%r1125, 16;
	// begin inline asm
	{
    .reg .pred p;
    and.b32 %r1123, %r1133, %r1125;    setp.ne.u32 p, %r1123, 0;
    vote.ballot.sync.b32 %r1123, p, 0xffffffff;
    @!p not.b32 %r1123, %r1123;
}

	// end inline asm
	and.b32  	%r1141, %r1123, %r1140;
	mov.b32 	%r1128, 32;
	// begin inline asm
	{
    .reg .pred p;
    and.b32 %r1126, %r1133, %r1128;    setp.ne.u32 p, %r1126, 0;
    vote.ballot.sync.b32 %r1126, p, 0xffffffff;
    @!p not.b32 %r1126, %r1126;
}

	// end inline asm
	and.b32  	%r1142, %r1126, %r1141;
	mov.b32 	%r1131, 64;
	// begin inline asm
	{
    .reg .pred p;
    and.b32 %r1129, %r1133, %r1131;    setp.ne.u32 p, %r1129, 0;
    vote.ballot.sync.b32 %r1129, p, 0xffffffff;
    @!p not.b32 %r1129, %r1129;
}

	// end inline asm
	and.b32  	%r1143, %r1129, %r1142;
	mov.b32 	%r1134, 128;
	// begin inline asm
	{
    .reg .pred p;
    and.b32 %r1132, %r1133, %r1134;    setp.ne.u32 p, %r1132, 0;
    vote.ballot.sync.b32 %r1132, p, 0xffffffff;
    @!p not.b32 %r1132, %r1132;
}

	// end inline asm
	and.b32  	%r1144, %r1132, %r1143;
	clz.b32 	%r1145, %r1144;
	sub.s32 	%r259, 31, %r1145;
	and.b32  	%r1146, %r878, %r1144;
	popc.b32 	%r260, %r1146;
	setp.ne.s32 	%p117, %r443, %r259;
	mov.b32 	%r2235, 0;
	@%p117 bra 	$L__BB31_193;
	shl.b32 	%r1147, %r1133, 2;
	add.s32 	%r1148, %r219, %r1147;
	atom.shared.add.u32 	%r2235, [%r1148], %r260;
$L__BB31_193:
	ld.param.u32 	%r2102, [_ZN3cub18CUB_300001_SM_10006detail10radix_sort29DeviceRadixSortOnesweepKernelINS1_5radix10policy_hubIiiyE10Policy1000ELNS0_9SortOrderE0EiiyiiNS1_21identity_decomposer_tEEEvPT5_SB_PT3_PKSC_PT1_PKSG_PT2_PKSK_T4_iiT6__param_9];
	shfl.sync.idx.b32	%r1174|%p118, %r2235, %r259, 31, -1;
	add.s32 	%r263, %r260, %r1174;
	shr.u32 	%r1175, %r2221, %r2102;
	and.b32  	%r1171, %r1175, %r221;
	mov.b32 	%r1151, 1;
	// begin inline asm
	{
    .reg .pred p;
    and.b32 %r1149, %r1171, %r1151;    setp.ne.u32 p, %r1149, 0;
    vote.ballot.sync.b32 %r1149, p, 0xffffffff;
    @!p not.b32 %r1149, %r1149;
}

	// end inline asm
	mov.b32 	%r1154, 2;
	// begin inline asm
	{
    .reg .pred p;
    and.b32 %r1152, %r1171, %r1154;    setp.ne.u32 p, %r1152, 0;
    vote.ballot.sync.b32 %r1152, p, 0xffffffff;
    @!p not.b32 %r1152, %r1152;
}

	// end inline asm
	and.b32  	%r1176, %r1152, %r1149;
	mov.b32 	%r1157, 4;
	// begin inline asm
	{
    .reg .pred p;
    and.b32 %r1155, %r1171, %r1157;    setp.ne.u32 p, %r1155, 0;
    vote.ballot.sync.b32 %r1155, p, 0xffffffff;
    @!p not.b32 %r1155, %r1155;
}

	// end inline asm
	and.b32  	%r1177, %r1155, %r1176;
	mov.b32 	%r1160, 8;
	// begin inline asm
	{
    .reg .pred p;
    and.b32 %r1158, %r1171, %r1160;    setp.ne.u32 p, %r1158, 0;
    vote.ballot.sync.b32 %r1158, p, 0xffffffff;
    @!p not.b32 %r1158, %r1158;
}

	// end inline asm
	and.b32  	%r1178, %r1158, %r1177;
	mov.b32 	%r1163, 16;
	// begin inline asm
	{
    .reg .pred p;
    and.b32 %r1161, %r1171, %r1163;    setp.ne.u32 p, %r1161, 0;
    vote.ballot.sync.b32 %r1161, p, 0xffffffff;
    @!p not.b32 %r1161, %r1161;
}

	// end inline asm
	and.b32  	%r1179, %r1161, %r1178;
	mov.b32 	%r1166, 32;
	// begin inline asm
	{
    .reg .pred p;
    and.b32 %r1164, %r1171, %r1166;    setp.ne.u32 p, %r1164, 0;
    vote.ballot.sync.b32 %r1164, p, 0xffffffff;
    @!p not.b32 %r1164, %r1164;
}

	// end inline asm
	and.b32  	%r1180, %r1164, %r1179;
	mov.b32 	%r1169, 64;
	// begin inline asm
	{
    .reg .pred p;
    and.b32 %r1167, %r1171, %r1169;    setp.ne.u32 p, %r1167, 0;
    vote.ballot.sync.b32 %r1167, p, 0xffffffff;
    @!p not.b32 %r1167, %r1167;
}

	// end inline asm
	and.b32  	%r1181, %r1167, %r1180;
	mov.b32 	%r1172, 128;
	// begin inline asm
	{
    .reg .pred p;
    and.b32 %r1170, %r1171, %r1172;    setp.ne.u32 p, %r1170, 0;
    vote.ballot.sync.b32 %r1170, p, 0xffffffff;
    @!p not.b32 %r1170, %r1170;
}

	// end inline asm
	and.b32  	%r1182, %r1170, %r1181;
	clz.b32 	%r1183, %r1182;
	sub.s32 	%r265, 31, %r1183;
	and.b32  	%r1184, %r878, %r1182;
	popc.b32 	%r266, %r1184;
	setp.ne.s32 	%p119, %r443, %r265;
	mov.b32 	%r2236, 0;
	@%p119 bra 	$L__BB31_195;
	shl.b32 	%r1185, %r1171, 2;
	add.s32 	%r1186, %r219, %r1185;
	atom.shared.add.u32 	%r2236, [%r1186], %r266;
$L__BB31_195:
	ld.param.u32 	%r2103, [_ZN3cub18CUB_300001_SM_10006detail10radix_sort29DeviceRadixSortOnesweepKernelINS1_5radix10policy_hubIiiyE10Policy1000ELNS0_9SortOrderE0EiiyiiNS1_21identity_decomposer_tEEEvPT5_SB_PT3_PKSC_PT1_PKSG_PT2_PKSK_T4_iiT6__param_9];
	shfl.sync.idx.b32	%r1212|%p120, %r2236, %r265, 31, -1;
	add.s32 	%r269, %r266, %r1212;
	shr.u32 	%r1213, %r2220, %r2103;
	and.b32  	%r1209, %r1213, %r221;
	mov.b32 	%r1189, 1;
	// begin inline asm
	{
    .reg .pred p;
    and.b32 %r1187, %r1209, %r1189;    setp.ne.u32 p, %r1187, 0;
    vote.ballot.sync.b32 %r1187, p, 0xffffffff;
    @!p not.b32 %r1187, %r1187;
}

	// end inline asm
	mov.b32 	%r1192, 2;
	// begin inline asm
	{
    .reg .pred p;
    and.b32 %r1190, %r1209, %r1192;    setp.ne.u32 p, %r1190, 0;
    vote.ballot.sync.b32 %r1190, p, 0xffffffff;
    @!p not.b32 %r1190, %r1190;
}

	// end inline asm
	and.b32  	%r1214, %r1190, %r1187;
	mov.b32 	%r1195, 4;
	// begin inline asm
	{
    .reg .pred p;
    and.b32 %r1193, %r1209, %r1195;    setp.ne.u32 p, %r1193, 0;
    vote.ballot.sync.b32 %r1193, p, 0xffffffff;
    @!p not.b32 %r1193, %r1193;
}

	// end inline asm
	and.b32  	%r1215, %r1193, %r1214;
	mov.b32 	%r1198, 8;
	// begin inline asm
	{
    .reg .pred p;
    and.b32 %r1196, %r1209, %r1198;    setp.ne.u32 p, %r1196, 0;
    vote.ballot.sync.b32 %r1196, p, 0xffffffff;
    @!p not.b32 %r1196, %r1196;
}

	// end inline asm
	and.b32  	%r1216, %r1196, %r1215;
	mov.b32 	%r1201, 16;
	// begin inline asm
	{
    .reg .pred p;
    and.b32 %r1199, %r1209, %r1201;    setp.ne.u32 p, %r1199, 0;
    vote.ballot.sync.b32 %r1199, p, 0xffffffff;
    @!p not.b32 %r1199, %r1199;
}

	// end inline asm
	and.b32  	%r1217, %r1199, %r1216;
	mov.b32 	%r1204, 32;
	// begin inline asm
	{
    .reg .pred p;
    and.b32 %r1202, %r1209, %r1204;    setp.ne.u32 p, %r1202, 0;
    vote.ballot.sync.b32 %r1202, p, 0xffffffff;
    @!p not.b32 %r1202, %r1202;
}

	// end inline asm
	and.b32  	%r1218, %r1202, %r1217;
	mov.b32 	%r1207, 64;
	// begin inline asm
	{
    .reg .pred p;
    and.b32 %r1205, %r1209, %r1207;    setp.ne.u32 p, %r1205, 0;
    vote.ballot.sync.b32 %r1205, p, 0xffffffff;
    @!p not.b32 %r1205, %r1205;
}

	// end inline asm
	and.b32  	%r1219, %r1205, %r1218;
	mov.b32 	%r1210, 128;
	// begin inline asm
	{
    .reg .pred p;
    and.b32 %r1208, %r1209, %r1210;    setp.ne.u32 p, %r1208, 0;
    vote.ballot.sync.b32 %r1208, p, 0xffffffff;
    @!p not.b32 %r1208, %r1208;
}

	// end inline asm
	and.b32  	%r1220, %r1208, %r1219;
	clz.b32 	%r1221, %r1220;
	sub.s32 	%r271, 31, %r1221;
	and.b32  	%r1222, %r878, %r1220;
	popc.b32 	%r272, %r1222;
	setp.ne.s32 	%p121, %r443, %r271;
	mov.b32 	%r2237, 0;
	@%p121 bra 	$L__BB31_197;
	shl.b32 	%r1223, %r1209, 2;
	add.s32 	%r1224, %r219, %r1223;
	atom.shared.add.u32 	%r2237, [%r1224], %r272;
$L__BB31_197:
	ld.param.u32 	%r2104, [_ZN3cub18CUB_300001_SM_10006detail10radix_sort29DeviceRadixSortOnesweepKernelINS1_5radix10policy_hubIiiyE10Policy1000ELNS0_9SortOrderE0EiiyiiNS1_21identity_decomposer_tEEEvPT5_SB_PT3_PKSC_PT1_PKSG_PT2_PKSK_T4_iiT6__param_9];
	shfl.sync.idx.b32	%r1250|%p122, %r2237, %r271, 31, -1;
	add.s32 	%r275, %r272, %r1250;
	shr.u32 	%r1251, %r2219, %r2104;
	and.b32  	%r1247, %r1251, %r221;
	mov.b32 	%r1227, 1;
	// begin inline asm
	{
    .reg .pred p;
    and.b32 %r1225, %r1247, %r1227;    setp.ne.u32 p, %r1225, 0;
    vote.ballot.sync.b32 %r1225, p, 0xffffffff;
    @!p not.b32 %r1225, %r1225;
}

	// end inline asm
	mov.b32 	%r1230, 2;
	// begin inline asm
	{
    .reg .pred p;
    and.b32 %r1228, %r1247, %r1230;    setp.ne.u32 p, %r1228, 0;
    vote.ballot.sync.b32 %r1228, p, 0xffffffff;
    @!p not.b32 %r1228, %r1228;
}

	// end inline asm
	and.b32  	%r1252, %r1228, %r1225;
	mov.b32 	%r1233, 4;
	// begin inline asm
	{
    .reg .pred p;
    and.b32 %r1231, %r1247, %r1233;    setp.ne.u32 p, %r1231, 0;
    vote.ballot.sync.b32 %r1231, p, 0xffffffff;
    @!p not.b32 %r1231, %r1231;
}

	// end inline asm
	and.b32  	%r1253, %r1231, %r1252;
	mov.b32 	%r1236, 8;
	// begin inline asm
	{
    .reg .pred p;
    and.b32 %r1234, %r1247, %r1236;    setp.ne.u32 p, %r1234, 0;
    vote.ballot.sync.b32 %r1234, p, 0xffffffff;
    @!p not.b32 %r1234, %r1234;
}

	// end inline asm
	and.b32  	%r1254, %r1234, %r1253;
	mov.b32 	%r1239, 16;
	// begin inline asm
	{
    .reg .pred p;
    and.b32 %r1237, %r1247, %r1239;    setp.ne.u32 p, %r1237, 0;
    vote.ballot.sync.b32 %r1237, p, 0xffffffff;
    @!p not.b32 %r1237, %r1237;
}

	// end inline asm
	and.b32  	%r1255, %r1237, %r1254;
	mov.b32 	%r1242, 32;
	// begin inline asm
	{
    .reg .pred p;
    and.b32 %r1240, %r1247, %r1242;    setp.ne.u32 p, %r1240, 0;
    vote.ballot.sync.b32 %r1240, p, 0xffffffff;
    @!p not.b32 %r1240, %r1240;
}

	// end inline asm
	and.b32  	%r1256, %r1240, %r1255;
	mov.b32 	%r1245, 64;
	// begin inline asm
	{
    .reg .pred p;
    and.b32 %r1243, %r1247, %r1245;    setp.ne.u32 p, %r1243, 0;
    vote.ballot.sync.b32 %r1243, p, 0xffffffff;
    @!p not.b32 %r1243, %r1243;
}

	// end inline asm
	and.b32  	%r1257, %r1243, %r1256;
	mov.b32 	%r1248, 128;
	// begin inline asm
	{
    .reg .pred p;
    and.b32 %r1246, %r1247, %r1248;    setp.ne.u32 p, %r1246, 0;
    vote.ballot.sync.b32 %r1246, p, 0xffffffff;
    @!p not.b32 %r1246, %r1246;
}

	// end inline asm
	and.b32  	%r1258, %r1246, %r1257;
	clz.b32 	%r1259, %r1258;
	sub.s32 	%r277, 31, %r1259;
	and.b32  	%r1260, %r878, %r1258;
	popc.b32 	%r278, %r1260;
	setp.ne.s32 	%p123, %r443, %r277;
	mov.b32 	%r2238, 0;
	@%p123 bra 	$L__BB31_199;
	shl.b32 	%r1265, %r1247, 2;
	add.s32 	%r1266, %r219, %r1265;
	atom.shared.add.u32 	%r2238, [%r1266], %r278;
$L__BB31_199:
	ld.param.u32 	%r2105, [_ZN3cub18CUB_300001_SM_10006detail10radix_sort29DeviceRadixSortOnesweepKernelINS1_5radix10policy_hubIiiyE10Policy1000ELNS0_9SortOrderE0EiiyiiNS1_21identity_decomposer_tEEEvPT5_SB_PT3_PKSC_PT1_PKSG_PT2_PKSK_T4_iiT6__param_9];
	shfl.sync.idx.b32	%r1292|%p124, %r2238, %r277, 31, -1;
	add.s32 	%r281, %r278, %r1292;
	shr.u32 	%r1293, %r2218, %r2105;
	and.b32  	%r1289, %r1293, %r221;
	mov.b32 	%r1269, 1;
	// begin inline asm
	{
    .reg .pred p;
    and.b32 %r1267, %r1289, %r1269;    setp.ne.u32 p, %r1267, 0;
    vote.ballot.sync.b32 %r1267, p, 0xffffffff;
    @!p not.b32 %r1267, %r1267;
}

	// end inline asm
	mov.b32 	%r1272, 2;
	// begin inline asm
	{
    .reg .pred p;
    and.b32 %r1270, %r1289, %r1272;    setp.ne.u32 p, %r1270, 0;
    vote.ballot.sync.b32 %r1270, p, 0xffffffff;
    @!p not.b32 %r1270, %r1270;
}

	// end inline asm
	and.b32  	%r1294, %r1270, %r1267;
	mov.b32 	%r1275, 4;
	// begin inline asm
	{
    .reg .pred p;
    and.b32 %r1273, %r1289, %r1275;    setp.ne.u32 p, %r1273, 0;
    vote.ballot.sync.b32 %r1273, p, 0xffffffff;
    @!p not.b32 %r1273, %r1273;
}

	// end inline asm
	and.b32  	%r1295, %r1273, %r1294;
	mov.b32 	%r1278, 8;
	// begin inline asm
	{
    .reg .pred p;
    and.b32 %r1276, %r1289, %r1278;    setp.ne.u32 p, %r1276, 0;
    vote.ballot.sync.b32 %r1276, p, 0xffffffff;
    @!p not.b32 %r1276, %r1276;
}

	// end inline asm
	and.b32  	%r1296, %r1276, %r1295;
	mov.b32 	%r1281, 16;
	// begin inline asm
	{
    .reg .pred p;
    and.b32 %r1279, %r1289, %r1281;    setp.ne.u32 p, %r1279, 0;
    vote.ballot.sync.b32 %r1279, p, 0xffffffff;
    @!p not.b32 %r1279, %r1279;
}

	// end inline asm
	and.b32  	%r1297, %r1279, %r1296;
	mov.b32 	%r1284, 32;
	// begin inline asm
	{
    .reg .pred p;
    and.b32 %r1282, %r1289, %r1284;    setp.ne.u32 p, %r1282, 0;
    vote.ballot.sync.b32 %r1282, p, 0xffffffff;
    @!p not.b32 %r1282, %r1282;
}

	// end inline asm
	and.b32  	%r1298, %r1282, %r1297;
	mov.b32 	%r1287, 64;
	// begin inline asm
	{
    .reg .pred p;
    and.b32 %r1285, %r1289, %r1287;    setp.ne.u32 p, %r1285, 0;
    vote.ballot.sync.b32 %r1285, p, 0xffffffff;
    @!p not.b32 %r1285, %r1285;
}

	// end inline asm
	and.b32  	%r1299, %r1285, %r1298;
	mov.b32 	%r1290, 128;
	// begin inline asm
	{
    .reg .pred p;
    and.b32 %r1288, %r1289, %r1290;    setp.ne.u32 p, %r1288, 0;
    vote.ballot.sync.b32 %r1288, p, 0xffffffff;
    @!p not.b32 %r1288, %r1288;
}

	// end inline asm
	and.b32  	%r1300, %r1288, %r1299;
	clz.b32 	%r1301, %r1300;
	sub.s32 	%r283, 31, %r1301;
	and.b32  	%r1302, %r878, %r1300;
	popc.b32 	%r284, %r1302;
	setp.ne.s32 	%p125, %r443, %r283;
	mov.b32 	%r2239, 0;
	@%p125 bra 	$L__BB31_201;
	shl.b32 	%r1307, %r1289, 2;
	add.s32 	%r1308, %r219, %r1307;
	atom.shared.add.u32 	%r2239, [%r1308], %r284;
$L__BB31_201:
	ld.param.u32 	%r2106, [_ZN3cub18CUB_300001_SM_10006detail10radix_sort29DeviceRadixSortOnesweepKernelINS1_5radix10policy_hubIiiyE10Policy1000ELNS0_9SortOrderE0EiiyiiNS1_21identity_decomposer_tEEEvPT5_SB_PT3_PKSC_PT1_PKSG_PT2_PKSK_T4_iiT6__param_9];
	shfl.sync.idx.b32	%r1334|%p126, %r2239, %r283, 31, -1;
	add.s32 	%r287, %r284, %r1334;
	shr.u32 	%r1335, %r2217, %r2106;
	and.b32  	%r1331, %r1335, %r221;
	mov.b32 	%r1311, 1;
	// begin inline asm
	{
    .reg .pred p;
    and.b32 %r1309, %r1331, %r1311;    setp.ne.u32 p, %r1309, 0;
    vote.ballot.sync.b32 %r1309, p, 0xffffffff;
    @!p not.b32 %r1309, %r1309;
}

	// end inline asm
	mov.b32 	%r1314, 2;
	// begin inline asm
	{
    .reg .pred p;
    and.b32 %r1312, %r1331, %r1314;    setp.ne.u32 p, %r1312, 0;
    vote.ballot.sync.b32 %r1312, p, 0xffffffff;
    @!p not.b32 %r1312, %r1312;
}

	// end inline asm
	and.b32  	%r1336, %r1312, %r1309;
	mov.b32 	%r1317, 4;
	// begin inline asm
	{
    .reg .pred p;
    and.b32 %r1315, %r1331, %r1317;    setp.ne.u32 p, %r1315, 0;
    vote.ballot.sync.b32 %r1315, p, 0xffffffff;
    @!p not.b32 %r1315, %r1315;
}

	// end inline asm
	and.b32  	%r1337, %r1315, %r1336;
	mov.b32 	%r1320, 8;
	// begin inline asm
	{
    .reg .pred p;
    and.b32 %r1318, %r1331, %r1320;    setp.ne.u32 p, %r1318, 0;
    vote.ballot.sync.b32 %r1318, p, 0xffffffff;
    @!p not.b32 %r1318, %r1318;
}

	// end inline asm
	and.b32  	%r1338, %r1318, %r1337;
	mov.b32 	%r1323, 16;
	// begin inline asm
	{
    .reg .pred p;
    and.b32 %r1321, %r1331, %r1323;    setp.ne.u32 p, %r1321, 0;
    vote.ballot.sync.b32 %r1321, p, 0xffffffff;
    @!p not.b32 %r1321, %r1321;
}

	// end inline asm
	and.b32  	%r1339, %r1321, %r1338;
	mov.b32 	%r1326, 32;
	// begin inline asm
	{
    .reg .pred p;
    and.b32 %r1324, %r1331, %r1326;    setp.ne.u32 p, %r1324, 0;
    vote.ballot.sync.b32 %r1324, p, 0xffffffff;
    @!p not.b32 %r1324, %r1324;
}

	// end inline asm
	and.b32  	%r1340, %r1324, %r1339;
	mov.b32 	%r1329, 64;
	// begin inline asm
	{
    .reg .pred p;
    and.b32 %r1327, %r1331, %r1329;    setp.ne.u32 p, %r1327, 0;
    vote.ballot.sync.b32 %r1327, p, 0xffffffff;
    @!p not.b32 %r1327, %r1327;
}

	// end inline asm
	and.b32  	%r1341, %r1327, %r1340;
	mov.b32 	%r1332, 128;
	// begin inline asm
	{
    .reg .pred p;
    and.b32 %r1330, %r1331, %r1332;    setp.ne.u32 p, %r1330, 0;
    vote.ballot.sync.b32 %r1330, p, 0xffffffff;
    @!p not.b32 %r1330, %r1330;
}

	// end inline asm
	and.b32  	%r1342, %r1330, %r1341;
	clz.b32 	%r1343, %r1342;
	sub.s32 	%r289, 31, %r1343;
	and.b32  	%r1344, %r878, %r1342;
	popc.b32 	%r290, %r1344;
	setp.ne.s32 	%p127, %r443, %r289;
	mov.b32 	%r2240, 0;
	@%p127 bra 	$L__BB31_203;
	shl.b32 	%r1349, %r1331, 2;
	add.s32 	%r1350, %r219, %r1349;
	atom.shared.add.u32 	%r2240, [%r1350], %r290;
$L__BB31_203:
	ld.param.u32 	%r2107, [_ZN3cub18CUB_300001_SM_10006detail10radix_sort29DeviceRadixSortOnesweepKernelINS1_5radix10policy_hubIiiyE10Policy1000ELNS0_9SortOrderE0EiiyiiNS1_21identity_decomposer_tEEEvPT5_SB_PT3_PKSC_PT1_PKSG_PT2_PKSK_T4_iiT6__param_9];
	shfl.sync.idx.b32	%r1376|%p128, %r2240, %r289, 31, -1;
	add.s32 	%r293, %r290, %r1376;
	shr.u32 	%r1377, %r2216, %r2107;
	and.b32  	%r1373, %r1377, %r221;
	mov.b32 	%r1353, 1;
	// begin inline asm
	{
    .reg .pred p;
    and.b32 %r1351, %r1373, %r1353;    setp.ne.u32 p, %r1351, 0;
    vote.ballot.sync.b32 %r1351, p, 0xffffffff;
    @!p not.b32 %r1351, %r1351;
}

	// end inline asm
	mov.b32 	%r1356, 2;
	// begin inline asm
	{
    .reg .pred p;
    and.b32 %r1354, %r1373, %r1356;    setp.ne.u32 p, %r1354, 0;
    vote.ballot.sync.b32 %r1354, p, 0xffffffff;
    @!p not.b32 %r1354, %r1354;
}

	// end inline asm
	and.b32  	%r1378, %r1354, %r1351;
	mov.b32 	%r1359, 4;
	// begin inline asm
	{
    .reg .pred p;
    and.b32 %r1357, %r1373, %r1359;    setp.ne.u32 p, %r1357, 0;
    vote.ballot.sync.b32 %r1357, p, 0xffffffff;
    @!p not.b32 %r1357, %r1357;
}

	// end inline asm
	and.b32  	%r1379, %r1357, %r1378;
	mov.b32 	%r1362, 8;
	// begin inline asm
	{
    .reg .pred p;
    and.b32 %r1360, %r1373, %r1362;    setp.ne.u32 p, %r1360, 0;
    vote.ballot.sync.b32 %r1360, p, 0xffffffff;
    @!p not.b32 %r1360, %r1360;
}

	// end inline asm
	and.b32  	%r1380, %r1360, %r1379;
	mov.b32 	%r1365, 16;
	// begin inline asm
	{
    .reg .pred p;
    and.b32 %r1363, %r1373, %r1365;    setp.ne.u32 p, %r1363, 0;
    vote.ballot.sync.b32 %r1363, p, 0xffffffff;
    @!p not.b32 %r1363, %r1363;
}

	// end inline asm
	and.b32  	%r1381, %r1363, %r1380;
	mov.b32 	%r1368, 32;
	// begin inline asm
	{
    .reg .pred p;
    and.b32 %r1366, %r1373, %r1368;    setp.ne.u32 p, %r1366, 0;
    vote.ballot.sync.b32 %r1366, p, 0xffffffff;
    @!p not.b32 %r1366, %r1366;
}

	// end inline asm
	and.b32  	%r1382, %r1366, %r1381;
	mov.b32 	%r1371, 64;
	// begin inline asm
	{
    .reg .pred p;
    and.b32 %r1369, %r1373, %r1371;    setp.ne.u32 p, %r1369, 0;
    vote.ballot.sync.b32 %r1369, p, 0xffffffff;
    @!p not.b32 %r1369, %r1369;
}

	// end inline asm
	and.b32  	%r1383, %r1369, %r1382;
	mov.b32 	%r1374, 128;
	// begin inline asm
	{
    .reg .pred p;
    and.b32 %r1372, %r1373, %r1374;    setp.ne.u32 p, %r1372, 0;
    vote.ballot.sync.b32 %r1372, p, 0xffffffff;
    @!p not.b32 %r1372, %r1372;
}

	// end inline asm
	and.b32  	%r1384, %r1372, %r1383;
	clz.b32 	%r1385, %r1384;
	sub.s32 	%r295, 31, %r1385;
	and.b32  	%r1386, %r878, %r1384;
	popc.b32 	%r296, %r1386;
	setp.ne.s32 	%p129, %r443, %r295;
	mov.b32 	%r2241, 0;
	@%p129 bra 	$L__BB31_205;
	shl.b32 	%r1391, %r1373, 2;
	add.s32 	%r1392, %r219, %r1391;
	atom.shared.add.u32 	%r2241, [%r1392], %r296;
$L__BB31_205:
	ld.param.u32 	%r2108, [_ZN3cub18CUB_300001_SM_10006detail10radix_sort29DeviceRadixSortOnesweepKernelINS1_5radix10policy_hubIiiyE10Policy1000ELNS0_9SortOrderE0EiiyiiNS1_21identity_decomposer_tEEEvPT5_SB_PT3_PKSC_PT1_PKSG_PT2_PKSK_T4_iiT6__param_9];
	shfl.sync.idx.b32	%r1418|%p130, %r2241, %r295, 31, -1;
	add.s32 	%r299, %r296, %r1418;
	shr.u32 	%r1419, %r2215, %r2108;
	and.b32  	%r1415, %r1419, %r221;
	mov.b32 	%r1395, 1;
	// begin inline asm
	{
    .reg .pred p;
    and.b32 %r1393, %r1415, %r1395;    setp.ne.u32 p, %r1393, 0;
    vote.ballot.sync.b32 %r1393, p, 0xffffffff;
    @!p not.b32 %r1393, %r1393;
}

	// end inline asm
	mov.b32 	%r1398, 2;
	// begin inline asm
	{
    .reg .pred p;
    and.b32 %r1396, %r1415, %r1398;    setp.ne.u32 p, %r1396, 0;
    vote.ballot.sync.b32 %r1396, p, 0xffffffff;
    @!p not.b32 %r1396, %r1396;
}

	// end inline asm
	and.b32  	%r1420, %r1396, %r1393;
	mov.b32 	%r1401, 4;
	// begin inline asm
	{
    .reg .pred p;
    and.b32 %r1399, %r1415, %r1401;    setp.ne.u32 p, %r1399, 0;
    vote.ballot.sync.b32 %r1399, p, 0xffffffff;
    @!p not.b32 %r1399, %r1399;
}

	// end inline asm
	and.b32  	%r1421, %r1399, %r1420;
	mov.b32 	%r1404, 8;
	// begin inline asm
	{
    .reg .pred p;
    and.b32 %r1402, %r1415, %r1404;    setp.ne.u32 p, %r1402, 0;
    vote.ballot.sync.b32 %r1402, p, 0xffffffff;
    @!p not.b32 %r1402, %r1402;
}

	// end inline asm
	and.b32  	%r1422, %r1402, %r1421;
	mov.b32 	%r1407, 16;
	// begin inline asm
	{
    .reg .pred p;
    and.b32 %r1405, %r1415, %r1407;    setp.ne.u32 p, %r1405, 0;
    vote.ballot.sync.b32 %r1405, p, 0xffffffff;
    @!p not.b32 %r1405, %r1405;
}

	// end inline asm
	and.b32  	%r1423, %r1405, %r1422;
	mov.b32 	%r1410, 32;
	// begin inline asm
	{
    .reg .pred p;
    and.b32 %r1408, %r1415, %r1410;    setp.ne.u32 p, %r1408, 0;
    vote.ballot.sync.b32 %r1408, p, 0xffffffff;
    @!p not.b32 %r1408, %r1408;
}

	// end inline asm
	and.b32  	%r1424, %r1408, %r1423;
	mov.b32 	%r1413, 64;
	// begin inline asm
	{
    .reg .pred p;
    and.b32 %r1411, %r1415, %r1413;    setp.ne.u32 p, %r1411, 0;
    vote.ballot.sync.b32 %r1411, p, 0xffffffff;
    @!p not.b32 %r1411, %r1411;
}

	// end inline asm
	and.b32  	%r1425, %r1411, %r1424;
	mov.b32 	%r1416, 128;
	// begin inline asm
	{
    .reg .pred p;
    and.b32 %r1414, %r1415, %r1416;    setp.ne.u32 p, %r1414, 0;
    vote.ballot.sync.b32 %r1414, p, 0xffffffff;
    @!p not.b32 %r1414, %r1414;
}

	// end inline asm
	and.b32  	%r1426, %r1414, %r1425;
	clz.b32 	%r1427, %r1426;
	sub.s32 	%r301, 31, %r1427;
	and.b32  	%r1428, %r878, %r1426;
	popc.b32 	%r302, %r1428;
	setp.ne.s32 	%p131, %r443, %r301;
	mov.b32 	%r2242, 0;
	@%p131 bra 	$L__BB31_207;
	shl.b32 	%r1433, %r1415, 2;
	add.s32 	%r1434, %r219, %r1433;
	atom.shared.add.u32 	%r2242, [%r1434], %r302;
$L__BB31_207:
	ld.param.u32 	%r2109, [_ZN3cub18CUB_300001_SM_10006detail10radix_sort29DeviceRadixSortOnesweepKernelINS1_5radix10policy_hubIiiyE10Policy1000ELNS0_9SortOrderE0EiiyiiNS1_21identity_decomposer_tEEEvPT5_SB_PT3_PKSC_PT1_PKSG_PT2_PKSK_T4_iiT6__param_9];
	shfl.sync.idx.b32	%r1460|%p132, %r2242, %r301, 31, -1;
	add.s32 	%r305, %r302, %r1460;
	shr.u32 	%r1461, %r2214, %r2109;
	and.b32  	%r1457, %r1461, %r221;
	mov.b32 	%r1437, 1;
	// begin inline asm
	{
    .reg .pred p;
    and.b32 %r1435, %r1457, %r1437;    setp.ne.u32 p, %r1435, 0;
    vote.ballot.sync.b32 %r1435, p, 0xffffffff;
    @!p not.b32 %r1435, %r1435;
}

	// end inline asm
	mov.b32 	%r1440, 2;
	// begin inline asm
	{
    .reg .pred p;
    and.b32 %r1438, %r1457, %r1440;    setp.ne.u32 p, %r1438, 0;
    vote.ballot.sync.b32 %r1438, p, 0xffffffff;
    @!p not.b32 %r1438, %r1438;
}

	// end inline asm
	and.b32  	%r1462, %r1438, %r1435;
	mov.b32 	%r1443, 4;
	// begin inline asm
	{
    .reg .pred p;
    and.b32 %r1441, %r1457, %r1443;    setp.ne.u32 p, %r1441, 0;
    vote.ballot.sync.b32 %r1441, p, 0xffffffff;
    @!p not.b32 %r1441, %r1441;
}

	// end inline asm
	and.b32  	%r1463, %r1441, %r1462;
	mov.b32 	%r1446, 8;
	// begin inline asm
	{
    .reg .pred p;
    and.b32 %r1444, %r1457, %r1446;    setp.ne.u32 p, %r1444, 0;
    vote.ballot.sync.b32 %r1444, p, 0xffffffff;
    @!p not.b32 %r1444, %r1444;
}

	// end inline asm
	and.b32  	%r1464, %r1444, %r1463;
	mov.b32 	%r1449, 16;
	// begin inline asm
	{
    .reg .pred p;
    and.b32 %r1447, %r1457, %r1449;    setp.ne.u32 p, %r1447, 0;
    vote.ballot.sync.b32 %r1447, p, 0xffffffff;
    @!p not.b32 %r1447, %r1447;
}

	// end inline asm
	and.b32  	%r1465, %r1447, %r1464;
	mov.b32 	%r1452, 32;
	// begin inline asm
	{
    .reg .pred p;
    and.b32 %r1450, %r1457, %r1452;    setp.ne.u32 p, %r1450, 0;
    vote.ballot.sync.b32 %r1450, p, 0xffffffff;
    @!p not.b32 %r1450, %r1450;
}

	// end inline asm
	and.b32  	%r1466, %r1450, %r1465;
	mov.b32 	%r1455, 64;
	// begin inline asm
	{
    .reg .pred p;
    and.b32 %r1453, %r1457, %r1455;    setp.ne.u32 p, %r1453, 0;
    vote.ballot.sync.b32 %r1453, p, 0xffffffff;
    @!p not.b32 %r1453, %r1453;
}

	// end inline asm
	and.b32  	%r1467, %r1453, %r1466;
	mov.b32 	%r1458, 128;
	// begin inline asm
	{
    .reg .pred p;
    and.b32 %r1456, %r1457, %r1458;    setp.ne.u32 p, %r1456, 0;
    vote.ballot.sync.b32 %r1456, p, 0xffffffff;
    @!p not.b32 %r1456, %r1456;
}

	// end inline asm
	and.b32  	%r1468, %r1456, %r1467;
	clz.b32 	%r1469, %r1468;
	sub.s32 	%r307, 31, %r1469;
	and.b32  	%r1470, %r878, %r1468;
	popc.b32 	%r308, %r1470;
	setp.ne.s32 	%p133, %r443, %r307;
	mov.b32 	%r2243, 0;
	@%p133 bra 	$L__BB31_209;
	shl.b32 	%r1475, %r1457, 2;
	add.s32 	%r1476, %r219, %r1475;
	atom.shared.add.u32 	%r2243, [%r1476], %r308;
$L__BB31_209:
	ld.param.u32 	%r2110, [_ZN3cub18CUB_300001_SM_10006detail10radix_sort29DeviceRadixSortOnesweepKernelINS1_5radix10policy_hubIiiyE10Policy1000ELNS0_9SortOrderE0EiiyiiNS1_21identity_decomposer_tEEEvPT5_SB_PT3_PKSC_PT1_PKSG_PT2_PKSK_T4_iiT6__param_9];
	shfl.sync.idx.b32	%r1502|%p134, %r2243, %r307, 31, -1;
	add.s32 	%r311, %r308, %r1502;
	shr.u32 	%r1503, %r2213, %r2110;
	and.b32  	%r1499, %r1503, %r221;
	mov.b32 	%r1479, 1;
	// begin inline asm
	{
    .reg .pred p;
    and.b32 %r1477, %r1499, %r1479;    setp.ne.u32 p, %r1477, 0;
    vote.ballot.sync.b32 %r1477, p, 0xffffffff;
    @!p not.b32 %r1477, %r1477;
}

	// end inline asm
	mov.b32 	%r1482, 2;
	// begin inline asm
	{
    .reg .pred p;
    and.b32 %r1480, %r1499, %r1482;    setp.ne.u32 p, %r1480, 0;
    vote.ballot.sync.b32 %r1480, p, 0xffffffff;
    @!p not.b32 %r1480, %r1480;
}

	// end inline asm
	and.b32  	%r1504, %r1480, %r1477;
	mov.b32 	%r1485, 4;
	// begin inline asm
	{
    .reg .pred p;
    and.b32 %r1483, %r1499, %r1485;    setp.ne.u32 p, %r1483, 0;
    vote.ballot.sync.b32 %r1483, p, 0xffffffff;
    @!p not.b32 %r1483, %r1483;
}

	// end inline asm
	and.b32  	%r1505, %r1483, %r1504;
	mov.b32 	%r1488, 8;
	// begin inline asm
	{
    .reg .pred p;
    and.b32 %r1486, %r1499, %r1488;    setp.ne.u32 p, %r1486, 0;
    vote.ballot.sync.b32 %r1486, p, 0xffffffff;
    @!p not.b32 %r1486, %r1486;
}

	// end inline asm
	and.b32  	%r1506, %r1486, %r1505;
	mov.b32 	%r1491, 16;
	// begin inline asm
	{
    .reg .pred p;
    and.b32 %r1489, %r1499, %r1491;    setp.ne.u32 p, %r1489, 0;
    vote.ballot.sync.b32 %r1489, p, 0xffffffff;
    @!p not.b32 %r1489, %r1489;
}

	// end inline asm
	and.b32  	%r1507, %r1489, %r1506;
	mov.b32 	%r1494, 32;
	// begin inline asm
	{
    .reg .pred p;
    and.b32 %r1492, %r1499, %r1494;    setp.ne.u32 p, %r1492, 0;
    vote.ballot.sync.b32 %r1492, p, 0xffffffff;
    @!p not.b32 %r1492, %r1492;
}

	// end inline asm
	and.b32  	%r1508, %r1492, %r1507;
	mov.b32 	%r1497, 64;
	// begin inline asm
	{
    .reg .pred p;
    and.b32 %r1495, %r1499, %r1497;    setp.ne.u32 p, %r1495, 0;
    vote.ballot.sync.b32 %r1495, p, 0xffffffff;
    @!p not.b32 %r1495, %r1495;
}

	// end inline asm
	and.b32  	%r1509, %r1495, %r1508;
	mov.b32 	%r1500, 128;
	// begin inline asm
	{
    .reg .pred p;
    and.b32 %r1498, %r1499, %r1500;    setp.ne.u32 p, %r1498, 0;
    vote.ballot.sync.b32 %r1498, p, 0xffffffff;
    @!p not.b32 %r1498, %r1498;
}

	// end inline asm
	and.b32  	%r1510, %r1498, %r1509;
	clz.b32 	%r1511, %r1510;
	sub.s32 	%r313, 31, %r1511;
	and.b32  	%r1512, %r878, %r1510;
	popc.b32 	%r314, %r1512;
	setp.ne.s32 	%p135, %r443, %r313;
	mov.b32 	%r2244, 0;
	@%p135 bra 	$L__BB31_211;
	shl.b32 	%r1517, %r1499, 2;
	add.s32 	%r1518, %r219, %r1517;
	atom.shared.add.u32 	%r2244, [%r1518], %r314;
$L__BB31_211:
	ld.param.u32 	%r2111, [_ZN3cub18CUB_300001_SM_10006detail10radix_sort29DeviceRadixSortOnesweepKernelINS1_5radix10policy_hubIiiyE10Policy1000ELNS0_9SortOrderE0EiiyiiNS1_21identity_decomposer_tEEEvPT5_SB_PT3_PKSC_PT1_PKSG_PT2_PKSK_T4_iiT6__param_9];
	shfl.sync.idx.b32	%r1544|%p136, %r2244, %r313, 31, -1;
	add.s32 	%r317, %r314, %r1544;
	shr.u32 	%r1545, %r2212, %r2111;
	and.b32  	%r1541, %r1545, %r221;
	mov.b32 	%r1521, 1;
	// begin inline asm
	{
    .reg .pred p;
    and.b32 %r1519, %r1541, %r1521;    setp.ne.u32 p, %r1519, 0;
    vote.ballot.sync.b32 %r1519, p, 0xffffffff;
    @!p not.b32 %r1519, %r1519;
}

	// end inline asm
	mov.b32 	%r1524, 2;
	// begin inline asm
	{
    .reg .pred p;
    and.b32 %r1522, %r1541, %r1524;    setp.ne.u32 p, %r1522, 0;
    vote.ballot.sync.b32 %r1522, p, 0xffffffff;
    @!p not.b32 %r1522, %r1522;
}

	// end inline asm
	and.b32  	%r1546, %r1522, %r1519;
	mov.b32 	%r1527, 4;
	// begin inline asm
	{
    .reg .pred p;
    and.b32 %r1525, %r1541, %r1527;    setp.ne.u32 p, %r1525, 0;
    vote.ballot.sync.b32 %r1525, p, 0xffffffff;
    @!p not.b32 %r1525, %r1525;
}

	// end inline asm
	and.b32  	%r1547, %r1525, %r1546;
	mov.b32 	%r1530, 8;
	// begin inline asm
	{
    .reg .pred p;
    and.b32 %r1528, %r1541, %r1530;    setp.ne.u32 p, %r1528, 0;
    vote.ballot.sync.b32 %r1528, p, 0xffffffff;
    @!p not.b32 %r1528, %r1528;
}

	// end inline asm
	and.b32  	%r1548, %r1528, %r1547;
	mov.b32 	%r1533, 16;
	// begin inline asm
	{
    .reg .pred p;
    and.b32 %r1531, %r1541, %r1533;    setp.ne.u32 p, %r1531, 0;
    vote.ballot.sync.b32 %r1531, p, 0xffffffff;
    @!p not.b32 %r1531, %r1531;
}

	// end inline asm
	and.b32  	%r1549, %r1531, %r1548;
	mov.b32 	%r1536, 32;
	// begin inline asm
	{
    .reg .pred p;
    and.b32 %r1534, %r1541, %r1536;    setp.ne.u32 p, %r1534, 0;
    vote.ballot.sync.b32 %r1534, p, 0xffffffff;
    @!p not.b32 %r1534, %r1534;
}

	// end inline asm
	and.b32  	%r1550, %r1534, %r1549;
	mov.b32 	%r1539, 64;
	// begin inline asm
	{
    .reg .pred p;
    and.b32 %r1537, %r1541, %r1539;    setp.ne.u32 p, %r1537, 0;
    vote.ballot.sync.b32 %r1537, p, 0xffffffff;
    @!p not.b32 %r1537, %r1537;
}

	// end inline asm
	and.b32  	%r1551, %r1537, %r1550;
	mov.b32 	%r1542, 128;
	// begin inline asm
	{
    .reg .pred p;
    and.b32 %r1540, %r1541, %r1542;    setp.ne.u32 p, %r1540, 0;
    vote.ballot.sync.b32 %r1540, p, 0xffffffff;
    @!p not.b32 %r1540, %r1540;
}

	// end inline asm
	and.b32  	%r1552, %r1540, %r1551;
	clz.b32 	%r1553, %r1552;
	sub.s32 	%r319, 31, %r1553;
	and.b32  	%r1554, %r878, %r1552;
	popc.b32 	%r320, %r1554;
	setp.ne.s32 	%p137, %r443, %r319;
	mov.b32 	%r2245, 0;
	@%p137 bra 	$L__BB31_213;
	shl.b32 	%r1559, %r1541, 2;
	add.s32 	%r1560, %r219, %r1559;
	atom.shared.add.u32 	%r2245, [%r1560], %r320;
$L__BB31_213:
	setp.gt.u32 	%p138, %r1, 255;
	shfl.sync.idx.b32	%r1561|%p139, %r2245, %r319, 31, -1;
	add.s32 	%r1562, %r320, %r1561;
	bar.sync 	0;
	shl.b32 	%r1563, %r227, 2;
	add.s32 	%r323, %r783, %r1563;
	st.shared.u32 	[%r323+-4], %r2228;
	shl.b32 	%r1565, %r233, 2;
	add.s32 	%r324, %r783, %r1565;
	st.shared.u32 	[%r324+-4], %r2227;
	shl.b32 	%r1566, %r239, 2;
	add.s32 	%r325, %r783, %r1566;
	st.shared.u32 	[%r325+-4], %r2226;
	shl.b32 	%r1567, %r245, 2;
	add.s32 	%r326, %r783, %r1567;
	st.shared.u32 	[%r326+-4], %r2225;
	shl.b32 	%r1568, %r251, 2;
	add.s32 	%r327, %r783, %r1568;
	st.shared.u32 	[%r327+-4], %r2224;
	shl.b32 	%r1569, %r257, 2;
	add.s32 	%r328, %r783, %r1569;
	st.shared.u32 	[%r328+-4], %r2223;
	shl.b32 	%r1570, %r263, 2;
	add.s32 	%r329, %r783, %r1570;
	st.shared.u32 	[%r329+-4], %r2222;
	shl.b32 	%r1571, %r269, 2;
	add.s32 	%r330, %r783, %r1571;
	st.shared.u32 	[%r330+-4], %r2221;
	shl.b32 	%r1572, %r275, 2;
	add.s32 	%r331, %r783, %r1572;
	st.shared.u32 	[%r331+-4], %r2220;
	shl.b32 	%r1573, %r281, 2;
	add.s32 	%r332, %r783, %r1573;
	st.shared.u32 	[%r332+-4], %r2219;
	shl.b32 	%r1574, %r287, 2;
	add.s32 	%r333, %r783, %r1574;
	st.shared.u32 	[%r333+-4], %r2218;
	shl.b32 	%r1575, %r293, 2;
	add.s32 	%r334, %r783, %r1575;
	st.shared.u32 	[%r334+-4], %r2217;
	shl.b32 	%r1576, %r299, 2;
	add.s32 	%r335, %r783, %r1576;
	st.shared.u32 	[%r335+-4], %r2216;
	shl.b32 	%r1577, %r305, 2;
	add.s32 	%r336, %r783, %r1577;
	st.shared.u32 	[%r336+-4], %r2215;
	shl.b32 	%r1578, %r311, 2;
	add.s32 	%r337, %r783, %r1578;
	st.shared.u32 	[%r337+-4], %r2214;
	shl.b32 	%r1579, %r317, 2;
	add.s32 	%r338, %r783, %r1579;
	st.shared.u32 	[%r338+-4], %r2213;
	shl.b32 	%r1580, %r1562, 2;
	add.s32 	%r339, %r783, %r1580;
	st.shared.u32 	[%r339+-4], %r2212;
	shl.b32 	%r1581, %r1, 3;
	add.s32 	%r1582, %r783, %r1581;
	add.s32 	%r340, %r1582, 26112;
	@%p138 bra 	$L__BB31_221;
	ld.param.u64 	%rd437, [_ZN3cub18CUB_300001_SM_10006detail10radix_sort29DeviceRadixSortOnesweepKernelINS1_5radix10policy_hubIiiyE10Policy1000ELNS0_9SortOrderE0EiiyiiNS1_21identity_decomposer_tEEEvPT5_SB_PT3_PKSC_PT1_PKSG_PT2_PKSK_T4_iiT6__param_3];
	cvta.to.global.u64 	%rd93, %rd437;
	shl.b64 	%rd94, %rd9, 3;
	add.s64 	%rd95, %rd93, %rd94;
	ld.global.u64 	%rd96, [%rd95];
	cvt.s64.s32 	%rd97, %r218;
	sub.s64 	%rd456, %rd96, %rd97;
	st.shared.u64 	[%r340], %rd456;
	setp.lt.s32 	%p140, %r3, 1;
	mov.u32 	%r2249, %r2174;
	@%p140 bra 	$L__BB31_220;
	mov.b32 	%r2247, -1;
	mov.u32 	%r2246, %r3;
	mov.u32 	%r2249, %r2174;
$L__BB31_216:
	ld.param.u64 	%rd430, [_ZN3cub18CUB_300001_SM_10006detail10radix_sort29DeviceRadixSortOnesweepKernelINS1_5radix10policy_hubIiiyE10Policy1000ELNS0_9SortOrderE0EiiyiiNS1_21identity_decomposer_tEEEvPT5_SB_PT3_PKSC_PT1_PKSG_PT2_PKSK_T4_iiT6__param_0];
	add.s32 	%r344, %r2246, -1;
	shl.b32 	%r1584, %r344, 8;
	add.s32 	%r1585, %r1584, %r1;
	cvta.to.global.u64 	%rd98, %rd430;
	mul.wide.s32 	%rd99, %r1585, 4;
	add.s64 	%rd19, %rd98, %rd99;
$L__BB31_217:
	membar.cta;
	ld.volatile.global.u32 	%r345, [%rd19];
	setp.eq.s32 	%p141, %r345, 0;
	@%p141 bra 	$L__BB31_217;
	and.b32  	%r1586, %r345, 1073741823;
	add.s32 	%r2249, %r1586, %r2249;
	setp.gt.s32 	%p142, %r345, -1;
	vote.sync.ballot.b32 	%r2247, %p142, %r2247;
	setp.gt.u32 	%p144, %r2246, 1;
	and.pred  	%p145, %p142, %p144;
	mov.u32 	%r2246, %r344;
	@%p145 bra 	$L__BB31_216;
	ld.shared.u64 	%rd456, [%r340];
$L__BB31_220:
	ld.param.u64 	%rd431, [_ZN3cub18CUB_300001_SM_10006detail10radix_sort29DeviceRadixSortOnesweepKernelINS1_5radix10policy_hubIiiyE10Policy1000ELNS0_9SortOrderE0EiiyiiNS1_21identity_decomposer_tEEEvPT5_SB_PT3_PKSC_PT1_PKSG_PT2_PKSK_T4_iiT6__param_0];
	or.b32  	%r1587, %r2249, -2147483648;
	cvta.to.global.u64 	%rd100, %rd431;
	shl.b32 	%r1588, %r3, 8;
	add.s32 	%r1589, %r1588, %r1;
	mul.wide.s32 	%rd101, %r1589, 4;
	add.s64 	%rd102, %rd100, %rd101;
	st.volatile.global.u32 	[%rd102], %r1587;
	sub.s32 	%r1590, %r2249, %r2174;
	cvt.s64.s32 	%rd103, %r1590;
	add.s64 	%rd104, %rd456, %rd103;
	st.shared.u64 	[%r340], %rd104;
$L__BB31_221:
	ld.param.u32 	%r2087, [_ZN3cub18CUB_300001_SM_10006detail10radix_sort29DeviceRadixSortOnesweepKernelINS1_5radix10policy_hubIiiyE10Policy1000ELNS0_9SortOrderE0EiiyiiNS1_21identity_decomposer_tEEEvPT5_SB_PT3_PKSC_PT1_PKSG_PT2_PKSK_T4_iiT6__param_8];
	ld.param.u64 	%rd434, [_ZN3cub18CUB_300001_SM_10006detail10radix_sort29DeviceRadixSortOnesweepKernelINS1_5radix10policy_hubIiiyE10Policy1000ELNS0_9SortOrderE0EiiyiiNS1_21identity_decomposer_tEEEvPT5_SB_PT3_PKSC_PT1_PKSG_PT2_PKSK_T4_iiT6__param_2];
	setp.gt.u32 	%p146, %r1, 255;
	mad.lo.s32 	%r349, %r3, 6528, 6528;
	setp.lt.s32 	%p147, %r349, %r2087;
	setp.eq.s64 	%p148, %rd434, 0;
	or.pred  	%p149, %p148, %p147;
	or.pred  	%p150, %p146, %p149;
	@%p150 bra 	$L__BB31_223;
	ld.param.u64 	%rd435, [_ZN3cub18CUB_300001_SM_10006detail10radix_sort29DeviceRadixSortOnesweepKernelINS1_5radix10policy_hubIiiyE10Policy1000ELNS0_9SortOrderE0EiiyiiNS1_21identity_decomposer_tEEEvPT5_SB_PT3_PKSC_PT1_PKSG_PT2_PKSK_T4_iiT6__param_2];
	ld.shared.u64 	%rd105, [%r340];
	cvt.s64.s32 	%rd106, %r2174;
	cvt.s64.s32 	%rd107, %r218;
	add.s64 	%rd108, %rd107, %rd106;
	add.s64 	%rd109, %rd108, %rd105;
	cvta.to.global.u64 	%rd110, %rd435;
	shl.b64 	%rd111, %rd9, 3;
	add.s64 	%rd112, %rd110, %rd111;
	st.global.u64 	[%rd112], %rd109;
$L__BB31_223:
	ld.param.u32 	%r2088, [_ZN3cub18CUB_300001_SM_10006detail10radix_sort29DeviceRadixSortOnesweepKernelINS1_5radix10policy_hubIiiyE10Policy1000ELNS0_9SortOrderE0EiiyiiNS1_21identity_decomposer_tEEEvPT5_SB_PT3_PKSC_PT1_PKSG_PT2_PKSK_T4_iiT6__param_8];
	ld.param.u64 	%rd438, [_ZN3cub18CUB_300001_SM_10006detail10radix_sort29DeviceRadixSortOnesweepKernelINS1_5radix10policy_hubIiiyE10Policy1000ELNS0_9SortOrderE0EiiyiiNS1_21identity_decomposer_tEEEvPT5_SB_PT3_PKSC_PT1_PKSG_PT2_PKSK_T4_iiT6__param_4];
	cvta.to.global.u64 	%rd22, %rd438;
	shl.b32 	%r1591, %r1, 2;
	add.s32 	%r350, %r783, %r1591;
	setp.gt.s32 	%p151, %r349, %r2088;
	bar.sync 	0;
	@%p151 bra 	$L__BB31_225;
	ld.param.u32 	%r2112, [_ZN3cub18CUB_300001_SM_10006detail10radix_sort29DeviceRadixSortOnesweepKernelINS1_5radix10policy_hubIiiyE10Policy1000ELNS0_9SortOrderE0EiiyiiNS1_21identity_decomposer_tEEEvPT5_SB_PT3_PKSC_PT1_PKSG_PT2_PKSK_T4_iiT6__param_9];
	ld.shared.u32 	%r1593, [%r350];
	shr.u32 	%r1594, %r1593, %r2112;
	and.b32  	%r1595, %r1594, %r221;
	shl.b32 	%r1596, %r1595, 3;
	add.s32 	%r1598, %r783, 26112;
	add.s32 	%r1599, %r1598, %r1596;
	ld.shared.u64 	%rd113, [%r1599];
	add.s64 	%rd114, %rd113, %rd9;
	xor.b32  	%r1600, %r1593, -2147483648;
	shl.b64 	%rd115, %rd114, 2;
	add.s64 	%rd116, %rd22, %rd115;
	st.global.u32 	[%rd116], %r1600;
	bar.warp.sync 	-1;
	ld.shared.u32 	%r1601, [%r350+1536];
	shr.u32 	%r1602, %r1601, %r2112;
	and.b32  	%r1603, %r1602, %r221;
	shl.b32 	%r1604, %r1603, 3;
	add.s32 	%r1605, %r1598, %r1604;
	ld.shared.u64 	%rd117, [%r1605];
	add.s64 	%rd118, %rd117, %rd9;
	xor.b32  	%r1606, %r1601, -2147483648;
	shl.b64 	%rd119, %rd118, 2;
	add.s64 	%rd120, %rd22, %rd119;
	st.global.u32 	[%rd120+1536], %r1606;
	bar.warp.sync 	-1;
	ld.shared.u32 	%r1607, [%r350+3072];
	shr.u32 	%r1608, %r1607, %r2112;
	and.b32  	%r1609, %r1608, %r221;
	shl.b32 	%r1610, %r1609, 3;
	add.s32 	%r1611, %r1598, %r1610;
	ld.shared.u64 	%rd121, [%r1611];
	add.s64 	%rd122, %rd121, %rd9;
	xor.b32  	%r1612, %r1607, -2147483648;
	shl.b64 	%rd123, %rd122, 2;
	add.s64 	%rd124, %rd22, %rd123;
	st.global.u32 	[%rd124+3072], %r1612;
	bar.warp.sync 	-1;
	ld.shared.u32 	%r1613, [%r350+4608];
	shr.u32 	%r1614, %r1613, %r2112;
	and.b32  	%r1615, %r1614, %r221;
	shl.b32 	%r1616, %r1615, 3;
	add.s32 	%r1617, %r1598, %r1616;
	ld.shared.u64 	%rd125, [%r1617];
	add.s64 	%rd126, %rd125, %rd9;
	xor.b32  	%r1618, %r1613, -2147483648;
	shl.b64 	%rd127, %rd126, 2;
	add.s64 	%rd128, %rd22, %rd127;
	st.global.u32 	[%rd128+4608], %r1618;
	bar.warp.sync 	-1;
	ld.shared.u32 	%r1619, [%r350+6144];
	shr.u32 	%r1620, %r1619, %r2112;
	and.b32  	%r1621, %r1620, %r221;
	shl.b32 	%r1622, %r1621, 3;
	add.s32 	%r1623, %r1598, %r1622;
	ld.shared.u64 	%rd129, [%r1623];
	add.s64 	%rd130, %rd129, %rd9;
	xor.b32  	%r1624, %r1619, -2147483648;
	shl.b64 	%rd131, %rd130, 2;
	add.s64 	%rd132, %rd22, %rd131;
	st.global.u32 	[%rd132+6144], %r1624;
	bar.warp.sync 	-1;
	ld.shared.u32 	%r1625, [%r350+7680];
	shr.u32 	%r1626, %r1625, %r2112;
	and.b32  	%r1627, %r1626, %r221;
	shl.b32 	%r1628, %r1627, 3;
	add.s32 	%r1629, %r1598, %r1628;
	ld.shared.u64 	%rd133, [%r1629];
	add.s64 	%rd134, %rd133, %rd9;
	xor.b32  	%r1630, %r1625, -2147483648;
	shl.b64 	%rd135, %rd134, 2;
	add.s64 	%rd136, %rd22, %rd135;
	st.global.u32 	[%rd136+7680], %r1630;
	bar.warp.sync 	-1;
	ld.shared.u32 	%r1631, [%r350+9216];
	shr.u32 	%r1632, %r1631, %r2112;
	and.b32  	%r1633, %r1632, %r221;
	shl.b32 	%r1634, %r1633, 3;
	add.s32 	%r1635, %r1598, %r1634;
	ld.shared.u64 	%rd137, [%r1635];
	add.s64 	%rd138, %rd137, %rd9;
	xor.b32  	%r1636, %r1631, -2147483648;
	shl.b64 	%rd139, %rd138, 2;
	add.s64 	%rd140, %rd22, %rd139;
	st.global.u32 	[%rd140+9216], %r1636;
	bar.warp.sync 	-1;
	ld.shared.u32 	%r1637, [%r350+10752];
	shr.u32 	%r1638, %r1637, %r2112;
	and.b32  	%r1639, %r1638, %r221;
	shl.b32 	%r1640, %r1639, 3;
	add.s32 	%r1641, %r1598, %r1640;
	ld.shared.u64 	%rd141, [%r1641];
	add.s64 	%rd142, %rd141, %rd9;
	xor.b32  	%r1642, %r1637, -2147483648;
	shl.b64 	%rd143, %rd142, 2;
	add.s64 	%rd144, %rd22, %rd143;
	st.global.u32 	[%rd144+10752], %r1642;
	bar.warp.sync 	-1;
	ld.shared.u32 	%r1643, [%r350+12288];
	shr.u32 	%r1644, %r1643, %r2112;
	and.b32  	%r1645, %r1644, %r221;
	shl.b32 	%r1646, %r1645, 3;
	add.s32 	%r1647, %r1598, %r1646;
	ld.shared.u64 	%rd145, [%r1647];
	add.s64 	%rd146, %rd145, %rd9;
	xor.b32  	%r1648, %r1643, -2147483648;
	shl.b64 	%rd147, %rd146, 2;
	add.s64 	%rd148, %rd22, %rd147;
	st.global.u32 	[%rd148+12288], %r1648;
	bar.warp.sync 	-1;
	ld.shared.u32 	%r1649, [%r350+13824];
	shr.u32 	%r1650, %r1649, %r2112;
	and.b32  	%r1651, %r1650, %r221;
	shl.b32 	%r1652, %r1651, 3;
	add.s32 	%r1653, %r1598, %r1652;
	ld.shared.u64 	%rd149, [%r1653];
	add.s64 	%rd150, %rd149, %rd9;
	xor.b32  	%r1654, %r1649, -2147483648;
	shl.b64 	%rd151, %rd150, 2;
	add.s64 	%rd152, %rd22, %rd151;
	st.global.u32 	[%rd152+13824], %r1654;
	bar.warp.sync 	-1;
	ld.shared.u32 	%r1655, [%r350+15360];
	shr.u32 	%r1656, %r1655, %r2112;
	and.b32  	%r1657, %r1656, %r221;
	shl.b32 	%r1658, %r1657, 3;
	add.s32 	%r1659, %r1598, %r1658;
	ld.shared.u64 	%rd153, [%r1659];
	add.s64 	%rd154, %rd153, %rd9;
	xor.b32  	%r1660, %r1655, -2147483648;
	shl.b64 	%rd155, %rd154, 2;
	add.s64 	%rd156, %rd22, %rd155;
	st.global.u32 	[%rd156+15360], %r1660;
	bar.warp.sync 	-1;
	ld.shared.u32 	%r1661, [%r350+16896];
	shr.u32 	%r1662, %r1661, %r2112;
	and.b32  	%r1663, %r1662, %r221;
	shl.b32 	%r1664, %r1663, 3;
	add.s32 	%r1665, %r1598, %r1664;
	ld.shared.u64 	%rd157, [%r1665];
	add.s64 	%rd158, %rd157, %rd9;
	xor.b32  	%r1666, %r1661, -2147483648;
	shl.b64 	%rd159, %rd158, 2;
	add.s64 	%rd160, %rd22, %rd159;
	st.global.u32 	[%rd160+16896], %r1666;
	bar.warp.sync 	-1;
	ld.shared.u32 	%r1667, [%r350+18432];
	shr.u32 	%r1668, %r1667, %r2112;
	and.b32  	%r1669, %r1668, %r221;
	shl.b32 	%r1670, %r1669, 3;
	add.s32 	%r1671, %r1598, %r1670;
	ld.shared.u64 	%rd161, [%r1671];
	add.s64 	%rd162, %rd161, %rd9;
	xor.b32  	%r1672, %r1667, -2147483648;
	shl.b64 	%rd163, %rd162, 2;
	add.s64 	%rd164, %rd22, %rd163;
	st.global.u32 	[%rd164+18432], %r1672;
	bar.warp.sync 	-1;
	ld.shared.u32 	%r1673, [%r350+19968];
	shr.u32 	%r1674, %r1673, %r2112;
	and.b32  	%r1675, %r1674, %r221;
	shl.b32 	%r1676, %r1675, 3;
	add.s32 	%r1677, %r1598, %r1676;
	ld.shared.u64 	%rd165, [%r1677];
	add.s64 	%rd166, %rd165, %rd9;
	xor.b32  	%r1678, %r1673, -2147483648;
	shl.b64 	%rd167, %rd166, 2;
	add.s64 	%rd168, %rd22, %rd167;
	st.global.u32 	[%rd168+19968], %r1678;
	bar.warp.sync 	-1;
	ld.shared.u32 	%r1679, [%r350+21504];
	shr.u32 	%r1680, %r1679, %r2112;
	and.b32  	%r1681, %r1680, %r221;
	shl.b32 	%r1682, %r1681, 3;
	add.s32 	%r1683, %r1598, %r1682;
	ld.shared.u64 	%rd169, [%r1683];
	add.s64 	%rd170, %rd169, %rd9;
	xor.b32  	%r1684, %r1679, -2147483648;
	shl.b64 	%rd171, %rd170, 2;
	add.s64 	%rd172, %rd22, %rd171;
	st.global.u32 	[%rd172+21504], %r1684;
	bar.warp.sync 	-1;
	ld.shared.u32 	%r1685, [%r350+23040];
	shr.u32 	%r1686, %r1685, %r2112;
	and.b32  	%r1687, %r1686, %r221;
	shl.b32 	%r1688, %r1687, 3;
	add.s32 	%r1689, %r1598, %r1688;
	ld.shared.u64 	%rd173, [%r1689];
	add.s64 	%rd174, %rd173, %rd9;
	xor.b32  	%r1690, %r1685, -2147483648;
	shl.b64 	%rd175, %rd174, 2;
	add.s64 	%rd176, %rd22, %rd175;
	st.global.u32 	[%rd176+23040], %r1690;
	bar.warp.sync 	-1;
	ld.shared.u32 	%r1691, [%r350+24576];
	shr.u32 	%r1692, %r1691, %r2112;
	and.b32  	%r1693, %r1692, %r221;
	shl.b32 	%r1694, %r1693, 3;
	add.s32 	%r1695, %r1598, %r1694;
	ld.shared.u64 	%rd177, [%r1695];
	add.s64 	%rd178, %rd177, %rd9;
	xor.b32  	%r1696, %r1691, -2147483648;
	shl.b64 	%rd179, %rd178, 2;
	add.s64 	%rd180, %rd22, %rd179;
	st.global.u32 	[%rd180+24576], %r1696;
	bar.warp.sync 	-1;
	bra.uni 	$L__BB31_260;
$L__BB31_225:
	ld.param.u32 	%r2089, [_ZN3cub18CUB_300001_SM_10006detail10radix_sort29DeviceRadixSortOnesweepKernelINS1_5radix10policy_hubIiiyE10Policy1000ELNS0_9SortOrderE0EiiyiiNS1_21identity_decomposer_tEEEvPT5_SB_PT3_PKSC_PT1_PKSG_PT2_PKSK_T4_iiT6__param_8];
	mad.lo.s32 	%r351, %r3, -6528, %r2089;
	setp.ge.s32 	%p152, %r1, %r351;
	@%p152 bra 	$L__BB31_227;
	ld.param.u32 	%r2113, [_ZN3cub18CUB_300001_SM_10006detail10radix_sort29DeviceRadixSortOnesweepKernelINS1_5radix10policy_hubIiiyE10Policy1000ELNS0_9SortOrderE0EiiyiiNS1_21identity_decomposer_tEEEvPT5_SB_PT3_PKSC_PT1_PKSG_PT2_PKSK_T4_iiT6__param_9];
	ld.shared.u32 	%r1697, [%r350];
	shr.u32 	%r1698, %r1697, %r2113;
	and.b32  	%r1699, %r1698, %r221;
	shl.b32 	%r1700, %r1699, 3;
	add.s32 	%r1702, %r783, %r1700;
	ld.shared.u64 	%rd181, [%r1702+26112];
	xor.b32  	%r1703, %r1697, -2147483648;
	add.s64 	%rd182, %rd181, %rd9;
	shl.b64 	%rd183, %rd182, 2;
	add.s64 	%rd184, %rd22, %rd183;
	st.global.u32 	[%rd184], %r1703;
$L__BB31_227:
	bar.warp.sync 	-1;
	add.s32 	%r1704, %r1, 384;
	setp.ge.s32 	%p153, %r1704, %r351;
	@%p153 bra 	$L__BB31_229;
	ld.param.u32 	%r2114, [_ZN3cub18CUB_300001_SM_10006detail10radix_sort29DeviceRadixSortOnesweepKernelINS1_5radix10policy_hubIiiyE10Policy1000ELNS0_9SortOrderE0EiiyiiNS1_21identity_decomposer_tEEEvPT5_SB_PT3_PKSC_PT1_PKSG_PT2_PKSK_T4_iiT6__param_9];
	ld.shared.u32 	%r1705, [%r350+1536];
	shr.u32 	%r1706, %r1705, %r2114;
	and.b32  	%r1707, %r1706, %r221;
	shl.b32 	%r1708, %r1707, 3;
	add.s32 	%r1710, %r783, %r1708;
	ld.shared.u64 	%rd185, [%r1710+26112];
	xor.b32  	%r1711, %r1705, -2147483648;
	add.s64 	%rd186, %rd185, %rd9;
	shl.b64 	%rd187, %rd186, 2;
	add.s64 	%rd188, %rd22, %rd187;
	st.global.u32 	[%rd188+1536], %r1711;
$L__BB31_229:
	bar.warp.sync 	-1;
	add.s32 	%r1712, %r1, 768;
	setp.ge.s32 	%p154, %r1712, %r351;
	@%p154 bra 	$L__BB31_231;
	ld.param.u32 	%r2115, [_ZN3cub18CUB_300001_SM_10006detail10radix_sort29DeviceRadixSortOnesweepKernelINS1_5radix10policy_hubIiiyE10Policy1000ELNS0_9SortOrderE0EiiyiiNS1_21identity_decomposer_tEEEvPT5_SB_PT3_PKSC_PT1_PKSG_PT2_PKSK_T4_iiT6__param_9];
	ld.shared.u32 	%r1713, [%r350+3072];
	shr.u32 	%r1714, %r1713, %r2115;
	and.b32  	%r1715, %r1714, %r221;
	shl.b32 	%r1716, %r1715, 3;
	add.s32 	%r1718, %r783, %r1716;
	ld.shared.u64 	%rd189, [%r1718+26112];
	xor.b32  	%r1719, %r1713, -2147483648;
	add.s64 	%rd190, %rd189, %rd9;
	shl.b64 	%rd191, %rd190, 2;
	add.s64 	%rd192, %rd22, %rd191;
	st.global.u32 	[%rd192+3072], %r1719;
$L__BB31_231:
	bar.warp.sync 	-1;
	add.s32 	%r1720, %r1, 1152;
	setp.ge.s32 	%p155, %r1720, %r351;
	@%p155 bra 	$L__BB31_233;
	ld.param.u32 	%r2116, [_ZN3cub18CUB_300001_SM_10006detail10radix_sort29DeviceRadixSortOnesweepKernelINS1_5radix10policy_hubIiiyE10Policy1000ELNS0_9SortOrderE0EiiyiiNS1_21identity_decomposer_tEEEvPT5_SB_PT3_PKSC_PT1_PKSG_PT2_PKSK_T4_iiT6__param_9];
	ld.shared.u32 	%r1721, [%r350+4608];
	shr.u32 	%r1722, %r1721, %r2116;
	and.b32  	%r1723, %r1722, %r221;
	shl.b32 	%r1724, %r1723, 3;
	add.s32 	%r1726, %r783, %r1724;
	ld.shared.u64 	%rd193, [%r1726+26112];
	xor.b32  	%r1727, %r1721, -2147483648;
	add.s64 	%rd194, %rd193, %rd9;
	shl.b64 	%rd195, %rd194, 2;
	add.s64 	%rd196, %rd22, %rd195;
	st.global.u32 	[%rd196+4608], %r1727;
$L__BB31_233:
	bar.warp.sync 	-1;
	add.s32 	%r1728, %r1, 1536;
	setp.ge.s32 	%p156, %r1728, %r351;
	@%p156 bra 	$L__BB31_235;
	ld.param.u32 	%r2117, [_ZN3cub18CUB_300001_SM_10006detail10radix_sort29DeviceRadixSortOnesweepKernelINS1_5radix10policy_hubIiiyE10Policy1000ELNS0_9SortOrderE0EiiyiiNS1_21identity_decomposer_tEEEvPT5_SB_PT3_PKSC_PT1_PKSG_PT2_PKSK_T4_iiT6__param_9];
	ld.shared.u32 	%r1729, [%r350+6144];
	shr.u32 	%r1730, %r1729, %r2117;
	and.b32  	%r1731, %r1730, %r221;
	shl.b32 	%r1732, %r1731, 3;
	add.s32 	%r1734, %r783, %r1732;
	ld.shared.u64 	%rd197, [%r1734+26112];
	xor.b32  	%r1735, %r1729, -2147483648;
	add.s64 	%rd198, %rd197, %rd9;
	shl.b64 	%rd199, %rd198, 2;
	add.s64 	%rd200, %rd22, %rd199;
	st.global.u32 	[%rd200+6144], %r1735;
$L__BB31_235:
	bar.warp.sync 	-1;
	add.s32 	%r1736, %r1, 1920;
	setp.ge.s32 	%p157, %r1736, %r351;
	@%p157 bra 	$L__BB31_237;
	ld.param.u32 	%r2118, [_ZN3cub18CUB_300001_SM_10006detail10radix_sort29DeviceRadixSortOnesweepKernelINS1_5radix10policy_hubIiiyE10Policy1000ELNS0_9SortOrderE0EiiyiiNS1_21identity_decomposer_tEEEvPT5_SB_PT3_PKSC_PT1_PKSG_PT2_PKSK_T4_iiT6__param_9];
	ld.shared.u32 	%r1737, [%r350+7680];
	shr.u32 	%r1738, %r1737, %r2118;
	and.b32  	%r1739, %r1738, %r221;
	shl.b32 	%r1740, %r1739, 3;
	add.s32 	%r1742, %r783, %r1740;
	ld.shared.u64 	%rd201, [%r1742+26112];
	xor.b32  	%r1743, %r1737, -2147483648;
	add.s64 	%rd202, %rd201, %rd9;
	shl.b64 	%rd203, %rd202, 2;
	add.s64 	%rd204, %rd22, %rd203;
	st.global.u32 	[%rd204+7680], %r1743;
$L__BB31_237:
	bar.warp.sync 	-1;
	add.s32 	%r1744, %r1, 2304;
	setp.ge.s32 	%p158, %r1744, %r351;
	@%p158 bra 	$L__BB31_239;
	ld.param.u32 	%r2119, [_ZN3cub18CUB_300001_SM_10006detail10radix_sort29DeviceRadixSortOnesweepKernelINS1_5radix10policy_hubIiiyE10Policy1000ELNS0_9SortOrderE0EiiyiiNS1_21identity_decomposer_tEEEvPT5_SB_PT3_PKSC_PT1_PKSG_PT2_PKSK_T4_iiT6__param_9];
	ld.shared.u32 	%r1745, [%r350+9216];
	shr.u32 	%r1746, %r1745, %r2119;
	and.b32  	%r1747, %r1746, %r221;
	shl.b32 	%r1748, %r1747, 3;
	add.s32 	%r1750, %r783, %r1748;
	ld.shared.u64 	%rd205, [%r1750+26112];
	xor.b32  	%r1751, %r1745, -2147483648;
	add.s64 	%rd206, %rd205, %rd9;
	shl.b64 	%rd207, %rd206, 2;
	add.s64 	%rd208, %rd22, %rd207;
	st.global.u32 	[%rd208+9216], %r1751;
$L__BB31_239:
	bar.warp.sync 	-1;
	add.s32 	%r1752, %r1, 2688;
	setp.ge.s32 	%p159, %r1752, %r351;
	@%p159 bra 	$L__BB31_241;
	ld.param.u32 	%r2120, [_ZN3cub18CUB_300001_SM_10006detail10radix_sort29DeviceRadixSortOnesweepKernelINS1_5radix10policy_hubIiiyE10Policy1000ELNS0_9SortOrderE0EiiyiiNS1_21identity_decomposer_tEEEvPT5_SB_PT3_PKSC_PT1_PKSG_PT2_PKSK_T4_iiT6__param_9];
	ld.shared.u32 	%r1753, [%r350+10752];
	shr.u32 	%r1754, %r1753, %r2120;
	and.b32  	%r1755, %r1754, %r221;
	shl.b32 	%r1756, %r1755, 3;
	add.s32 	%r1758, %r783, %r1756;
	ld.shared.u64 	%rd209, [%r1758+26112];
	xor.b32  	%r1759, %r1753, -2147483648;
	add.s64 	%rd210, %rd209, %rd9;
	shl.b64 	%rd211, %rd210, 2;
	add.s64 	%rd212, %rd22, %rd211;
	st.global.u32 	[%rd212+10752], %r1759;
$L__BB31_241:
	bar.warp.sync 	-1;
	or.b32  	%r1760, %r1, 3072;
	setp.ge.s32 	%p160, %r1760, %r351;
	@%p160 bra 	$L__BB31_243;
	ld.param.u32 	%r2121, [_ZN3cub18CUB_300001_SM_10006detail10radix_sort29DeviceRadixSortOnesweepKernelINS1_5radix10policy_hubIiiyE10Policy1000ELNS0_9SortOrderE0EiiyiiNS1_21identity_decomposer_tEEEvPT5_SB_PT3_PKSC_PT1_PKSG_PT2_PKSK_T4_iiT6__param_9];
	ld.shared.u32 	%r1761, [%r350+12288];
	shr.u32 	%r1762, %r1761, %r2121;
	and.b32  	%r1763, %r1762, %r221;
	shl.b32 	%r1764, %r1763, 3;
	add.s32 	%r1766, %r783, %r1764;
	ld.shared.u64 	%rd213, [%r1766+26112];
	xor.b32  	%r1767, %r1761, -2147483648;
	add.s64 	%rd214, %rd213, %rd9;
	shl.b64 	%rd215, %rd214, 2;
	add.s64 	%rd216, %rd22, %rd215;
	st.global.u32 	[%rd216+12288], %r1767;
$L__BB31_243:
	bar.warp.sync 	-1;
	add.s32 	%r1768, %r1, 3456;
	setp.ge.s32 	%p161, %r1768, %r351;
	@%p161 bra 	$L__BB31_245;
	ld.param.u32 	%r2122, [_ZN3cub18CUB_300001_SM_10006detail10radix_sort29DeviceRadixSortOnesweepKernelINS1_5radix10policy_hubIiiyE10Policy1000ELNS0_9SortOrderE0EiiyiiNS1_21identity_decomposer_tEEEvPT5_SB_PT3_PKSC_PT1_PKSG_PT2_PKSK_T4_iiT6__param_9];
	ld.shared.u32 	%r1769, [%r350+13824];
	shr.u32 	%r1770, %r1769, %r2122;
	and.b32  	%r1771, %r1770, %r221;
	shl.b32 	%r1772, %r1771, 3;
	add.s32 	%r1774, %r783, %r1772;
	ld.shared.u64 	%rd217, [%r1774+26112];
	xor.b32  	%r1775, %r1769, -2147483648;
	add.s64 	%rd218, %rd217, %rd9;
	shl.b64 	%rd219, %rd218, 2;
	add.s64 	%rd220, %rd22, %rd219;
	st.global.u32 	[%rd220+13824], %r1775;
$L__BB31_245:
	bar.warp.sync 	-1;
	add.s32 	%r1776, %r1, 3840;
	setp.ge.s32 	%p162, %r1776, %r351;
	@%p162 bra 	$L__BB31_247;
	ld.param.u32 	%r2123, [_ZN3cub18CUB_300001_SM_10006detail10radix_sort29DeviceRadixSortOnesweepKernelINS1_5radix10policy_hubIiiyE10Policy1000ELNS0_9SortOrderE0EiiyiiNS1_21identity_decomposer_tEEEvPT5_SB_PT3_PKSC_PT1_PKSG_PT2_PKSK_T4_iiT6__param_9];
	ld.shared.u32 	%r1777, [%r350+15360];
	shr.u32 	%r1778, %r1777, %r2123;
	and.b32  	%r1779, %r1778, %r221;
	shl.b32 	%r1780, %r1779, 3;
	add.s32 	%r1782, %r783, %r1780;
	ld.shared.u64 	%rd221, [%r1782+26112];
	xor.b32  	%r1783, %r1777, -2147483648;
	add.s64 	%rd222, %rd221, %rd9;
	shl.b64 	%rd223, %rd222, 2;
	add.s64 	%rd224, %rd22, %rd223;
	st.global.u32 	[%rd224+15360], %r1783;
$L__BB31_247:
	bar.warp.sync 	-1;
	add.s32 	%r1784, %r1, 4224;
	setp.ge.s32 	%p163, %r1784, %r351;
	@%p163 bra 	$L__BB31_249;
	ld.param.u32 	%r2124, [_ZN3cub18CUB_300001_SM_10006detail10radix_sort29DeviceRadixSortOnesweepKernelINS1_5radix10policy_hubIiiyE10Policy1000ELNS0_9SortOrderE0EiiyiiNS1_21identity_decomposer_tEEEvPT5_SB_PT3_PKSC_PT1_PKSG_PT2_PKSK_T4_iiT6__param_9];
	ld.shared.u32 	%r1785, [%r350+16896];
	shr.u32 	%r1786, %r1785, %r2124;
	and.b32  	%r1787, %r1786, %r221;
	shl.b32 	%r1788, %r1787, 3;
	add.s32 	%r1790, %r783, %r1788;
	ld.shared.u64 	%rd225, [%r1790+26112];
	xor.b32  	%r1791, %r1785, -2147483648;
	add.s64 	%rd226, %rd225, %rd9;
	shl.b64 	%rd227, %rd226, 2;
	add.s64 	%rd228, %rd22, %rd227;
	st.global.u32 	[%rd228+16896], %r1791;
$L__BB31_249:
	bar.warp.sync 	-1;
	add.s32 	%r1792, %r1, 4608;
	setp.ge.s32 	%p164, %r1792, %r351;
	@%p164 bra 	$L__BB31_251;
	ld.param.u32 	%r2125, [_ZN3cub18CUB_300001_SM_10006detail10radix_sort29DeviceRadixSortOnesweepKernelINS1_5radix10policy_hubIiiyE10Policy1000ELNS0_9SortOrderE0EiiyiiNS1_21identity_decomposer_tEEEvPT5_SB_PT3_PKSC_PT1_PKSG_PT2_PKSK_T4_iiT6__param_9];
	ld.shared.u32 	%r1793, [%r350+18432];
	shr.u32 	%r1794, %r1793, %r2125;
	and.b32  	%r1795, %r1794, %r221;
	shl.b32 	%r1796, %r1795, 3;
	add.s32 	%r1798, %r783, %r1796;
	ld.shared.u64 	%rd229, [%r1798+26112];
	xor.b32  	%r1799, %r1793, -2147483648;
	add.s64 	%rd230, %rd229, %rd9;
	shl.b64 	%rd231, %rd230, 2;
	add.s64 	%rd232, %rd22, %rd231;
	st.global.u32 	[%rd232+18432], %r1799;
$L__BB31_251:
	bar.warp.sync 	-1;
	add.s32 	%r1800, %r1, 4992;
	setp.ge.s32 	%p165, %r1800, %r351;
	@%p165 bra 	$L__BB31_253;
	ld.param.u32 	%r2126, [_ZN3cub18CUB_300001_SM_10006detail10radix_sort29DeviceRadixSortOnesweepKernelINS1_5radix10policy_hubIiiyE10Policy1000ELNS0_9SortOrderE0EiiyiiNS1_21identity_decomposer_tEEEvPT5_SB_PT3_PKSC_PT1_PKSG_PT2_PKSK_T4_iiT6__param_9];
	ld.shared.u32 	%r1801, [%r350+19968];
	shr.u32 	%r1802, %r1801, %r2126;
	and.b32  	%r1803, %r1802, %r221;
	shl.b32 	%r1804, %r1803, 3;
	add.s32 	%r1806, %r783, %r1804;
	ld.shared.u64 	%rd233, [%r1806+26112];
	xor.b32  	%r1807, %r1801, -2147483648;
	add.s64 	%rd234, %rd233, %rd9;
	shl.b64 	%rd235, %rd234, 2;
	add.s64 	%rd236, %rd22, %rd235;
	st.global.u32 	[%rd236+19968], %r1807;
$L__BB31_253:
	bar.warp.sync 	-1;
	add.s32 	%r1808, %r1, 5376;
	setp.ge.s32 	%p166, %r1808, %r351;
	@%p166 bra 	$L__BB31_255;
	ld.param.u32 	%r2127, [_ZN3cub18CUB_300001_SM_10006detail10radix_sort29DeviceRadixSortOnesweepKernelINS1_5radix10policy_hubIiiyE10Policy1000ELNS0_9SortOrderE0EiiyiiNS1_21identity_decomposer_tEEEvPT5_SB_PT3_PKSC_PT1_PKSG_PT2_PKSK_T4_iiT6__param_9];
	ld.shared.u32 	%r1809, [%r350+21504];
	shr.u32 	%r1810, %r1809, %r2127;
	and.b32  	%r1811, %r1810, %r221;
	shl.b32 	%r1812, %r1811, 3;
	add.s32 	%r1814, %r783, %r1812;
	ld.shared.u64 	%rd237, [%r1814+26112];
	xor.b32  	%r1815, %r1809, -2147483648;
	add.s64 	%rd238, %rd237, %rd9;
	shl.b64 	%rd239, %rd238, 2;
	add.s64 	%rd240, %rd22, %rd239;
	st.global.u32 	[%rd240+21504], %r1815;
$L__BB31_255:
	bar.warp.sync 	-1;
	add.s32 	%r1816, %r1, 5760;
	setp.ge.s32 	%p167, %r1816, %r351;
	@%p167 bra 	$L__BB31_257;
	ld.param.u32 	%r2128, [_ZN3cub18CUB_300001_SM_10006detail10radix_sort29DeviceRadixSortOnesweepKernelINS1_5radix10policy_hubIiiyE10Policy1000ELNS0_9SortOrderE0EiiyiiNS1_21identity_decomposer_tEEEvPT5_SB_PT3_PKSC_PT1_PKSG_PT2_PKSK_T4_iiT6__param_9];
	ld.shared.u32 	%r1817, [%r350+23040];
	shr.u32 	%r1818, %r1817, %r2128;
	and.b32  	%r1819, %r1818, %r221;
	shl.b32 	%r1820, %r1819, 3;
	add.s32 	%r1822, %r783, %r1820;
	ld.shared.u64 	%rd241, [%r1822+26112];
	xor.b32  	%r1823, %r1817, -2147483648;
	add.s64 	%rd242, %rd241, %rd9;
	shl.b64 	%rd243, %rd242, 2;
	add.s64 	%rd244, %rd22, %rd243;
	st.global.u32 	[%rd244+23040], %r1823;
$L__BB31_257:
	bar.warp.sync 	-1;
	or.b32  	%r1824, %r1, 6144;
	setp.ge.s32 	%p168, %r1824, %r351;
	@%p168 bra 	$L__BB31_259;
	ld.param.u32 	%r2129, [_ZN3cub18CUB_300001_SM_10006detail10radix_sort29DeviceRadixSortOnesweepKernelINS1_5radix10policy_hubIiiyE10Policy1000ELNS0_9SortOrderE0EiiyiiNS1_21identity_decomposer_tEEEvPT5_SB_PT3_PKSC_PT1_PKSG_PT2_PKSK_T4_iiT6__param_9];
	ld.shared.u32 	%r1825, [%r350+24576];
	shr.u32 	%r1826, %r1825, %r2129;
	and.b32  	%r1827, %r1826, %r221;
	shl.b32 	%r1828, %r1827, 3;
	add.s32 	%r1830, %r783, %r1828;
	ld.shared.u64 	%rd245, [%r1830+26112];
	xor.b32  	%r1831, %r1825, -2147483648;
	add.s64 	%rd246, %rd245, %rd9;
	shl.b64 	%rd247, %rd246, 2;
	add.s64 	%rd248, %rd22, %rd247;
	st.global.u32 	[%rd248+24576], %r1831;
$L__BB31_259:
	bar.warp.sync 	-1;
$L__BB31_260:
	ld.param.u32 	%r2130, [_ZN3cub18CUB_300001_SM_10006detail10radix_sort29DeviceRadixSortOnesweepKernelINS1_5radix10policy_hubIiiyE10Policy1000ELNS0_9SortOrderE0EiiyiiNS1_21identity_decomposer_tEEEvPT5_SB_PT3_PKSC_PT1_PKSG_PT2_PKSK_T4_iiT6__param_9];
	ld.param.u32 	%r2090, [_ZN3cub18CUB_300001_SM_10006detail10radix_sort29DeviceRadixSortOnesweepKernelINS1_5radix10policy_hubIiiyE10Policy1000ELNS0_9SortOrderE0EiiyiiNS1_21identity_decomposer_tEEEvPT5_SB_PT3_PKSC_PT1_PKSG_PT2_PKSK_T4_iiT6__param_8];
	setp.gt.s32 	%p169, %r349, %r2090;
	ld.shared.u32 	%r1832, [%r350];
	shr.u32 	%r1833, %r1832, %r2130;
	and.b32  	%r352, %r1833, %r221;
	ld.shared.u32 	%r1834, [%r350+1536];
	shr.u32 	%r1835, %r1834, %r2130;
	and.b32  	%r353, %r1835, %r221;
	ld.shared.u32 	%r1836, [%r350+3072];
	shr.u32 	%r1837, %r1836, %r2130;
	and.b32  	%r354, %r1837, %r221;
	ld.shared.u32 	%r1838, [%r350+4608];
	shr.u32 	%r1839, %r1838, %r2130;
	and.b32  	%r355, %r1839, %r221;
	ld.shared.u32 	%r1840, [%r350+6144];
	shr.u32 	%r1841, %r1840, %r2130;
	and.b32  	%r356, %r1841, %r221;
	ld.shared.u32 	%r1842, [%r350+7680];
	shr.u32 	%r1843, %r1842, %r2130;
	and.b32  	%r357, %r1843, %r221;
	ld.shared.u32 	%r1844, [%r350+9216];
	shr.u32 	%r1845, %r1844, %r2130;
	and.b32  	%r358, %r1845, %r221;
	ld.shared.u32 	%r1846, [%r350+10752];
	shr.u32 	%r1847, %r1846, %r2130;
	and.b32  	%r359, %r1847, %r221;
	ld.shared.u32 	%r1848, [%r350+12288];
	shr.u32 	%r1849, %r1848, %r2130;
	and.b32  	%r360, %r1849, %r221;
	ld.shared.u32 	%r1850, [%r350+13824];
	shr.u32 	%r1851, %r1850, %r2130;
	and.b32  	%r361, %r1851, %r221;
	ld.shared.u32 	%r1852, [%r350+15360];
	shr.u32 	%r1853, %r1852, %r2130;
	and.b32  	%r362, %r1853, %r221;
	ld.shared.u32 	%r1854, [%r350+16896];
	shr.u32 	%r1855, %r1854, %r2130;
	and.b32  	%r363, %r1855, %r221;
	ld.shared.u32 	%r1856, [%r350+18432];
	shr.u32 	%r1857, %r1856, %r2130;
	and.b32  	%r364, %r1857, %r221;
	ld.shared.u32 	%r1858, [%r350+19968];
	shr.u32 	%r1859, %r1858, %r2130;
	and.b32  	%r365, %r1859, %r221;
	ld.shared.u32 	%r1860, [%r350+21504];
	shr.u32 	%r1861, %r1860, %r2130;
	and.b32  	%r366, %r1861, %r221;
	ld.shared.u32 	%r1862, [%r350+23040];
	shr.u32 	%r1863, %r1862, %r2130;
	and.b32  	%r367, %r1863, %r221;
	ld.shared.u32 	%r1864, [%r350+24576];
	shr.u32 	%r1865, %r1864, %r2130;
	and.b32  	%r368, %r1865, %r221;
	@%p169 bra 	$L__BB31_262;
	ld.param.u64 	%rd443, [_ZN3cub18CUB_300001_SM_10006detail10radix_sort29DeviceRadixSortOnesweepKernelINS1_5radix10policy_hubIiiyE10Policy1000ELNS0_9SortOrderE0EiiyiiNS1_21identity_decomposer_tEEEvPT5_SB_PT3_PKSC_PT1_PKSG_PT2_PKSK_T4_iiT6__param_7];
	cvta.to.global.u64 	%rd249, %rd443;
	and.b32  	%r1869, %r1, 31;
	or.b32  	%r1870, %r647, %r1869;
	cvt.u64.u32 	%rd250, %r1870;
	mul.lo.s32 	%r1871, %r3, 6528;
	cvt.s64.s32 	%rd251, %r1871;
	add.s64 	%rd252, %rd250, %rd251;
	shl.b64 	%rd253, %rd252, 2;
	add.s64 	%rd254, %rd249, %rd253;
	ld.global.u32 	%r2266, [%rd254];
	ld.global.u32 	%r2267, [%rd254+128];
	ld.global.u32 	%r2268, [%rd254+256];
	ld.global.u32 	%r2269, [%rd254+384];
	ld.global.u32 	%r2270, [%rd254+512];
	ld.global.u32 	%r2271, [%rd254+640];
	ld.global.u32 	%r2272, [%rd254+768];
	ld.global.u32 	%r2273, [%rd254+896];
	ld.global.u32 	%r2274, [%rd254+1024];
	ld.global.u32 	%r2275, [%rd254+1152];
	ld.global.u32 	%r2276, [%rd254+1280];
	ld.global.u32 	%r2277, [%rd254+1408];
	ld.global.u32 	%r2278, [%rd254+1536];
	ld.global.u32 	%r2279, [%rd254+1664];
	ld.global.u32 	%r2280, [%rd254+1792];
	ld.global.u32 	%r2281, [%rd254+1920];
	ld.global.u32 	%r2282, [%rd254+2048];
	bra.uni 	$L__BB31_296;
$L__BB31_262:
	ld.param.u32 	%r2091, [_ZN3cub18CUB_300001_SM_10006detail10radix_sort29DeviceRadixSortOnesweepKernelINS1_5radix10policy_hubIiiyE10Policy1000ELNS0_9SortOrderE0EiiyiiNS1_21identity_decomposer_tEEEvPT5_SB_PT3_PKSC_PT1_PKSG_PT2_PKSK_T4_iiT6__param_8];
	ld.param.u64 	%rd444, [_ZN3cub18CUB_300001_SM_10006detail10radix_sort29DeviceRadixSortOnesweepKernelINS1_5radix10policy_hubIiiyE10Policy1000ELNS0_9SortOrderE0EiiyiiNS1_21identity_decomposer_tEEEvPT5_SB_PT3_PKSC_PT1_PKSG_PT2_PKSK_T4_iiT6__param_7];
	cvta.to.global.u64 	%rd255, %rd444;
	add.s64 	%rd23, %rd255, %rd63;
	cvt.u32.u64 	%r1874, %rd7;
	sub.s32 	%r386, %r2091, %r649;
	setp.ge.s32 	%p170, %r1874, %r386;
	@%p170 bra 	$L__BB31_264;
	ld.global.u32 	%r2266, [%rd23];
$L__BB31_264:
	add.s32 	%r1877, %r1874, 32;
	setp.ge.s32 	%p171, %r1877, %r386;
	@%p171 bra 	$L__BB31_266;
	ld.global.u32 	%r2267, [%rd23+128];
$L__BB31_266:
	add.s32 	%r1880, %r1874, 64;
	setp.ge.s32 	%p172, %r1880, %r386;
	@%p172 bra 	$L__BB31_268;
	ld.global.u32 	%r2268, [%rd23+256];
$L__BB31_268:
	add.s32 	%r1883, %r1874, 96;
	setp.ge.s32 	%p173, %r1883, %r386;
	@%p173 bra 	$L__BB31_270;
	ld.global.u32 	%r2269, [%rd23+384];
$L__BB31_270:
	add.s32 	%r1886, %r1874, 128;
	setp.ge.s32 	%p174, %r1886, %r386;
	@%p174 bra 	$L__BB31_272;
	ld.global.u32 	%r2270, [%rd23+512];
$L__BB31_272:
	add.s32 	%r1889, %r1874, 160;
	setp.ge.s32 	%p175, %r1889, %r386;
	@%p175 bra 	$L__BB31_274;
	ld.global.u32 	%r2271, [%rd23+640];
$L__BB31_274:
	add.s32 	%r1892, %r1874, 192;
	setp.ge.s32 	%p176, %r1892, %r386;
	@%p176 bra 	$L__BB31_276;
	ld.global.u32 	%r2272, [%rd23+768];
$L__BB31_276:
	add.s32 	%r1895, %r1874, 224;
	setp.ge.s32 	%p177, %r1895, %r386;
	@%p177 bra 	$L__BB31_278;
	ld.param.u64 	%rd445, [_ZN3cub18CUB_300001_SM_10006detail10radix_sort29DeviceRadixSortOnesweepKernelINS1_5radix10policy_hubIiiyE10Policy1000ELNS0_9SortOrderE0EiiyiiNS1_21identity_decomposer_tEEEvPT5_SB_PT3_PKSC_PT1_PKSG_PT2_PKSK_T4_iiT6__param_7];
	cvta.to.global.u64 	%rd259, %rd445;
	cvt.s64.s32 	%rd260, %r649;
	add.s64 	%rd261, %rd7, %rd260;
	shl.b64 	%rd262, %rd261, 2;
	add.s64 	%rd263, %rd259, %rd262;
	ld.global.u32 	%r2273, [%rd263+896];
$L__BB31_278:
	add.s32 	%r1899, %r1874, 256;
	setp.ge.s32 	%p178, %r1899, %r386;
	@%p178 bra 	$L__BB31_280;
	ld.param.u64 	%rd446, [_ZN3cub18CUB_300001_SM_10006detail10radix_sort29DeviceRadixSortOnesweepKernelINS1_5radix10policy_hubIiiyE10Policy1000ELNS0_9SortOrderE0EiiyiiNS1_21identity_decomposer_tEEEvPT5_SB_PT3_PKSC_PT1_PKSG_PT2_PKSK_T4_iiT6__param_7];
	cvta.to.global.u64 	%rd264, %rd446;
	cvt.s64.s32 	%rd265, %r649;
	add.s64 	%rd266, %rd7, %rd265;
	shl.b64 	%rd267, %rd266, 2;
	add.s64 	%rd268, %rd264, %rd267;
	ld.global.u32 	%r2274, [%rd268+1024];
$L__BB31_280:
	add.s32 	%r1903, %r1874, 288;
	setp.ge.s32 	%p179, %r1903, %r386;
	@%p179 bra 	$L__BB31_282;
	ld.param.u64 	%rd447, [_ZN3cub18CUB_300001_SM_10006detail10radix_sort29DeviceRadixSortOnesweepKernelINS1_5radix10policy_hubIiiyE10Policy1000ELNS0_9SortOrderE0EiiyiiNS1_21identity_decomposer_tEEEvPT5_SB_PT3_PKSC_PT1_PKSG_PT2_PKSK_T4_iiT6__param_7];
	cvta.to.global.u64 	%rd269, %rd447;
	cvt.s64.s32 	%rd270, %r649;
	add.s64 	%rd271, %rd7, %rd270;
	shl.b64 	%rd272, %rd271, 2;
	add.s64 	%rd273, %rd269, %rd272;
	ld.global.u32 	%r2275, [%rd273+1152];
$L__BB31_282:
	add.s32 	%r1907, %r1874, 320;
	setp.ge.s32 	%p180, %r1907, %r386;
	@%p180 bra 	$L__BB31_284;
	ld.param.u64 	%rd448, [_ZN3cub18CUB_300001_SM_10006detail10radix_sort29DeviceRadixSortOnesweepKernelINS1_5radix10policy_hubIiiyE10Policy1000ELNS0_9SortOrderE0EiiyiiNS1_21identity_decomposer_tEEEvPT5_SB_PT3_PKSC_PT1_PKSG_PT2_PKSK_T4_iiT6__param_7];
	cvta.to.global.u64 	%rd274, %rd448;
	cvt.s64.s32 	%rd275, %r649;
	add.s64 	%rd276, %rd7, %rd275;
	shl.b64 	%rd277, %rd276, 2;
	add.s64 	%rd278, %rd274, %rd277;
	ld.global.u32 	%r2276, [%rd278+1280];
$L__BB31_284:
	add.s32 	%r1911, %r1874, 352;
	setp.ge.s32 	%p181, %r1911, %r386;
	@%p181 bra 	$L__BB31_286;
	ld.param.u64 	%rd449, [_ZN3cub18CUB_300001_SM_10006detail10radix_sort29DeviceRadixSortOnesweepKernelINS1_5radix10policy_hubIiiyE10Policy1000ELNS0_9SortOrderE0EiiyiiNS1_21identity_decomposer_tEEEvPT5_SB_PT3_PKSC_PT1_PKSG_PT2_PKSK_T4_iiT6__param_7];
	cvta.to.global.u64 	%rd279, %rd449;
	mul.lo.s32 	%r1912, %r3, 6528;
	cvt.s64.s32 	%rd280, %r1912;
	add.s64 	%rd281, %rd7, %rd280;
	shl.b64 	%rd282, %rd281, 2;
	add.s64 	%rd283, %rd279, %rd282;
	ld.global.u32 	%r2277, [%rd283+1408];
$L__BB31_286:
	add.s32 	%r1915, %r1874, 384;
	setp.ge.s32 	%p182, %r1915, %r386;
	@%p182 bra 	$L__BB31_288;
	ld.param.u64 	%rd450, [_ZN3cub18CUB_300001_SM_10006detail10radix_sort29DeviceRadixSortOnesweepKernelINS1_5radix10policy_hubIiiyE10Policy1000ELNS0_9SortOrderE0EiiyiiNS1_21identity_decomposer_tEEEvPT5_SB_PT3_PKSC_PT1_PKSG_PT2_PKSK_T4_iiT6__param_7];
	cvta.to.global.u64 	%rd284, %rd450;
	mul.lo.s32 	%r1916, %r3, 6528;
	cvt.s64.s32 	%rd285, %r1916;
	add.s64 	%rd286, %rd7, %rd285;
	shl.b64 	%rd287, %rd286, 2;
	add.s64 	%rd288, %rd284, %rd287;
	ld.global.u32 	%r2278, [%rd288+1536];
$L__BB31_288:
	cvt.u32.u64 	%r1918, %rd7;
	add.s32 	%r1919, %r1918, 416;
	setp.ge.s32 	%p183, %r1919, %r386;
	@%p183 bra 	$L__BB31_290;
	ld.param.u64 	%rd451, [_ZN3cub18CUB_300001_SM_10006detail10radix_sort29DeviceRadixSortOnesweepKernelINS1_5radix10policy_hubIiiyE10Policy1000ELNS0_9SortOrderE0EiiyiiNS1_21identity_decomposer_tEEEvPT5_SB_PT3_PKSC_PT1_PKSG_PT2_PKSK_T4_iiT6__param_7];
	cvta.to.global.u64 	%rd289, %rd451;
	mul.lo.s32 	%r1920, %r3, 6528;
	cvt.s64.s32 	%rd290, %r1920;
	add.s64 	%rd291, %rd7, %rd290;
	shl.b64 	%rd292, %rd291, 2;
	add.s64 	%rd293, %rd289, %rd292;
	ld.global.u32 	%r2279, [%rd293+1664];
$L__BB31_290:
	cvt.u32.u64 	%r1922, %rd7;
	add.s32 	%r1923, %r1922, 448;
	setp.ge.s32 	%p184, %r1923, %r386;
	@%p184 bra 	$L__BB31_292;
	ld.param.u64 	%rd452, [_ZN3cub18CUB_300001_SM_10006detail10radix_sort29DeviceRadixSortOnesweepKernelINS1_5radix10policy_hubIiiyE10Policy1000ELNS0_9SortOrderE0EiiyiiNS1_21identity_decomposer_tEEEvPT5_SB_PT3_PKSC_PT1_PKSG_PT2_PKSK_T4_iiT6__param_7];
	cvta.to.global.u64 	%rd294, %rd452;
	mul.lo.s32 	%r1924, %r3, 6528;
	cvt.s64.s32 	%rd295, %r1924;
	add.s64 	%rd296, %rd7, %rd295;
	shl.b64 	%rd297, %rd296, 2;
	add.s64 	%rd298, %rd294, %rd297;
	ld.global.u32 	%r2280, [%rd298+1792];
$L__BB31_292:
	cvt.u32.u64 	%r1926, %rd7;
	add.s32 	%r1927, %r1926, 480;
	setp.ge.s32 	%p185, %r1927, %r386;
	@%p185 bra 	$L__BB31_294;
	ld.param.u64 	%rd453, [_ZN3cub18CUB_300001_SM_10006detail10radix_sort29DeviceRadixSortOnesweepKernelINS1_5radix10policy_hubIiiyE10Policy1000ELNS0_9SortOrderE0EiiyiiNS1_21identity_decomposer_tEEEvPT5_SB_PT3_PKSC_PT1_PKSG_PT2_PKSK_T4_iiT6__param_7];
	cvta.to.global.u64 	%rd299, %rd453;
	mul.lo.s32 	%r1928, %r3, 6528;
	cvt.s64.s32 	%rd300, %r1928;
	add.s64 	%rd301, %rd7, %rd300;
	shl.b64 	%rd302, %rd301, 2;
	add.s64 	%rd303, %rd299, %rd302;
	ld.global.u32 	%r2281, [%rd303+1920];
$L__BB31_294:
	cvt.u32.u64 	%r1930, %rd7;
	add.s32 	%r1931, %r1930, 512;
	setp.ge.s32 	%p186, %r1931, %r386;
	@%p186 bra 	$L__BB31_296;
	ld.param.u64 	%rd454, [_ZN3cub18CUB_300001_SM_10006detail10radix_sort29DeviceRadixSortOnesweepKernelINS1_5radix10policy_hubIiiyE10Policy1000ELNS0_9SortOrderE0EiiyiiNS1_21identity_decomposer_tEEEvPT5_SB_PT3_PKSC_PT1_PKSG_PT2_PKSK_T4_iiT6__param_7];
	cvta.to.global.u64 	%rd304, %rd454;
	mov.u32 	%r1932, %tid.x;
	and.b32  	%r1933, %r1932, 992;
	mul.lo.s32 	%r1934, %r1933, 17;
	and.b32  	%r1935, %r1932, 31;
	or.b32  	%r1936, %r1934, %r1935;
	cvt.u64.u32 	%rd305, %r1936;
	mul.lo.s32 	%r1937, %r3, 6528;
	cvt.s64.s32 	%rd306, %r1937;
	add.s64 	%rd307, %rd305, %rd306;
	shl.b64 	%rd308, %rd307, 2;
	add.s64 	%rd309, %rd304, %rd308;
	ld.global.u32 	%r2282, [%rd309+2048];
$L__BB31_296:
	ld.param.u32 	%r2092, [_ZN3cub18CUB_300001_SM_10006detail10radix_sort29DeviceRadixSortOnesweepKernelINS1_5radix10policy_hubIiiyE10Policy1000ELNS0_9SortOrderE0EiiyiiNS1_21identity_decomposer_tEEEvPT5_SB_PT3_PKSC_PT1_PKSG_PT2_PKSK_T4_iiT6__param_8];
	ld.param.u64 	%rd441, [_ZN3cub18CUB_300001_SM_10006detail10radix_sort29DeviceRadixSortOnesweepKernelINS1_5radix10policy_hubIiiyE10Policy1000ELNS0_9SortOrderE0EiiyiiNS1_21identity_decomposer_tEEEvPT5_SB_PT3_PKSC_PT1_PKSG_PT2_PKSK_T4_iiT6__param_6];
	cvta.to.global.u64 	%rd24, %rd441;
	mov.u32 	%r437, %tid.x;
	cvt.u64.u32 	%rd25, %r437;
	shl.b32 	%r1938, %r437, 2;
	mov.u32 	%r1939, _ZZN3cub18CUB_300001_SM_10006detail10radix_sort29DeviceRadixSortOnesweepKernelINS1_5radix10policy_hubIiiyE10Policy1000ELNS0_9SortOrderE0EiiyiiNS1_21identity_decomposer_tEEEvPT5_SB_PT3_PKSC_PT1_PKSG_PT2_PKSK_T4_iiT6_E1s;
	add.s32 	%r438, %r1939, %r1938;
	mad.lo.s32 	%r1940, %r3, 6528, 6528;
	setp.gt.s32 	%p187, %r1940, %r2092;
	bar.sync 	0;
	st.shared.u32 	[%r323+-4], %r2266;
	st.shared.u32 	[%r324+-4], %r2267;
	st.shared.u32 	[%r325+-4], %r2268;
	st.shared.u32 	[%r326+-4], %r2269;
	st.shared.u32 	[%r327+-4], %r2270;
	st.shared.u32 	[%r328+-4], %r2271;
	st.shared.u32 	[%r329+-4], %r2272;
	st.shared.u32 	[%r330+-4], %r2273;
	st.shared.u32 	[%r331+-4], %r2274;
	st.shared.u32 	[%r332+-4], %r2275;
	st.shared.u32 	[%r333+-4], %r2276;
	st.shared.u32 	[%r334+-4], %r2277;
	st.shared.u32 	[%r335+-4], %r2278;
	st.shared.u32 	[%r336+-4], %r2279;
	st.shared.u32 	[%r337+-4], %r2280;
	st.shared.u32 	[%r338+-4], %r2281;
	st.shared.u32 	[%r339+-4], %r2282;
	bar.sync 	0;
	@%p187 bra 	$L__BB31_298;
	ld.shared.u32 	%r1941, [%r438];
	shl.b32 	%r1942, %r352, 3;
	add.s32 	%r1944, %r1939, 26112;
	add.s32 	%r1945, %r1944, %r1942;
	ld.shared.u64 	%rd310, [%r1945];
	add.s64 	%rd311, %rd310, %rd25;
	shl.b64 	%rd312, %rd311, 2;
	add.s64 	%rd313, %rd24, %rd312;
	st.global.u32 	[%rd313], %r1941;
	bar.warp.sync 	-1;
	ld.shared.u32 	%r1946, [%r438+1536];
	shl.b32 	%r1947, %r353, 3;
	add.s32 	%r1948, %r1944, %r1947;
	ld.shared.u64 	%rd314, [%r1948];
	add.s64 	%rd315, %rd314, %rd25;
	shl.b64 	%rd316, %rd315, 2;
	add.s64 	%rd317, %rd24, %rd316;
	st.global.u32 	[%rd317+1536], %r1946;
	bar.warp.sync 	-1;
	ld.shared.u32 	%r1949, [%r438+3072];
	shl.b32 	%r1950, %r354, 3;
	add.s32 	%r1951, %r1944, %r1950;
	ld.shared.u64 	%rd318, [%r1951];
	add.s64 	%rd319, %rd318, %rd25;
	shl.b64 	%rd320, %rd319, 2;
	add.s64 	%rd321, %rd24, %rd320;
	st.global.u32 	[%rd321+3072], %r1949;
	bar.warp.sync 	-1;
	ld.shared.u32 	%r1952, [%r438+4608];
	shl.b32 	%r1953, %r355, 3;
	add.s32 	%r1954, %r1944, %r1953;
	ld.shared.u64 	%rd322, [%r1954];
	add.s64 	%rd323, %rd322, %rd25;
	shl.b64 	%rd324, %rd323, 2;
	add.s64 	%rd325, %rd24, %rd324;
	st.global.u32 	[%rd325+4608], %r1952;
	bar.warp.sync 	-1;
	ld.shared.u32 	%r1955, [%r438+6144];
	shl.b32 	%r1956, %r356, 3;
	add.s32 	%r1957, %r1944, %r1956;
	ld.shared.u64 	%rd326, [%r1957];
	add.s64 	%rd327, %rd326, %rd25;
	shl.b64 	%rd328, %rd327, 2;
	add.s64 	%rd329, %rd24, %rd328;
	st.global.u32 	[%rd329+6144], %r1955;
	bar.warp.sync 	-1;
	ld.shared.u32 	%r1958, [%r438+7680];
	shl.b32 	%r1959, %r357, 3;
	add.s32 	%r1960, %r1944, %r1959;
	ld.shared.u64 	%rd330, [%r1960];
	add.s64 	%rd331, %rd330, %rd25;
	shl.b64 	%rd332, %rd331, 2;
	add.s64 	%rd333, %rd24, %rd332;
	st.global.u32 	[%rd333+7680], %r1958;
	bar.warp.sync 	-1;
	ld.shared.u32 	%r1961, [%r438+9216];
	shl.b32 	%r1962, %r358, 3;
	add.s32 	%r1963, %r1944, %r1962;
	ld.shared.u64 	%rd334, [%r1963];
	add.s64 	%rd335, %rd334, %rd25;
	shl.b64 	%rd336, %rd335, 2;
	add.s64 	%rd337, %rd24, %rd336;
	st.global.u32 	[%rd337+9216], %r1961;
	bar.warp.sync 	-1;
	ld.shared.u32 	%r1964, [%r438+10752];
	shl.b32 	%r1965, %r359, 3;
	add.s32 	%r1966, %r1944, %r1965;
	ld.shared.u64 	%rd338, [%r1966];
	add.s64 	%rd339, %rd338, %rd25;
	shl.b64 	%rd340, %rd339, 2;
	add.s64 	%rd341, %rd24, %rd340;
	st.global.u32 	[%rd341+10752], %r1964;
	bar.warp.sync 	-1;
	ld.shared.u32 	%r1967, [%r438+12288];
	shl.b32 	%r1968, %r360, 3;
	add.s32 	%r1969, %r1944, %r1968;
	ld.shared.u64 	%rd342, [%r1969];
	add.s64 	%rd343, %rd342, %rd25;
	shl.b64 	%rd344, %rd343, 2;
	add.s64 	%rd345, %rd24, %rd344;
	st.global.u32 	[%rd345+12288], %r1967;
	bar.warp.sync 	-1;
	ld.shared.u32 	%r1970, [%r438+13824];
	shl.b32 	%r1971, %r361, 3;
	add.s32 	%r1972, %r1944, %r1971;
	ld.shared.u64 	%rd346, [%r1972];
	add.s64 	%rd347, %rd346, %rd25;
	shl.b64 	%rd348, %rd347, 2;
	add.s64 	%rd349, %rd24, %rd348;
	st.global.u32 	[%rd349+13824], %r1970;
	bar.warp.sync 	-1;
	ld.shared.u32 	%r1973, [%r438+15360];
	shl.b32 	%r1974, %r362, 3;
	add.s32 	%r1975, %r1944, %r1974;
	ld.shared.u64 	%rd350, [%r1975];
	add.s64 	%rd351, %rd350, %rd25;
	shl.b64 	%rd352, %rd351, 2;
	add.s64 	%rd353, %rd24, %rd352;
	st.global.u32 	[%rd353+15360], %r1973;
	bar.warp.sync 	-1;
	ld.shared.u32 	%r1976, [%r438+16896];
	shl.b32 	%r1977, %r363, 3;
	add.s32 	%r1978, %r1944, %r1977;
	ld.shared.u64 	%rd354, [%r1978];
	add.s64 	%rd355, %rd354, %rd25;
	shl.b64 	%rd356, %rd355, 2;
	add.s64 	%rd357, %rd24, %rd356;
	st.global.u32 	[%rd357+16896], %r1976;
	bar.warp.sync 	-1;
	ld.shared.u32 	%r1979, [%r438+18432];
	shl.b32 	%r1980, %r364, 3;
	add.s32 	%r1981, %r1944, %r1980;
	ld.shared.u64 	%rd358, [%r1981];
	add.s64 	%rd359, %rd358, %rd25;
	shl.b64 	%rd360, %rd359, 2;
	add.s64 	%rd361, %rd24, %rd360;
	st.global.u32 	[%rd361+18432], %r1979;
	bar.warp.sync 	-1;
	ld.shared.u32 	%r1982, [%r438+19968];
	shl.b32 	%r1983, %r365, 3;
	add.s32 	%r1984, %r1944, %r1983;
	ld.shared.u64 	%rd362, [%r1984];
	add.s64 	%rd363, %rd362, %rd25;
	shl.b64 	%rd364, %rd363, 2;
	add.s64 	%rd365, %rd24, %rd364;
	st.global.u32 	[%rd365+19968], %r1982;
	bar.warp.sync 	-1;
	ld.shared.u32 	%r1985, [%r438+21504];
	shl.b32 	%r1986, %r366, 3;
	add.s32 	%r1987, %r1944, %r1986;
	ld.shared.u64 	%rd366, [%r1987];
	add.s64 	%rd367, %rd366, %rd25;
	shl.b64 	%rd368, %rd367, 2;
	add.s64 	%rd369, %rd24, %rd368;
	st.global.u32 	[%rd369+21504], %r1985;
	bar.warp.sync 	-1;
	ld.shared.u32 	%r1988, [%r438+23040];
	shl.b32 	%r1989, %r367, 3;
	add.s32 	%r1990, %r1944, %r1989;
	ld.shared.u64 	%rd370, [%r1990];
	add.s64 	%rd371, %rd370, %rd25;
	shl.b64 	%rd372, %rd371, 2;
	add.s64 	%rd373, %rd24, %rd372;
	st.global.u32 	[%rd373+23040], %r1988;
	bar.warp.sync 	-1;
	ld.shared.u32 	%r1991, [%r438+24576];
	shl.b32 	%r1992, %r368, 3;
	add.s32 	%r1993, %r1944, %r1992;
	ld.shared.u64 	%rd374, [%r1993];
	add.s64 	%rd375, %rd374, %rd25;
	shl.b64 	%rd376, %rd375, 2;
	add.s64 	%rd377, %rd24, %rd376;
	st.global.u32 	[%rd377+24576], %r1991;
	bar.warp.sync 	-1;
	bra.uni 	$L__BB31_333;
$L__BB31_298:
	ld.param.u32 	%r2093, [_ZN3cub18CUB_300001_SM_10006detail10radix_sort29DeviceRadixSortOnesweepKernelINS1_5radix10policy_hubIiiyE10Policy1000ELNS0_9SortOrderE0EiiyiiNS1_21identity_decomposer_tEEEvPT5_SB_PT3_PKSC_PT1_PKSG_PT2_PKSK_T4_iiT6__param_8];
	mad.lo.s32 	%r439, %r3, -6528, %r2093;
	shl.b32 	%r1994, %r352, 3;
	add.s32 	%r1996, %r1939, %r1994;
	ld.shared.u64 	%rd26, [%r1996+26112];
	setp.ge.s32 	%p188, %r437, %r439;
	@%p188 bra 	$L__BB31_300;
	ld.shared.u32 	%r1997, [%r438];
	add.s64 	%rd378, %rd26, %rd25;
	shl.b64 	%rd379, %rd378, 2;
	add.s64 	%rd380, %rd24, %rd379;
	st.global.u32 	[%rd380], %r1997;
$L__BB31_300:
	bar.warp.sync 	-1;
	shl.b32 	%r1998, %r353, 3;
	add.s32 	%r2000, %r1939, %r1998;
	ld.shared.u64 	%rd27, [%r2000+26112];
	add.s32 	%r2001, %r437, 384;
	setp.ge.s32 	%p189, %r2001, %r439;
	@%p189 bra 	$L__BB31_302;
	ld.shared.u32 	%r2002, [%r438+1536];
	add.s64 	%rd381, %rd27, %rd25;
	shl.b64 	%rd382, %rd381, 2;
	add.s64 	%rd383, %rd24, %rd382;
	st.global.u32 	[%rd383+1536], %r2002;
$L__BB31_302:
	bar.warp.sync 	-1;
	shl.b32 	%r2003, %r354, 3;
	add.s32 	%r2005, %r1939, %r2003;
	ld.shared.u64 	%rd28, [%r2005+26112];
	add.s32 	%r2006, %r437, 768;
	setp.ge.s32 	%p190, %r2006, %r439;
	@%p190 bra 	$L__BB31_304;
	ld.shared.u32 	%r2007, [%r438+3072];
	add.s64 	%rd384, %rd28, %rd25;
	shl.b64 	%rd385, %rd384, 2;
	add.s64 	%rd386, %rd24, %rd385;
	st.global.u32 	[%rd386+3072], %r2007;
$L__BB31_304:
	bar.warp.sync 	-1;
	shl.b32 	%r2008, %r355, 3;
	add.s32 	%r2010, %r1939, %r2008;
	ld.shared.u64 	%rd29, [%r2010+26112];
	add.s32 	%r2011, %r437, 1152;
	setp.ge.s32 	%p191, %r2011, %r439;
	@%p191 bra 	$L__BB31_306;
	ld.shared.u32 	%r2012, [%r438+4608];
	add.s64 	%rd387, %rd29, %rd25;
	shl.b64 	%rd388, %rd387, 2;
	add.s64 	%rd389, %rd24, %rd388;
	st.global.u32 	[%rd389+4608], %r2012;
$L__BB31_306:
	bar.warp.sync 	-1;
	shl.b32 	%r2013, %r356, 3;
	add.s32 	%r2015, %r1939, %r2013;
	ld.shared.u64 	%rd30, [%r2015+26112];
	add.s32 	%r2016, %r437, 1536;
	setp.ge.s32 	%p192, %r2016, %r439;
	@%p192 bra 	$L__BB31_308;
	ld.shared.u32 	%r2017, [%r438+6144];
	add.s64 	%rd390, %rd30, %rd25;
	shl.b64 	%rd391, %rd390, 2;
	add.s64 	%rd392, %rd24, %rd391;
	st.global.u32 	[%rd392+6144], %r2017;
$L__BB31_308:
	bar.warp.sync 	-1;
	shl.b32 	%r2018, %r357, 3;
	add.s32 	%r2020, %r1939, %r2018;
	ld.shared.u64 	%rd31, [%r2020+26112];
	add.s32 	%r2021, %r437, 1920;
	setp.ge.s32 	%p193, %r2021, %r439;
	@%p193 bra 	$L__BB31_310;
	ld.shared.u32 	%r2022, [%r438+7680];
	add.s64 	%rd393, %rd31, %rd25;
	shl.b64 	%rd394, %rd393, 2;
	add.s64 	%rd395, %rd24, %rd394;
	st.global.u32 	[%rd395+7680], %r2022;
$L__BB31_310:
	bar.warp.sync 	-1;
	shl.b32 	%r2023, %r358, 3;
	add.s32 	%r2025, %r1939, %r2023;
	ld.shared.u64 	%rd32, [%r2025+26112];
	add.s32 	%r2026, %r437, 2304;
	setp.ge.s32 	%p194, %r2026, %r439;
	@%p194 bra 	$L__BB31_312;
	ld.shared.u32 	%r2027, [%r438+9216];
	add.s64 	%rd396, %rd32, %rd25;
	shl.b64 	%rd397, %rd396, 2;
	add.s64 	%rd398, %rd24, %rd397;
	st.global.u32 	[%rd398+9216], %r2027;
$L__BB31_312:
	bar.warp.sync 	-1;
	shl.b32 	%r2028, %r359, 3;
	add.s32 	%r2030, %r1939, %r2028;
	ld.shared.u64 	%rd33, [%r2030+26112];
	add.s32 	%r2031, %r437, 2688;
	setp.ge.s32 	%p195, %r2031, %r439;
	@%p195 bra 	$L__BB31_314;
	ld.shared.u32 	%r2032, [%r438+10752];
	add.s64 	%rd399, %rd33, %rd25;
	shl.b64 	%rd400, %rd399, 2;
	add.s64 	%rd401, %rd24, %rd400;
	st.global.u32 	[%rd401+10752], %r2032;
$L__BB31_314:
	bar.warp.sync 	-1;
	shl.b32 	%r2033, %r360, 3;
	add.s32 	%r2035, %r1939, %r2033;
	ld.shared.u64 	%rd34, [%r2035+26112];
	or.b32  	%r2036, %r437, 3072;
	setp.ge.s32 	%p196, %r2036, %r439;
	@%p196 bra 	$L__BB31_316;
	ld.shared.u32 	%r2037, [%r438+12288];
	add.s64 	%rd402, %rd34, %rd25;
	shl.b64 	%rd403, %rd402, 2;
	add.s64 	%rd404, %rd24, %rd403;
	st.global.u32 	[%rd404+12288], %r2037;
$L__BB31_316:
	bar.warp.sync 	-1;
	shl.b32 	%r2038, %r361, 3;
	add.s32 	%r2040, %r1939, %r2038;
	ld.shared.u64 	%rd35, [%r2040+26112];
	add.s32 	%r2041, %r437, 3456;
	setp.ge.s32 	%p197, %r2041, %r439;
	@%p197 bra 	$L__BB31_318;
	ld.shared.u32 	%r2042, [%r438+13824];
	add.s64 	%rd405, %rd35, %rd25;
	shl.b64 	%rd406, %rd405, 2;
	add.s64 	%rd407, %rd24, %rd406;
	st.global.u32 	[%rd407+13824], %r2042;
$L__BB31_318:
	bar.warp.sync 	-1;
	shl.b32 	%r2043, %r362, 3;
	add.s32 	%r2045, %r1939, %r2043;
	ld.shared.u64 	%rd36, [%r2045+26112];
	add.s32 	%r2046, %r437, 3840;
	setp.ge.s32 	%p198, %r2046, %r439;
	@%p198 bra 	$L__BB31_320;
	ld.shared.u32 	%r2047, [%r438+15360];
	add.s64 	%rd408, %rd36, %rd25;
	shl.b64 	%rd409, %rd408, 2;
	add.s64 	%rd410, %rd24, %rd409;
	st.global.u32 	[%rd410+15360], %r2047;
$L__BB31_320:
	bar.warp.sync 	-1;
	shl.b32 	%r2048, %r363, 3;
	add.s32 	%r2050, %r1939, %r2048;
	ld.shared.u64 	%rd37, [%r2050+26112];
	add.s32 	%r2051, %r437, 4224;
	setp.ge.s32 	%p199, %r2051, %r439;
	@%p199 bra 	$L__BB31_322;
	ld.shared.u32 	%r2052, [%r438+16896];
	add.s64 	%rd411, %rd37, %rd25;
	shl.b64 	%rd412, %rd411, 2;
	add.s64 	%rd413, %rd24, %rd412;
	st.global.u32 	[%rd413+16896], %r2052;
$L__BB31_322:
	bar.warp.sync 	-1;
	shl.b32 	%r2053, %r364, 3;
	add.s32 	%r2055, %r1939, %r2053;
	ld.shared.u64 	%rd38, [%r2055+26112];
	add.s32 	%r2056, %r437, 4608;
	setp.ge.s32 	%p200, %r2056, %r439;
	@%p200 bra 	$L__BB31_324;
	ld.shared.u32 	%r2057, [%r438+18432];
	add.s64 	%rd414, %rd38, %rd25;
	shl.b64 	%rd415, %rd414, 2;
	add.s64 	%rd416, %rd24, %rd415;
	st.global.u32 	[%rd416+18432], %r2057;
$L__BB31_324:
	bar.warp.sync 	-1;
	shl.b32 	%r2058, %r365, 3;
	add.s32 	%r2060, %r1939, %r2058;
	ld.shared.u64 	%rd39, [%r2060+26112];
	add.s32 	%r2061, %r437, 4992;
	setp.ge.s32 	%p201, %r2061, %r439;
	@%p201 bra 	$L__BB31_326;
	ld.shared.u32 	%r2062, [%r438+19968];
	add.s64 	%rd417, %rd39, %rd25;
	shl.b64 	%rd418, %rd417, 2;
	add.s64 	%rd419, %rd24, %rd418;
	st.global.u32 	[%rd419+19968], %r2062;
$L__BB31_326:
	bar.warp.sync 	-1;
	shl.b32 	%r2063, %r366, 3;
	add.s32 	%r2065, %r1939, %r2063;
	ld.shared.u64 	%rd40, [%r2065+26112];
	add.s32 	%r2066, %r437, 5376;
	setp.ge.s32 	%p202, %r2066, %r439;
	@%p202 bra 	$L__BB31_328;
	ld.shared.u32 	%r2067, [%r438+21504];
	add.s64 	%rd420, %rd40, %rd25;
	shl.b64 	%rd421, %rd420, 2;
	add.s64 	%rd422, %rd24, %rd421;
	st.global.u32 	[%rd422+21504], %r2067;
$L__BB31_328:
	bar.warp.sync 	-1;
	shl.b32 	%r2068, %r367, 3;
	add.s32 	%r2070, %r1939, %r2068;
	ld.shared.u64 	%rd41, [%r2070+26112];
	add.s32 	%r2071, %r437, 5760;
	setp.ge.s32 	%p203, %r2071, %r439;
	@%p203 bra 	$L__BB31_330;
	ld.shared.u32 	%r2072, [%r438+23040];
	add.s64 	%rd423, %rd41, %rd25;
	shl.b64 	%rd424, %rd423, 2;
	add.s64 	%rd425, %rd24, %rd424;
	st.global.u32 	[%rd425+23040], %r2072;
$L__BB31_330:
	bar.warp.sync 	-1;
	shl.b32 	%r2073, %r368, 3;
	add.s32 	%r2075, %r1939, %r2073;
	ld.shared.u64 	%rd426, [%r2075+26112];
	add.s64 	%rd42, %rd426, %rd25;
	or.b32  	%r2076, %r437, 6144;
	setp.ge.s32 	%p204, %r2076, %r439;
	@%p204 bra 	$L__BB31_332;
	ld.shared.u32 	%r2077, [%r438+24576];
	shl.b64 	%rd427, %rd42, 2;
	add.s64 	%rd428, %rd24, %rd427;
	st.global.u32 	[%rd428+24576], %r2077;
$L__BB31_332:
	bar.warp.sync 	-1;
$L__BB31_333:
	ret;

}
	// .globl	_ZN3cub18CUB_300001_SM_10006detail10radix_sort31DeviceRadixSortSingleTileKernelINS1_5radix10policy_hubIiiyE10Policy1000ELNS0_9SortOrderE1EiiyNS1_21identity_decomposer_tEEEvPKT1_PSA_PKT2_PSE_T3_iiT4_
.visible .entry _ZN3cub18CUB_300001_SM_10006detail10radix_sort31DeviceRadixSortSingleTileKernelINS1_5radix10policy_hubIiiyE10Policy1000ELNS0_9SortOrderE1EiiyNS1_21identity_decomposer_tEEEvPKT1_PSA_PKT2_PSE_T3_iiT4_(
	.param .u64 .ptr .align 1 _ZN3cub18CUB_300001_SM_10006detail10radix_sort31DeviceRadixSortSingleTileKernelINS1_5radix10policy_hubIiiyE10Policy1000ELNS0_9SortOrderE1EiiyNS1_21identity_decomposer_tEEEvPKT1_PSA_PKT2_PSE_T3_iiT4__param_0,
	.param .u64 .ptr .align 1 _ZN3cub18CUB_300001_SM_10006detail10radix_sort31DeviceRadixSortSingleTileKernelINS1_5radix10policy_hubIiiyE10Policy1000ELNS0_9SortOrderE1EiiyNS1_21identity_decomposer_tEEEvPKT1_PSA_PKT2_PSE_T3_iiT4__param_1,
	.param .u64 .ptr .align 1 _ZN3cub18CUB_300001_SM_10006detail10radix_sort31DeviceRadixSortSingleTileKernelINS1_5radix10policy_hubIiiyE10Policy1000ELNS0_9SortOrderE1EiiyNS1_21identity_decomposer_tEEEvPKT1_PSA_PKT2_PSE_T3_iiT4__param_2,
	.param .u64 .ptr .align 1 _ZN3cub18CUB_300001_SM_10006detail10radix_sort31DeviceRadixSortSingleTileKernelINS1_5radix10policy_hubIiiyE10Policy1000ELNS0_9SortOrderE1EiiyNS1_21identity_decomposer_tEEEvPKT1_PSA_PKT2_PSE_T3_iiT4__param_3,
	.param .u64 _ZN3cub18CUB_300001_SM_10006detail10radix_sort31DeviceRadixSortSingleTileKernelINS1_5radix10policy_hubIiiyE10Policy1000ELNS0_9SortOrderE1EiiyNS1_21identity_decomposer_tEEEvPKT1_PSA_PKT2_PSE_T3_iiT4__param_4,
	.param .u32 _ZN3cub18CUB_300001_SM_10006detail10radix_sort31DeviceRadixSortSingleTileKernelINS1_5radix10policy_hubIiiyE10Policy1000ELNS0_9SortOrderE1EiiyNS1_21identity_decomposer_tEEEvPKT1_PSA_PKT2_PSE_T3_iiT4__param_5,
	.param .u32 _ZN3cub18CUB_300001_SM_10006detail10radix_sort31DeviceRadixSortSingleTileKernelINS1_5radix10policy_hubIiiyE10Policy1000ELNS0_9SortOrderE1EiiyNS1_21identity_decomposer_tEEEvPKT1_PSA_PKT2_PSE_T3_iiT4__param_6,
	.param .align 1 .b8 _ZN3cub18CUB_300001_SM_10006detail10radix_sort31DeviceRadixSortSingleTileKernelINS1_5radix10policy_hubIiiyE10Policy1000ELNS0_9SortOrderE1EiiyNS1_21identity_decomposer_tEEEvPKT1_PSA_PKT2_PSE_T3_iiT4__param_7[1]
)
.maxntid 256
.minnctapersm 1
{
	.reg .pred 	%p<73>;
	.reg .b16 	%rs<39>;
	.reg .b32 	%r<919>;
	.reg .b64 	%rd<37>;
	// demoted variable
	.shared .align 16 .b8 _ZZN3cub18CUB_300001_SM_10006detail10radix_sort31DeviceRadixSortSingleTileKernelINS1_5radix10policy_hubIiiyE10Policy1000ELNS0_9SortOrderE1EiiyNS1_21identity_decomposer_tEEEvPKT1_PSA_PKT2_PSE_T3_iiT4_E12temp_storage[33856];
	ld.param.u64 	%rd10, [_ZN3cub18CUB_300001_SM_10006detail10radix_sort31DeviceRadixSortSingleTileKernelINS1_5radix10policy_hubIiiyE10Policy1000ELNS0_9SortOrderE1EiiyNS1_21identity_decomposer_tEEEvPKT1_PSA_PKT2_PSE_T3_iiT4__param_0];
	ld.param.u64 	%rd6, [_ZN3cub18CUB_300001_SM_10006detail10radix_sort31DeviceRadixSortSingleTileKernelINS1_5radix10policy_hubIiiyE10Policy1000ELNS0_9SortOrderE1EiiyNS1_21identity_decomposer_tEEEvPKT1_PSA_PKT2_PSE_T3_iiT4__param_1];
	ld.param.u64 	%rd7, [_ZN3cub18CUB_300001_SM_10006detail10radix_sort31DeviceRadixSortSingleTileKernelINS1_5radix10policy_hubIiiyE10Policy1000ELNS0_9SortOrderE1EiiyNS1_21identity_decomposer_tEEEvPKT1_PSA_PKT2_PSE_T3_iiT4__param_2];
	ld.param.u64 	%rd8, [_ZN3cub18CUB_300001_SM_10006detail10radix_sort31DeviceRadixSortSingleTileKernelINS1_5radix10policy_hubIiiyE10Policy1000ELNS0_9SortOrderE1EiiyNS1_21identity_decomposer_tEEEvPKT1_PSA_PKT2_PSE_T3_iiT4__param_3];
	ld.param.u64 	%rd9, [_ZN3cub18CUB_300001_SM_10006detail10radix_sort31DeviceRadixSortSingleTileKernelINS1_5radix10policy_hubIiiyE10Policy1000ELNS0_9SortOrderE1EiiyNS1_21identity_decomposer_tEEEvPKT1_PSA_PKT2_PSE_T3_iiT4__param_4];
	ld.param.u32 	%r303, [_ZN3cub18CUB_300001_SM_10006detail10radix_sort31DeviceRadixSortSingleTileKernelINS1_5radix10policy_hubIiiyE10Policy1000ELNS0_9SortOrderE1EiiyNS1_21identity_decomposer_tEEEvPKT1_PSA_PKT2_PSE_T3_iiT4__param_5];
	ld.param.u32 	%r304, [_ZN3cub18CUB_300001_SM_10006detail10radix_sort31DeviceRadixSortSingleTileKernelINS1_5radix10policy_hubIiiyE10Policy1000ELNS0_9SortOrderE1EiiyNS1_21identity_decomposer_tEEEvPKT1_PSA_PKT2_PSE_T3_iiT4__param_6];
	cvta.to.global.u64 	%rd11, %rd10;
	cvt.u32.u64 	%r1, %rd9;
	mov.u32 	%r2, %tid.x;
	mul.lo.s32 	%r3, %r2, 19;
	setp.ge.s32 	%p1, %r3, %r1;
	mul.wide.u32 	%rd12, %r3, 4;
	add.s64 	%rd1, %rd11, %rd12;
	mov.b32 	%r897, 0;
	@%p1 bra 	$L__BB32_2;
	ld.global.u32 	%r306, [%rd1];
	xor.b32  	%r897, %r306, -2147483648;
$L__BB32_2:
	add.s32 	%r6, %r3, 1;
	setp.ge.s32 	%p2, %r6, %r1;
	mov.b32 	%r896, 0;
	@%p2 bra 	$L__BB32_4;
	ld.global.u32 	%r308, [%rd1+4];
	xor.b32  	%r896, %r308, -2147483648;
$L__BB32_4:
	add.s32 	%r9, %r3, 2;
	setp.ge.s32 	%p3, %r9, %r1;
	mov.b32 	%r895, 0;
	@%p3 bra 	$L__BB32_6;
	ld.global.u32 	%r310, [%rd1+8];
	xor.b32  	%r895, %r310, -2147483648;
$L__BB32_6:
	add.s32 	%r12, %r3, 3;
	setp.ge.s32 	%p4, %r12, %r1;
	mov.b32 	%r894, 0;
	@%p4 bra 	$L__BB32_8;
	ld.global.u32 	%r312, [%rd1+12];
	xor.b32  	%r894, %r312, -2147483648;
$L__BB32_8:
	add.s32 	%r15, %r3, 4;
	setp.ge.s32 	%p5, %r15, %r1;
	mov.b32 	%r893, 0;
	@%p5 bra 	$L__BB32_10;
	ld.global.u32 	%r314, [%rd1+16];
	xor.b32  	%r893, %r314, -2147483648;
$L__BB32_10:
	add.s32 	%r18, %r3, 5;
	setp.ge.s32 	%p6, %r18, %r1;
	mov.b32 	%r892, 0;
	@%p6 bra 	$L__BB32_12;
	ld.global.u32 	%r316, [%rd1+20];
	xor.b32  	%r892, %r316, -2147483648;
$L__BB32_12:
	add.s32 	%r21, %r3, 6;
	setp.ge.s32 	%p7, %r21, %r1;
	mov.b32 	%r891, 0;
	@%p7 bra 	$L__BB32_14;
	ld.global.u32 	%r318, [%rd1+24];
	xor.b32  	%r891, %r318, -2147483648;
$L__BB32_14:
	add.s32 	%r24, %r3, 7;
	setp.ge.s32 	%p8, %r24, %r1;
	mov.b32 	%r890, 0;
	@%p8 bra 	$L__BB32_16;
	ld.global.u32 	%r320, [%rd1+28];
	xor.b32  	%r890, %r320, -2147483648;
$L__BB32_16:
	add.s32 	%r27, %r3, 8;
	setp.ge.s32 	%p9, %r27, %r1;
	mov.b32 	%r889, 0;
	@%p9 bra 	$L__BB32_18;
	ld.global.u32 	%r322, [%rd1+32];
	xor.b32  	%r889, %r322, -2147483648;
$L__BB32_18:
	add.s32 	%r30, %r3, 9;
	setp.ge.s32 	%p10, %r30, %r1;
	mov.b32 	%r888, 0;
	@%p10 bra 	$L__BB32_20;
	ld.global.u32 	%r324, [%rd1+36];
	xor.b32  	%r888, %r324, -2147483648;
$L__BB32_20:
	add.s32 	%r33, %r3, 10;
	setp.ge.s32 	%p11, %r33, %r1;
	mov.b32 	%r887, 0;
	@%p11 bra 	$L__BB32_22;
	ld.global.u32 	%r326, [%rd1+40];
	xor.b32  	%r887, %r326, -2147483648;
$L__BB32_22:
	add.s32 	%r36, %r3, 11;
	setp.ge.s32 	%p12, %r36, %r1;
	mov.b32 	%r886, 0;
	@%p12 bra 	$L__BB32_24;
	ld.global.u32 	%r328, [%rd1+44];
	xor.b32  	%r886, %r328, -2147483648;
$L__BB32_24:
	add.s32 	%r39, %r3, 12;
	setp.ge.s32 	%p13, %r39, %r1;
	mov.b32 	%r885, 0;
	@%p13 bra 	$L__BB32_26;
	ld.global.u32 	%r330, [%rd1+48];
	xor.b32  	%r885, %r330, -2147483648;
$L__BB32_26:
	add.s32 	%r42, %r3, 13;
	setp.ge.s32 	%p14, %r42, %r1;
	mov.b32 	%r884, 0;
	@%p14 bra 	$L__BB32_28;
	ld.global.u32 	%r332, [%rd1+52];
	xor.b32  	%r884, %r332, -2147483648;
$L__BB32_28:
	add.s32 	%r45, %r3, 14;
	setp.ge.s32 	%p15, %r45, %r1;
	mov.b32 	%r883, 0;
	@%p15 bra 	$L__BB32_30;
	ld.global.u32 	%r334, [%rd1+56];
	xor.b32  	%r883, %r334, -2147483648;
$L__BB32_30:
	add.s32 	%r48, %r3, 15;
	setp.ge.s32 	%p16, %r48, %r1;
	mov.b32 	%r882, 0;
	@%p16 bra 	$L__BB32_32;
	ld.global.u32 	%r336, [%rd1+60];
	xor.b32  	%r882, %r336, -2147483648;
$L__BB32_32:
	add.s32 	%r51, %r3, 16;
	setp.ge.s32 	%p17, %r51, %r1;
	mov.b32 	%r881, 0;
	@%p17 bra 	$L__BB32_34;
	ld.global.u32 	%r338, [%rd1+64];
	xor.b32  	%r881, %r338, -2147483648;
$L__BB32_34:
	add.s32 	%r54, %r3, 17;
	setp.ge.s32 	%p18, %r54, %r1;
	mov.b32 	%r880, 0;
	@%p18 bra 	$L__BB32_36;
	ld.global.u32 	%r340, [%rd1+68];
	xor.b32  	%r880, %r340, -2147483648;
$L__BB32_36:
	add.s32 	%r57, %r3, 18;
	setp.ge.s32 	%p19, %r57, %r1;
	mov.b32 	%r879, 0;
	@%p19 bra 	$L__BB32_38;
	ld.global.u32 	%r342, [%rd1+72];
	xor.b32  	%r879, %r342, -2147483648;
$L__BB32_38:
	bar.sync 	0;
	mov.b64 	{%r344, %r345}, %rd9;
	shfl.sync.idx.b32	%r60|%p20, %r344, 0, 31, -1;
	shfl.sync.idx.b32	%r346|%p21, %r345, 0, 31, -1;
	mov.b64 	%rd2, {%r60, %r346};
	setp.ge.s32 	%p22, %r3, %r60;
	cvta.to.global.u64 	%rd13, %rd7;
	add.s64 	%rd3, %rd13, %rd12;
	@%p22 bra 	$L__BB32_40;
	ld.global.u32 	%r916, [%rd3];
$L__BB32_40:
	setp.ge.s32 	%p23, %r6, %r60;
	@%p23 bra 	$L__BB32_42;
	ld.global.u32 	%r915, [%rd3+4];
$L__BB32_42:
	setp.ge.s32 	%p24, %r9, %r60;
	@%p24 bra 	$L__BB32_44;
	ld.global.u32 	%r914, [%rd3+8];
$L__BB32_44:
	setp.ge.s32 	%p25, %r12, %r60;
	@%p25 bra 	$L__BB32_46;
	ld.global.u32 	%r913, [%rd3+12];
$L__BB32_46:
	setp.ge.s32 	%p26, %r15, %r60;
	@%p26 bra 	$L__BB32_48;
	ld.global.u32 	%r912, [%rd3+16];
$L__BB32_48:
	setp.ge.s32 	%p27, %r18, %r60;
	@%p27 bra 	$L__BB32_50;
	ld.global.u32 	%r911, [%rd3+20];
$L__BB32_50:
	setp.ge.s32 	%p28, %r21, %r60;
	@%p28 bra 	$L__BB32_52;
	ld.global.u32 	%r910, [%rd3+24];
$L__BB32_52:
	setp.ge.s32 	%p29, %r24, %r60;
	@%p29 bra 	$L__BB32_54;
	ld.global.u32 	%r909, [%rd3+28];
$L__BB32_54:
	setp.ge.s32 	%p30, %r27, %r60;
	@%p30 bra 	$L__BB32_56;
	ld.global.u32 	%r908, [%rd3+32];
$L__BB32_56:
	setp.ge.s32 	%p31, %r30, %r60;
	@%p31 bra 	$L__BB32_58;
	ld.global.u32 	%r907, [%rd3+36];
$L__BB32_58:
	setp.ge.s32 	%p32, %r33, %r60;
	@%p32 bra 	$L__BB32_60;
	ld.global.u32 	%r906, [%rd3+40];
$L__BB32_60:
	setp.ge.s32 	%p33, %r36, %r60;
	@%p33 bra 	$L__BB32_62;
	ld.global.u32 	%r905, [%rd3+44];
$L__BB32_62:
	setp.ge.s32 	%p34, %r39, %r60;
	@%p34 bra 	$L__BB32_64;
	ld.global.u32 	%r904, [%rd3+48];
$L__BB32_64:
	setp.ge.s32 	%p35, %r42, %r60;
	@%p35 bra 	$L__BB32_66;
	ld.global.u32 	%r903, [%rd3+52];
$L__BB32_66:
	setp.ge.s32 	%p36, %r45, %r60;
	@%p36 bra 	$L__BB32_68;
	ld.global.u32 	%r902, [%rd3+56];
$L__BB32_68:
	setp.ge.s32 	%p37, %r48, %r60;
	@%p37 bra 	$L__BB32_70;
	ld.global.u32 	%r901, [%rd3+60];
$L__BB32_70:
	setp.ge.s32 	%p38, %r51, %r60;
	@%p38 bra 	$L__BB32_72;
	ld.global.u32 	%r900, [%rd3+64];
$L__BB32_72:
	setp.ge.s32 	%p39, %r54, %r60;
	@%p39 bra 	$L__BB32_74;
	ld.global.u32 	%r899, [%rd3+68];
$L__BB32_74:
	setp.ge.s32 	%p40, %r57, %r60;
	@%p40 bra 	$L__BB32_76;
	ld.global.u32 	%r898, [%rd3+72];
$L__BB32_76:
	bar.sync 	0;
	shr.u32 	%r99, %r2, 5;
	shl.b32 	%r366, %r2, 2;
	mov.u32 	%r367, _ZZN3cub18CUB_300001_SM_10006detail10radix_sort31DeviceRadixSortSingleTileKernelINS1_5radix10policy_hubIiiyE10Policy1000ELNS0_9SortOrderE1EiiyNS1_21identity_decomposer_tEEEvPKT1_PSA_PKT2_PSE_T3_iiT4_E12temp_storage;
	add.s32 	%r100, %r367, %r366;
	shl.b32 	%r368, %r2, 7;
	add.s32 	%r101, %r100, %r368;
	shl.b32 	%r369, %r99, 2;
	add.s32 	%r370, %r367, %r369;
	add.s32 	%r102, %r370, 33792;
	mad.lo.s32 	%r103, %r2, -56, %r101;
	add.s32 	%r878, %r303, 6;
	sub.s32 	%r877, %r304, %r303;
$L__BB32_77:
	add.s32 	%r430, %r878, -6;
	min.s32 	%r373, %r877, 6;
	mov.b32 	%r459, 0;
	st.shared.u32 	[%r100], %r459;
	st.shared.u32 	[%r100+1024], %r459;
	st.shared.u32 	[%r100+2048], %r459;
	st.shared.u32 	[%r100+3072], %r459;
	st.shared.u32 	[%r100+4096], %r459;
	st.shared.u32 	[%r100+5120], %r459;
	st.shared.u32 	[%r100+6144], %r459;
	st.shared.u32 	[%r100+7168], %r459;
	st.shared.u32 	[%r100+8192], %r459;
	st.shared.u32 	[%r100+9216], %r459;
	st.shared.u32 	[%r100+10240], %r459;
	st.shared.u32 	[%r100+11264], %r459;
	st.shared.u32 	[%r100+12288], %r459;
	st.shared.u32 	[%r100+13312], %r459;
	st.shared.u32 	[%r100+14336], %r459;
	st.shared.u32 	[%r100+15360], %r459;
	st.shared.u32 	[%r100+16384], %r459;
	st.shared.u32 	[%r100+17408], %r459;
	st.shared.u32 	[%r100+18432], %r459;
	st.shared.u32 	[%r100+19456], %r459;
	st.shared.u32 	[%r100+20480], %r459;
	st.shared.u32 	[%r100+21504], %r459;
	st.shared.u32 	[%r100+22528], %r459;
	st.shared.u32 	[%r100+23552], %r459;
	st.shared.u32 	[%r100+24576], %r459;
	st.shared.u32 	[%r100+25600], %r459;
	st.shared.u32 	[%r100+26624], %r459;
	st.shared.u32 	[%r100+27648], %r459;
	st.shared.u32 	[%r100+28672], %r459;
	st.shared.u32 	[%r100+29696], %r459;
	st.shared.u32 	[%r100+30720], %r459;
	st.shared.u32 	[%r100+31744], %r459;
	st.shared.u32 	[%r100+32768], %r459;
	// begin inline asm
	bmsk.clamp.b32 %r371, %r459, %r373;
	// end inline asm
	// begin inline asm
	shr.b32 %r374, %r897, %r430;
	// end inline asm
	and.b32  	%r462, %r371, %r374;
	shl.b32 	%r463, %r462, 10;
	not.b32 	%r464, %r463;
	and.b32  	%r465, %r464, 31744;
	add.s32 	%r466, %r100, %r465;
	shr.u32 	%r467, %r462, 4;
	and.b32  	%r468, %r467, 268435454;
	sub.s32 	%r147, %r466, %r468;
	ld.shared.u16 	%rs1, [%r147+2];
	add.s16 	%rs20, %rs1, 1;
	st.shared.u16 	[%r147+2], %rs20;
	// begin inline asm
	shr.b32 %r377, %r896, %r430;
	// end inline asm
	and.b32  	%r469, %r371, %r377;
	shl.b32 	%r470, %r469, 10;
	not.b32 	%r471, %r470;
	and.b32  	%r472, %r471, 31744;
	add.s32 	%r473, %r100, %r472;
	shr.u32 	%r474, %r469, 4;
	and.b32  	%r475, %r474, 268435454;
	sub.s32 	%r148, %r473, %r475;
	ld.shared.u16 	%rs2, [%r148+2];
	add.s16 	%rs21, %rs2, 1;
	st.shared.u16 	[%r148+2], %rs21;
	// begin inline asm
	shr.b32 %r380, %r895, %r430;
	// end inline asm
	and.b32  	%r476, %r371, %r380;
	shl.b32 	%r477, %r476, 10;
	not.b32 	%r478, %r477;
	and.b32  	%r479, %r478, 31744;
	add.s32 	%r480, %r100, %r479;
	shr.u32 	%r481, %r476, 4;
	and.b32  	%r482, %r481, 268435454;
	sub.s32 	%r149, %r480, %r482;
	ld.shared.u16 	%rs3, [%r149+2];
	add.s16 	%rs22, %rs3, 1;
	st.shared.u16 	[%r149+2], %rs22;
	// begin inline asm
	shr.b32 %r383, %r894, %r430;
	// end inline asm
	and.b32  	%r483, %r371, %r383;
	shl.b32 	%r484, %r483, 10;
	not.b32 	%r485, %r484;
	and.b32  	%r486, %r485, 31744;
	add.s32 	%r487, %r100, %r486;
	shr.u32 	%r488, %r483, 4;
	and.b32  	%r489, %r488, 268435454;
	sub.s32 	%r150, %r487, %r489;
	ld.shared.u16 	%rs4, [%r150+2];
	add.s16 	%rs23, %rs4, 1;
	st.shared.u16 	[%r150+2], %rs23;
	// begin inline asm
	shr.b32 %r386, %r893, %r430;
	// end inline asm
	and.b32  	%r490, %r371, %r386;
	shl.b32 	%r491, %r490, 10;
	not.b32 	%r492, %r491;
	and.b32  	%r493, %r492, 31744;
	add.s32 	%r494, %r100, %r493;
	shr.u32 	%r495, %r490, 4;
	and.b32  	%r496, %r495, 268435454;
	sub.s32 	%r151, %r494, %r496;
	ld.shared.u16 	%rs5, [%r151+2];
	add.s16 	%rs24, %rs5, 1;
	st.shared.u16 	[%r151+2], %rs24;
	// begin inline asm
	shr.b32 %r389, %r892, %r430;
	// end inline asm
	and.b32  	%r497, %r371, %r389;
	shl.b32 	%r498, %r497, 10;
	not.b32 	%r499, %r498;
	and.b32  	%r500, %r499, 31744;
	add.s32 	%r501, %r100, %r500;
	shr.u32 	%r502, %r497, 4;
	and.b32  	%r503, %r502, 268435454;
	sub.s32 	%r152, %r501, %r503;
	ld.shared.u16 	%rs6, [%r152+2];
	add.s16 	%rs25, %rs6, 1;
	st.shared.u16 	[%r152+2], %rs25;
	// begin inline asm
	shr.b32 %r392, %r891, %r430;
	// end inline asm
	and.b32  	%r504, %r371, %r392;
	shl.b32 	%r505, %r504, 10;
	not.b32 	%r506, %r505;
	and.b32  	%r507, %r506, 31744;
	add.s32 	%r508, %r100, %r507;
	shr.u32 	%r509, %r504, 4;
	and.b32  	%r510, %r509, 268435454;
	sub.s32 	%r153, %r508, %r510;
	ld.shared.u16 	%rs7, [%r153+2];
	add.s16 	%rs26, %rs7, 1;
	st.shared.u16 	[%r153+2], %rs26;
	// begin inline asm
	shr.b32 %r395, %r890, %r430;
	// end inline asm
	and.b32  	%r511, %r371, %r395;
	shl.b32 	%r512, %r511, 10;
	not.b32 	%r513, %r512;
	and.b32  	%r514, %r513, 31744;
	add.s32 	%r515, %r100, %r514;
	shr.u32 	%r516, %r511, 4;
	and.b32  	%r517, %r516, 268435454;
	sub.s32 	%r154, %r515, %r517;
	ld.shared.u16 	%rs8, [%r154+2];
	add.s16 	%rs27, %rs8, 1;
	st.shared.u16 	[%r154+2], %rs27;
	// begin inline asm
	shr.b32 %r398, %r889, %r430;
	// end inline asm
	and.b32  	%r518, %r371, %r398;
	shl.b32 	%r519, %r518, 10;
	not.b32 	%r520, %r519;
	and.b32  	%r521, %r520, 31744;
	add.s32 	%r522, %r100, %r521;
	shr.u32 	%r523, %r518, 4;
	and.b32  	%r524, %r523, 268435454;
	sub.s32 	%r155, %r522, %r524;
	ld.shared.u16 	%rs9, [%r155+2];
	add.s16 	%rs28, %rs9, 1;
	st.shared.u16 	[%r155+2], %rs28;
	// begin inline asm
	shr.b32 %r401, %r888, %r430;
	// end inline asm
	and.b32  	%r525, %r371, %r401;
	shl.b32 	%r526, %r525, 10;
	not.b32 	%r527, %r526;
	and.b32  	%r528, %r527, 31744;
	add.s32 	%r529, %r100, %r528;
	shr.u32 	%r530, %r525, 4;
	and.b32  	%r531, %r530, 268435454;
	sub.s32 	%r156, %r529, %r531;
	ld.shared.u16 	%rs10, [%r156+2];
	add.s16 	%rs29, %rs10, 1;
	st.shared.u16 	[%r156+2], %rs29;
	// begin inline asm
	shr.b32 %r404, %r887, %r430;
	// end inline asm
	and.b32  	%r532, %r371, %r404;
	shl.b32 	%r533, %r532, 10;
	not.b32 	%r534, %r533;
	and.b32  	%r535, %r534, 31744;
	add.s32 	%r536, %r100, %r535;
	shr.u32 	%r537, %r532, 4;
	and.b32  	%r538, %r537, 268435454;
	sub.s32 	%r157, %r536, %r538;
	ld.shared.u16 	%rs11, [%r157+2];
	add.s16 	%rs30, %rs11, 1;
	st.shared.u16 	[%r157+2], %rs30;
	// begin inline asm
	shr.b32 %r407, %r886, %r430;
	// end inline asm
	and.b32  	%r539, %r371, %r407;
	shl.b32 	%r540, %r539, 10;
	not.b32 	%r541, %r540;
	and.b32  	%r542, %r541, 31744;
	add.s32 	%r543, %r100, %r542;
	shr.u32 	%r544, %r539, 4;
	and.b32  	%r545, %r544, 268435454;
	sub.s32 	%r158, %r543, %r545;
	ld.shared.u16 	%rs12, [%r158+2];
	add.s16 	%rs31, %rs12, 1;
	st.shared.u16 	[%r158+2], %rs31;
	// begin inline asm
	shr.b32 %r410, %r885, %r430;
	// end inline asm
	and.b32  	%r546, %r371, %r410;
	shl.b32 	%r547, %r546, 10;
	not.b32 	%r548, %r547;
	and.b32  	%r549, %r548, 31744;
	add.s32 	%r550, %r100, %r549;
	shr.u32 	%r551, %r546, 4;
	and.b32  	%r552, %r551, 268435454;
	sub.s32 	%r159, %r550, %r552;
	ld.shared.u16 	%rs13, [%r159+2];
	add.s16 	%rs32, %rs13, 1;
	st.shared.u16 	[%r159+2], %rs32;
	// begin inline asm
	shr.b32 %r413, %r884, %r430;
	// end inline asm
	and.b32  	%r553, %r371, %r413;
	shl.b32 	%r554, %r553, 10;
	not.b32 	%r555, %r554;
	and.b32  	%r556, %r555, 31744;
	add.s32 	%r557, %r100, %r556;
	shr.u32 	%r558, %r553, 4;
	and.b32  	%r559, %r558, 268435454;
	sub.s32 	%r160, %r557, %r559;
	ld.shared.u16 	%rs14, [%r160+2];
	add.s16 	%rs33, %rs14, 1;
	st.shared.u16 	[%r160+2], %rs33;
	// begin inline asm
	shr.b32 %r416, %r883, %r430;
	// end inline asm
	and.b32  	%r560, %r371, %r416;
	shl.b32 	%r561, %r560, 10;
	not.b32 	%r562, %r561;
	and.b32  	%r563, %r562, 31744;
	add.s32 	%r564, %r100, %r563;
	shr.u32 	%r565, %r560, 4;
	and.b32  	%r566, %r565, 268435454;
	sub.s32 	%r161, %r564, %r566;
	ld.shared.u16 	%rs15, [%r161+2];
	add.s16 	%rs34, %rs15, 1;
	st.shared.u16 	[%r161+2], %rs34;
	// begin inline asm
	shr.b32 %r419, %r882, %r430;
	// end inline asm
	and.b32  	%r567, %r371, %r419;
	shl.b32 	%r568, %r567, 10;
	not.b32 	%r569, %r568;
	and.b32  	%r570, %r569, 31744;
	add.s32 	%r571, %r100, %r570;
	shr.u32 	%r572, %r567, 4;
	and.b32  	%r573, %r572, 268435454;
	sub.s32 	%r162, %r571, %r573;
	ld.shared.u16 	%rs16, [%r162+2];
	add.s16 	%rs35, %rs16, 1;
	st.shared.u16 	[%r162+2], %rs35;
	// begin inline asm
	shr.b32 %r422, %r881, %r430;
	// end inline asm
	and.b32  	%r574, %r371, %r422;
	shl.b32 	%r575, %r574, 10;
	not.b32 	%r576, %r575;
	and.b32  	%r577, %r576, 31744;
	add.s32 	%r578, %r100, %r577;
	shr.u32 	%r579, %r574, 4;
	and.b32  	%r580, %r579, 268435454;
	sub.s32 	%r163, %r578, %r580;
	ld.shared.u16 	%rs17, [%r163+2];
	add.s16 	%rs36, %rs17, 1;
	st.shared.u16 	[%r163+2], %rs36;
	// begin inline asm
	shr.b32 %r425, %r880, %r430;
	// end inline asm
	and.b32  	%r581, %r371, %r425;
	shl.b32 	%r582, %r581, 10;
	not.b32 	%r583, %r582;
	and.b32  	%r584, %r583, 31744;
	add.s32 	%r585, %r100, %r584;
	shr.u32 	%r586, %r581, 4;
	and.b32  	%r587, %r586, 268435454;
	sub.s32 	%r164, %r585, %r587;
	ld.shared.u16 	%rs18, [%r164+2];
	add.s16 	%rs37, %rs18, 1;
	st.shared.u16 	[%r164+2], %rs37;
	// begin inline asm
	shr.b32 %r428, %r879, %r430;
	// end inline asm
	and.b32  	%r588, %r371, %r428;
	shl.b32 	%r589, %r588, 10;
	not.b32 	%r590, %r589;
	and.b32  	%r591, %r590, 31744;
	add.s32 	%r592, %r100, %r591;
	shr.u32 	%r593, %r588, 4;
	and.b32  	%r594, %r593, 268435454;
	sub.s32 	%r165, %r592, %r594;
	ld.shared.u16 	%rs19, [%r165+2];
	add.s16 	%rs38, %rs19, 1;
	st.shared.u16 	[%r165+2], %rs38;
	bar.sync 	0;
	ld.shared.u32 	%r166, [%r101];
	ld.shared.u32 	%r595, [%r101+4];
	ld.shared.u32 	%r596, [%r101+8];
	ld.shared.u32 	%r597, [%r101+12];
	ld.shared.u32 	%r598, [%r101+16];
	ld.shared.u32 	%r599, [%r101+20];
	ld.shared.u32 	%r600, [%r101+24];
	ld.shared.u32 	%r601, [%r101+28];
	ld.shared.u32 	%r602, [%r101+32];
	ld.shared.u32 	%r603, [%r101+36];
	ld.shared.u32 	%r604, [%r101+40];
	ld.shared.u32 	%r605, [%r101+44];
	ld.shared.u32 	%r606, [%r101+48];
	ld.shared.u32 	%r607, [%r101+52];
	ld.shared.u32 	%r608, [%r101+56];
	ld.shared.u32 	%r609, [%r101+60];
	ld.shared.u32 	%r610, [%r101+64];
	ld.shared.u32 	%r611, [%r101+68];
	ld.shared.u32 	%r612, [%r101+72];
	ld.shared.u32 	%r613, [%r101+76];
	ld.shared.u32 	%r614, [%r101+80];
	ld.shared.u32 	%r615, [%r101+84];
	ld.shared.u32 	%r616, [%r101+88];
	ld.shared.u32 	%r617, [%r101+92];
	ld.shared.u32 	%r618, [%r101+96];
	ld.shared.u32 	%r619, [%r101+100];
	ld.shared.u32 	%r620, [%r101+104];
	ld.shared.u32 	%r621, [%r101+108];
	ld.shared.u32 	%r622, [%r101+112];
	ld.shared.u32 	%r623, [%r101+116];
	ld.shared.u32 	%r624, [%r101+120];
	ld.shared.u32 	%r625, [%r101+124];
	ld.shared.u32 	%r626, [%r101+128];
	add.s32 	%r167, %r595, %r166;
	add.s32 	%r168, %r596, %r167;
	add.s32 	%r169, %r597, %r168;
	add.s32 	%r170, %r598, %r169;
	add.s32 	%r171, %r599, %r170;
	add.s32 	%r172, %r600, %r171;
	add.s32 	%r173, %r601, %r172;
	add.s32 	%r174, %r602, %r173;
	add.s32 	%r175, %r603, %r174;
	add.s32 	%r176, %r604, %r175;
	add.s32 	%r177, %r605, %r176;
	add.s32 	%r178, %r606, %r177;
	add.s32 	%r179, %r607, %r178;
	add.s32 	%r180, %r608, %r179;
	add.s32 	%r181, %r609, %r180;
	add.s32 	%r182, %r610, %r181;
	add.s32 	%r183, %r611, %r182;
	add.s32 	%r184, %r612, %r183;
	add.s32 	%r185, %r613, %r184;
	add.s32 	%r186, %r614, %r185;
	add.s32 	%r187, %r615, %r186;
	add.s32 	%r188, %r616, %r187;
	add.s32 	%r189, %r617, %r188;
	add.s32 	%r190, %r618, %r189;
	add.s32 	%r191, %r619, %r190;
	add.s32 	%r192, %r620, %r191;
	add.s32 	%r193, %r621, %r192;
	add.s32 	%r194, %r622, %r193;
	add.s32 	%r195, %r623, %r194;
	add.s32 	%r196, %r624, %r195;
	add.s32 	%r197, %r625, %r196;
	add.s32 	%r436, %r626, %r197;
	// begin inline asm
	mov.u32 %r431, %laneid;
	// end inline asm
	mov.b32 	%r434, 1;
	mov.b32 	%r461, -1;
	// begin inline asm
	{  .reg .u32 r0;  .reg .pred p;  shfl.sync.up.b32 r0|p, %r436, %r434, %r459, %r461;  @p add.u32 r0, r0, %r436;  mov.u32 %r432, r0;}
	// end inline asm
	mov.b32 	%r440, 2;
	// begin inline asm
	{  .reg .u32 r0;  .reg .pred p;  shfl.sync.up.b32 r0|p, %r432, %r440, %r459, %r461;  @p add.u32 r0, r0, %r432;  mov.u32 %r438, r0;}
	// end inline asm
	mov.b32 	%r446, 4;
	// begin inline asm
	{  .reg .u32 r0;  .reg .pred p;  shfl.sync.up.b32 r0|p, %r438, %r446, %r459, %r461;  @p add.u32 r0, r0, %r438;  mov.u32 %r444, r0;}
	// end inline asm
	mov.b32 	%r452, 8;
	// begin inline asm
	{  .reg .u32 r0;  .reg .pred p;  shfl.sync.up.b32 r0|p, %r444, %r452, %r459, %r461;  @p add.u32 r0, r0, %r444;  mov.u32 %r450, r0;}
	// end inline asm
	mov.b32 	%r458, 16;
	// begin inline asm
	{  .reg .u32 r0;  .reg .pred p;  shfl.sync.up.b32 r0|p, %r450, %r458, %r459, %r461;  @p add.u32 r0, r0, %r450;  mov.u32 %r456, r0;}
	// end inline asm
	setp.ne.s32 	%p41, %r431, 31;
	@%p41 bra 	$L__BB32_79;
	st.shared.u32 	[%r102], %r456;
$L__BB32_79:
	sub.s32 	%r627, %r456, %r436;
	setp.gt.u32 	%p42, %r2, 31;
	setp.eq.s32 	%p43, %r99, 7;
	setp.eq.s32 	%p44, %r99, 6;
	setp.eq.s32 	%p45, %r99, 5;
	setp.eq.s32 	%p46, %r99, 4;
	setp.eq.s32 	%p47, %r99, 3;
	setp.eq.s32 	%p48, %r99, 2;
	setp.eq.s32 	%p49, %r99, 1;
	bar.sync 	0;
	ld.shared.v4.u32 	{%r628, %r629, %r630, %r631}, [_ZZN3cub18CUB_300001_SM_10006detail10radix_sort31DeviceRadixSortSingleTileKernelINS1_5radix10policy_hubIiiyE10Policy1000ELNS0_9SortOrderE1EiiyNS1_21identity_decomposer_tEEEvPKT1_PSA_PKT2_PSE_T3_iiT4_E12temp_storage+33792];
	selp.b32 	%r632, %r628, %r917, %p49;
	add.s32 	%r633, %r629, %r628;
	selp.b32 	%r634, %r633, %r632, %p48;
	add.s32 	%r635, %r633, %r630;
	selp.b32 	%r636, %r635, %r634, %p47;
	add.s32 	%r637, %r635, %r631;
	selp.b32 	%r638, %r637, %r636, %p46;
	ld.shared.v4.u32 	{%r639, %r640, %r641, %r642}, [_ZZN3cub18CUB_300001_SM_10006detail10radix_sort31DeviceRadixSortSingleTileKernelINS1_5radix10policy_hubIiiyE10Policy1000ELNS0_9SortOrderE1EiiyNS1_21identity_decomposer_tEEEvPKT1_PSA_PKT2_PSE_T3_iiT4_E12temp_storage+33808];
	add.s32 	%r643, %r637, %r639;
	selp.b32 	%r644, %r643, %r638, %p45;
	add.s32 	%r645, %r643, %r640;
	selp.b32 	%r646, %r645, %r644, %p44;
	add.s32 	%r647, %r645, %r641;
	selp.b32 	%r917, %r647, %r646, %p43;
	add.s32 	%r202, %r647, %r642;
	setp.ne.s32 	%p50, %r431, 0;
	selp.b32 	%r648, %r627, 0, %p50;
	add.s32 	%r649, %r917, %r648;
	or.pred  	%p51, %p42, %p50;
	selp.b32 	%r918, %r649, %r627, %p42;
	@%p51 bra 	$L__BB32_81;
	shl.b32 	%r918, %r202, 16;
	st.shared.u32 	[_ZZN3cub18CUB_300001_SM_10006detail10radix_sort31DeviceRadixSortSingleTileKernelINS1_5radix10policy_hubIiiyE10Policy1000ELNS0_9SortOrderE1EiiyNS1_21identity_decomposer_tEEEvPKT1_PSA_PKT2_PSE_T3_iiT4_E12temp_storage+33832], %r918;
$L__BB32_81:
	setp.eq.s32 	%p52, %r2, 0;
	bar.sync 	0;
	ld.shared.u32 	%r650, [_ZZN3cub18CUB_300001_SM_10006detail10radix_sort31DeviceRadixSortSingleTileKernelINS1_5radix10policy_hubIiiyE10Policy1000ELNS0_9SortOrderE1EiiyNS1_21identity_decomposer_tEEEvPKT1_PSA_PKT2_PSE_T3_iiT4_E12temp_storage+33832];
	selp.b32 	%r651, 0, %r650, %p52;
	add.s32 	%r652, %r918, %r651;
	add.s32 	%r653, %r166, %r652;
	add.s32 	%r654, %r167, %r652;
	add.s32 	%r655, %r168, %r652;
	add.s32 	%r656, %r169, %r652;
	add.s32 	%r657, %r170, %r652;
	add.s32 	%r658, %r171, %r652;
	add.s32 	%r659, %r172, %r652;
	add.s32 	%r660, %r173, %r652;
	add.s32 	%r661, %r174, %r652;
	add.s32 	%r662, %r175, %r652;
	add.s32 	%r663, %r176, %r652;
	add.s32 	%r664, %r177, %r652;
	add.s32 	%r665, %r178, %r652;
	add.s32 	%r666, %r179, %r652;
	add.s32 	%r667, %r180, %r652;
	add.s32 	%r668, %r181, %r652;
	add.s32 	%r669, %r182, %r652;
	add.s32 	%r670, %r183, %r652;
	add.s32 	%r671, %r184, %r652;
	add.s32 	%r672, %r185, %r652;
	add.s32 	%r673, %r186, %r652;
	add.s32 	%r674, %r187, %r652;
	add.s32 	%r675, %r188, %r652;
	add.s32 	%r676, %r189, %r652;
	add.s32 	%r677, %r190, %r652;
	add.s32 	%r678, %r191, %r652;
	add.s32 	%r679, %r192, %r652;
	add.s32 	%r680, %r193, %r652;
	add.s32 	%r681, %r194, %r652;
	add.s32 	%r682, %r195, %r652;
	add.s32 	%r683, %r196, %r652;
	add.s32 	%r684, %r197, %r652;
	st.shared.u32 	[%r101], %r652;
	st.shared.u32 	[%r101+4], %r653;
	st.shared.u32 	[%r101+8], %r654;
	st.shared.u32 	[%r101+12], %r655;
	st.shared.u32 	[%r101+16], %r656;
	st.shared.u32 	[%r101+20], %r657;
	st.shared.u32 	[%r101+24], %r658;
	st.shared.u32 	[%r101+28], %r659;
	st.shared.u32 	[%r101+32], %r660;
	st.shared.u32 	[%r101+36], %r661;
	st.shared.u32 	[%r101+40], %r662;
	st.shared.u32 	[%r101+44], %r663;
	st.shared.u32 	[%r101+48], %r664;
	st.shared.u32 	[%r101+52], %r665;
	st.shared.u32 	[%r101+56], %r666;
	st.shared.u32 	[%r101+60], %r667;
	st.shared.u32 	[%r101+64], %r668;
	st.shared.u32 	[%r101+68], %r669;
	st.shared.u32 	[%r101+72], %r670;
	st.shared.u32 	[%r101+76], %r671;
	st.shared.u32 	[%r101+80], %r672;
	st.shared.u32 	[%r101+84], %r673;
	st.shared.u32 	[%r101+88], %r674;
	st.shared.u32 	[%r101+92], %r675;
	st.shared.u32 	[%r101+96], %r676;
	st.shared.u32 	[%r101+100], %r677;
	st.shared.u32 	[%r101+104], %r678;
	st.shared.u32 	[%r101+108], %r679;
	st.shared.u32 	[%r101+112], %r680;
	st.shared.u32 	[%r101+116], %r681;
	st.shared.u32 	[%r101+120], %r682;
	st.shared.u32 	[%r101+124], %r683;
	st.shared.u32 	[%r101+128], %r684;
	bar.sync 	0;
	cvt.u32.u16 	%r685, %rs1;
	ld.shared.u16 	%r686, [%r147+2];
	add.s32 	%r206, %r686, %r685;
	cvt.u32.u16 	%r687, %rs2;
	ld.shared.u16 	%r688, [%r148+2];
	add.s32 	%r207, %r688, %r687;
	cvt.u32.u16 	%r689, %rs3;
	ld.shared.u16 	%r690, [%r149+2];
	add.s32 	%r208, %r690, %r689;
	cvt.u32.u16 	%r691, %rs4;
	ld.shared.u16 	%r692, [%r150+2];
	add.s32 	%r209, %r692, %r691;
	cvt.u32.u16 	%r693, %rs5;
	ld.shared.u16 	%r694, [%r151+2];
	add.s32 	%r210, %r694, %r693;
	cvt.u32.u16 	%r695, %rs6;
	ld.shared.u16 	%r696, [%r152+2];
	add.s32 	%r211, %r696, %r695;
	cvt.u32.u16 	%r697, %rs7;
	ld.shared.u16 	%r698, [%r153+2];
	add.s32 	%r212, %r698, %r697;
	cvt.u32.u16 	%r699, %rs8;
	ld.shared.u16 	%r700, [%r154+2];
	add.s32 	%r213, %r700, %r699;
	cvt.u32.u16 	%r701, %rs9;
	ld.shared.u16 	%r702, [%r155+2];
	add.s32 	%r214, %r702, %r701;
	cvt.u32.u16 	%r703, %rs10;
	ld.shared.u16 	%r704, [%r156+2];
	add.s32 	%r215, %r704, %r703;
	cvt.u32.u16 	%r705, %rs11;
	ld.shared.u16 	%r706, [%r157+2];
	add.s32 	%r216, %r706, %r705;
	cvt.u32.u16 	%r707, %rs12;
	ld.shared.u16 	%r708, [%r158+2];
	add.s32 	%r217, %r708, %r707;
	cvt.u32.u16 	%r709, %rs13;
	ld.shared.u16 	%r710, [%r159+2];
	add.s32 	%r218, %r710, %r709;
	cvt.u32.u16 	%r711, %rs14;
	ld.shared.u16 	%r712, [%r160+2];
	add.s32 	%r219, %r712, %r711;
	cvt.u32.u16 	%r713, %rs15;
	ld.shared.u16 	%r714, [%r161+2];
	add.s32 	%r220, %r714, %r713;
	cvt.u32.u16 	%r715, %rs16;
	ld.shared.u16 	%r716, [%r162+2];
	add.s32 	%r221, %r716, %r715;
	cvt.u32.u16 	%r717, %rs17;
	ld.shared.u16 	%r718, [%r163+2];
	add.s32 	%r222, %r718, %r717;
	cvt.u32.u16 	%r719, %rs18;
	ld.shared.u16 	%r720, [%r164+2];
	add.s32 	%r223, %r720, %r719;
	cvt.u32.u16 	%r721, %rs19;
	ld.shared.u16 	%r722, [%r165+2];
	add.s32 	%r224, %r722, %r721;
	bar.sync 	0;
	setp.lt.s32 	%p53, %r878, %r304;
	@%p53 bra 	$L__BB32_121;
	cvt.u64.u32 	%rd15, %r2;
	shl.b32 	%r723, %r206, 2;
	mov.u32 	%r724, _ZZN3cub18CUB_300001_SM_10006detail10radix_sort31DeviceRadixSortSingleTileKernelINS1_5radix10policy_hubIiiyE10Policy1000ELNS0_9SortOrderE1EiiyNS1_21identity_decomposer_tEEEvPKT1_PSA_PKT2_PSE_T3_iiT4_E12temp_storage;
	add.s32 	%r725, %r724, %r723;
	st.shared.u32 	[%r725], %r897;
	shl.b32 	%r726, %r207, 2;
	add.s32 	%r727, %r724, %r726;
	st.shared.u32 	[%r727], %r896;
	shl.b32 	%r728, %r208, 2;
	add.s32 	%r729, %r724, %r728;
	st.shared.u32 	[%r729], %r895;
	shl.b32 	%r730, %r209, 2;
	add.s32 	%r731, %r724, %r730;
	st.shared.u32 	[%r731], %r894;
	shl.b32 	%r732, %r210, 2;
	add.s32 	%r733, %r724, %r732;
	st.shared.u32 	[%r733], %r893;
	shl.b32 	%r734, %r211, 2;
	add.s32 	%r735, %r724, %r734;
	st.shared.u32 	[%r735], %r892;
	shl.b32 	%r736, %r212, 2;
	add.s32 	%r737, %r724, %r736;
	st.shared.u32 	[%r737], %r891;
	shl.b32 	%r738, %r213, 2;
	add.s32 	%r739, %r724, %r738;
	st.shared.u32 	[%r739], %r890;
	shl.b32 	%r740, %r214, 2;
	add.s32 	%r741, %r724, %r740;
	st.shared.u32 	[%r741], %r889;
	shl.b32 	%r742, %r215, 2;
	add.s32 	%r743, %r724, %r742;
	st.shared.u32 	[%r743], %r888;
	shl.b32 	%r744, %r216, 2;
	add.s32 	%r745, %r724, %r744;
	st.shared.u32 	[%r745], %r887;
	shl.b32 	%r746, %r217, 2;
	add.s32 	%r747, %r724, %r746;
	st.shared.u32 	[%r747], %r886;
	shl.b32 	%r748, %r218, 2;
	add.s32 	%r749, %r724, %r748;
	st.shared.u32 	[%r749], %r885;
	shl.b32 	%r750, %r219, 2;
	add.s32 	%r751, %r724, %r750;
	st.shared.u32 	[%r751], %r884;
	shl.b32 	%r752, %r220, 2;
	add.s32 	%r753, %r724, %r752;
	st.shared.u32 	[%r753], %r883;
	shl.b32 	%r754, %r221, 2;
	add.s32 	%r755, %r724, %r754;
	st.shared.u32 	[%r755], %r882;
	shl.b32 	%r756, %r222, 2;
	add.s32 	%r757, %r724, %r756;
	st.shared.u32 	[%r757], %r881;
	shl.b32 	%r758, %r223, 2;
	add.s32 	%r759, %r724, %r758;
	st.shared.u32 	[%r759], %r880;
	shl.b32 	%r760, %r224, 2;
	add.s32 	%r761, %r724, %r760;
	st.shared.u32 	[%r761], %r879;
	bar.sync 	0;
	mad.lo.s32 	%r225, %r2, -72, %r103;
	ld.shared.u32 	%r226, [%r225];
	ld.shared.u32 	%r227, [%r225+1024];
	ld.shared.u32 	%r228, [%r225+2048];
	ld.shared.u32 	%r229, [%r225+3072];
	ld.shared.u32 	%r230, [%r225+4096];
	ld.shared.u32 	%r231, [%r225+5120];
	ld.shared.u32 	%r232, [%r225+6144];
	ld.shared.u32 	%r233, [%r225+7168];
	ld.shared.u32 	%r234, [%r225+8192];
	ld.shared.u32 	%r235, [%r225+9216];
	ld.shared.u32 	%r236, [%r225+10240];
	ld.shared.u32 	%r237, [%r225+11264];
	ld.shared.u32 	%r238, [%r225+12288];
	ld.shared.u32 	%r239, [%r225+13312];
	ld.shared.u32 	%r240, [%r225+14336];
	ld.shared.u32 	%r241, [%r225+15360];
	ld.shared.u32 	%r242, [%r225+16384];
	ld.shared.u32 	%r243, [%r225+17408];
	ld.shared.u32 	%r244, [%r225+18432];
	bar.sync 	0;
	st.shared.u32 	[%r725], %r916;
	st.shared.u32 	[%r727], %r915;
	st.shared.u32 	[%r729], %r914;
	st.shared.u32 	[%r731], %r913;
	st.shared.u32 	[%r733], %r912;
	st.shared.u32 	[%r735], %r911;
	st.shared.u32 	[%r737], %r910;
	st.shared.u32 	[%r739], %r909;
	st.shared.u32 	[%r741], %r908;
	st.shared.u32 	[%r743], %r907;
	st.shared.u32 	[%r745], %r906;
	st.shared.u32 	[%r747], %r905;
	st.shared.u32 	[%r749], %r904;
	st.shared.u32 	[%r751], %r903;
	st.shared.u32 	[%r753], %r902;
	st.shared.u32 	[%r755], %r901;
	st.shared.u32 	[%r757], %r900;
	st.shared.u32 	[%r759], %r899;
	st.shared.u32 	[%r761], %r898;
	bar.sync 	0;
	ld.shared.u32 	%r245, [%r225+1024];
	ld.shared.u32 	%r246, [%r225+2048];
	ld.shared.u32 	%r247, [%r225+3072];
	ld.shared.u32 	%r248, [%r225+4096];
	ld.shared.u32 	%r249, [%r225+5120];
	ld.shared.u32 	%r250, [%r225+6144];
	ld.shared.u32 	%r251, [%r225+7168];
	ld.shared.u32 	%r252, [%r225+8192];
	ld.shared.u32 	%r253, [%r225+9216];
	ld.shared.u32 	%r254, [%r225+10240];
	ld.shared.u32 	%r255, [%r225+11264];
	ld.shared.u32 	%r256, [%r225+12288];
	ld.shared.u32 	%r257, [%r225+13312];
	ld.shared.u32 	%r258, [%r225+14336];
	ld.shared.u32 	%r259, [%r225+15360];
	ld.shared.u32 	%r260, [%r225+16384];
	ld.shared.u32 	%r261, [%r225+17408];
	ld.shared.u32 	%r262, [%r225+18432];
	setp.gt.u64 	%p54, %rd2, %rd15;
	cvta.to.global.u64 	%rd16, %rd6;
	mul.wide.u32 	%rd17, %r2, 4;
	add.s64 	%rd4, %rd16, %rd17;
	cvta.to.global.u64 	%rd18, %rd8;
	add.s64 	%rd5, %rd18, %rd17;
	@%p54 bra 	$L__BB32_83;
	bra.uni 	$L__BB32_84;
$L__BB32_83:
	xor.b32  	%r762, %r226, -2147483648;
	ld.shared.u32 	%r763, [%r225];
	st.global.u32 	[%rd4], %r762;
	st.global.u32 	[%rd5], %r763;
$L__BB32_84:
	add.s32 	%r764, %r2, 256;
	cvt.u64.u32 	%rd19, %r764;
	setp.le.u64 	%p55, %rd2, %rd19;
	@%p55 bra 	$L__BB32_86;
	xor.b32  	%r765, %r227, -2147483648;
	st.global.u32 	[%rd4+1024], %r765;
	st.global.u32 	[%rd5+1024], %r245;
$L__BB32_86:
	add.s32 	%r766, %r2, 512;
	cvt.u64.u32 	%rd20, %r766;
	setp.le.u64 	%p56, %rd2, %rd20;
	@%p56 bra 	$L__BB32_88;
	xor.b32  	%r767, %r228, -2147483648;
	st.global.u32 	[%rd4+2048], %r767;
	st.global.u32 	[%rd5+2048], %r246;
$L__BB32_88:
	add.s32 	%r768, %r2, 768;
	cvt.u64.u32 	%rd21, %r768;
	setp.le.u64 	%p57, %rd2, %rd21;
	@%p57 bra 	$L__BB32_90;
	xor.b32  	%r769, %r229, -2147483648;
	st.global.u32 	[%rd4+3072], %r769;
	st.global.u32 	[%rd5+3072], %r247;
$L__BB32_90:
	or.b32  	%r770, %r2, 1024;
	cvt.u64.u32 	%rd22, %r770;
	setp.le.u64 	%p58, %rd2, %rd22;
	@%p58 bra 	$L__BB32_92;
	xor.b32  	%r771, %r230, -2147483648;
	st.global.u32 	[%rd4+4096], %r771;
	st.global.u32 	[%rd5+4096], %r248;
$L__BB32_92:
	add.s32 	%r772, %r2, 1280;
	cvt.u64.u32 	%rd23, %r772;
	setp.le.u64 	%p59, %rd2, %rd23;
	@%p59 bra 	$L__BB32_94;
	xor.b32  	%r773, %r231, -2147483648;
	st.global.u32 	[%rd4+5120], %r773;
	st.global.u32 	[%rd5+5120], %r249;
$L__BB32_94:
	add.s32 	%r774, %r2, 1536;
	cvt.u64.u32 	%rd24, %r774;
	setp.le.u64 	%p60, %rd2, %rd24;
	@%p60 bra 	$L__BB32_96;
	xor.b32  	%r775, %r232, -2147483648;
	st.global.u32 	[%rd4+6144], %r775;
	st.global.u32 	[%rd5+6144], %r250;
$L__BB32_96:
	add.s32 	%r776, %r2, 1792;
	cvt.u64.u32 	%rd25, %r776;
	setp.le.u64 	%p61, %rd2, %rd25;
	@%p61 bra 	$L__BB32_98;
	xor.b32  	%r777, %r233, -2147483648;
	st.global.u32 	[%rd4+7168], %r777;
	st.global.u32 	[%rd5+7168], %r251;
$L__BB32_98:
	or.b32  	%r778, %r2, 2048;
	cvt.u64.u32 	%rd26, %r778;
	setp.le.u64 	%p62, %rd2, %rd26;
	@%p62 bra 	$L__BB32_100;
	xor.b32  	%r779, %r234, -2147483648;
	st.global.u32 	[%rd4+8192], %r779;
	st.global.u32 	[%rd5+8192], %r252;
$L__BB32_100:
	add.s32 	%r780, %r2, 2304;
	cvt.u64.u32 	%rd27, %r780;
	setp.le.u64 	%p63, %rd2, %rd27;
	@%p63 bra 	$L__BB32_102;
	xor.b32  	%r781, %r235, -2147483648;
	st.global.u32 	[%rd4+9216], %r781;
	st.global.u32 	[%rd5+9216], %r253;
$L__BB32_102:
	add.s32 	%r782, %r2, 2560;
	cvt.u64.u32 	%rd28, %r782;
	setp.le.u64 	%p64, %rd2, %rd28;
	@%p64 bra 	$L__BB32_104;
	xor.b32  	%r783, %r236, -2147483648;
	st.global.u32 	[%rd4+10240], %r783;
	st.global.u32 	[%rd5+10240], %r254;
$L__BB32_104:
	add.s32 	%r784, %r2, 2816;
	cvt.u64.u32 	%rd29, %r784;
	setp.le.u64 	%p65, %rd2, %rd29;
	@%p65 bra 	$L__BB32_106;
	xor.b32  	%r785, %r237, -2147483648;
	st.global.u32 	[%rd4+11264], %r785;
	st.global.u32 	[%rd5+11264], %r255;
$L__BB32_106:
	or.b32  	%r786, %r2, 3072;
	cvt.u64.u32 	%rd30, %r786;
	setp.le.u64 	%p66, %rd2, %rd30;
	@%p66 bra 	$L__BB32_108;
	xor.b32  	%r787, %r238, -2147483648;
	st.global.u32 	[%rd4+12288], %r787;
	st.global.u32 	[%rd5+12288], %r256;
$L__BB32_108:
	add.s32 	%r788, %r2, 3328;
	cvt.u64.u32 	%rd31, %r788;
	setp.le.u64 	%p67, %rd2, %rd31;
	@%p67 bra 	$L__BB32_110;
	xor.b32  	%r789, %r239, -2147483648;
	st.global.u32 	[%rd4+13312], %r789;
	st.global.u32 	[%rd5+13312], %r257;
$L__BB32_110:
	add.s32 	%r790, %r2, 3584;
	cvt.u64.u32 	%rd32, %r790;
	setp.le.u64 	%p68, %rd2, %rd32;
	@%p68 bra 	$L__BB32_112;
	xor.b32  	%r791, %r240, -2147483648;
	st.global.u32 	[%rd4+14336], %r791;
	st.global.u32 	[%rd5+14336], %r258;
$L__BB32_112:
	add.s32 	%r792, %r2, 3840;
	cvt.u64.u32 	%rd33, %r792;
	setp.le.u64 	%p69, %rd2, %rd33;
	@%p69 bra 	$L__BB32_114;
	xor.b32  	%r793, %r241, -2147483648;
	st.global.u32 	[%rd4+15360], %r793;
	st.global.u32 	[%rd5+15360], %r259;
$L__BB32_114:
	or.b32  	%r794, %r2, 4096;
	cvt.u64.u32 	%rd34, %r794;
	setp.le.u64 	%p70, %rd2, %rd34;
	@%p70 bra 	$L__BB32_116;
	xor.b32  	%r795, %r242, -2147483648;
	st.global.u32 	[%rd4+16384], %r795;
	st.global.u32 	[%rd5+16384], %r260;
$L__BB32_116:
	add.s32 	%r796, %r2, 4352;
	cvt.u64.u32 	%rd35, %r796;
	setp.le.u64 	%p71, %rd2, %rd35;
	@%p71 bra 	$L__BB32_118;
	xor.b32  	%r797, %r243, -2147483648;
	st.global.u32 	[%rd4+17408], %r797;
	st.global.u32 	[%rd5+17408], %r261;
$L__BB32_118:
	add.s32 	%r798, %r2, 4608;
	cvt.u64.u32 	%rd36, %r798;
	setp.le.u64 	%p72, %rd2, %rd36;
	@%p72 bra 	$L__BB32_120;
	xor.b32  	%r799, %r244, -2147483648;
	st.global.u32 	[%rd4+18432], %r799;
	st.global.u32 	[%rd5+18432], %r262;
$L__BB32_120:
	ret;
$L__BB32_121:
	shl.b32 	%r800, %r206, 2;
	mov.u32 	%r801, _ZZN3cub18CUB_300001_SM_10006detail10radix_sort31DeviceRadixSortSingleTileKernelINS1_5radix10policy_hubIiiyE10Policy1000ELNS0_9SortOrderE1EiiyNS1_21identity_decomposer_tEEEvPKT1_PSA_PKT2_PSE_T3_iiT4_E12temp_storage;
	add.s32 	%r802, %r801, %r800;
	st.shared.u32 	[%r802], %r897;
	shl.b32 	%r803, %r207, 2;
	add.s32 	%r804, %r801, %r803;
	st.shared.u32 	[%r804], %r896;
	shl.b32 	%r805, %r208, 2;
	add.s32 	%r806, %r801, %r805;
	st.shared.u32 	[%r806], %r895;
	shl.b32 	%r807, %r209, 2;
	add.s32 	%r808, %r801, %r807;
	st.shared.u32 	[%r808], %r894;
	shl.b32 	%r809, %r210, 2;
	add.s32 	%r810, %r801, %r809;
	st.shared.u32 	[%r810], %r893;
	shl.b32 	%r811, %r211, 2;
	add.s32 	%r812, %r801, %r811;
	st.shared.u32 	[%r812], %r892;
	shl.b32 	%r813, %r212, 2;
	add.s32 	%r814, %r801, %r813;
	st.shared.u32 	[%r814], %r891;
	shl.b32 	%r815, %r213, 2;
	add.s32 	%r816, %r801, %r815;
	st.shared.u32 	[%r816], %r890;
	shl.b32 	%r817, %r214, 2;
	add.s32 	%r818, %r801, %r817;
	st.shared.u32 	[%r818], %r889;
	shl.b32 	%r819, %r215, 2;
	add.s32 	%r820, %r801, %r819;
	st.shared.u32 	[%r820], %r888;
	shl.b32 	%r821, %r216, 2;
	add.s32 	%r822, %r801, %r821;
	st.shared.u32 	[%r822], %r887;
	shl.b32 	%r823, %r217, 2;
	add.s32 	%r824, %r801, %r823;
	st.shared.u32 	[%r824], %r886;
	shl.b32 	%r825, %r218, 2;
	add.s32 	%r826, %r801, %r825;
	st.shared.u32 	[%r826], %r885;
	shl.b32 	%r827, %r219, 2;
	add.s32 	%r828, %r801, %r827;
	st.shared.u32 	[%r828], %r884;
	shl.b32 	%r829, %r220, 2;
	add.s32 	%r830, %r801, %r829;
	st.shared.u32 	[%r830], %r883;
	shl.b32 	%r831, %r221, 2;
	add.s32 	%r832, %r801, %r831;
	st.shared.u32 	[%r832], %r882;
	shl.b32 	%r833, %r222, 2;
	add.s32 	%r834, %r801, %r833;
	st.shared.u32 	[%r834], %r881;
	shl.b32 	%r835, %r223, 2;
	add.s32 	%r836, %r801, %r835;
	st.shared.u32 	[%r836], %r880;
	shl.b32 	%r837, %r224, 2;
	add.s32 	%r838, %r801, %r837;
	st.shared.u32 	[%r838], %r879;
	bar.sync 	0;
	ld.shared.u32 	%r897, [%r103];
	ld.shared.u32 	%r896, [%r103+4];
	ld.shared.u32 	%r895, [%r103+8];
	ld.shared.u32 	%r894, [%r103+12];
	ld.shared.u32 	%r893, [%r103+16];
	ld.shared.u32 	%r892, [%r103+20];
	ld.shared.u32 	%r891, [%r103+24];
	ld.shared.u32 	%r890, [%r103+28];
	ld.shared.u32 	%r889, [%r103+32];
	ld.shared.u32 	%r888, [%r103+36];
	ld.shared.u32 	%r887, [%r103+40];
	ld.shared.u32 	%r886, [%r103+44];
	ld.shared.u32 	%r885, [%r103+48];
	ld.shared.u32 	%r884, [%r103+52];
	ld.shared.u32 	%r883, [%r103+56];
	ld.shared.u32 	%r882, [%r103+60];
	ld.shared.u32 	%r881, [%r103+64];
	ld.shared.u32 	%r880, [%r103+68];
	ld.shared.u32 	%r879, [%r103+72];
	bar.sync 	0;
	st.shared.u32 	[%r802], %r916;
	st.shared.u32 	[%r804], %r915;
	st.shared.u32 	[%r806], %r914;
	st.shared.u32 	[%r808], %r913;
	st.shared.u32 	[%r810], %r912;
	st.shared.u32 	[%r812], %r911;
	st.shared.u32 	[%r814], %r910;
	st.shared.u32 	[%r816], %r909;
	st.shared.u32 	[%r818], %r908;
	st.shared.u32 	[%r820], %r907;
	st.shared.u32 	[%r822], %r906;
	st.shared.u32 	[%r824], %r905;
	st.shared.u32 	[%r826], %r904;
	st.shared.u32 	[%r828], %r903;
	st.shared.u32 	[%r830], %r902;
	st.shared.u32 	[%r832], %r901;
	st.shared.u32 	[%r834], %r900;
	st.shared.u32 	[%r836], %r899;
	st.shared.u32 	[%r838], %r898;
	bar.sync 	0;
	ld.shared.u32 	%r916, [%r103];
	ld.shared.u32 	%r915, [%r103+4];
	ld.shared.u32 	%r914, [%r103+8];
	ld.shared.u32 	%r913, [%r103+12];
	ld.shared.u32 	%r912, [%r103+16];
	ld.shared.u32 	%r911, [%r103+20];
	ld.shared.u32 	%r910, [%r103+24];
	ld.shared.u32 	%r909, [%r103+28];
	ld.shared.u32 	%r908, [%r103+32];
	ld.shared.u32 	%r907, [%r103+36];
	ld.shared.u32 	%r906, [%r103+40];
	ld.shared.u32 	%r905, [%r103+44];
	ld.shared.u32 	%r904, [%r103+48];
	ld.shared.u32 	%r903, [%r103+52];
	ld.shared.u32 	%r902, [%r103+56];
	ld.shared.u32 	%r901, [%r103+60];
	ld.shared.u32 	%r900, [%r103+64];
	ld.shared.u32 	%r899, [%r103+68];
	ld.shared.u32 	%r898, [%r103+72];
	bar.sync 	0;
	add.s32 	%r878, %r878, 6;
	add.s32 	%r877, %r877, -6;
	bra.uni 	$L__BB32_77;

}
	// .globl	_ZN3cub18CUB_300001_SM_10006detail10radix_sort30DeviceRadixSortHistogramKernelINS1_5radix10policy_hubIiiyE10Policy1000ELNS0_9SortOrderE1EiyNS1_21identity_decomposer_tEEEvPT2_PKT1_SA_iiT3_
.visible .entry _ZN3cub18CUB_300001_SM_10006detail10radix_sort30DeviceRadixSortHistogramKernelINS1_5radix10policy_hubIiiyE10Policy1000ELNS0_9SortOrderE1EiyNS1_21identity_decomposer_tEEEvPT2_PKT1_SA_iiT3_(
	.param .u64 .ptr .align 1 _ZN3cub18CUB_300001_SM_10006detail10radix_sort30DeviceRadixSortHistogramKernelINS1_5radix10policy_hubIiiyE10Policy1000ELNS0_9SortOrderE1EiyNS1_21identity_decomposer_tEEEvPT2_PKT1_SA_iiT3__param_0,
	.param .u64 .ptr .align 1 _ZN3cub18CUB_300001_SM_10006detail10radix_sort30DeviceRadixSortHistogramKernelINS1_5radix10policy_hubIiiyE10Policy1000ELNS0_9SortOrderE1EiyNS1_21identity_decomposer_tEEEvPT2_PKT1_SA_iiT3__param_1,
	.param .u64 _ZN3cub18CUB_300001_SM_10006detail10radix_sort30DeviceRadixSortHistogramKernelINS1_5radix10policy_hubIiiyE10Policy1000ELNS0_9SortOrderE1EiyNS1_21identity_decomposer_tEEEvPT2_PKT1_SA_iiT3__param_2,
	.param .u32 _ZN3cub18CUB_300001_SM_10006detail10radix_sort30DeviceRadixSortHistogramKernelINS1_5radix10policy_hubIiiyE10Policy1000ELNS0_9SortOrderE1EiyNS1_21identity_decomposer_tEEEvPT2_PKT1_SA_iiT3__param_3,
	.param .u32 _ZN3cub18CUB_300001_SM_10006detail10radix_sort30DeviceRadixSortHistogramKernelINS1_5radix10policy_hubIiiyE10Policy1000ELNS0_9SortOrderE1EiyNS1_21identity_decomposer_tEEEvPT2_PKT1_SA_iiT3__param_4,
	.param .align 1 .b8 _ZN3cub18CUB_300001_SM_10006detail10radix_sort30DeviceRadixSortHistogramKernelINS1_5radix10policy_hubIiiyE10Policy1000ELNS0_9SortOrderE1EiyNS1_21identity_decomposer_tEEEvPT2_PKT1_SA_iiT3__param_5[1]
)
.maxntid 128
{
	.reg .pred 	%p<91>;
	.reg .b32 	%r<486>;
	.reg .b64 	%rd<137>;
	// demoted variable
	.shared .align 4 .b8 _ZZN3cub18CUB_300001_SM_10006detail10radix_sort30DeviceRadixSortHistogramKernelINS1_5radix10policy_hubIiiyE10Policy1000ELNS0_9SortOrderE1EiyNS1_21identity_decomposer_tEEEvPT2_PKT1_SA_iiT3_E12temp_storage[4096];
	ld.param.u64 	%rd18, [_ZN3cub18CUB_300001_SM_10006detail10radix_sort30DeviceRadixSortHistogramKernelINS1_5radix10policy_hubIiiyE10Policy1000ELNS0_9SortOrderE1EiyNS1_21identity_decomposer_tEEEvPT2_PKT1_SA_iiT3__param_0];
	ld.param.u64 	%rd19, [_ZN3cub18CUB_300001_SM_10006detail10radix_sort30DeviceRadixSortHistogramKernelINS1_5radix10policy_hubIiiyE10Policy1000ELNS0_9SortOrderE1EiyNS1_21identity_decomposer_tEEEvPT2_PKT1_SA_iiT3__param_1];
	ld.param.u64 	%rd17, [_ZN3cub18CUB_300001_SM_10006detail10radix_sort30DeviceRadixSortHistogramKernelINS1_5radix10policy_hubIiiyE10Policy1000ELNS0_9SortOrderE1EiyNS1_21identity_decomposer_tEEEvPT2_PKT1_SA_iiT3__param_2];
	ld.param.u32 	%r174, [_ZN3cub18CUB_300001_SM_10006detail10radix_sort30DeviceRadixSortHistogramKernelINS1_5radix10policy_hubIiiyE10Policy1000ELNS0_9SortOrderE1EiyNS1_21identity_decomposer_tEEEvPT2_PKT1_SA_iiT3__param_3];
	ld.param.u32 	%r175, [_ZN3cub18CUB_300001_SM_10006detail10radix_sort30DeviceRadixSortHistogramKernelINS1_5radix10policy_hubIiiyE10Policy1000ELNS0_9SortOrderE1EiyNS1_21identity_decomposer_tEEEvPT2_PKT1_SA_iiT3__param_4];
	cvta.to.global.u64 	%rd1, %rd19;
	cvta.to.global.u64 	%rd2, %rd18;
	setp.eq.s64 	%p2, %rd17, 0;
	@%p2 bra 	$L__BB33_153;
	sub.s32 	%r176, %r175, %r174;
	add.s32 	%r177, %r176, 7;
	shr.s32 	%r178, %r177, 31;
	shr.u32 	%r179, %r178, 29;
	add.s32 	%r180, %r177, %r179;
	shr.s32 	%r181, %r180, 3;
	mov.u32 	%r182, %tid.x;
	setp.gt.u32 	%p3, %r182, 255;
	setp.lt.s32 	%p4, %r177, 8;
	mov.u32 	%r183, %ctaid.x;
	shl.b32 	%r184, %r183, 11;
	cvt.u64.u32 	%rd3, %r184;
	mov.u32 	%r185, %nctaid.x;
	shl.b32 	%r186, %r185, 11;
	cvt.u64.u32 	%rd4, %r186;
	add.s32 	%r1, %r181, -1;
	and.b32  	%r2, %r181, 15;
	and.b32  	%r3, %r181, 7;
	add.s32 	%r4, %r3, -1;
	and.b32  	%r5, %r181, 3;
	or.pred  	%p1, %p3, %p4;
	shl.b32 	%r187, %r182, 2;
	mov.u32 	%r188, _ZZN3cub18CUB_300001_SM_10006detail10radix_sort30DeviceRadixSortHistogramKernelINS1_5radix10policy_hubIiiyE10Policy1000ELNS0_9SortOrderE1EiyNS1_21identity_decomposer_tEEEvPT2_PKT1_SA_iiT3_E12temp_storage;
	add.s32 	%r6, %r188, %r187;
	and.b32  	%r7, %r181, 268435440;
	cvt.u64.u32 	%rd5, %r182;
	add.s32 	%r8, %r182, 128;
	add.s32 	%r9, %r182, 256;
	add.s32 	%r10, %r182, 384;
	add.s32 	%r11, %r182, 512;
	add.s32 	%r12, %r182, 640;
	add.s32 	%r13, %r182, 768;
	or.b32  	%r14, %r182, 1024;
	add.s32 	%r15, %r182, 1920;
	and.b32  	%r16, %r181, 268435448;
	and.b32  	%r17, %r181, 1;
	neg.s32 	%r18, %r7;
	add.s32 	%r19, %r6, 8192;
	add.s64 	%rd21, %rd17, -1;
	shr.u64 	%rd22, %rd21, 30;
	add.s64 	%rd23, %rd22, 1;
	min.u64 	%rd6, %rd23, %rd17;
	mov.b64 	%rd135, 0;
$L__BB33_2:
	@%p1 bra 	$L__BB33_30;
	setp.lt.u32 	%p5, %r1, 15;
	mov.b32 	%r439, 0;
	@%p5 bra 	$L__BB33_6;
	mov.u32 	%r436, %r19;
	mov.u32 	%r437, %r18;
$L__BB33_5:
	.pragma "nounroll";
	mov.b32 	%r190, 0;
	st.shared.u32 	[%r436+-8192], %r190;
	st.shared.u32 	[%r436+-7168], %r190;
	st.shared.u32 	[%r436+-6144], %r190;
	st.shared.u32 	[%r436+-5120], %r190;
	st.shared.u32 	[%r436+-4096], %r190;
	st.shared.u32 	[%r436+-3072], %r190;
	st.shared.u32 	[%r436+-2048], %r190;
	st.shared.u32 	[%r436+-1024], %r190;
	st.shared.u32 	[%r436], %r190;
	st.shared.u32 	[%r436+1024], %r190;
	st.shared.u32 	[%r436+2048], %r190;
	st.shared.u32 	[%r436+3072], %r190;
	st.shared.u32 	[%r436+4096], %r190;
	st.shared.u32 	[%r436+5120], %r190;
	st.shared.u32 	[%r436+6144], %r190;
	st.shared.u32 	[%r436+7168], %r190;
	add.s32 	%r437, %r437, 16;
	add.s32 	%r436, %r436, 16384;
	setp.ne.s32 	%p6, %r437, 0;
	mov.u32 	%r439, %r7;
	@%p6 bra 	$L__BB33_5;
$L__BB33_6:
	add.s32 	%r25, %r2, -1;
	setp.eq.s32 	%p7, %r2, 0;
	@%p7 bra 	$L__BB33_16;
	setp.lt.u32 	%p8, %r25, 7;
	@%p8 bra 	$L__BB33_9;
	shl.b32 	%r191, %r439, 10;
	add.s32 	%r192, %r6, %r191;
	mov.b32 	%r193, 0;
	st.shared.u32 	[%r192], %r193;
	st.shared.u32 	[%r192+1024], %r193;
	st.shared.u32 	[%r192+2048], %r193;
	st.shared.u32 	[%r192+3072], %r193;
	st.shared.u32 	[%r192+4096], %r193;
	st.shared.u32 	[%r192+5120], %r193;
	st.shared.u32 	[%r192+6144], %r193;
	st.shared.u32 	[%r192+7168], %r193;
	add.s32 	%r439, %r439, 8;
$L__BB33_9:
	setp.eq.s32 	%p9, %r3, 0;
	@%p9 bra 	$L__BB33_16;
	setp.lt.u32 	%p10, %r4, 3;
	@%p10 bra 	$L__BB33_12;
	shl.b32 	%r194, %r439, 10;
	add.s32 	%r195, %r6, %r194;
	mov.b32 	%r196, 0;
	st.shared.u32 	[%r195], %r196;
	st.shared.u32 	[%r195+1024], %r196;
	st.shared.u32 	[%r195+2048], %r196;
	st.shared.u32 	[%r195+3072], %r196;
	add.s32 	%r439, %r439, 4;
$L__BB33_12:
	setp.eq.s32 	%p11, %r5, 0;
	@%p11 bra 	$L__BB33_16;
	setp.eq.s32 	%p12, %r5, 1;
	shl.b32 	%r197, %r439, 10;
	add.s32 	%r30, %r6, %r197;
	mov.b32 	%r198, 0;
	st.shared.u32 	[%r30], %r198;
	@%p12 bra 	$L__BB33_16;
	setp.eq.s32 	%p13, %r5, 2;
	mov.b32 	%r199, 0;
	st.shared.u32 	[%r30+1024], %r199;
	@%p13 bra 	$L__BB33_16;
	mov.b32 	%r200, 0;
	st.shared.u32 	[%r30+2048], %r200;
$L__BB33_16:
	cvt.u32.u64 	%r201, %rd5;
	setp.gt.u32 	%p14, %r201, 127;
	@%p14 bra 	$L__BB33_30;
	setp.lt.u32 	%p15, %r1, 15;
	mov.b32 	%r443, 0;
	@%p15 bra 	$L__BB33_20;
	mov.b32 	%r441, 0;
$L__BB33_19:
	.pragma "nounroll";
	shl.b32 	%r204, %r441, 10;
	add.s32 	%r205, %r6, %r204;
	mov.b32 	%r206, 0;
	st.shared.u32 	[%r205+512], %r206;
	st.shared.u32 	[%r205+1536], %r206;
	st.shared.u32 	[%r205+2560], %r206;
	st.shared.u32 	[%r205+3584], %r206;
	st.shared.u32 	[%r205+4608], %r206;
	st.shared.u32 	[%r205+5632], %r206;
	st.shared.u32 	[%r205+6656], %r206;
	st.shared.u32 	[%r205+7680], %r206;
	st.shared.u32 	[%r205+8704], %r206;
	st.shared.u32 	[%r205+9728], %r206;
	st.shared.u32 	[%r205+10752], %r206;
	st.shared.u32 	[%r205+11776], %r206;
	st.shared.u32 	[%r205+12800], %r206;
	st.shared.u32 	[%r205+13824], %r206;
	st.shared.u32 	[%r205+14848], %r206;
	st.shared.u32 	[%r205+15872], %r206;
	add.s32 	%r441, %r441, 16;
	setp.ne.s32 	%p16, %r441, %r7;
	mov.u32 	%r443, %r7;
	@%p16 bra 	$L__BB33_19;
$L__BB33_20:
	setp.eq.s32 	%p17, %r2, 0;
	@%p17 bra 	$L__BB33_30;
	setp.lt.u32 	%p18, %r25, 7;
	@%p18 bra 	$L__BB33_23;
	shl.b32 	%r207, %r443, 10;
	add.s32 	%r208, %r6, %r207;
	mov.b32 	%r209, 0;
	st.shared.u32 	[%r208+512], %r209;
	st.shared.u32 	[%r208+1536], %r209;
	st.shared.u32 	[%r208+2560], %r209;
	st.shared.u32 	[%r208+3584], %r209;
	st.shared.u32 	[%r208+4608], %r209;
	st.shared.u32 	[%r208+5632], %r209;
	st.shared.u32 	[%r208+6656], %r209;
	st.shared.u32 	[%r208+7680], %r209;
	add.s32 	%r443, %r443, 8;
$L__BB33_23:
	setp.eq.s32 	%p19, %r3, 0;
	@%p19 bra 	$L__BB33_30;
	setp.lt.u32 	%p20, %r4, 3;
	@%p20 bra 	$L__BB33_26;
	shl.b32 	%r210, %r443, 10;
	add.s32 	%r211, %r6, %r210;
	mov.b32 	%r212, 0;
	st.shared.u32 	[%r211+512], %r212;
	st.shared.u32 	[%r211+1536], %r212;
	st.shared.u32 	[%r211+2560], %r212;
	st.shared.u32 	[%r211+3584], %r212;
	add.s32 	%r443, %r443, 4;
$L__BB33_26:
	setp.eq.s32 	%p21, %r5, 0;
	@%p21 bra 	$L__BB33_30;
	setp.eq.s32 	%p22, %r5, 1;
	shl.b32 	%r213, %r443, 10;
	add.s32 	%r38, %r6, %r213;
	mov.b32 	%r214, 0;
	st.shared.u32 	[%r38+512], %r214;
	@%p22 bra 	$L__BB33_30;
	setp.eq.s32 	%p23, %r5, 2;
	mov.b32 	%r215, 0;
	st.shared.u32 	[%r38+1536], %r215;
	@%p23 bra 	$L__BB33_30;
	mov.b32 	%r216, 0;
	st.shared.u32 	[%r38+2560], %r216;
$L__BB33_30:
	bar.sync 	0;
	bar.sync 	0;
	shl.b64 	%rd8, %rd135, 30;
	sub.s64 	%rd24, %rd17, %rd8;
	min.u64 	%rd9, %rd24, 1073741824;
	setp.le.u64 	%p24, %rd9, %rd3;
	@%p24 bra 	$L__BB33_70;
	mov.u64 	%rd136, %rd3;
$L__BB33_32:
	add.s64 	%rd11, %rd136, %rd8;
	sub.s64 	%rd12, %rd17, %rd11;
	setp.lt.u64 	%p25, %rd12, 2048;
	@%p25 bra 	$L__BB33_34;
	add.s64 	%rd27, %rd11, %rd5;
	shl.b64 	%rd28, %rd27, 2;
	add.s64 	%rd29, %rd1, %rd28;
	ld.global.u32 	%r475, [%rd29];
	ld.global.u32 	%r474, [%rd29+512];
	ld.global.u32 	%r473, [%rd29+1024];
	ld.global.u32 	%r472, [%rd29+1536];
	ld.global.u32 	%r471, [%rd29+2048];
	ld.global.u32 	%r470, [%rd29+2560];
	ld.global.u32 	%r469, [%rd29+3072];
	ld.global.u32 	%r468, [%rd29+3584];
	ld.global.u32 	%r467, [%rd29+4096];
	ld.global.u32 	%r466, [%rd29+4608];
	ld.global.u32 	%r465, [%rd29+5120];
	ld.global.u32 	%r464, [%rd29+5632];
	ld.global.u32 	%r463, [%rd29+6144];
	ld.global.u32 	%r462, [%rd29+6656];
	ld.global.u32 	%r461, [%rd29+7168];
	ld.global.u32 	%r460, [%rd29+7680];
	bra.uni 	$L__BB33_66;
$L__BB33_34:
	cvt.u32.u64 	%r218, %rd5;
	cvt.u32.u64 	%r55, %rd12;
	setp.ge.s32 	%p26, %r218, %r55;
	add.s64 	%rd25, %rd11, %rd5;
	shl.b64 	%rd26, %rd25, 2;
	add.s64 	%rd13, %rd1, %rd26;
	mov.b32 	%r475, -2147483648;
	@%p26 bra 	$L__BB33_36;
	ld.global.u32 	%r475, [%rd13];
$L__BB33_36:
	setp.ge.s32 	%p27, %r8, %r55;
	mov.b32 	%r474, -2147483648;
	@%p27 bra 	$L__BB33_38;
	ld.global.u32 	%r474, [%rd13+512];
$L__BB33_38:
	setp.ge.s32 	%p28, %r9, %r55;
	mov.b32 	%r473, -2147483648;
	@%p28 bra 	$L__BB33_40;
	ld.global.u32 	%r473, [%rd13+1024];
$L__BB33_40:
	setp.ge.s32 	%p29, %r10, %r55;
	mov.b32 	%r472, -2147483648;
	@%p29 bra 	$L__BB33_42;
	ld.global.u32 	%r472, [%rd13+1536];
$L__BB33_42:
	setp.ge.s32 	%p30, %r11, %r55;
	mov.b32 	%r471, -2147483648;
	@%p30 bra 	$L__BB33_44;
	ld.global.u32 	%r471, [%rd13+2048];
$L__BB33_44:
	setp.ge.s32 	%p31, %r12, %r55;
	mov.b32 	%r470, -2147483648;
	@%p31 bra 	$L__BB33_46;
	ld.global.u32 	%r470, [%rd13+2560];
$L__BB33_46:
	setp.ge.s32 	%p32, %r13, %r55;
	mov.b32 	%r469, -2147483648;
	@%p32 bra 	$L__BB33_48;
	ld.global.u32 	%r469, [%rd13+3072];
$L__BB33_48:
	mov.u32 	%r226, %tid.x;
	add.s32 	%r227, %r226, 896;
	setp.ge.s32 	%p33, %r227, %r55;
	mov.b32 	%r468, -2147483648;
	@%p33 bra 	$L__BB33_50;
	ld.global.u32 	%r468, [%rd13+3584];
$L__BB33_50:
	setp.ge.s32 	%p34, %r14, %r55;
	mov.b32 	%r467, -2147483648;
	@%p34 bra 	$L__BB33_52;
	ld.global.u32 	%r467, [%rd13+4096];
$L__BB33_52:
	add.s32 	%r231, %r226, 1152;
	setp.ge.s32 	%p35, %r231, %r55;
	mov.b32 	%r466, -2147483648;
	@%p35 bra 	$L__BB33_54;
	ld.global.u32 	%r466, [%rd13+4608];
$L__BB33_54:
	add.s32 	%r234, %r226, 1280;
	setp.ge.s32 	%p36, %r234, %r55;
	mov.b32 	%r465, -2147483648;
	@%p36 bra 	$L__BB33_56;
	ld.global.u32 	%r465, [%rd13+5120];
$L__BB33_56:
	add.s32 	%r237, %r226, 1408;
	setp.ge.s32 	%p37, %r237, %r55;
	mov.b32 	%r464, -2147483648;
	@%p37 bra 	$L__BB33_58;
	ld.global.u32 	%r464, [%rd13+5632];
$L__BB33_58:
	add.s32 	%r240, %r226, 1536;
	setp.ge.s32 	%p38, %r240, %r55;
	mov.b32 	%r463, -2147483648;
	@%p38 bra 	$L__BB33_60;
	ld.global.u32 	%r463, [%rd13+6144];
$L__BB33_60:
	add.s32 	%r243, %r226, 1664;
	setp.ge.s32 	%p39, %r243, %r55;
	mov.b32 	%r462, -2147483648;
	@%p39 bra 	$L__BB33_62;
	ld.global.u32 	%r462, [%rd13+6656];
$L__BB33_62:
	add.s32 	%r246, %r226, 1792;
	setp.ge.s32 	%p40, %r246, %r55;
	mov.b32 	%r461, -2147483648;
	@%p40 bra 	$L__BB33_64;
	ld.global.u32 	%r461, [%rd13+7168];
$L__BB33_64:
	setp.ge.s32 	%p41, %r15, %r55;
	mov.b32 	%r460, -2147483648;
	@%p41 bra 	$L__BB33_66;
	ld.global.u32 	%r460, [%rd13+7680];
$L__BB33_66:
	setp.le.s32 	%p42, %r175, %r174;
	@%p42 bra 	$L__BB33_69;
	xor.b32  	%r103, %r460, 2147483647;
	xor.b32  	%r104, %r461, 2147483647;
	xor.b32  	%r105, %r462, 2147483647;
	xor.b32  	%r106, %r463, 2147483647;
	xor.b32  	%r107, %r464, 2147483647;
	xor.b32  	%r108, %r465, 2147483647;
	xor.b32  	%r109, %r466, 2147483647;
	xor.b32  	%r110, %r467, 2147483647;
	xor.b32  	%r111, %r468, 2147483647;
	xor.b32  	%r112, %r469, 2147483647;
	xor.b32  	%r113, %r470, 2147483647;
	xor.b32  	%r114, %r471, 2147483647;
	xor.b32  	%r115, %r472, 2147483647;
	xor.b32  	%r116, %r473, 2147483647;
	xor.b32  	%r117, %r474, 2147483647;
	xor.b32  	%r118, %r475, 2147483647;
	mov.b32 	%r476, 0;
	mov.u32 	%r477, %r174;
$L__BB33_68:
	sub.s32 	%r249, %r175, %r477;
	shl.b32 	%r250, %r476, 10;
	mov.u32 	%r251, _ZZN3cub18CUB_300001_SM_10006detail10radix_sort30DeviceRadixSortHistogramKernelINS1_5radix10policy_hubIiiyE10Policy1000ELNS0_9SortOrderE1EiyNS1_21identity_decomposer_tEEEvPT2_PKT1_SA_iiT3_E12temp_storage;
	add.s32 	%r252, %r251, %r250;
	min.s32 	%r253, %r249, 8;
	mov.b32 	%r254, -1;
	shl.b32 	%r255, %r254, %r253;
	not.b32 	%r256, %r255;
	shr.u32 	%r257, %r118, %r477;
	and.b32  	%r258, %r257, %r256;
	shl.b32 	%r259, %r258, 2;
	add.s32 	%r260, %r252, %r259;
	atom.shared.add.u32 	%r261, [%r260], 1;
	shr.u32 	%r262, %r117, %r477;
	and.b32  	%r263, %r262, %r256;
	shl.b32 	%r264, %r263, 2;
	add.s32 	%r265, %r252, %r264;
	atom.shared.add.u32 	%r266, [%r265], 1;
	shr.u32 	%r267, %r116, %r477;
	and.b32  	%r268, %r267, %r256;
	shl.b32 	%r269, %r268, 2;
	add.s32 	%r270, %r252, %r269;
	atom.shared.add.u32 	%r271, [%r270], 1;
	shr.u32 	%r272, %r115, %r477;
	and.b32  	%r273, %r272, %r256;
	shl.b32 	%r274, %r273, 2;
	add.s32 	%r275, %r252, %r274;
	atom.shared.add.u32 	%r276, [%r275], 1;
	shr.u32 	%r277, %r114, %r477;
	and.b32  	%r278, %r277, %r256;
	shl.b32 	%r279, %r278, 2;
	add.s32 	%r280, %r252, %r279;
	atom.shared.add.u32 	%r281, [%r280], 1;
	shr.u32 	%r282, %r113, %r477;
	and.b32  	%r283, %r282, %r256;
	shl.b32 	%r284, %r283, 2;
	add.s32 	%r285, %r252, %r284;
	atom.shared.add.u32 	%r286, [%r285], 1;
	shr.u32 	%r287, %r112, %r477;
	and.b32  	%r288, %r287, %r256;
	shl.b32 	%r289, %r288, 2;
	add.s32 	%r290, %r252, %r289;
	atom.shared.add.u32 	%r291, [%r290], 1;
	shr.u32 	%r292, %r111, %r477;
	and.b32  	%r293, %r292, %r256;
	shl.b32 	%r294, %r293, 2;
	add.s32 	%r295, %r252, %r294;
	atom.shared.add.u32 	%r296, [%r295], 1;
	shr.u32 	%r297, %r110, %r477;
	and.b32  	%r298, %r297, %r256;
	shl.b32 	%r299, %r298, 2;
	add.s32 	%r300, %r252, %r299;
	atom.shared.add.u32 	%r301, [%r300], 1;
	shr.u32 	%r302, %r109, %r477;
	and.b32  	%r303, %r302, %r256;
	shl.b32 	%r304, %r303, 2;
	add.s32 	%r305, %r252, %r304;
	atom.shared.add.u32 	%r306, [%r305], 1;
	shr.u32 	%r307, %r108, %r477;
	and.b32  	%r308, %r307, %r256;
	shl.b32 	%r309, %r308, 2;
	add.s32 	%r310, %r252, %r309;
	atom.shared.add.u32 	%r311, [%r310], 1;
	shr.u32 	%r312, %r107, %r477;
	and.b32  	%r313, %r312, %r256;
	shl.b32 	%r314, %r313, 2;
	add.s32 	%r315, %r252, %r314;
	atom.shared.add.u32 	%r316, [%r315], 1;
	shr.u32 	%r317, %r106, %r477;
	and.b32  	%r318, %r317, %r256;
	shl.b32 	%r319, %r318, 2;
	add.s32 	%r320, %r252, %r319;
	atom.shared.add.u32 	%r321, [%r320], 1;
	shr.u32 	%r322, %r105, %r477;
	and.b32  	%r323, %r322, %r256;
	shl.b32 	%r324, %r323, 2;
	add.s32 	%r325, %r252, %r324;
	atom.shared.add.u32 	%r326, [%r325], 1;
	shr.u32 	%r327, %r104, %r477;
	and.b32  	%r328, %r327, %r256;
	shl.b32 	%r329, %r328, 2;
	add.s32 	%r330, %r252, %r329;
	atom.shared.add.u32 	%r331, [%r330], 1;
	shr.u32 	%r332, %r103, %r477;
	and.b32  	%r333, %r332, %r256;
	shl.b32 	%r334, %r333, 2;
	add.s32 	%r335, %r252, %r334;
	atom.shared.add.u32 	%r336, [%r335], 1;
	add.s32 	%r477, %r477, 8;
	add.s32 	%r476, %r476, 1;
	setp.lt.s32 	%p43, %r477, %r175;
	@%p43 bra 	$L__BB33_68;
$L__BB33_69:
	add.s64 	%rd136, %rd136, %rd4;
	setp.lt.u64 	%p44, %rd136, %rd9;
	@%p44 bra 	$L__BB33_32;
$L__BB33_70:
	bar.sync 	0;
	@%p1 bra 	$L__BB33_152;
	setp.lt.u32 	%p45, %r1, 7;
	mov.b32 	%r480, 0;
	@%p45 bra 	$L__BB33_90;
	mov.b32 	%r478, 0;
$L__BB33_73:
	.pragma "nounroll";
	shl.b32 	%r339, %r478, 10;
	add.s32 	%r124, %r6, %r339;
	ld.shared.u32 	%r125, [%r124];
	setp.eq.s32 	%p46, %r125, 0;
	@%p46 bra 	$L__BB33_75;
	cvt.u32.u64 	%r340, %rd5;
	shl.b32 	%r341, %r478, 8;
	add.s32 	%r342, %r341, %r340;
	mul.wide.u32 	%rd30, %r342, 8;
	add.s64 	%rd31, %rd2, %rd30;
	cvt.u64.u32 	%rd32, %r125;
	atom.global.add.u64 	%rd33, [%rd31], %rd32;
$L__BB33_75:
	ld.shared.u32 	%r126, [%r124+1024];
	setp.eq.s32 	%p47, %r126, 0;
	@%p47 bra 	$L__BB33_77;
	cvt.u32.u64 	%r343, %rd5;
	shl.b32 	%r344, %r478, 8;
	add.s32 	%r345, %r344, %r343;
	add.s32 	%r346, %r345, 256;
	mul.wide.u32 	%rd34, %r346, 8;
	add.s64 	%rd35, %rd2, %rd34;
	cvt.u64.u32 	%rd36, %r126;
	atom.global.add.u64 	%rd37, [%rd35], %rd36;
$L__BB33_77:
	ld.shared.u32 	%r127, [%r124+2048];
	setp.eq.s32 	%p48, %r127, 0;
	@%p48 bra 	$L__BB33_79;
	cvt.u32.u64 	%r347, %rd5;
	shl.b32 	%r348, %r478, 8;
	add.s32 	%r349, %r348, %r347;
	add.s32 	%r350, %r349, 512;
	mul.wide.u32 	%rd38, %r350, 8;
	add.s64 	%rd39, %rd2, %rd38;
	cvt.u64.u32 	%rd40, %r127;
	atom.global.add.u64 	%rd41, [%rd39], %rd40;
$L__BB33_79:
	ld.shared.u32 	%r128, [%r124+3072];
	setp.eq.s32 	%p49, %r128, 0;
	@%p49 bra 	$L__BB33_81;
	cvt.u32.u64 	%r351, %rd5;
	shl.b32 	%r352, %r478, 8;
	add.s32 	%r353, %r352, %r351;
	add.s32 	%r354, %r353, 768;
	mul.wide.u32 	%rd42, %r354, 8;
	add.s64 	%rd43, %rd2, %rd42;
	cvt.u64.u32 	%rd44, %r128;
	atom.global.add.u64 	%rd45, [%rd43], %rd44;
$L__BB33_81:
	ld.shared.u32 	%r129, [%r124+4096];
	setp.eq.s32 	%p50, %r129, 0;
	@%p50 bra 	$L__BB33_83;
	cvt.u32.u64 	%r355, %rd5;
	shl.b32 	%r356, %r478, 8;
	add.s32 	%r357, %r356, %r355;
	add.s32 	%r358, %r357, 1024;
	mul.wide.u32 	%rd46, %r358, 8;
	add.s64 	%rd47, %rd2, %rd46;
	cvt.u64.u32 	%rd48, %r129;
	atom.global.add.u64 	%rd49, [%rd47], %rd48;
$L__BB33_83:
	ld.shared.u32 	%r130, [%r124+5120];
	setp.eq.s32 	%p51, %r130, 0;
	@%p51 bra 	$L__BB33_85;
	cvt.u32.u64 	%r359, %rd5;
	shl.b32 	%r360, %r478, 8;
	add.s32 	%r361, %r360, %r359;
	add.s32 	%r362, %r361, 1280;
	mul.wide.u32 	%rd50, %r362, 8;
	add.s64 	%rd51, %rd2, %rd50;
	cvt.u64.u32 	%rd52, %r130;
	atom.global.add.u64 	%rd53, [%rd51], %rd52;
$L__BB33_85:
	ld.shared.u32 	%r131, [%r124+6144];
	setp.eq.s32 	%p52, %r131, 0;
	@%p52 bra 	$L__BB33_87;
	cvt.u32.u64 	%r363, %rd5;
	shl.b32 	%r364, %r478, 8;
	add.s32 	%r365, %r364, %r363;
	add.s32 	%r366, %r365, 1536;
	mul.wide.u32 	%rd54, %r366, 8;
	add.s64 	%rd55, %rd2, %rd54;
	cvt.u64.u32 	%rd56, %r131;
	atom.global.add.u64 	%rd57, [%rd55], %rd56;
$L__BB33_87:
	ld.shared.u32 	%r132, [%r124+7168];
	setp.eq.s32 	%p53, %r132, 0;
	@%p53 bra 	$L__BB33_89;
	cvt.u32.u64 	%r367, %rd5;
	shl.b32 	%r368, %r478, 8;
	add.s32 	%r369, %r368, %r367;
	add.s32 	%r370, %r369, 1792;
	mul.wide.u32 	%rd58, %r370, 8;
	add.s64 	%rd59, %rd2, %rd58;
	cvt.u64.u32 	%rd60, %r132;
	atom.global.add.u64 	%rd61, [%rd59], %rd60;
$L__BB33_89:
	add.s32 	%r478, %r478, 8;
	setp.ne.s32 	%p54, %r478, %r16;
	mov.u32 	%r480, %r16;
	@%p54 bra 	$L__BB33_73;
$L__BB33_90:
	add.s32 	%r135, %r5, -1;
	setp.eq.s32 	%p55, %r3, 0;
	@%p55 bra 	$L__BB33_111;
	setp.lt.u32 	%p56, %r4, 3;
	@%p56 bra 	$L__BB33_101;
	shl.b32 	%r371, %r480, 10;
	add.s32 	%r136, %r6, %r371;
	ld.shared.u32 	%r137, [%r136];
	setp.eq.s32 	%p57, %r137, 0;
	@%p57 bra 	$L__BB33_94;
	cvt.u32.u64 	%r372, %rd5;
	shl.b32 	%r373, %r480, 8;
	add.s32 	%r374, %r373, %r372;
	mul.wide.u32 	%rd62, %r374, 8;
	add.s64 	%rd63, %rd2, %rd62;
	cvt.u64.u32 	%rd64, %r137;
	atom.global.add.u64 	%rd65, [%rd63], %rd64;
$L__BB33_94:
	ld.shared.u32 	%r138, [%r136+1024];
	setp.eq.s32 	%p58, %r138, 0;
	@%p58 bra 	$L__BB33_96;
	cvt.u32.u64 	%r375, %rd5;
	shl.b32 	%r376, %r480, 8;
	add.s32 	%r377, %r376, %r375;
	add.s32 	%r378, %r377, 256;
	mul.wide.u32 	%rd66, %r378, 8;
	add.s64 	%rd67, %rd2, %rd66;
	cvt.u64.u32 	%rd68, %r138;
	atom.global.add.u64 	%rd69, [%rd67], %rd68;
$L__BB33_96:
	ld.shared.u32 	%r139, [%r136+2048];
	setp.eq.s32 	%p59, %r139, 0;
	@%p59 bra 	$L__BB33_98;
	cvt.u32.u64 	%r379, %rd5;
	shl.b32 	%r380, %r480, 8;
	add.s32 	%r381, %r380, %r379;
	add.s32 	%r382, %r381, 512;
	mul.wide.u32 	%rd70, %r382, 8;
	add.s64 	%rd71, %rd2, %rd70;
	cvt.u64.u32 	%rd72, %r139;
	atom.global.add.u64 	%rd73, [%rd71], %rd72;
$L__BB33_98:
	ld.shared.u32 	%r140, [%r136+3072];
	setp.eq.s32 	%p60, %r140, 0;
	@%p60 bra 	$L__BB33_100;
	cvt.u32.u64 	%r383, %rd5;
	shl.b32 	%r384, %r480, 8;
	add.s32 	%r385, %r384, %r383;
	add.s32 	%r386, %r385, 768;
	mul.wide.u32 	%rd74, %r386, 8;
	add.s64 	%rd75, %rd2, %rd74;
	cvt.u64.u32 	%rd76, %r140;
	atom.global.add.u64 	%rd77, [%rd75], %rd76;
$L__BB33_100:
	add.s32 	%r480, %r480, 4;
$L__BB33_101:
	setp.eq.s32 	%p61, %r5, 0;
	@%p61 bra 	$L__BB33_111;
	setp.eq.s32 	%p62, %r135, 0;
	@%p62 bra 	$L__BB33_108;
	shl.b32 	%r387, %r480, 10;
	add.s32 	%r143, %r6, %r387;
	ld.shared.u32 	%r144, [%r143];
	setp.eq.s32 	%p63, %r144, 0;
	@%p63 bra 	$L__BB33_105;
	cvt.u32.u64 	%r388, %rd5;
	shl.b32 	%r389, %r480, 8;
	add.s32 	%r390, %r389, %r388;
	mul.wide.u32 	%rd78, %r390, 8;
	add.s64 	%rd79, %rd2, %rd78;
	cvt.u64.u32 	%rd80, %r144;
	atom.global.add.u64 	%rd81, [%rd79], %rd80;
$L__BB33_105:
	ld.shared.u32 	%r145, [%r143+1024];
	setp.eq.s32 	%p64, %r145, 0;
	@%p64 bra 	$L__BB33_107;
	cvt.u32.u64 	%r391, %rd5;
	shl.b32 	%r392, %r480, 8;
	add.s32 	%r393, %r392, %r391;
	add.s32 	%r394, %r393, 256;
	mul.wide.u32 	%rd82, %r394, 8;
	add.s64 	%rd83, %rd2, %rd82;
	cvt.u64.u32 	%rd84, %r145;
	atom.global.add.u64 	%rd85, [%rd83], %rd84;
$L__BB33_107:
	add.s32 	%r480, %r480, 2;
$L__BB33_108:
	setp.eq.s32 	%p65, %r17, 0;
	@%p65 bra 	$L__BB33_111;
	shl.b32 	%r395, %r480, 10;
	add.s32 	%r396, %r6, %r395;
	ld.shared.u32 	%r148, [%r396];
	setp.eq.s32 	%p66, %r148, 0;
	@%p66 bra 	$L__BB33_111;
	cvt.u32.u64 	%r397, %rd5;
	shl.b32 	%r398, %r480, 8;
	add.s32 	%r399, %r398, %r397;
	mul.wide.u32 	%rd86, %r399, 8;
	add.s64 	%rd87, %rd2, %rd86;
	cvt.u64.u32 	%rd88, %r148;
	atom.global.add.u64 	%rd89, [%rd87], %rd88;
$L__BB33_111:
	cvt.u32.u64 	%r400, %rd5;
	setp.gt.u32 	%p67, %r400, 127;
	@%p67 bra 	$L__BB33_152;
	setp.lt.u32 	%p68, %r1, 7;
	mov.b32 	%r484, 0;
	@%p68 bra 	$L__BB33_131;
	mov.b32 	%r482, 0;
$L__BB33_114:
	.pragma "nounroll";
	shl.b32 	%r404, %r482, 10;
	add.s32 	%r150, %r6, %r404;
	ld.shared.u32 	%r151, [%r150+512];
	setp.eq.s32 	%p69, %r151, 0;
	shl.b32 	%r405, %r482, 8;
	add.s32 	%r406, %r405, %r400;
	mul.wide.u32 	%rd90, %r406, 8;
	add.s64 	%rd15, %rd2, %rd90;
	@%p69 bra 	$L__BB33_116;
	cvt.u64.u32 	%rd91, %r151;
	atom.global.add.u64 	%rd92, [%rd15+1024], %rd91;
$L__BB33_116:
	ld.shared.u32 	%r152, [%r150+1536];
	setp.eq.s32 	%p70, %r152, 0;
	@%p70 bra 	$L__BB33_118;
	cvt.u64.u32 	%rd93, %r152;
	atom.global.add.u64 	%rd94, [%rd15+3072], %rd93;
$L__BB33_118:
	ld.shared.u32 	%r153, [%r150+2560];
	setp.eq.s32 	%p71, %r153, 0;
	@%p71 bra 	$L__BB33_120;
	cvt.u64.u32 	%rd95, %r153;
	atom.global.add.u64 	%rd96, [%rd15+5120], %rd95;
$L__BB33_120:
	ld.shared.u32 	%r154, [%r150+3584];
	setp.eq.s32 	%p72, %r154, 0;
	@%p72 bra 	$L__BB33_122;
	cvt.u64.u32 	%rd97, %r154;
	atom.global.add.u64 	%rd98, [%rd15+7168], %rd97;
$L__BB33_122:
	ld.shared.u32 	%r155, [%r150+4608];
	setp.eq.s32 	%p73, %r155, 0;
	@%p73 bra 	$L__BB33_124;
	cvt.u64.u32 	%rd99, %r155;
	atom.global.add.u64 	%rd100, [%rd15+9216], %rd99;
$L__BB33_124:
	ld.shared.u32 	%r156, [%r150+5632];
	setp.eq.s32 	%p74, %r156, 0;
	@%p74 bra 	$L__BB33_126;
	cvt.u64.u32 	%rd101, %r156;
	atom.global.add.u64 	%rd102, [%rd15+11264], %rd101;
$L__BB33_126:
	ld.shared.u32 	%r157, [%r150+6656];
	setp.eq.s32 	%p75, %r157, 0;
	@%p75 bra 	$L__BB33_128;
	cvt.u64.u32 	%rd103, %r157;
	atom.global.add.u64 	%rd104, [%rd15+13312], %rd103;
$L__BB33_128:
	ld.shared.u32 	%r158, [%r150+7680];
	setp.eq.s32 	%p76, %r158, 0;
	@%p76 bra 	$L__BB33_130;
	cvt.u64.u32 	%rd105, %r158;
	atom.global.add.u64 	%rd106, [%rd15+15360], %rd105;
$L__BB33_130:
	add.s32 	%r482, %r482, 8;
	setp.ne.s32 	%p77, %r482, %r16;
	mov.u32 	%r484, %r16;
	@%p77 bra 	$L__BB33_114;
$L__BB33_131:
	setp.eq.s32 	%p78, %r3, 0;
	@%p78 bra 	$L__BB33_152;
	setp.lt.u32 	%p79, %r4, 3;
	@%p79 bra 	$L__BB33_142;
	shl.b32 	%r407, %r484, 10;
	add.s32 	%r161, %r6, %r407;
	ld.shared.u32 	%r162, [%r161+512];
	setp.eq.s32 	%p80, %r162, 0;
	@%p80 bra 	$L__BB33_135;
	shl.b32 	%r409, %r484, 8;
	add.s32 	%r410, %r409, %r400;
	mul.wide.u32 	%rd107, %r410, 8;
	add.s64 	%rd108, %rd2, %rd107;
	cvt.u64.u32 	%rd109, %r162;
	atom.global.add.u64 	%rd110, [%rd108+1024], %rd109;
$L__BB33_135:
	ld.shared.u32 	%r163, [%r161+1536];
	setp.eq.s32 	%p81, %r163, 0;
	@%p81 bra 	$L__BB33_137;
	shl.b32 	%r412, %r484, 8;
	add.s32 	%r413, %r412, %r400;
	add.s32 	%r414, %r413, 256;
	mul.wide.u32 	%rd111, %r414, 8;
	add.s64 	%rd112, %rd2, %rd111;
	cvt.u64.u32 	%rd113, %r163;
	atom.global.add.u64 	%rd114, [%rd112+1024], %rd113;
$L__BB33_137:
	ld.shared.u32 	%r164, [%r161+2560];
	setp.eq.s32 	%p82, %r164, 0;
	@%p82 bra 	$L__BB33_139;
	shl.b32 	%r416, %r484, 8;
	add.s32 	%r417, %r416, %r400;
	add.s32 	%r418, %r417, 512;
	mul.wide.u32 	%rd115, %r418, 8;
	add.s64 	%rd116, %rd2, %rd115;
	cvt.u64.u32 	%rd117, %r164;
	atom.global.add.u64 	%rd118, [%rd116+1024], %rd117;
$L__BB33_139:
	ld.shared.u32 	%r165, [%r161+3584];
	setp.eq.s32 	%p83, %r165, 0;
	@%p83 bra 	$L__BB33_141;
	shl.b32 	%r420, %r484, 8;
	add.s32 	%r421, %r420, %r400;
	add.s32 	%r422, %r421, 768;
	mul.wide.u32 	%rd119, %r422, 8;
	add.s64 	%rd120, %rd2, %rd119;
	cvt.u64.u32 	%rd121, %r165;
	atom.global.add.u64 	%rd122, [%rd120+1024], %rd121;
$L__BB33_141:
	add.s32 	%r484, %r484, 4;
$L__BB33_142:
	setp.eq.s32 	%p84, %r5, 0;
	@%p84 bra 	$L__BB33_152;
	setp.eq.s32 	%p85, %r135, 0;
	@%p85 bra 	$L__BB33_149;
	shl.b32 	%r423, %r484, 10;
	add.s32 	%r168, %r6, %r423;
	ld.shared.u32 	%r169, [%r168+512];
	setp.eq.s32 	%p86, %r169, 0;
	@%p86 bra 	$L__BB33_146;
	shl.b32 	%r425, %r484, 8;
	add.s32 	%r426, %r425, %r400;
	mul.wide.u32 	%rd123, %r426, 8;
	add.s64 	%rd124, %rd2, %rd123;
	cvt.u64.u32 	%rd125, %r169;
	atom.global.add.u64 	%rd126, [%rd124+1024], %rd125;
$L__BB33_146:
	ld.shared.u32 	%r170, [%r168+1536];
	setp.eq.s32 	%p87, %r170, 0;
	@%p87 bra 	$L__BB33_148;
	shl.b32 	%r428, %r484, 8;
	add.s32 	%r429, %r428, %r400;
	add.s32 	%r430, %r429, 256;
	mul.wide.u32 	%rd127, %r430, 8;
	add.s64 	%rd128, %rd2, %rd127;
	cvt.u64.u32 	%rd129, %r170;
	atom.global.add.u64 	%rd130, [%rd128+1024], %rd129;
$L__BB33_148:
	add.s32 	%r484, %r484, 2;
$L__BB33_149:
	setp.eq.s32 	%p88, %r17, 0;
	@%p88 bra 	$L__BB33_152;
	shl.b32 	%r431, %r484, 10;
	add.s32 	%r432, %r6, %r431;
	ld.shared.u32 	%r173, [%r432+512];
	setp.eq.s32 	%p89, %r173, 0;
	@%p89 bra 	$L__BB33_152;
	shl.b32 	%r434, %r484, 8;
	add.s32 	%r435, %r434, %r400;
	mul.wide.u32 	%rd131, %r435, 8;
	add.s64 	%rd132, %rd2, %rd131;
	cvt.u64.u32 	%rd133, %r173;
	atom.global.add.u64 	%rd134, [%rd132+1024], %rd133;
$L__BB33_152:
	bar.sync 	0;
	add.s64 	%rd135, %rd135, 1;
	setp.ne.s64 	%p90, %rd135, %rd6;
	@%p90 bra 	$L__BB33_2;
$L__BB33_153:
	ret;

}
	// .globl	_ZN3cub18CUB_300001_SM_10006detail10radix_sort29DeviceRadixSortOnesweepKernelINS1_5radix10policy_hubIiiyE10Policy1000ELNS0_9SortOrderE1EiiyiiNS1_21identity_decomposer_tEEEvPT5_SB_PT3_PKSC_PT1_PKSG_PT2_PKSK_T4_iiT6_
.visible .entry _ZN3cub18CUB_300001_SM_10006detail10radix_sort29DeviceRadixSortOnesweepKernelINS1_5radix10policy_hubIiiyE10Policy1000ELNS0_9SortOrderE1EiiyiiNS1_21identity_decomposer_tEEEvPT5_SB_PT3_PKSC_PT1_PKSG_PT2_PKSK_T4_iiT6_(
	.param .u64 .ptr .align 1 _ZN3cub18CUB_300001_SM_10006detail10radix_sort29DeviceRadixSortOnesweepKernelINS1_5radix10policy_hubIiiyE10Policy1000ELNS0_9SortOrderE1EiiyiiNS1_21identity_decomposer_tEEEvPT5_SB_PT3_PKSC_PT1_PKSG_PT2_PKSK_T4_iiT6__param_0,
	.param .u64 .ptr .align 1 _ZN3cub18CUB_300001_SM_10006detail10radix_sort29DeviceRadixSortOnesweepKernelINS1_5radix10policy_hubIiiyE10Policy1000ELNS0_9SortOrderE1EiiyiiNS1_21identity_decomposer_tEEEvPT5_SB_PT3_PKSC_PT1_PKSG_PT2_PKSK_T4_iiT6__param_1,
	.param .u64 .ptr .align 1 _ZN3cub18CUB_300001_SM_10006detail10radix_sort29DeviceRadixSortOnesweepKernelINS1_5radix10policy_hubIiiyE10Policy1000ELNS0_9SortOrderE1EiiyiiNS1_21identity_decomposer_tEEEvPT5_SB_PT3_PKSC_PT1_PKSG_PT2_PKSK_T4_iiT6__param_2,
	.param .u64 .ptr .align 1 _ZN3cub18CUB_300001_SM_10006detail10radix_sort29DeviceRadixSortOnesweepKernelINS1_5radix10policy_hubIiiyE10Policy1000ELNS0_9SortOrderE1EiiyiiNS1_21identity_decomposer_tEEEvPT5_SB_PT3_PKSC_PT1_PKSG_PT2_PKSK_T4_iiT6__param_3,
	.param .u64 .ptr .align 1 _ZN3cub18CUB_300001_SM_10006detail10radix_sort29DeviceRadixSortOnesweepKernelINS1_5radix10policy_hubIiiyE10Policy1000ELNS0_9SortOrderE1EiiyiiNS1_21identity_decomposer_tEEEvPT5_SB_PT3_PKSC_PT1_PKSG_PT2_PKSK_T4_iiT6__param_4,
	.param .u64 .ptr .align 1 _ZN3cub18CUB_300001_SM_10006detail10radix_sort29DeviceRadixSortOnesweepKernelINS1_5radix10policy_hubIiiyE10Policy1000ELNS0_9SortOrderE1EiiyiiNS1_21identity_decomposer_tEEEvPT5_SB_PT3_PKSC_PT1_PKSG_PT2_PKSK_T4_iiT6__param_5,
	.param .u64 .ptr .align 1 _ZN3cub18CUB_300001_SM_10006detail10radix_sort29DeviceRadixSortOnesweepKernelINS1_5radix10policy_hubIiiyE10Policy1000ELNS0_9SortOrderE1EiiyiiNS1_21identity_decomposer_tEEEvPT5_SB_PT3_PKSC_PT1_PKSG_PT2_PKSK_T4_iiT6__param_6,
	.param .u64 .ptr .align 1 _ZN3cub18CUB_300001_SM_10006detail10radix_sort29DeviceRadixSortOnesweepKernelINS1_5radix10policy_hubIiiyE10Policy1000ELNS0_9SortOrderE1EiiyiiNS1_21identity_decomposer_tEEEvPT5_SB_PT3_PKSC_PT1_PKSG_PT2_PKSK_T4_iiT6__param_7,
	.param .u32 _ZN3cub18CUB_300001_SM_10006detail10radix_sort29DeviceRadixSortOnesweepKernelINS1_5radix10policy_hubIiiyE10Policy1000ELNS0_9SortOrderE1EiiyiiNS1_21identity_decomposer_tEEEvPT5_SB_PT3_PKSC_PT1_PKSG_PT2_PKSK_T4_iiT6__param_8,
	.param .u32 _ZN3cub18CUB_300001_SM_10006detail10radix_sort29DeviceRadixSortOnesweepKernelINS1_5radix10policy_hubIiiyE10Policy1000ELNS0_9SortOrderE1EiiyiiNS1_21identity_decomposer_tEEEvPT5_SB_PT3_PKSC_PT1_PKSG_PT2_PKSK_T4_iiT6__param_9,
	.param .u32 _ZN3cub18CUB_300001_SM_10006detail10radix_sort29DeviceRadixSortOnesweepKernelINS1_5radix10policy_hubIiiyE10Policy1000ELNS0_9SortOrderE1EiiyiiNS1_21identity_decomposer_tEEEvPT5_SB_PT3_PKSC_PT1_PKSG_PT2_PKSK_T4_iiT6__param_10,
	.param .align 1 .b8 _ZN3cub18CUB_300001_SM_10006detail10radix_sort29DeviceRadixSortOnesweepKernelINS1_5radix10policy_hubIiiyE10Policy1000ELNS0_9SortOrderE1EiiyiiNS1_21identity_decomposer_tEEEvPT5_SB_PT3_PKSC_PT1_PKSG_PT2_PKSK_T4_iiT6__param_11[1]
)
.maxntid 384
{
	.reg .pred 	%p<205>;
	.reg .b32 	%r<2283>;
	.reg .b64 	%rd<457>;
	// demoted variable
	.shared .align 16 .b8 _ZZN3cub18CUB_300001_SM_10006detail10radix_sort29DeviceRadixSortOnesweepKernelINS1_5radix10policy_hubIiiyE10Policy1000ELNS0_9SortOrderE1EiiyiiNS1_21identity_decomposer_tEEEvPT5_SB_PT3_PKSC_PT1_PKSG_PT2_PKSK_T4_iiT6_E1s[28160];
	ld.param.u64 	%rd43, [_ZN3cub18CUB_300001_SM_10006detail10radix_sort29DeviceRadixSortOnesweepKernelINS1_5radix10policy_hubIiiyE10Policy1000ELNS0_9SortOrderE1EiiyiiNS1_21identity_decomposer_tEEEvPT5_SB_PT3_PKSC_PT1_PKSG_PT2_PKSK_T4_iiT6__param_0];
	ld.param.u64 	%rd44, [_ZN3cub18CUB_300001_SM_10006detail10radix_sort29DeviceRadixSortOnesweepKernelINS1_5radix10policy_hubIiiyE10Policy1000ELNS0_9SortOrderE1EiiyiiNS1_21identity_decomposer_tEEEvPT5_SB_PT3_PKSC_PT1_PKSG_PT2_PKSK_T4_iiT6__param_1];
	ld.param.u64 	%rd47, [_ZN3cub18CUB_300001_SM_10006detail10radix_sort29DeviceRadixSortOnesweepKernelINS1_5radix10policy_hubIiiyE10Policy1000ELNS0_9SortOrderE1EiiyiiNS1_21identity_decomposer_tEEEvPT5_SB_PT3_PKSC_PT1_PKSG_PT2_PKSK_T4_iiT6__param_4];
	ld.param.u64 	%rd50, [_ZN3cub18CUB_300001_SM_10006detail10radix_sort29DeviceRadixSortOnesweepKernelINS1_5radix10policy_hubIiiyE10Policy1000ELNS0_9SortOrderE1EiiyiiNS1_21identity_decomposer_tEEEvPT5_SB_PT3_PKSC_PT1_PKSG_PT2_PKSK_T4_iiT6__param_5];
	cvta.to.global.u64 	%rd1, %rd47;
	cvta.to.global.u64 	%rd2, %rd43;
	cvta.to.global.u64 	%rd3, %rd50;
	mov.u32 	%r1, %tid.x;
	// begin inline asm
	mov.u32 %r443, %laneid;
	// end inline asm
	setp.ne.s32 	%p1, %r1, 0;
	@%p1 bra 	$L__BB34_2;
	cvta.to.global.u64 	%rd51, %rd44;
	atom.global.add.u32 	%r444, [%rd51], 1;
	st.shared.u32 	[_ZZN3cub18CUB_300001_SM_10006detail10radix_sort29DeviceRadixSortOnesweepKernelINS1_5radix10policy_hubIiiyE10Policy1000ELNS0_9SortOrderE1EiiyiiNS1_21identity_decomposer_tEEEvPT5_SB_PT3_PKSC_PT1_PKSG_PT2_PKSK_T4_iiT6_E1s+26112], %r444;
$L__BB34_2:
	ld.param.u32 	%r2078, [_ZN3cub18CUB_300001_SM_10006detail10radix_sort29DeviceRadixSortOnesweepKernelINS1_5radix10policy_hubIiiyE10Policy1000ELNS0_9SortOrderE1EiiyiiNS1_21identity_decomposer_tEEEvPT5_SB_PT3_PKSC_PT1_PKSG_PT2_PKSK_T4_iiT6__param_8];
	bar.sync 	0;
	ld.shared.u32 	%r3, [_ZZN3cub18CUB_300001_SM_10006detail10radix_sort29DeviceRadixSortOnesweepKernelINS1_5radix10policy_hubIiiyE10Policy1000ELNS0_9SortOrderE1EiiyiiNS1_21identity_decomposer_tEEEvPT5_SB_PT3_PKSC_PT1_PKSG_PT2_PKSK_T4_iiT6_E1s+26112];
	mul.lo.s32 	%r445, %r3, 6528;
	add.s32 	%r4, %r445, 6528;
	setp.gt.s32 	%p2, %r4, %r2078;
	cvt.s64.s32 	%rd4, %r445;
	@%p2 bra 	$L__BB34_4;
	and.b32  	%r446, %r1, 31;
	and.b32  	%r447, %r1, 992;
	mul.lo.s32 	%r448, %r447, 17;
	or.b32  	%r449, %r448, %r446;
	cvt.u64.u32 	%rd52, %r449;
	add.s64 	%rd53, %rd52, %rd4;
	shl.b64 	%rd54, %rd53, 2;
	add.s64 	%rd55, %rd3, %rd54;
	ld.global.u32 	%r2165, [%rd55];
	ld.global.u32 	%r2164, [%rd55+128];
	ld.global.u32 	%r2163, [%rd55+256];
	ld.global.u32 	%r2162, [%rd55+384];
	ld.global.u32 	%r2161, [%rd55+512];
	ld.global.u32 	%r2160, [%rd55+640];
	ld.global.u32 	%r2159, [%rd55+768];
	ld.global.u32 	%r2158, [%rd55+896];
	ld.global.u32 	%r2157, [%rd55+1024];
	ld.global.u32 	%r2156, [%rd55+1152];
	ld.global.u32 	%r2155, [%rd55+1280];
	ld.global.u32 	%r2154, [%rd55+1408];
	ld.global.u32 	%r2153, [%rd55+1536];
	ld.global.u32 	%r2152, [%rd55+1664];
	ld.global.u32 	%r2151, [%rd55+1792];
	ld.global.u32 	%r2150, [%rd55+1920];
	ld.global.u32 	%r2149, [%rd55+2048];
	bra.uni 	$L__BB34_38;
$L__BB34_4:
	ld.param.u32 	%r2079, [_ZN3cub18CUB_300001_SM_10006detail10radix_sort29DeviceRadixSortOnesweepKernelINS1_5radix10policy_hubIiiyE10Policy1000ELNS0_9SortOrderE1EiiyiiNS1_21identity_decomposer_tEEEvPT5_SB_PT3_PKSC_PT1_PKSG_PT2_PKSK_T4_iiT6__param_8];
	cvt.u32.u64 	%r451, %rd4;
	sub.s32 	%r22, %r2079, %r451;
	and.b32  	%r452, %r1, 31;
	and.b32  	%r453, %r1, 992;
	mul.lo.s32 	%r454, %r453, 17;
	or.b32  	%r23, %r454, %r452;
	setp.ge.s32 	%p3, %r23, %r22;
	cvt.u64.u32 	%rd56, %r23;
	add.s64 	%rd57, %rd56, %rd4;
	shl.b64 	%rd58, %rd57, 2;
	add.s64 	%rd5, %rd3, %rd58;
	mov.b32 	%r2165, -2147483648;
	@%p3 bra 	$L__BB34_6;
	ld.global.u32 	%r2165, [%rd5];
$L__BB34_6:
	add.s32 	%r456, %r23, 32;
	setp.ge.s32 	%p4, %r456, %r22;
	mov.b32 	%r2164, -2147483648;
	@%p4 bra 	$L__BB34_8;
	ld.global.u32 	%r2164, [%rd5+128];
$L__BB34_8:
	add.s32 	%r458, %r23, 64;
	setp.ge.s32 	%p5, %r458, %r22;
	mov.b32 	%r2163, -2147483648;
	@%p5 bra 	$L__BB34_10;
	ld.global.u32 	%r2163, [%rd5+256];
$L__BB34_10:
	add.s32 	%r460, %r23, 96;
	setp.ge.s32 	%p6, %r460, %r22;
	mov.b32 	%r2162, -2147483648;
	@%p6 bra 	$L__BB34_12;
	ld.global.u32 	%r2162, [%rd5+384];
$L__BB34_12:
	add.s32 	%r462, %r23, 128;
	setp.ge.s32 	%p7, %r462, %r22;
	mov.b32 	%r2161, -2147483648;
	@%p7 bra 	$L__BB34_14;
	ld.global.u32 	%r2161, [%rd5+512];
$L__BB34_14:
	add.s32 	%r464, %r23, 160;
	setp.ge.s32 	%p8, %r464, %r22;
	mov.b32 	%r2160, -2147483648;
	@%p8 bra 	$L__BB34_16;
	ld.global.u32 	%r2160, [%rd5+640];
$L__BB34_16:
	add.s32 	%r466, %r23, 192;
	setp.ge.s32 	%p9, %r466, %r22;
	mov.b32 	%r2159, -2147483648;
	@%p9 bra 	$L__BB34_18;
	ld.global.u32 	%r2159, [%rd5+768];
$L__BB34_18:
	add.s32 	%r468, %r23, 224;
	setp.ge.s32 	%p10, %r468, %r22;
	mov.b32 	%r2158, -2147483648;
	@%p10 bra 	$L__BB34_20;
	ld.global.u32 	%r2158, [%rd5+896];
$L__BB34_20:
	add.s32 	%r470, %r23, 256;
	setp.ge.s32 	%p11, %r470, %r22;
	mov.b32 	%r2157, -2147483648;
	@%p11 bra 	$L__BB34_22;
	ld.global.u32 	%r2157, [%rd5+1024];
$L__BB34_22:
	add.s32 	%r472, %r23, 288;
	setp.ge.s32 	%p12, %r472, %r22;
	mov.b32 	%r2156, -2147483648;
	@%p12 bra 	$L__BB34_24;
	ld.global.u32 	%r2156, [%rd5+1152];
$L__BB34_24:
	add.s32 	%r474, %r23, 320;
	setp.ge.s32 	%p13, %r474, %r22;
	mov.b32 	%r2155, -2147483648;
	@%p13 bra 	$L__BB34_26;
	ld.global.u32 	%r2155, [%rd5+1280];
$L__BB34_26:
	add.s32 	%r476, %r23, 352;
	setp.ge.s32 	%p14, %r476, %r22;
	mov.b32 	%r2154, -2147483648;
	@%p14 bra 	$L__BB34_28;
	ld.global.u32 	%r2154, [%rd5+1408];
$L__BB34_28:
	add.s32 	%r478, %r23, 384;
	setp.ge.s32 	%p15, %r478, %r22;
	mov.b32 	%r2153, -2147483648;
	@%p15 bra 	$L__BB34_30;
	ld.global.u32 	%r2153, [%rd5+1536];
$L__BB34_30:
	add.s32 	%r480, %r23, 416;
	setp.ge.s32 	%p16, %r480, %r22;
	mov.b32 	%r2152, -2147483648;
	@%p16 bra 	$L__BB34_32;
	ld.global.u32 	%r2152, [%rd5+1664];
$L__BB34_32:
	add.s32 	%r482, %r23, 448;
	setp.ge.s32 	%p17, %r482, %r22;
	mov.b32 	%r2151, -2147483648;
	@%p17 bra 	$L__BB34_34;
	ld.global.u32 	%r2151, [%rd5+1792];
$L__BB34_34:
	add.s32 	%r484, %r23, 480;
	setp.ge.s32 	%p18, %r484, %r22;
	mov.b32 	%r2150, -2147483648;
	@%p18 bra 	$L__BB34_36;
	ld.global.u32 	%r2150, [%rd5+1920];
$L__BB34_36:
	add.s32 	%r486, %r23, 512;
	setp.ge.s32 	%p19, %r486, %r22;
	mov.b32 	%r2149, -2147483648;
	@%p19 bra 	$L__BB34_38;
	ld.global.u32 	%r2149, [%rd5+2048];
$L__BB34_38:
	ld.param.u32 	%r2131, [_ZN3cub18CUB_300001_SM_10006detail10radix_sort29DeviceRadixSortOnesweepKernelINS1_5radix10policy_hubIiiyE10Policy1000ELNS0_9SortOrderE1EiiyiiNS1_21identity_decomposer_tEEEvPT5_SB_PT3_PKSC_PT1_PKSG_PT2_PKSK_T4_iiT6__param_10];
	mov.b32 	%r487, -1;
	shl.b32 	%r488, %r487, %r2131;
	not.b32 	%r74, %r488;
	shr.u32 	%r75, %r1, 5;
	shl.b32 	%r489, %r75, 10;
	mov.u32 	%r490, _ZZN3cub18CUB_300001_SM_10006detail10radix_sort29DeviceRadixSortOnesweepKernelINS1_5radix10policy_hubIiiyE10Policy1000ELNS0_9SortOrderE1EiiyiiNS1_21identity_decomposer_tEEEvPT5_SB_PT3_PKSC_PT1_PKSG_PT2_PKSK_T4_iiT6_E1s;
	add.s32 	%r76, %r490, %r489;
	setp.gt.s32 	%p20, %r443, 255;
	@%p20 bra 	$L__BB34_51;
	max.s32 	%r491, %r443, 224;
	sub.s32 	%r492, %r491, %r443;
	add.s32 	%r493, %r492, 31;
	shr.u32 	%r494, %r493, 5;
	add.s32 	%r77, %r494, 1;
	and.b32  	%r78, %r77, 15;
	setp.lt.u32 	%p21, %r493, 480;
	mov.u32 	%r2169, %r443;
	@%p21 bra 	$L__BB34_42;
	and.b32  	%r495, %r77, 268435440;
	neg.s32 	%r2167, %r495;
	shl.b32 	%r497, %r443, 2;
	add.s32 	%r498, %r489, %r497;
	add.s32 	%r500, %r498, %r490;
	add.s32 	%r2166, %r500, 1024;
	mov.u32 	%r2169, %r443;
$L__BB34_41:
	.pragma "nounroll";
	mov.b32 	%r501, 0;
	st.shared.u32 	[%r2166+-1024], %r501;
	st.shared.u32 	[%r2166+-896], %r501;
	st.shared.u32 	[%r2166+-768], %r501;
	st.shared.u32 	[%r2166+-640], %r501;
	st.shared.u32 	[%r2166+-512], %r501;
	st.shared.u32 	[%r2166+-384], %r501;
	st.shared.u32 	[%r2166+-256], %r501;
	st.shared.u32 	[%r2166+-128], %r501;
	st.shared.u32 	[%r2166], %r501;
	st.shared.u32 	[%r2166+128], %r501;
	st.shared.u32 	[%r2166+256], %r501;
	st.shared.u32 	[%r2166+384], %r501;
	st.shared.u32 	[%r2166+512], %r501;
	st.shared.u32 	[%r2166+640], %r501;
	st.shared.u32 	[%r2166+768], %r501;
	st.shared.u32 	[%r2166+896], %r501;
	add.s32 	%r2169, %r2169, 512;
	add.s32 	%r2167, %r2167, 16;
	add.s32 	%r2166, %r2166, 2048;
	setp.ne.s32 	%p22, %r2167, 0;
	@%p22 bra 	$L__BB34_41;
$L__BB34_42:
	setp.eq.s32 	%p23, %r78, 0;
	@%p23 bra 	$L__BB34_51;
	and.b32  	%r88, %r77, 7;
	setp.lt.u32 	%p24, %r78, 8;
	@%p24 bra 	$L__BB34_45;
	shl.b32 	%r502, %r2169, 2;
	add.s32 	%r503, %r76, %r502;
	mov.b32 	%r504, 0;
	st.shared.u32 	[%r503], %r504;
	st.shared.u32 	[%r503+128], %r504;
	st.shared.u32 	[%r503+256], %r504;
	st.shared.u32 	[%r503+384], %r504;
	st.shared.u32 	[%r503+512], %r504;
	st.shared.u32 	[%r503+640], %r504;
	st.shared.u32 	[%r503+768], %r504;
	st.shared.u32 	[%r503+896], %r504;
	add.s32 	%r2169, %r2169, 256;
$L__BB34_45:
	setp.eq.s32 	%p25, %r88, 0;
	@%p25 bra 	$L__BB34_51;
	and.b32  	%r91, %r77, 3;
	setp.lt.u32 	%p26, %r88, 4;
	@%p26 bra 	$L__BB34_48;
	shl.b32 	%r505, %r2169, 2;
	add.s32 	%r506, %r76, %r505;
	mov.b32 	%r507, 0;
	st.shared.u32 	[%r506], %r507;
	st.shared.u32 	[%r506+128], %r507;
	st.shared.u32 	[%r506+256], %r507;
	st.shared.u32 	[%r506+384], %r507;
	add.s32 	%r2169, %r2169, 128;
$L__BB34_48:
	setp.eq.s32 	%p27, %r91, 0;
	@%p27 bra 	$L__BB34_51;
	shl.b32 	%r509, %r2169, 2;
	add.s32 	%r510, %r489, %r509;
	add.s32 	%r2173, %r490, %r510;
	neg.s32 	%r2172, %r91;
$L__BB34_50:
	.pragma "nounroll";
	mov.b32 	%r512, 0;
	st.shared.u32 	[%r2173], %r512;
	add.s32 	%r2173, %r2173, 128;
	add.s32 	%r2172, %r2172, 1;
	setp.ne.s32 	%p28, %r2172, 0;
	@%p28 bra 	$L__BB34_50;
$L__BB34_51:
	ld.param.u32 	%r2094, [_ZN3cub18CUB_300001_SM_10006detail10radix_sort29DeviceRadixSortOnesweepKernelINS1_5radix10policy_hubIiiyE10Policy1000ELNS0_9SortOrderE1EiiyiiNS1_21identity_decomposer_tEEEvPT5_SB_PT3_PKSC_PT1_PKSG_PT2_PKSK_T4_iiT6__param_9];
	bar.warp.sync 	-1;
	xor.b32  	%r514, %r2165, 2147483647;
	shr.u32 	%r515, %r514, %r2094;
	and.b32  	%r100, %r515, %r74;
	shl.b32 	%r516, %r100, 2;
	add.s32 	%r517, %r76, %r516;
	atom.shared.add.u32 	%r518, [%r517], 1;
	xor.b32  	%r2227, %r2164, 2147483647;
	shr.u32 	%r520, %r2227, %r2094;
	and.b32  	%r521, %r520, %r74;
	shl.b32 	%r522, %r521, 2;
	add.s32 	%r523, %r76, %r522;
	atom.shared.add.u32 	%r524, [%r523], 1;
	xor.b32  	%r2226, %r2163, 2147483647;
	shr.u32 	%r526, %r2226, %r2094;
	and.b32  	%r527, %r526, %r74;
	shl.b32 	%r528, %r527, 2;
	add.s32 	%r529, %r76, %r528;
	atom.shared.add.u32 	%r530, [%r529], 1;
	xor.b32  	%r2225, %r2162, 2147483647;
	shr.u32 	%r532, %r2225, %r2094;
	and.b32  	%r533, %r532, %r74;
	shl.b32 	%r534, %r533, 2;
	add.s32 	%r535, %r76, %r534;
	atom.shared.add.u32 	%r536, [%r535], 1;
	xor.b32  	%r537, %r2161, 2147483647;
	shr.u32 	%r538, %r537, %r2094;
	and.b32  	%r539, %r538, %r74;
	shl.b32 	%r540, %r539, 2;
	add.s32 	%r541, %r76, %r540;
	atom.shared.add.u32 	%r542, [%r541], 1;
	xor.b32  	%r543, %r2160, 2147483647;
	shr.u32 	%r544, %r543, %r2094;
	and.b32  	%r545, %r544, %r74;
	shl.b32 	%r546, %r545, 2;
	add.s32 	%r547, %r76, %r546;
	atom.shared.add.u32 	%r548, [%r547], 1;
	xor.b32  	%r549, %r2159, 2147483647;
	shr.u32 	%r550, %r549, %r2094;
	and.b32  	%r551, %r550, %r74;
	shl.b32 	%r552, %r551, 2;
	add.s32 	%r553, %r76, %r552;
	atom.shared.add.u32 	%r554, [%r553], 1;
	xor.b32  	%r555, %r2158, 2147483647;
	shr.u32 	%r556, %r555, %r2094;
	and.b32  	%r557, %r556, %r74;
	shl.b32 	%r558, %r557, 2;
	add.s32 	%r559, %r76, %r558;
	atom.shared.add.u32 	%r560, [%r559], 1;
	xor.b32  	%r561, %r2157, 2147483647;
	shr.u32 	%r562, %r561, %r2094;
	and.b32  	%r563, %r562, %r74;
	shl.b32 	%r564, %r563, 2;
	add.s32 	%r565, %r76, %r564;
	atom.shared.add.u32 	%r566, [%r565], 1;
	xor.b32  	%r567, %r2156, 2147483647;
	shr.u32 	%r568, %r567, %r2094;
	and.b32  	%r569, %r568, %r74;
	shl.b32 	%r570, %r569, 2;
	add.s32 	%r571, %r76, %r570;
	atom.shared.add.u32 	%r572, [%r571], 1;
	xor.b32  	%r573, %r2155, 2147483647;
	shr.u32 	%r574, %r573, %r2094;
	and.b32  	%r575, %r574, %r74;
	shl.b32 	%r576, %r575, 2;
	add.s32 	%r577, %r76, %r576;
	atom.shared.add.u32 	%r578, [%r577], 1;
	xor.b32  	%r579, %r2154, 2147483647;
	shr.u32 	%r580, %r579, %r2094;
	and.b32  	%r581, %r580, %r74;
	shl.b32 	%r582, %r581, 2;
	add.s32 	%r583, %r76, %r582;
	atom.shared.add.u32 	%r584, [%r583], 1;
	xor.b32  	%r585, %r2153, 2147483647;
	shr.u32 	%r586, %r585, %r2094;
	and.b32  	%r587, %r586, %r74;
	shl.b32 	%r588, %r587, 2;
	add.s32 	%r589, %r76, %r588;
	atom.shared.add.u32 	%r590, [%r589], 1;
	xor.b32  	%r591, %r2152, 2147483647;
	shr.u32 	%r592, %r591, %r2094;
	and.b32  	%r593, %r592, %r74;
	shl.b32 	%r594, %r593, 2;
	add.s32 	%r595, %r76, %r594;
	atom.shared.add.u32 	%r596, [%r595], 1;
	xor.b32  	%r597, %r2151, 2147483647;
	shr.u32 	%r598, %r597, %r2094;
	and.b32  	%r599, %r598, %r74;
	shl.b32 	%r600, %r599, 2;
	add.s32 	%r601, %r76, %r600;
	atom.shared.add.u32 	%r602, [%r601], 1;
	xor.b32  	%r603, %r2150, 2147483647;
	shr.u32 	%r604, %r603, %r2094;
	and.b32  	%r605, %r604, %r74;
	shl.b32 	%r606, %r605, 2;
	add.s32 	%r607, %r76, %r606;
	atom.shared.add.u32 	%r608, [%r607], 1;
	xor.b32  	%r2212, %r2149, 2147483647;
	shr.u32 	%r610, %r2212, %r2094;
	and.b32  	%r611, %r610, %r74;
	shl.b32 	%r612, %r611, 2;
	add.s32 	%r613, %r76, %r612;
	atom.shared.add.u32 	%r614, [%r613], 1;
	bar.sync 	0;
	setp.gt.u32 	%p29, %r1, 255;
	shl.b32 	%r615, %r1, 2;
	add.s32 	%r101, %r490, %r615;
	mov.b32 	%r2174, 0;
	@%p29 bra 	$L__BB34_53;
	ld.shared.u32 	%r617, [%r101];
	mov.b32 	%r618, 0;
	st.shared.u32 	[%r101], %r618;
	ld.shared.u32 	%r619, [%r101+1024];
	st.shared.u32 	[%r101+1024], %r617;
	add.s32 	%r620, %r619, %r617;
	ld.shared.u32 	%r621, [%r101+2048];
	st.shared.u32 	[%r101+2048], %r620;
	add.s32 	%r622, %r621, %r620;
	ld.shared.u32 	%r623, [%r101+3072];
	st.shared.u32 	[%r101+3072], %r622;
	add.s32 	%r624, %r623, %r622;
	ld.shared.u32 	%r625, [%r101+4096];
	st.shared.u32 	[%r101+4096], %r624;
	add.s32 	%r626, %r625, %r624;
	ld.shared.u32 	%r627, [%r101+5120];
	st.shared.u32 	[%r101+5120], %r626;
	add.s32 	%r628, %r627, %r626;
	ld.shared.u32 	%r629, [%r101+6144];
	st.shared.u32 	[%r101+6144], %r628;
	add.s32 	%r630, %r629, %r628;
	ld.shared.u32 	%r631, [%r101+7168];
	st.shared.u32 	[%r101+7168], %r630;
	add.s32 	%r632, %r631, %r630;
	ld.shared.u32 	%r633, [%r101+8192];
	st.shared.u32 	[%r101+8192], %r632;
	add.s32 	%r634, %r633, %r632;
	ld.shared.u32 	%r635, [%r101+9216];
	st.shared.u32 	[%r101+9216], %r634;
	add.s32 	%r636, %r635, %r634;
	ld.shared.u32 	%r637, [%r101+10240];
	st.shared.u32 	[%r101+10240], %r636;
	add.s32 	%r638, %r637, %r636;
	ld.shared.u32 	%r639, [%r101+11264];
	st.shared.u32 	[%r101+11264], %r638;
	add.s32 	%r2174, %r639, %r638;
$L__BB34_53:
	setp.gt.u32 	%p30, %r1, 255;
	shl.b32 	%r640, %r3, 8;
	add.s32 	%r641, %r640, %r1;
	mul.wide.s32 	%rd59, %r641, 4;
	add.s64 	%rd6, %rd2, %rd59;
	@%p30 bra 	$L__BB34_55;
	or.b32  	%r642, %r2174, 1073741824;
	st.volatile.global.u32 	[%rd6], %r642;
$L__BB34_55:
	ld.param.u64 	%rd442, [_ZN3cub18CUB_300001_SM_10006detail10radix_sort29DeviceRadixSortOnesweepKernelINS1_5radix10policy_hubIiiyE10Policy1000ELNS0_9SortOrderE1EiiyiiNS1_21identity_decomposer_tEEEvPT5_SB_PT3_PKSC_PT1_PKSG_PT2_PKSK_T4_iiT6__param_7];
	xor.b32  	%r2223, %r2160, 2147483647;
	xor.b32  	%r2224, %r2161, 2147483647;
	xor.b32  	%r2222, %r2159, 2147483647;
	xor.b32  	%r2221, %r2158, 2147483647;
	xor.b32  	%r2228, %r2165, 2147483647;
	xor.b32  	%r2218, %r2155, 2147483647;
	xor.b32  	%r2220, %r2157, 2147483647;
	xor.b32  	%r2217, %r2154, 2147483647;
	xor.b32  	%r2219, %r2156, 2147483647;
	xor.b32  	%r2215, %r2152, 2147483647;
	xor.b32  	%r2216, %r2153, 2147483647;
	xor.b32  	%r2213, %r2150, 2147483647;
	xor.b32  	%r2214, %r2151, 2147483647;
	setp.lt.u32 	%p31, %r1, 256;
	setp.eq.s32 	%p32, %r2174, 6528;
	and.pred  	%p33, %p31, %p32;
	selp.u32 	%r643, 1, 0, %p33;
	{ 
	.reg .pred 	%p1; 
	.reg .pred 	%p2; 
	setp.ne.u32 	%p1, %r643, 0; 
	bar.red.or.pred 	%p2, 0, %p1; 
	selp.u32 	%r644, 1, 0, %p2; 
	}
	setp.eq.s32 	%p34, %r644, 0;
	and.b32  	%r645, %r1, 992;
	and.b32  	%r646, %r1, 31;
	mul.lo.s32 	%r647, %r645, 17;
	or.b32  	%r648, %r647, %r646;
	cvt.u64.u32 	%rd7, %r648;
	mul.lo.s32 	%r649, %r3, 6528;
	cvt.s64.s32 	%rd60, %r649;
	add.s64 	%rd61, %rd7, %rd60;
	cvta.to.global.u64 	%rd62, %rd442;
	shl.b64 	%rd63, %rd61, 2;
	add.s64 	%rd8, %rd62, %rd63;
	cvt.u64.u32 	%rd9, %r1;
	@%p34 bra 	$L__BB34_175;
	setp.gt.u32 	%p35, %r1, 255;
	shl.b32 	%r650, %r1, 3;
	mov.u32 	%r651, _ZZN3cub18CUB_300001_SM_10006detail10radix_sort29DeviceRadixSortOnesweepKernelINS1_5radix10policy_hubIiiyE10Policy1000ELNS0_9SortOrderE1EiiyiiNS1_21identity_decomposer_tEEEvPT5_SB_PT3_PKSC_PT1_PKSG_PT2_PKSK_T4_iiT6_E1s;
	add.s32 	%r652, %r651, %r650;
	add.s32 	%r121, %r652, 26112;
	@%p35 bra 	$L__BB34_64;
	ld.param.u64 	%rd436, [_ZN3cub18CUB_300001_SM_10006detail10radix_sort29DeviceRadixSortOnesweepKernelINS1_5radix10policy_hubIiiyE10Policy1000ELNS0_9SortOrderE1EiiyiiNS1_21identity_decomposer_tEEEvPT5_SB_PT3_PKSC_PT1_PKSG_PT2_PKSK_T4_iiT6__param_3];
	cvta.to.global.u64 	%rd64, %rd436;
	shl.b64 	%rd65, %rd9, 3;
	add.s64 	%rd66, %rd64, %rd65;
	ld.global.u64 	%rd67, [%rd66];
	setp.gt.u32 	%p36, %r1, %r100;
	selp.b64 	%rd68, 6528, 0, %p36;
	sub.s64 	%rd455, %rd67, %rd68;
	st.shared.u64 	[%r121], %rd455;
	setp.lt.s32 	%p37, %r3, 1;
	mov.u32 	%r2178, %r2174;
	@%p37 bra 	$L__BB34_63;
	mov.b32 	%r2176, -1;
	mov.u32 	%r2175, %r3;
	mov.u32 	%r2178, %r2174;
$L__BB34_59:
	ld.param.u64 	%rd429, [_ZN3cub18CUB_300001_SM_10006detail10radix_sort29DeviceRadixSortOnesweepKernelINS1_5radix10policy_hubIiiyE10Policy1000ELNS0_9SortOrderE1EiiyiiNS1_21identity_decomposer_tEEEvPT5_SB_PT3_PKSC_PT1_PKSG_PT2_PKSK_T4_iiT6__param_0];
	add.s32 	%r125, %r2175, -1;
	shl.b32 	%r654, %r125, 8;
	add.s32 	%r655, %r654, %r1;
	cvta.to.global.u64 	%rd69, %rd429;
	mul.wide.s32 	%rd70, %r655, 4;
	add.s64 	%rd11, %rd69, %rd70;
$L__BB34_60:
	membar.cta;
	ld.volatile.global.u32 	%r126, [%rd11];
	setp.eq.s32 	%p38, %r126, 0;
	@%p38 bra 	$L__BB34_60;
	and.b32  	%r656, %r126, 1073741823;
	add.s32 	%r2178, %r656, %r2178;
	setp.gt.s32 	%p39, %r126, -1;
	vote.sync.ballot.b32 	%r2176, %p39, %r2176;
	setp.gt.u32 	%p41, %r2175, 1;
	and.pred  	%p42, %p39, %p41;
	mov.u32 	%r2175, %r125;
	@%p42 bra 	$L__BB34_59;
	ld.shared.u64 	%rd455, [%r121];
$L__BB34_63:
	or.b32  	%r657, %r2178, -2147483648;
	st.volatile.global.u32 	[%rd6], %r657;
	sub.s32 	%r658, %r2178, %r2174;
	cvt.s64.s32 	%rd71, %r658;
	add.s64 	%rd72, %rd455, %rd71;
	st.shared.u64 	[%r121], %rd72;
$L__BB34_64:
	ld.param.u32 	%r2080, [_ZN3cub18CUB_300001_SM_10006detail10radix_sort29DeviceRadixSortOnesweepKernelINS1_5radix10policy_hubIiiyE10Policy1000ELNS0_9SortOrderE1EiiyiiNS1_21identity_decomposer_tEEEvPT5_SB_PT3_PKSC_PT1_PKSG_PT2_PKSK_T4_iiT6__param_8];
	ld.param.u64 	%rd432, [_ZN3cub18CUB_300001_SM_10006detail10radix_sort29DeviceRadixSortOnesweepKernelINS1_5radix10policy_hubIiiyE10Policy1000ELNS0_9SortOrderE1EiiyiiNS1_21identity_decomposer_tEEEvPT5_SB_PT3_PKSC_PT1_PKSG_PT2_PKSK_T4_iiT6__param_2];
	setp.gt.u32 	%p43, %r1, 255;
	setp.lt.s32 	%p44, %r4, %r2080;
	setp.eq.s64 	%p45, %rd432, 0;
	or.pred  	%p46, %p45, %p44;
	or.pred  	%p47, %p43, %p46;
	@%p47 bra 	$L__BB34_66;
	ld.param.u64 	%rd433, [_ZN3cub18CUB_300001_SM_10006detail10radix_sort29DeviceRadixSortOnesweepKernelINS1_5radix10policy_hubIiiyE10Policy1000ELNS0_9SortOrderE1EiiyiiNS1_21identity_decomposer_tEEEvPT5_SB_PT3_PKSC_PT1_PKSG_PT2_PKSK_T4_iiT6__param_2];
	ld.shared.u64 	%rd73, [%r121];
	setp.gt.u32 	%p48, %r1, %r100;
	selp.b64 	%rd74, 6528, 0, %p48;
	cvt.s64.s32 	%rd75, %r2174;
	add.s64 	%rd76, %rd74, %rd75;
	add.s64 	%rd77, %rd76, %rd73;
	cvta.to.global.u64 	%rd78, %rd433;
	shl.b64 	%rd79, %rd9, 3;
	add.s64 	%rd80, %rd78, %rd79;
	st.global.u64 	[%rd80], %rd77;
$L__BB34_66:
	ld.param.u32 	%r2081, [_ZN3cub18CUB_300001_SM_10006detail10radix_sort29DeviceRadixSortOnesweepKernelINS1_5radix10policy_hubIiiyE10Policy1000ELNS0_9SortOrderE1EiiyiiNS1_21identity_decomposer_tEEEvPT5_SB_PT3_PKSC_PT1_PKSG_PT2_PKSK_T4_iiT6__param_8];
	setp.gt.s32 	%p49, %r4, %r2081;
	bar.sync 	0;
	shl.b32 	%r659, %r100, 3;
	add.s32 	%r661, %r651, %r659;
	ld.shared.u64 	%rd14, [%r661+26112];
	@%p49 bra 	$L__BB34_68;
	add.s64 	%rd81, %rd14, %rd7;
	shl.b64 	%rd82, %rd81, 2;
	add.s64 	%rd83, %rd1, %rd82;
	st.global.u32 	[%rd83], %r2165;
	st.global.u32 	[%rd83+128], %r2164;
	st.global.u32 	[%rd83+256], %r2163;
	st.global.u32 	[%rd83+384], %r2162;
	st.global.u32 	[%rd83+512], %r2161;
	st.global.u32 	[%rd83+640], %r2160;
	st.global.u32 	[%rd83+768], %r2159;
	st.global.u32 	[%rd83+896], %r2158;
	st.global.u32 	[%rd83+1024], %r2157;
	st.global.u32 	[%rd83+1152], %r2156;
	st.global.u32 	[%rd83+1280], %r2155;
	st.global.u32 	[%rd83+1408], %r2154;
	st.global.u32 	[%rd83+1536], %r2153;
	st.global.u32 	[%rd83+1664], %r2152;
	st.global.u32 	[%rd83+1792], %r2151;
	st.global.u32 	[%rd83+1920], %r2150;
	st.global.u32 	[%rd83+2048], %r2149;
	bra.uni 	$L__BB34_102;
$L__BB34_68:
	ld.param.u32 	%r2082, [_ZN3cub18CUB_300001_SM_10006detail10radix_sort29DeviceRadixSortOnesweepKernelINS1_5radix10policy_hubIiiyE10Policy1000ELNS0_9SortOrderE1EiiyiiNS1_21identity_decomposer_tEEEvPT5_SB_PT3_PKSC_PT1_PKSG_PT2_PKSK_T4_iiT6__param_8];
	cvt.u32.u64 	%r662, %rd7;
	mad.lo.s32 	%r130, %r3, -6528, %r2082;
	setp.ge.s32 	%p50, %r662, %r130;
	add.s64 	%rd84, %rd14, %rd7;
	shl.b64 	%rd85, %rd84, 2;
	add.s64 	%rd15, %rd1, %rd85;
	@%p50 bra 	$L__BB34_70;
	st.global.u32 	[%rd15], %r2165;
$L__BB34_70:
	add.s32 	%r664, %r662, 32;
	setp.ge.s32 	%p51, %r664, %r130;
	@%p51 bra 	$L__BB34_72;
	st.global.u32 	[%rd15+128], %r2164;
$L__BB34_72:
	add.s32 	%r666, %r662, 64;
	setp.ge.s32 	%p52, %r666, %r130;
	@%p52 bra 	$L__BB34_74;
	st.global.u32 	[%rd15+256], %r2163;
$L__BB34_74:
	add.s32 	%r668, %r662, 96;
	setp.ge.s32 	%p53, %r668, %r130;
	@%p53 bra 	$L__BB34_76;
	st.global.u32 	[%rd15+384], %r2162;
$L__BB34_76:
	add.s32 	%r670, %r662, 128;
	setp.ge.s32 	%p54, %r670, %r130;
	@%p54 bra 	$L__BB34_78;
	st.global.u32 	[%rd15+512], %r2161;
$L__BB34_78:
	add.s32 	%r672, %r662, 160;
	setp.ge.s32 	%p55, %r672, %r130;
	@%p55 bra 	$L__BB34_80;
	st.global.u32 	[%rd15+640], %r2160;
$L__BB34_80:
	add.s32 	%r674, %r662, 192;
	setp.ge.s32 	%p56, %r674, %r130;
	@%p56 bra 	$L__BB34_82;
	st.global.u32 	[%rd15+768], %r2159;
$L__BB34_82:
	add.s32 	%r676, %r662, 224;
	setp.ge.s32 	%p57, %r676, %r130;
	@%p57 bra 	$L__BB34_84;
	st.global.u32 	[%rd15+896], %r2158;
$L__BB34_84:
	add.s32 	%r678, %r662, 256;
	setp.ge.s32 	%p58, %r678, %r130;
	@%p58 bra 	$L__BB34_86;
	st.global.u32 	[%rd15+1024], %r2157;
$L__BB34_86:
	add.s32 	%r680, %r662, 288;
	setp.ge.s32 	%p59, %r680, %r130;
	@%p59 bra 	$L__BB34_88;
	st.global.u32 	[%rd15+1152], %r2156;
$L__BB34_88:
	add.s32 	%r682, %r662, 320;
	setp.ge.s32 	%p60, %r682, %r130;
	@%p60 bra 	$L__BB34_90;
	st.global.u32 	[%rd15+1280], %r2155;
$L__BB34_90:
	add.s32 	%r684, %r662, 352;
	setp.ge.s32 	%p61, %r684, %r130;
	@%p61 bra 	$L__BB34_92;
	st.global.u32 	[%rd15+1408], %r2154;
$L__BB34_92:
	add.s32 	%r686, %r662, 384;
	setp.ge.s32 	%p62, %r686, %r130;
	@%p62 bra 	$L__BB34_94;
	st.global.u32 	[%rd15+1536], %r2153;
$L__BB34_94:
	add.s32 	%r688, %r662, 416;
	setp.ge.s32 	%p63, %r688, %r130;
	@%p63 bra 	$L__BB34_96;
	st.global.u32 	[%rd15+1664], %r2152;
$L__BB34_96:
	add.s32 	%r690, %r662, 448;
	setp.ge.s32 	%p64, %r690, %r130;
	@%p64 bra 	$L__BB34_98;
	st.global.u32 	[%rd15+1792], %r2151;
$L__BB34_98:
	add.s32 	%r692, %r662, 480;
	setp.ge.s32 	%p65, %r692, %r130;
	@%p65 bra 	$L__BB34_100;
	st.global.u32 	[%rd15+1920], %r2150;
$L__BB34_100:
	add.s32 	%r694, %r662, 512;
	setp.ge.s32 	%p66, %r694, %r130;
	@%p66 bra 	$L__BB34_102;
	st.global.u32 	[%rd15+2048], %r2149;
$L__BB34_102:
	ld.param.u32 	%r2083, [_ZN3cub18CUB_300001_SM_10006detail10radix_sort29DeviceRadixSortOnesweepKernelINS1_5radix10policy_hubIiiyE10Policy1000ELNS0_9SortOrderE1EiiyiiNS1_21identity_decomposer_tEEEvPT5_SB_PT3_PKSC_PT1_PKSG_PT2_PKSK_T4_iiT6__param_8];
	setp.gt.s32 	%p67, %r4, %r2083;
	@%p67 bra 	$L__BB34_104;
	ld.global.u32 	%r2211, [%rd8];
	ld.global.u32 	%r2210, [%rd8+128];
	ld.global.u32 	%r2209, [%rd8+256];
	ld.global.u32 	%r2208, [%rd8+384];
	ld.global.u32 	%r2207, [%rd8+512];
	ld.global.u32 	%r2206, [%rd8+640];
	ld.global.u32 	%r2205, [%rd8+768];
	ld.global.u32 	%r2204, [%rd8+896];
	ld.global.u32 	%r2203, [%rd8+1024];
	ld.global.u32 	%r2202, [%rd8+1152];
	ld.global.u32 	%r2201, [%rd8+1280];
	ld.global.u32 	%r2200, [%rd8+1408];
	ld.global.u32 	%r2199, [%rd8+1536];
	ld.global.u32 	%r2198, [%rd8+1664];
	ld.global.u32 	%r2197, [%rd8+1792];
	ld.global.u32 	%r2196, [%rd8+1920];
	ld.global.u32 	%r2195, [%rd8+2048];
	bra.uni 	$L__BB34_138;
$L__BB34_104:
	ld.param.u32 	%r2084, [_ZN3cub18CUB_300001_SM_10006detail10radix_sort29DeviceRadixSortOnesweepKernelINS1_5radix10policy_hubIiiyE10Policy1000ELNS0_9SortOrderE1EiiyiiNS1_21identity_decomposer_tEEEvPT5_SB_PT3_PKSC_PT1_PKSG_PT2_PKSK_T4_iiT6__param_8];
	cvt.u32.u64 	%r696, %rd7;
	sub.s32 	%r148, %r2084, %r649;
	setp.ge.s32 	%p68, %r696, %r148;
	@%p68 bra 	$L__BB34_106;
	ld.global.u32 	%r2211, [%rd8];
$L__BB34_106:
	add.s32 	%r700, %r696, 32;
	setp.ge.s32 	%p69, %r700, %r148;
	@%p69 bra 	$L__BB34_108;
	ld.global.u32 	%r2210, [%rd8+128];
$L__BB34_108:
	add.s32 	%r703, %r696, 64;
	setp.ge.s32 	%p70, %r703, %r148;
	@%p70 bra 	$L__BB34_110;
	ld.global.u32 	%r2209, [%rd8+256];
$L__BB34_110:
	add.s32 	%r706, %r696, 96;
	setp.ge.s32 	%p71, %r706, %r148;
	@%p71 bra 	$L__BB34_112;
	ld.global.u32 	%r2208, [%rd8+384];
$L__BB34_112:
	add.s32 	%r709, %r696, 128;
	setp.ge.s32 	%p72, %r709, %r148;
	@%p72 bra 	$L__BB34_114;
	ld.global.u32 	%r2207, [%rd8+512];
$L__BB34_114:
	add.s32 	%r712, %r696, 160;
	setp.ge.s32 	%p73, %r712, %r148;
	@%p73 bra 	$L__BB34_116;
	ld.global.u32 	%r2206, [%rd8+640];
$L__BB34_116:
	add.s32 	%r715, %r696, 192;
	setp.ge.s32 	%p74, %r715, %r148;
	@%p74 bra 	$L__BB34_118;
	ld.global.u32 	%r2205, [%rd8+768];
$L__BB34_118:
	add.s32 	%r718, %r696, 224;
	setp.ge.s32 	%p75, %r718, %r148;
	@%p75 bra 	$L__BB34_120;
	ld.global.u32 	%r2204, [%rd8+896];
$L__BB34_120:
	add.s32 	%r721, %r696, 256;
	setp.ge.s32 	%p76, %r721, %r148;
	@%p76 bra 	$L__BB34_122;
	ld.global.u32 	%r2203, [%rd8+1024];
$L__BB34_122:
	add.s32 	%r724, %r696, 288;
	setp.ge.s32 	%p77, %r724, %r148;
	@%p77 bra 	$L__BB34_124;
	ld.global.u32 	%r2202, [%rd8+1152];
$L__BB34_124:
	add.s32 	%r727, %r696, 320;
	setp.ge.s32 	%p78, %r727, %r148;
	@%p78 bra 	$L__BB34_126;
	ld.global.u32 	%r2201, [%rd8+1280];
$L__BB34_126:
	add.s32 	%r730, %r696, 352;
	setp.ge.s32 	%p79, %r730, %r148;
	@%p79 bra 	$L__BB34_128;
	ld.global.u32 	%r2200, [%rd8+1408];
$L__BB34_128:
	add.s32 	%r733, %r696, 384;
	setp.ge.s32 	%p80, %r733, %r148;
	@%p80 bra 	$L__BB34_130;
	ld.global.u32 	%r2199, [%rd8+1536];
$L__BB34_130:
	add.s32 	%r736, %r696, 416;
	setp.ge.s32 	%p81, %r736, %r148;
	@%p81 bra 	$L__BB34_132;
	ld.global.u32 	%r2198, [%rd8+1664];
$L__BB34_132:
	add.s32 	%r739, %r696, 448;
	setp.ge.s32 	%p82, %r739, %r148;
	@%p82 bra 	$L__BB34_134;
	ld.global.u32 	%r2197, [%rd8+1792];
$L__BB34_134:
	add.s32 	%r742, %r696, 480;
	setp.ge.s32 	%p83, %r742, %r148;
	@%p83 bra 	$L__BB34_136;
	ld.global.u32 	%r2196, [%rd8+1920];
$L__BB34_136:
	add.s32 	%r745, %r696, 512;
	setp.ge.s32 	%p84, %r745, %r148;
	@%p84 bra 	$L__BB34_138;
	ld.global.u32 	%r2195, [%rd8+2048];
$L__BB34_138:
	ld.param.u32 	%r2085, [_ZN3cub18CUB_300001_SM_10006detail10radix_sort29DeviceRadixSortOnesweepKernelINS1_5radix10policy_hubIiiyE10Policy1000ELNS0_9SortOrderE1EiiyiiNS1_21identity_decomposer_tEEEvPT5_SB_PT3_PKSC_PT1_PKSG_PT2_PKSK_T4_iiT6__param_8];
	mad.lo.s32 	%r746, %r3, 6528, 6528;
	setp.gt.s32 	%p85, %r746, %r2085;
	@%p85 bra 	$L__BB34_140;
	ld.param.u64 	%rd439, [_ZN3cub18CUB_300001_SM_10006detail10radix_sort29DeviceRadixSortOnesweepKernelINS1_5radix10policy_hubIiiyE10Policy1000ELNS0_9SortOrderE1EiiyiiNS1_21identity_decomposer_tEEEvPT5_SB_PT3_PKSC_PT1_PKSG_PT2_PKSK_T4_iiT6__param_6];
	add.s64 	%rd86, %rd14, %rd7;
	cvta.to.global.u64 	%rd87, %rd439;
	shl.b64 	%rd88, %rd86, 2;
	add.s64 	%rd89, %rd87, %rd88;
	st.global.u32 	[%rd89], %r2211;
	st.global.u32 	[%rd89+128], %r2210;
	st.global.u32 	[%rd89+256], %r2209;
	st.global.u32 	[%rd89+384], %r2208;
	st.global.u32 	[%rd89+512], %r2207;
	st.global.u32 	[%rd89+640], %r2206;
	st.global.u32 	[%rd89+768], %r2205;
	st.global.u32 	[%rd89+896], %r2204;
	st.global.u32 	[%rd89+1024], %r2203;
	st.global.u32 	[%rd89+1152], %r2202;
	st.global.u32 	[%rd89+1280], %r2201;
	st.global.u32 	[%rd89+1408], %r2200;
	st.global.u32 	[%rd89+1536], %r2199;
	st.global.u32 	[%rd89+1664], %r2198;
	st.global.u32 	[%rd89+1792], %r2197;
	st.global.u32 	[%rd89+1920], %r2196;
	st.global.u32 	[%rd89+2048], %r2195;
	bra.uni 	$L__BB34_174;
$L__BB34_140:
	ld.param.u32 	%r2086, [_ZN3cub18CUB_300001_SM_10006detail10radix_sort29DeviceRadixSortOnesweepKernelINS1_5radix10policy_hubIiiyE10Policy1000ELNS0_9SortOrderE1EiiyiiNS1_21identity_decomposer_tEEEvPT5_SB_PT3_PKSC_PT1_PKSG_PT2_PKSK_T4_iiT6__param_8];
	ld.param.u64 	%rd440, [_ZN3cub18CUB_300001_SM_10006detail10radix_sort29DeviceRadixSortOnesweepKernelINS1_5radix10policy_hubIiiyE10Policy1000ELNS0_9SortOrderE1EiiyiiNS1_21identity_decomposer_tEEEvPT5_SB_PT3_PKSC_PT1_PKSG_PT2_PKSK_T4_iiT6__param_6];
	cvt.u32.u64 	%r747, %rd7;
	mad.lo.s32 	%r199, %r3, -6528, %r2086;
	setp.ge.s32 	%p86, %r747, %r199;
	add.s64 	%rd90, %rd14, %rd7;
	cvta.to.global.u64 	%rd91, %rd440;
	shl.b64 	%rd92, %rd90, 2;
	add.s64 	%rd16, %rd91, %rd92;
	@%p86 bra 	$L__BB34_142;
	st.global.u32 	[%rd16], %r2211;
$L__BB34_142:
	add.s32 	%r749, %r747, 32;
	setp.ge.s32 	%p87, %r749, %r199;
	@%p87 bra 	$L__BB34_144;
	st.global.u32 	[%rd16+128], %r2210;
$L__BB34_144:
	add.s32 	%r751, %r747, 64;
	setp.ge.s32 	%p88, %r751, %r199;
	@%p88 bra 	$L__BB34_146;
	st.global.u32 	[%rd16+256], %r2209;
$L__BB34_146:
	add.s32 	%r753, %r747, 96;
	setp.ge.s32 	%p89, %r753, %r199;
	@%p89 bra 	$L__BB34_148;
	st.global.u32 	[%rd16+384], %r2208;
$L__BB34_148:
	add.s32 	%r755, %r747, 128;
	setp.ge.s32 	%p90, %r755, %r199;
	@%p90 bra 	$L__BB34_150;
	st.global.u32 	[%rd16+512], %r2207;
$L__BB34_150:
	add.s32 	%r757, %r747, 160;
	setp.ge.s32 	%p91, %r757, %r199;
	@%p91 bra 	$L__BB34_152;
	st.global.u32 	[%rd16+640], %r2206;
$L__BB34_152:
	add.s32 	%r759, %r747, 192;
	setp.ge.s32 	%p92, %r759, %r199;
	@%p92 bra 	$L__BB34_154;
	st.global.u32 	[%rd16+768], %r2205;
$L__BB34_154:
	add.s32 	%r761, %r747, 224;
	setp.ge.s32 	%p93, %r761, %r199;
	@%p93 bra 	$L__BB34_156;
	st.global.u32 	[%rd16+896], %r2204;
$L__BB34_156:
	add.s32 	%r763, %r747, 256;
	setp.ge.s32 	%p94, %r763, %r199;
	@%p94 bra 	$L__BB34_158;
	st.global.u32 	[%rd16+1024], %r2203;
$L__BB34_158:
	add.s32 	%r765, %r747, 288;
	setp.ge.s32 	%p95, %r765, %r199;
	@%p95 bra 	$L__BB34_160;
	st.global.u32 	[%rd16+1152], %r2202;
$L__BB34_160:
	add.s32 	%r767, %r747, 320;
	setp.ge.s32 	%p96, %r767, %r199;
	@%p96 bra 	$L__BB34_162;
	st.global.u32 	[%rd16+1280], %r2201;
$L__BB34_162:
	add.s32 	%r769, %r747, 352;
	setp.ge.s32 	%p97, %r769, %r199;
	@%p97 bra 	$L__BB34_164;
	st.global.u32 	[%rd16+1408], %r2200;
$L__BB34_164:
	add.s32 	%r771, %r747, 384;
	setp.ge.s32 	%p98, %r771, %r199;
	@%p98 bra 	$L__BB34_166;
	st.global.u32 	[%rd16+1536], %r2199;
$L__BB34_166:
	add.s32 	%r773, %r747, 416;
	setp.ge.s32 	%p99, %r773, %r199;
	@%p99 bra 	$L__BB34_168;
	st.global.u32 	[%rd16+1664], %r2198;
$L__BB34_168:
	add.s32 	%r775, %r747, 448;
	setp.ge.s32 	%p100, %r775, %r199;
	@%p100 bra 	$L__BB34_170;
	st.global.u32 	[%rd16+1792], %r2197;
$L__BB34_170:
	add.s32 	%r777, %r747, 480;
	setp.ge.s32 	%p101, %r777, %r199;
	@%p101 bra 	$L__BB34_172;
	st.global.u32 	[%rd16+1920], %r2196;
$L__BB34_172:
	add.s32 	%r779, %r747, 512;
	setp.ge.s32 	%p102, %r779, %r199;
	@%p102 bra 	$L__BB34_174;
	st.global.u32 	[%rd16+2048], %r2195;
$L__BB34_174:
	// begin inline asm
	exit;
	// end inline asm
	mov.u32 	%r2212, %r2149;
	mov.u32 	%r2213, %r2150;
	mov.u32 	%r2214, %r2151;
	mov.u32 	%r2215, %r2152;
	mov.u32 	%r2216, %r2153;
	mov.u32 	%r2217, %r2154;
	mov.u32 	%r2218, %r2155;
	mov.u32 	%r2219, %r2156;
	mov.u32 	%r2220, %r2157;
	mov.u32 	%r2221, %r2158;
	mov.u32 	%r2222, %r2159;
	mov.u32 	%r2223, %r2160;
	mov.u32 	%r2224, %r2161;
	mov.u32 	%r2225, %r2162;
	mov.u32 	%r2226, %r2163;
	mov.u32 	%r2227, %r2164;
	mov.u32 	%r2228, %r2165;
$L__BB34_175:
	mul.hi.u32 	%r780, %r1, 357913942;
	add.s32 	%r781, %r780, %r1;
	shl.b32 	%r782, %r781, 2;
	mov.u32 	%r783, _ZZN3cub18CUB_300001_SM_10006detail10radix_sort29DeviceRadixSortOnesweepKernelINS1_5radix10policy_hubIiiyE10Policy1000ELNS0_9SortOrderE1EiiyiiNS1_21identity_decomposer_tEEEvPT5_SB_PT3_PKSC_PT1_PKSG_PT2_PKSK_T4_iiT6_E1s;
	add.s32 	%r784, %r783, %r782;
	add.s32 	%r217, %r784, 13328;
	st.shared.u32 	[%r784+13328], %r2174;
	bar.sync 	0;
	setp.gt.u32 	%p103, %r1, 31;
	@%p103 bra 	$L__BB34_177;
	mad.lo.s32 	%r816, %r1, 52, %r783;
	ld.shared.u32 	%r817, [%r816+13328];
	ld.shared.u32 	%r818, [%r816+13332];
	ld.shared.u32 	%r819, [%r816+13336];
	ld.shared.u32 	%r820, [%r816+13340];
	ld.shared.u32 	%r821, [%r816+13344];
	ld.shared.u32 	%r822, [%r816+13348];
	ld.shared.u32 	%r823, [%r816+13352];
	ld.shared.u32 	%r824, [%r816+13356];
	ld.shared.u32 	%r825, [%r816+13360];
	ld.shared.u32 	%r826, [%r816+13364];
	ld.shared.u32 	%r827, [%r816+13368];
	ld.shared.u32 	%r828, [%r816+13372];
	add.s32 	%r829, %r818, %r817;
	add.s32 	%r830, %r829, %r819;
	add.s32 	%r831, %r830, %r820;
	add.s32 	%r832, %r831, %r821;
	add.s32 	%r833, %r832, %r822;
	add.s32 	%r834, %r833, %r823;
	add.s32 	%r835, %r834, %r824;
	add.s32 	%r836, %r835, %r825;
	add.s32 	%r837, %r836, %r826;
	add.s32 	%r838, %r837, %r827;
	add.s32 	%r789, %r838, %r828;
	mov.b32 	%r787, 1;
	mov.b32 	%r812, 0;
	mov.b32 	%r814, -1;
	// begin inline asm
	{  .reg .s32 r0;  .reg .pred p;  shfl.sync.up.b32 r0|p, %r789, %r787, %r812, %r814;  @p add.s32 r0, r0, %r789;  mov.s32 %r785, r0;}
	// end inline asm
	mov.b32 	%r793, 2;
	// begin inline asm
	{  .reg .s32 r0;  .reg .pred p;  shfl.sync.up.b32 r0|p, %r785, %r793, %r812, %r814;  @p add.s32 r0, r0, %r785;  mov.s32 %r791, r0;}
	// end inline asm
	mov.b32 	%r799, 4;
	// begin inline asm
	{  .reg .s32 r0;  .reg .pred p;  shfl.sync.up.b32 r0|p, %r791, %r799, %r812, %r814;  @p add.s32 r0, r0, %r791;  mov.s32 %r797, r0;}
	// end inline asm
	mov.b32 	%r805, 8;
	// begin inline asm
	{  .reg .s32 r0;  .reg .pred p;  shfl.sync.up.b32 r0|p, %r797, %r805, %r812, %r814;  @p add.s32 r0, r0, %r797;  mov.s32 %r803, r0;}
	// end inline asm
	mov.b32 	%r811, 16;
	// begin inline asm
	{  .reg .s32 r0;  .reg .pred p;  shfl.sync.up.b32 r0|p, %r803, %r811, %r812, %r814;  @p add.s32 r0, r0, %r803;  mov.s32 %r809, r0;}
	// end inline asm
	sub.s32 	%r839, %r809, %r789;
	add.s32 	%r840, %r817, %r839;
	add.s32 	%r841, %r818, %r840;
	add.s32 	%r842, %r819, %r841;
	add.s32 	%r843, %r820, %r842;
	add.s32 	%r844, %r821, %r843;
	add.s32 	%r845, %r822, %r844;
	add.s32 	%r846, %r823, %r845;
	add.s32 	%r847, %r824, %r846;
	add.s32 	%r848, %r825, %r847;
	add.s32 	%r849, %r826, %r848;
	add.s32 	%r850, %r827, %r849;
	st.shared.u32 	[%r816+13328], %r839;
	st.shared.u32 	[%r816+13332], %r840;
	st.shared.u32 	[%r816+13336], %r841;
	st.shared.u32 	[%r816+13340], %r842;
	st.shared.u32 	[%r816+13344], %r843;
	st.shared.u32 	[%r816+13348], %r844;
	st.shared.u32 	[%r816+13352], %r845;
	st.shared.u32 	[%r816+13356], %r846;
	st.shared.u32 	[%r816+13360], %r847;
	st.shared.u32 	[%r816+13364], %r848;
	st.shared.u32 	[%r816+13368], %r849;
	st.shared.u32 	[%r816+13372], %r850;
$L__BB34_177:
	setp.gt.u32 	%p104, %r1, 255;
	bar.sync 	0;
	ld.shared.u32 	%r218, [%r217];
	@%p104 bra 	$L__BB34_179;
	shl.b32 	%r851, %r1, 2;
	add.s32 	%r853, %r783, %r851;
	ld.shared.u32 	%r854, [%r853];
	add.s32 	%r855, %r854, %r218;
	st.shared.u32 	[%r853], %r855;
	ld.shared.u32 	%r856, [%r853+1024];
	add.s32 	%r857, %r856, %r218;
	st.shared.u32 	[%r853+1024], %r857;
	ld.shared.u32 	%r858, [%r853+2048];
	add.s32 	%r859, %r858, %r218;
	st.shared.u32 	[%r853+2048], %r859;
	ld.shared.u32 	%r860, [%r853+3072];
	add.s32 	%r861, %r860, %r218;
	st.shared.u32 	[%r853+3072], %r861;
	ld.shared.u32 	%r862, [%r853+4096];
	add.s32 	%r863, %r862, %r218;
	st.shared.u32 	[%r853+4096], %r863;
	ld.shared.u32 	%r864, [%r853+5120];
	add.s32 	%r865, %r864, %r218;
	st.shared.u32 	[%r853+5120], %r865;
	ld.shared.u32 	%r866, [%r853+6144];
	add.s32 	%r867, %r866, %r218;
	st.shared.u32 	[%r853+6144], %r867;
	ld.shared.u32 	%r868, [%r853+7168];
	add.s32 	%r869, %r868, %r218;
	st.shared.u32 	[%r853+7168], %r869;
	ld.shared.u32 	%r870, [%r853+8192];
	add.s32 	%r871, %r870, %r218;
	st.shared.u32 	[%r853+8192], %r871;
	ld.shared.u32 	%r872, [%r853+9216];
	add.s32 	%r873, %r872, %r218;
	st.shared.u32 	[%r853+9216], %r873;
	ld.shared.u32 	%r874, [%r853+10240];
	add.s32 	%r875, %r874, %r218;
	st.shared.u32 	[%r853+10240], %r875;
	ld.shared.u32 	%r876, [%r853+11264];
	add.s32 	%r877, %r876, %r218;
	st.shared.u32 	[%r853+11264], %r877;
$L__BB34_179:
	ld.param.u32 	%r2132, [_ZN3cub18CUB_300001_SM_10006detail10radix_sort29DeviceRadixSortOnesweepKernelINS1_5radix10policy_hubIiiyE10Policy1000ELNS0_9SortOrderE1EiiyiiNS1_21identity_decomposer_tEEEvPT5_SB_PT3_PKSC_PT1_PKSG_PT2_PKSK_T4_iiT6__param_10];
	ld.param.u32 	%r2095, [_ZN3cub18CUB_300001_SM_10006detail10radix_sort29DeviceRadixSortOnesweepKernelINS1_5radix10policy_hubIiiyE10Policy1000ELNS0_9SortOrderE1EiiyiiNS1_21identity_decomposer_tEEEvPT5_SB_PT3_PKSC_PT1_PKSG_PT2_PKSK_T4_iiT6__param_9];
	shl.b32 	%r904, %r1, 5;
	and.b32  	%r905, %r904, 31744;
	add.s32 	%r219, %r783, %r905;
	bar.sync 	0;
	// begin inline asm
	mov.u32 %r878, %lanemask_le;
	// end inline asm
	shr.u32 	%r907, %r2228, %r2095;
	mov.b32 	%r908, -1;
	shl.b32 	%r909, %r908, %r2132;
	not.b32 	%r221, %r909;
	and.b32  	%r901, %r907, %r221;
	mov.b32 	%r881, 1;
	// begin inline asm
	{
    .reg .pred p;
    and.b32 %r879, %r901, %r881;    setp.ne.u32 p, %r879, 0;
    vote.ballot.sync.b32 %r879, p, 0xffffffff;
    @!p not.b32 %r879, %r879;
}

	// end inline asm
	mov.b32 	%r884, 2;
	// begin inline asm
	{
    .reg .pred p;
    and.b32 %r882, %r901, %r884;    setp.ne.u32 p, %r882, 0;
    vote.ballot.sync.b32 %r882, p, 0xffffffff;
    @!p not.b32 %r882, %r882;
}

	// end inline asm
	and.b32  	%r910, %r882, %r879;
	mov.b32 	%r887, 4;
	// begin inline asm
	{
    .reg .pred p;
    and.b32 %r885, %r901, %r887;    setp.ne.u32 p, %r885, 0;
    vote.ballot.sync.b32 %r885, p, 0xffffffff;
    @!p not.b32 %r885, %r885;
}

	// end inline asm
	and.b32  	%r911, %r885, %r910;
	mov.b32 	%r890, 8;
	// begin inline asm
	{
    .reg .pred p;
    and.b32 %r888, %r901, %r890;    setp.ne.u32 p, %r888, 0;
    vote.ballot.sync.b32 %r888, p, 0xffffffff;
    @!p not.b32 %r888, %r888;
}

	// end inline asm
	and.b32  	%r912, %r888, %r911;
	mov.b32 	%r893, 16;
	// begin inline asm
	{
    .reg .pred p;
    and.b32 %r891, %r901, %r893;    setp.ne.u32 p, %r891, 0;
    vote.ballot.sync.b32 %r891, p, 0xffffffff;
    @!p not.b32 %r891, %r891;
}

	// end inline asm
	and.b32  	%r913, %r891, %r912;
	mov.b32 	%r896, 32;
	// begin inline asm
	{
    .reg .pred p;
    and.b32 %r894, %r901, %r896;    setp.ne.u32 p, %r894, 0;
    vote.ballot.sync.b32 %r894, p, 0xffffffff;
    @!p not.b32 %r894, %r894;
}

	// end inline asm
	and.b32  	%r914, %r894, %r913;
	mov.b32 	%r899, 64;
	// begin inline asm
	{
    .reg .pred p;
    and.b32 %r897, %r901, %r899;    setp.ne.u32 p, %r897, 0;
    vote.ballot.sync.b32 %r897, p, 0xffffffff;
    @!p not.b32 %r897, %r897;
}

	// end inline asm
	and.b32  	%r915, %r897, %r914;
	mov.b32 	%r902, 128;
	// begin inline asm
	{
    .reg .pred p;
    and.b32 %r900, %r901, %r902;    setp.ne.u32 p, %r900, 0;
    vote.ballot.sync.b32 %r900, p, 0xffffffff;
    @!p not.b32 %r900, %r900;
}

	// end inline asm
	and.b32  	%r916, %r900, %r915;
	clz.b32 	%r917, %r916;
	sub.s32 	%r223, 31, %r917;
	and.b32  	%r918, %r878, %r916;
	popc.b32 	%r224, %r918;
	setp.ne.s32 	%p105, %r443, %r223;
	mov.b32 	%r2229, 0;
	@%p105 bra 	$L__BB34_181;
	shl.b32 	%r919, %r901, 2;
	add.s32 	%r920, %r219, %r919;
	atom.shared.add.u32 	%r2229, [%r920], %r224;
$L__BB34_181:
	ld.param.u32 	%r2096, [_ZN3cub18CUB_300001_SM_10006detail10radix_sort29DeviceRadixSortOnesweepKernelINS1_5radix10policy_hubIiiyE10Policy1000ELNS0_9SortOrderE1EiiyiiNS1_21identity_decomposer_tEEEvPT5_SB_PT3_PKSC_PT1_PKSG_PT2_PKSK_T4_iiT6__param_9];
	shfl.sync.idx.b32	%r946|%p106, %r2229, %r223, 31, -1;
	add.s32 	%r227, %r224, %r946;
	shr.u32 	%r947, %r2227, %r2096;
	and.b32  	%r943, %r947, %r221;
	mov.b32 	%r923, 1;
	// begin inline asm
	{
    .reg .pred p;
    and.b32 %r921, %r943, %r923;    setp.ne.u32 p, %r921, 0;
    vote.ballot.sync.b32 %r921, p, 0xffffffff;
    @!p not.b32 %r921, %r921;
}

	// end inline asm
	mov.b32 	%r926, 2;
	// begin inline asm
	{
    .reg .pred p;
    and.b32 %r924, %r943, %r926;    setp.ne.u32 p, %r924, 0;
    vote.ballot.sync.b32 %r924, p, 0xffffffff;
    @!p not.b32 %r924, %r924;
}

	// end inline asm
	and.b32  	%r948, %r924, %r921;
	mov.b32 	%r929, 4;
	// begin inline asm
	{
    .reg .pred p;
    and.b32 %r927, %r943, %r929;    setp.ne.u32 p, %r927, 0;
    vote.ballot.sync.b32 %r927, p, 0xffffffff;
    @!p not.b32 %r927, %r927;
}

	// end inline asm
	and.b32  	%r949, %r927, %r948;
	mov.b32 	%r932, 8;
	// begin inline asm
	{
    .reg .pred p;
    and.b32 %r930, %r943, %r932;    setp.ne.u32 p, %r930, 0;
    vote.ballot.sync.b32 %r930, p, 0xffffffff;
    @!p not.b32 %r930, %r930;
}

	// end inline asm
	and.b32  	%r950, %r930, %r949;
	mov.b32 	%r935, 16;
	// begin inline asm
	{
    .reg .pred p;
    and.b32 %r933, %r943, %r935;    setp.ne.u32 p, %r933, 0;
    vote.ballot.sync.b32 %r933, p, 0xffffffff;
    @!p not.b32 %r933, %r933;
}

	// end inline asm
	and.b32  	%r951, %r933, %r950;
	mov.b32 	%r938, 32;
	// begin inline asm
	{
    .reg .pred p;
    and.b32 %r936, %r943, %r938;    setp.ne.u32 p, %r936, 0;
    vote.ballot.sync.b32 %r936, p, 0xffffffff;
    @!p not.b32 %r936, %r936;
}

	// end inline asm
	and.b32  	%r952, %r936, %r951;
	mov.b32 	%r941, 64;
	// begin inline asm
	{
    .reg .pred p;
    and.b32 %r939, %r943, %r941;    setp.ne.u32 p, %r939, 0;
    vote.ballot.sync.b32 %r939, p, 0xffffffff;
    @!p not.b32 %r939, %r939;
}

	// end inline asm
	and.b32  	%r953, %r939, %r952;
	mov.b32 	%r944, 128;
	// begin inline asm
	{
    .reg .pred p;
    and.b32 %r942, %r943, %r944;    setp.ne.u32 p, %r942, 0;
    vote.ballot.sync.b32 %r942, p, 0xffffffff;
    @!p not.b32 %r942, %r942;
}

	// end inline asm
	and.b32  	%r954, %r942, %r953;
	clz.b32 	%r955, %r954;
	sub.s32 	%r229, 31, %r955;
	and.b32  	%r956, %r878, %r954;
	popc.b32 	%r230, %r956;
	setp.ne.s32 	%p107, %r443, %r229;
	mov.b32 	%r2230, 0;
	@%p107 bra 	$L__BB34_183;
	shl.b32 	%r957, %r943, 2;
	add.s32 	%r958, %r219, %r957;
	atom.shared.add.u32 	%r2230, [%r958], %r230;
$L__BB34_183:
	ld.param.u32 	%r2097, [_ZN3cub18CUB_300001_SM_10006detail10radix_sort29DeviceRadixSortOnesweepKernelINS1_5radix10policy_hubIiiyE10Policy1000ELNS0_9SortOrderE1EiiyiiNS1_21identity_decomposer_tEEEvPT5_SB_PT3_PKSC_PT1_PKSG_PT2_PKSK_T4_iiT6__param_9];
	shfl.sync.idx.b32	%r984|%p108, %r2230, %r229, 31, -1;
	add.s32 	%r233, %r230, %r984;
	shr.u32 	%r985, %r2226, %r2097;
	and.b32  	%r981, %r985, %r221;
	mov.b32 	%r961, 1;
	// begin inline asm
	{
    .reg .pred p;
    and.b32 %r959, %r981, %r961;    setp.ne.u32 p, %r959, 0;
    vote.ballot.sync.b32 %r959, p, 0xffffffff;
    @!p not.b32 %r959, %r959;
}

	// end inline asm
	mov.b32 	%r964, 2;
	// begin inline asm
	{
    .reg .pred p;
    and.b32 %r962, %r981, %r964;    setp.ne.u32 p, %r962, 0;
    vote.ballot.sync.b32 %r962, p, 0xffffffff;
    @!p not.b32 %r962, %r962;
}

	// end inline asm
	and.b32  	%r986, %r962, %r959;
	mov.b32 	%r967, 4;
	// begin inline asm
	{
    .reg .pred p;
    and.b32 %r965, %r981, %r967;    setp.ne.u32 p, %r965, 0;
    vote.ballot.sync.b32 %r965, p, 0xffffffff;
    @!p not.b32 %r965, %r965;
}

	// end inline asm
	and.b32  	%r987, %r965, %r986;
	mov.b32 	%r970, 8;
	// begin inline asm
	{
    .reg .pred p;
    and.b32 %r968, %r981, %r970;    setp.ne.u32 p, %r968, 0;
    vote.ballot.sync.b32 %r968, p, 0xffffffff;
    @!p not.b32 %r968, %r968;
}

	// end inline asm
	and.b32  	%r988, %r968, %r987;
	mov.b32 	%r973, 16;
	// begin inline asm
	{
    .reg .pred p;
    and.b32 %r971, %r981, %r973;    setp.ne.u32 p, %r971, 0;
    vote.ballot.sync.b32 %r971, p, 0xffffffff;
    @!p not.b32 %r971, %r971;
}

	// end inline asm
	and.b32  	%r989, %r971, %r988;
	mov.b32 	%r976, 32;
	// begin inline asm
	{
    .reg .pred p;
    and.b32 %r974, %r981, %r976;    setp.ne.u32 p, %r974, 0;
    vote.ballot.sync.b32 %r974, p, 0xffffffff;
    @!p not.b32 %r974, %r974;
}

	// end inline asm
	and.b32  	%r990, %r974, %r989;
	mov.b32 	%r979, 64;
	// begin inline asm
	{
    .reg .pred p;
    and.b32 %r977, %r981, %r979;    setp.ne.u32 p, %r977, 0;
    vote.ballot.sync.b32 %r977, p, 0xffffffff;
    @!p not.b32 %r977, %r977;
}

	// end inline asm
	and.b32  	%r991, %r977, %r990;
	mov.b32 	%r982, 128;
	// begin inline asm
	{
    .reg .pred p;
    and.b32 %r980, %r981, %r982;    setp.ne.u32 p, %r980, 0;
    vote.ballot.sync.b32 %r980, p, 0xffffffff;
    @!p not.b32 %r980, %r980;
}

	// end inline asm
	and.b32  	%r992, %r980, %r991;
	clz.b32 	%r993, %r992;
	sub.s32 	%r235, 31, %r993;
	and.b32  	%r994, %r878, %r992;
	popc.b32 	%r236, %r994;
	setp.ne.s32 	%p109, %r443, %r235;
	mov.b32 	%r2231, 0;
	@%p109 bra 	$L__BB34_185;
	shl.b32 	%r995, %r981, 2;
	add.s32 	%r996, %r219, %r995;
	atom.shared.add.u32 	%r2231, [%r996], %r236;
$L__BB34_185:
	ld.param.u32 	%r2098, [_ZN3cub18CUB_300001_SM_10006detail10radix_sort29DeviceRadixSortOnesweepKernelINS1_5radix10policy_hubIiiyE10Policy1000ELNS0_9SortOrderE1EiiyiiNS1_21identity_decomposer_tEEEvPT5_SB_PT3_PKSC_PT1_PKSG_PT2_PKSK_T4_iiT6__param_9];
	shfl.sync.idx.b32	%r1022|%p110, %r2231, %r235, 31, -1;
	add.s32 	%r239, %r236, %r1022;
	shr.u32 	%r1023, %r2225, %r2098;
	and.b32  	%r1019, %r1023, %r221;
	mov.b32 	%r999, 1;
	// begin inline asm
	{
    .reg .pred p;
    and.b32 %r997, %r1019, %r999;    setp.ne.u32 p, %r997, 0;
    vote.ballot.sync.b32 %r997, p, 0xffffffff;
    @!p not.b32 %r997, %r997;
}

	// end inline asm
	mov.b32 	%r1002, 2;
	// begin inline asm
	{
    .reg .pred p;
    and.b32 %r1000, %r1019, %r1002;    setp.ne.u32 p, %r1000, 0;
    vote.ballot.sync.b32 %r1000, p, 0xffffffff;
    @!p not.b32 %r1000, %r1000;
}

	// end inline asm
	and.b32  	%r1024, %r1000, %r997;
	mov.b32 	%r1005, 4;
	// begin inline asm
	{
    .reg .pred p;
    and.b32 %r1003, %r1019, %r1005;    setp.ne.u32 p, %r1003, 0;
    vote.ballot.sync.b32 %r1003, p, 0xffffffff;
    @!p not.b32 %r1003, %r1003;
}

	// end inline asm
	and.b32  	%r1025, %r1003, %r1024;
	mov.b32 	%r1008, 8;
	// begin inline asm
	{
    .reg .pred p;
    and.b32 %r1006, %r1019, %r1008;    setp.ne.u32 p, %r1006, 0;
    vote.ballot.sync.b32 %r1006, p, 0xffffffff;
    @!p not.b32 %r1006, %r1006;
}

	// end inline asm
	and.b32  	%r1026, %r1006, %r1025;
	mov.b32 	%r1011, 16;
	// begin inline asm
	{
    .reg .pred p;
    and.b32 %r1009, %r1019, %r1011;    setp.ne.u32 p, %r1009, 0;
    vote.ballot.sync.b32 %r1009, p, 0xffffffff;
    @!p not.b32 %r1009, %r1009;
}

	// end inline asm
	and.b32  	%r1027, %r1009, %r1026;
	mov.b32 	%r1014, 32;
	// begin inline asm
	{
    .reg .pred p;
    and.b32 %r1012, %r1019, %r1014;    setp.ne.u32 p, %r1012, 0;
    vote.ballot.sync.b32 %r1012, p, 0xffffffff;
    @!p not.b32 %r1012, %r1012;
}

	// end inline asm
	and.b32  	%r1028, %r1012, %r1027;
	mov.b32 	%r1017, 64;
	// begin inline asm
	{
    .reg .pred p;
    and.b32 %r1015, %r1019, %r1017;    setp.ne.u32 p, %r1015, 0;
    vote.ballot.sync.b32 %r1015, p, 0xffffffff;
    @!p not.b32 %r1015, %r1015;
}

	// end inline asm
	and.b32  	%r1029, %r1015, %r1028;
	mov.b32 	%r1020, 128;
	// begin inline asm
	{
    .reg .pred p;
    and.b32 %r1018, %r1019, %r1020;    setp.ne.u32 p, %r1018, 0;
    vote.ballot.sync.b32 %r1018, p, 0xffffffff;
    @!p not.b32 %r1018, %r1018;
}

	// end inline asm
	and.b32  	%r1030, %r1018, %r1029;
	clz.b32 	%r1031, %r1030;
	sub.s32 	%r241, 31, %r1031;
	and.b32  	%r1032, %r878, %r1030;
	popc.b32 	%r242, %r1032;
	setp.ne.s32 	%p111, %r443, %r241;
	mov.b32 	%r2232, 0;
	@%p111 bra 	$L__BB34_187;
	shl.b32 	%r1033, %r1019, 2;
	add.s32 	%r1034, %r219, %r1033;
	atom.shared.add.u32 	%r2232, [%r1034], %r242;
$L__BB34_187:
	ld.param.u32 	%r2099, [_ZN3cub18CUB_300001_SM_10006detail10radix_sort29DeviceRadixSortOnesweepKernelINS1_5radix10policy_hubIiiyE10Policy1000ELNS0_9SortOrderE1EiiyiiNS1_21identity_decomposer_tEEEvPT5_SB_PT3_PKSC_PT1_PKSG_PT2_PKSK_T4_iiT6__param_9];
	shfl.sync.idx.b32	%r1060|%p112, %r2232, %r241, 31, -1;
	add.s32 	%r245, %r242, %r1060;
	shr.u32 	%r1061, %r2224, %r2099;
	and.b32  	%r1057, %r1061, %r221;
	mov.b32 	%r1037, 1;
	// begin inline asm
	{
    .reg .pred p;
    and.b32 %r1035, %r1057, %r1037;    setp.ne.u32 p, %r1035, 0;
    vote.ballot.sync.b32 %r1035, p, 0xffffffff;
    @!p not.b32 %r1035, %r1035;
}

	// end inline asm
	mov.b32 	%r1040, 2;
	// begin inline asm
	{
    .reg .pred p;
    and.b32 %r1038, %r1057, %r1040;    setp.ne.u32 p, %r1038, 0;
    vote.ballot.sync.b32 %r1038, p, 0xffffffff;
    @!p not.b32 %r1038, %r1038;
}

	// end inline asm
	and.b32  	%r1062, %r1038, %r1035;
	mov.b32 	%r1043, 4;
	// begin inline asm
	{
    .reg .pred p;
    and.b32 %r1041, %r1057, %r1043;    setp.ne.u32 p, %r1041, 0;
    vote.ballot.sync.b32 %r1041, p, 0xffffffff;
    @!p not.b32 %r1041, %r1041;
}

	// end inline asm
	and.b32  	%r1063, %r1041, %r1062;
	mov.b32 	%r1046, 8;
	// begin inline asm
	{
    .reg .pred p;
    and.b32 %r1044, %r1057, %r1046;    setp.ne.u32 p, %r1044, 0;
    vote.ballot.sync.b32 %r1044, p, 0xffffffff;
    @!p not.b32 %r1044, %r1044;
}

	// end inline asm
	and.b32  	%r1064, %r1044, %r1063;
	mov.b32 	%r1049, 16;
	// begin inline asm
	{
    .reg .pred p;
    and.b32 %r1047, %r1057, %r1049;    setp.ne.u32 p, %r1047, 0;
    vote.ballot.sync.b32 %r1047, p, 0xffffffff;
    @!p not.b32 %r1047, %r1047;
}

	// end inline asm
	and.b32  	%r1065, %r1047, %r1064;
	mov.b32 	%r1052, 32;
	// begin inline asm
	{
    .reg .pred p;
    and.b32 %r1050, %r1057, %r1052;    setp.ne.u32 p, %r1050, 0;
    vote.ballot.sync.b32 %r1050, p, 0xffffffff;
    @!p not.b32 %r1050, %r1050;
}

	// end inline asm
	and.b32  	%r1066, %r1050, %r1065;
	mov.b32 	%r1055, 64;
	// begin inline asm
	{
    .reg .pred p;
    and.b32 %r1053, %r1057, %r1055;    setp.ne.u32 p, %r1053, 0;
    vote.ballot.sync.b32 %r1053, p, 0xffffffff;
    @!p not.b32 %r1053, %r1053;
}

	// end inline asm
	and.b32  	%r1067, %r1053, %r1066;
	mov.b32 	%r1058, 128;
	// begin inline asm
	{
    .reg .pred p;
    and.b32 %r1056, %r1057, %r1058;    setp.ne.u32 p, %r1056, 0;
    vote.ballot.sync.b32 %r1056, p, 0xffffffff;
    @!p not.b32 %r1056, %r1056;
}

	// end inline asm
	and.b32  	%r1068, %r1056, %r1067;
	clz.b32 	%r1069, %r1068;
	sub.s32 	%r247, 31, %r1069;
	and.b32  	%r1070, %r878, %r1068;
	popc.b32 	%r248, %r1070;
	setp.ne.s32 	%p113, %r443, %r247;
	mov.b32 	%r2233, 0;
	@%p113 bra 	$L__BB34_189;
	shl.b32 	%r1071, %r1057, 2;
	add.s32 	%r1072, %r219, %r1071;
	atom.shared.add.u32 	%r2233, [%r1072], %r248;
$L__BB34_189:
	ld.param.u32 	%r2100, [_ZN3cub18CUB_300001_SM_10006detail10radix_sort29DeviceRadixSortOnesweepKernelINS1_5radix10policy_hubIiiyE10Policy1000ELNS0_9SortOrderE1EiiyiiNS1_21identity_decomposer_tEEEvPT5_SB_PT3_PKSC_PT1_PKSG_PT2_PKSK_T4_iiT6__param_9];
	shfl.sync.idx.b32	%r1098|%p114, %r2233, %r247, 31, -1;
	add.s32 	%r251, %r248, %r1098;
	shr.u32 	%r1099, %r2223, %r2100;
	and.b32  	%r1095, %r1099, %r221;
	mov.b32 	%r1075, 1;
	// begin inline asm
	{
    .reg .pred p;
    and.b32 %r1073, %r1095, %r1075;    setp.ne.u32 p, %r1073, 0;
    vote.ballot.sync.b32 %r1073, p, 0xffffffff;
    @!p not.b32 %r1073, %r1073;
}

	// end inline asm
	mov.b32 	%r1078, 2;
	// begin inline asm
	{
    .reg .pred p;
    and.b32 %r1076, %r1095, %r1078;    setp.ne.u32 p, %r1076, 0;
    vote.ballot.sync.b32 %r1076, p, 0xffffffff;
    @!p not.b32 %r1076, %r1076;
}

	// end inline asm
	and.b32  	%r1100, %r1076, %r1073;
	mov.b32 	%r1081, 4;
	// begin inline asm
	{
    .reg .pred p;
    and.b32 %r1079, %r1095, %r1081;    setp.ne.u32 p, %r1079, 0;
    vote.ballot.sync.b32 %r1079, p, 0xffffffff;
    @!p not.b32 %r1079, %r1079;
}

	// end inline asm
	and.b32  	%r1101, %r1079, %r1100;
	mov.b32 	%r1084, 8;
	// begin inline asm
	{
    .reg .pred p;
    and.b32 %r1082, %r1095, %r1084;    setp.ne.u32 p, %r1082, 0;
    vote.ballot.sync.b32 %r1082, p, 0xffffffff;
    @!p not.b32 %r1082, %r1082;
}

	// end inline asm
	and.b32  	%r1102, %r1082, %r1101;
	mov.b32 	%r1087, 16;
	// begin inline asm
	{
    .reg .pred p;
    and.b32 %r1085, %r1095, %r1087;    setp.ne.u32 p, %r1085, 0;
    vote.ballot.sync.b32 %r1085, p, 0xffffffff;
    @!p not.b32 %r1085, %r1085;
}

	// end inline asm
	and.b32  	%r1103, %r1085, %r1102;
	mov.b32 	%r1090, 32;
	// begin inline asm
	{
    .reg .pred p;
    and.b32 %r1088, %r1095, %r1090;    setp.ne.u32 p, %r1088, 0;
    vote.ballot.sync.b32 %r1088, p, 0xffffffff;
    @!p not.b32 %r1088, %r1088;
}

	// end inline asm
	and.b32  	%r1104, %r1088, %r1103;
	mov.b32 	%r1093, 64;
	// begin inline asm
	{
    .reg .pred p;
    and.b32 %r1091, %r1095, %r1093;    setp.ne.u32 p, %r1091, 0;
    vote.ballot.sync.b32 %r1091, p, 0xffffffff;
    @!p not.b32 %r1091, %r1091;
}

	// end inline asm
	and.b32  	%r1105, %r1091, %r1104;
	mov.b32 	%r1096, 128;
	// begin inline asm
	{
    .reg .pred p;
    and.b32 %r1094, %r1095, %r1096;    setp.ne.u32 p, %r1094, 0;
    vote.ballot.sync.b32 %r1094, p, 0xffffffff;
    @!p not.b32 %r1094, %r1094;
}

	// end inline asm
	and.b32  	%r1106, %r1094, %r1105;
	clz.b32 	%r1107, %r1106;
	sub.s32 	%r253, 31, %r1107;
	and.b32  	%r1108, %r878, %r1106;
	popc.b32 	%r254, %r1108;
	setp.ne.s32 	%p115, %r443, %r253;
	mov.b32 	%r2234, 0;
	@%p115 bra 	$L__BB34_191;
	shl.b32 	%r1109, %r1095, 2;
	add.s32 	%r1110, %r219, %r1109;
	atom.shared.add.u32 	%r2234, [%r1110], %r254;
$L__BB34_191:
	ld.param.u32 	%r2101, [_ZN3cub18CUB_300001_SM_10006detail10radix_sort29DeviceRadixSortOnesweepKernelINS1_5radix10policy_hubIiiyE10Policy1000ELNS0_9SortOrderE1EiiyiiNS1_21identity_decomposer_tEEEvPT5_SB_PT3_PKSC_PT1_PKSG_PT2_PKSK_T4_iiT6__param_9];
	shfl.sync.idx.b32	%r1136|%p116, %r2234, %r253, 31, -1;
	add.s32 	%r257, %r254, %r1136;
	shr.u32 	%r1137, %r2222, %r2101;
	and.b32  	%r1133, %r1137, %r221;
	mov.b32 	%r1113, 1;
	// begin inline asm
	{
    .reg .pred p;
    and.b32 %r1111, %r1133, %r1113;    setp.ne.u32 p, %r1111, 0;
    vote.ballot.sync.b32 %r1111, p, 0xffffffff;
    @!p not.b32 %r1111, %r1111;
}

	// end inline asm
	mov.b32 	%r1116, 2;
	// begin inline asm
	{
    .reg .pred p;
    and.b32 %r1114, %r1133, %r1116;    setp.ne.u32 p, %r1114, 0;
    vote.ballot.sync.b32 %r1114, p, 0xffffffff;
    @!p not.b32 %r1114, %r1114;
}

	// end inline asm
	and.b32  	%r1138, %r1114, %r1111;
	mov.b32 	%r1119, 4;
	// begin inline asm
	{
    .reg .pred p;
    and.b32 %r1117, %r1133, %r1119;    setp.ne.u32 p, %r1117, 0;
    vote.ballot.sync.b32 %r1117, p, 0xffffffff;
    @!p not.b32 %r1117, %r1117;
}

	// end inline asm
	and.b32  	%r1139, %r1117, %r1138;
	mov.b32 	%r1122, 8;
	// begin inline asm
	{
    .reg .pred p;
    and.b32 %r1120, %r1133, %r1122;    setp.ne.u32 p, %r1120, 0;
    vote.ballot.sync.b32 %r1120, p, 0xffffffff;
    @!p not.b32 %r1120, %r1120;
}

	// end inline asm
	and.b32  	%r1140, %r1120, %r1139;
	mov.b32 	%r1125, 16;
	// begin inline asm
	{
    .reg .pred p;
    and.b32 %r1123, %r1133, %r1125;    setp.ne.u32 p, %r1123, 0;
    vote.ballot.sync.b32 %r1123, p, 0xffffffff;
    @!p not.b32 %r1123, %r1123;
}

	// end inline asm
	and.b32  	%r1141, %r1123, %r1140;
	mov.b32 	%r1128, 32;
	// begin inline asm
	{
    .reg .pred p;
    and.b32 %r1126, %r1133, %r1128;    setp.ne.u32 p, %r1126, 0;
    vote.ballot.sync.b32 %r1126, p, 0xffffffff;
    @!p not.b32 %r1126, %r1126;
}

	// end inline asm
	and.b32  	%r1142, %r1126, %r1141;
	mov.b32 	%r1131, 64;
	// begin inline asm
	{
    .reg .pred p;
    and.b32 %r1129, %r1133, %r1131;    setp.ne.u32 p, %r1129, 0;
    vote.ballot.sync.b32 %r1129, p, 0xffffffff;
    @!p not.b32 %r1129, %r1129;
}

	// end inline asm
	and.b32  	%r1143, %r1129, %r1142;
	mov.b32 	%r1134, 128;
	// begin inline asm
	{
    .reg .pred p;
    and.b32 %r1132, %r1133, %r1134;    setp.ne.u32 p, %r1132, 0;
    vote.ballot.sync.b32 %r1132, p, 0xffffffff;
    @!p not.b32 %r1132, %r1132;
}

	// end inline asm
	and.b32  	%r1144, %r1132, %r1143;
	clz.b32 	%r1145, %r1144;
	sub.s32 	%r259, 31, %r1145;
	and.b32  	%r1146, %r878, %r1144;
	popc.b32 	%r260, %r1146;
	setp.ne.s32 	%p117, %r443, %r259;
	mov.b32 	%r2235, 0;
	@%p117 bra 	$L__BB34_193;
	shl.b32 	%r1147, %r1133, 2;
	add.s32 	%r1148, %r219, %r1147;
	atom.shared.add.u32 	%r2235, [%r1148], %r260;
$L__BB34_193:
	ld.param.u32 	%r2102, [_ZN3cub18CUB_300001_SM_10006detail10radix_sort29DeviceRadixSortOnesweepKernelINS1_5radix10policy_hubIiiyE10Policy1000ELNS0_9SortOrderE1EiiyiiNS1_21identity_decomposer_tEEEvPT5_SB_PT3_PKSC_PT1_PKSG_PT2_PKSK_T4_iiT6__param_9];
	shfl.sync.idx.b32	%r1174|%p118, %r2235, %r259, 31, -1;
	add.s32 	%r263, %r260, %r1174;
	shr.u32 	%r1175, %r2221, %r2102;
	and.b32  	%r1171, %r1175, %r221;
	mov.b32 	%r1151, 1;
	// begin inline asm
	{
    .reg .pred p;
    and.b32 %r1149, %r1171, %r1151;    setp.ne.u32 p, %r1149, 0;
    vote.ballot.sync.b32 %r1149, p, 0xffffffff;
    @!p not.b32 %r1149, %r1149;
}

	// end inline asm
	mov.b32 	%r1154, 2;
	// begin inline asm
	{
    .reg .pred p;
    and.b32 %r1152, %r1171, %r1154;    setp.ne.u32 p, %r1152, 0;
    vote.ballot.sync.b32 %r1152, p, 0xffffffff;
    @!p not.b32 %r1152, %r1152;
}

	// end inline asm
	and.b32  	%r1176, %r1152, %r1149;
	mov.b32 	%r1157, 4;
	// begin inline asm
	{
    .reg .pred p;
    and.b32 %r1155, %r1171, %r1157;    setp.ne.u32 p, %r1155, 0;
    vote.ballot.sync.b32 %r1155, p, 0xffffffff;
    @!p not.b32 %r1155, %r1155;
}

	// end inline asm
	and.b32  	%r1177, %r1155, %r1176;
	mov.b32 	%r1160, 8;
	// begin inline asm
	{
    .reg .pred p;
    and.b32 %r1158, %r1171, %r1160;    setp.ne.u32 p, %r1158, 0;
    vote.ballot.sync.b32 %r1158, p, 0xffffffff;
    @!p not.b32 %r1158, %r1158;
}

	// end inline asm
	and.b32  	%r1178, %r1158, %r1177;
	mov.b32 	%r1163, 16;
	// begin inline asm
	{
    .reg .pred p;
    and.b32 %r1161, %r1171, %r1163;    setp.ne.u32 p, %r1161, 0;
    vote.ballot.sync.b32 %r1161, p, 0xffffffff;
    @!p not.b32 %r1161, %r1161;
}

	// end inline asm
	and.b32  	%r1179, %r1161, %r1178;
	mov.b32 	%r1166, 32;
	// begin inline asm
	{
    .reg .pred p;
    and.b32 %r1164, %r1171, %r1166;    setp.ne.u32 p, %r1164, 0;
    vote.ballot.sync.b32 %r1164, p, 0xffffffff;
    @!p not.b32 %r1164, %r1164;
}

	// end inline asm
	and.b32  	%r1180, %r1164, %r1179;
	mov.b32 	%r1169, 64;
	// begin inline asm
	{
    .reg .pred p;
    and.b32 %r1167, %r1171, %r1169;    setp.ne.u32 p, %r1167, 0;
    vote.ballot.sync.b32 %r1167, p, 0xffffffff;
    @!p not.b32 %r1167, %r1167;
}

	// end inline asm
	and.b32  	%r1181, %r1167, %r1180;
	mov.b32 	%r1172, 128;
	// begin inline asm
	{
    .reg .pred p;
    and.b32 %r1170, %r1171, %r1172;    setp.ne.u32 p, %r1170, 0;
    vote.ballot.sync.b32 %r1170, p, 0xffffffff;
    @!p not.b32 %r1170, %r1170;
}

	// end inline asm
	and.b32  	%r1182, %r1170, %r1181;
	clz.b32 	%r1183, %r1182;
	sub.s32 	%r265, 31, %r1183;
	and.b32  	%r1184, %r878, %r1182;
	popc.b32 	%r266, %r1184;
	setp.ne.s32 	%p119, %r443, %r265;
	mov.b32 	%r2236, 0;
	@%p119 bra 	$L__BB34_195;
	shl.b32 	%r1185, %r1171, 2;
	add.s32 	%r1186, %r219, %r1185;
	atom.shared.add.u32 	%r2236, [%r1186], %r266;
$L__BB34_195:
	ld.param.u32 	%r2103, [_ZN3cub18CUB_300001_SM_10006detail10radix_sort29DeviceRadixSortOnesweepKernelINS1_5radix10policy_hubIiiyE10Policy1000ELNS0_9SortOrderE1EiiyiiNS1_21identity_decomposer_tEEEvPT5_SB_PT3_PKSC_PT1_PKSG_PT2_PKSK_T4_iiT6__param_9];
	shfl.sync.idx.b32	%r1212|%p120, %r2236, %r265, 31, -1;
	add.s32 	%r269, %r266, %r1212;
	shr.u32 	%r1213, %r2220, %r2103;
	and.b32  	%r1209, %r1213, %r221;
	mov.b32 	%r1189, 1;
	// begin inline asm
	{
    .reg .pred p;
    and.b32 %r1187, %r1209, %r1189;    setp.ne.u32 p, %r1187, 0;
    vote.ballot.sync.b32 %r1187, p, 0xffffffff;
    @!p not.b32 %r1187, %r1187;
}

	// end inline asm
	mov.b32 	%r1192, 2;
	// begin inline asm
	{
    .reg .pred p;
    and.b32 %r1190, %r1209, %r1192;    setp.ne.u32 p, %r1190, 0;
    vote.ballot.sync.b32 %r1190, p, 0xffffffff;
    @!p not.b32 %r1190, %r1190;
}

	// end inline asm
	and.b32  	%r1214, %r1190, %r1187;
	mov.b32 	%r1195, 4;
	// begin inline asm
	{
    .reg .pred p;
    and.b32 %r1193, %r1209, %r1195;    setp.ne.u32 p, %r1193, 0;
    vote.ballot.sync.b32 %r1193, p, 0xffffffff;
    @!p not.b32 %r1193, %r1193;
}

	// end inline asm
	and.b32  	%r1215, %r1193, %r1214;
	mov.b32 	%r1198, 8;
	// begin inline asm
	{
    .reg .pred p;
    and.b32 %r1196, %r1209, %r1198;    setp.ne.u32 p, %r1196, 0;
    vote.ballot.sync.b32 %r1196, p, 0xffffffff;
    @!p not.b32 %r1196, %r1196;
}

	// end inline asm
	and.b32  	%r1216, %r1196, %r1215;
	mov.b32 	%r1201, 16;
	// begin inline asm
	{
    .reg .pred p;
    and.b32 %r1199, %r1209, %r1201;    setp.ne.u32 p, %r1199, 0;
    vote.ballot.sync.b32 %r1199, p, 0xffffffff;
    @!p not.b32 %r1199, %r1199;
}

	// end inline asm
	and.b32  	%r1217, %r1199, %r1216;
	mov.b32 	%r1204, 32;
	// begin inline asm
	{
    .reg .pred p;
    and.b32 %r1202, %r1209, %r1204;    setp.ne.u32 p, %r1202, 0;
    vote.ballot.sync.b32 %r1202, p, 0xffffffff;
    @!p not.b32 %r1202, %r1202;
}

	// end inline asm
	and.b32  	%r1218, %r1202, %r1217;
	mov.b32 	%r1207, 64;
	// begin inline asm
	{
    .reg .pred p;
    and.b32 %r1205, %r1209, %r1207;    setp.ne.u32 p, %r1205, 0;
    vote.ballot.sync.b32 %r1205, p, 0xffffffff;
    @!p not.b32 %r1205, %r1205;
}

	// end inline asm
	and.b32  	%r1219, %r1205, %r1218;
	mov.b32 	%r1210, 128;
	// begin inline asm
	{
    .reg .pred p;
    and.b32 %r1208, %r1209, %r1210;    setp.ne.u32 p, %r1208, 0;
    vote.ballot.sync.b32 %r1208, p, 0xffffffff;
    @!p not.b32 %r1208, %r1208;
}

	// end inline asm
	and.b32  	%r1220, %r1208, %r1219;
	clz.b32 	%r1221, %r1220;
	sub.s32 	%r271, 31, %r1221;
	and.b32  	%r1222, %r878, %r1220;
	popc.b32 	%r272, %r1222;
	setp.ne.s32 	%p121, %r443, %r271;
	mov.b32 	%r2237, 0;
	@%p121 bra 	$L__BB34_197;
	shl.b32 	%r1223, %r1209, 2;
	add.s32 	%r1224, %r219, %r1223;
	atom.shared.add.u32 	%r2237, [%r1224], %r272;
$L__BB34_197:
	ld.param.u32 	%r2104, [_ZN3cub18CUB_300001_SM_10006detail10radix_sort29DeviceRadixSortOnesweepKernelINS1_5radix10policy_hubIiiyE10Policy1000ELNS0_9SortOrderE1EiiyiiNS1_21identity_decomposer_tEEEvPT5_SB_PT3_PKSC_PT1_PKSG_PT2_PKSK_T4_iiT6__param_9];
	shfl.sync.idx.b32	%r1250|%p122, %r2237, %r271, 31, -1;
	add.s32 	%r275, %r272, %r1250;
	shr.u32 	%r1251, %r2219, %r2104;
	and.b32  	%r1247, %r1251, %r221;
	mov.b32 	%r1227, 1;
	// begin inline asm
	{
    .reg .pred p;
    and.b32 %r1225, %r1247, %r1227;    setp.ne.u32 p, %r1225, 0;
    vote.ballot.sync.b32 %r1225, p, 0xffffffff;
    @!p not.b32 %r1225, %r1225;
}

	// end inline asm
	mov.b32 	%r1230, 2;
	// begin inline asm
	{
    .reg .pred p;
    and.b32 %r1228, %r1247, %r1230;    setp.ne.u32 p, %r1228, 0;
    vote.ballot.sync.b32 %r1228, p, 0xffffffff;
    @!p not.b32 %r1228, %r1228;
}

	// end inline asm
	and.b32  	%r1252, %r1228, %r1225;
	mov.b32 	%r1233, 4;
	// begin inline asm
	{
    .reg .pred p;
    and.b32 %r1231, %r1247, %r1233;    setp.ne.u32 p, %r1231, 0;
    vote.ballot.sync.b32 %r1231, p, 0xffffffff;
    @!p not.b32 %r1231, %r1231;
}

	// end inline asm
	and.b32  	%r1253, %r1231, %r1252;
	mov.b32 	%r1236, 8;
	// begin inline asm
	{
    .reg .pred p;
    and.b32 %r1234, %r1247, %r1236;    setp.ne.u32 p, %r1234, 0;
    vote.ballot.sync.b32 %r1234, p, 0xffffffff;
    @!p not.b32 %r1234, %r1234;
}

	// end inline asm
	and.b32  	%r1254, %r1234, %r1253;
	mov.b32 	%r1239, 16;
	// begin inline asm
	{
    .reg .pred p;
    and.b32 %r1237, %r1247, %r1239;    setp.ne.u32 p, %r1237, 0;
    vote.ballot.sync.b32 %r1237, p, 0xffffffff;
    @!p not.b32 %r1237, %r1237;
}

	// end inline asm
	and.b32  	%r1255, %r1237, %r1254;
	mov.b32 	%r1242, 32;
	// begin inline asm
	{
    .reg .pred p;
    and.b32 %r1240, %r1247, %r1242;    setp.ne.u32 p, %r1240, 0;
    vote.ballot.sync.b32 %r1240, p, 0xffffffff;
    @!p not.b32 %r1240, %r1240;
}

	// end inline asm
	and.b32  	%r1256, %r1240, %r1255;
	mov.b32 	%r1245, 64;
	// begin inline asm
	{
    .reg .pred p;
    and.b32 %r1243, %r1247, %r1245;    setp.ne.u32 p, %r1243, 0;
    vote.ballot.sync.b32 %r1243, p, 0xffffffff;
    @!p not.b32 %r1243, %r1243;
}

	// end inline asm
	and.b32  	%r1257, %r1243, %r1256;
	mov.b32 	%r1248, 128;
	// begin inline asm
	{
    .reg .pred p;
    and.b32 %r1246, %r1247, %r1248;    setp.ne.u32 p, %r1246, 0;
    vote.ballot.sync.b32 %r1246, p, 0xffffffff;
    @!p not.b32 %r1246, %r1246;
}

	// end inline asm
	and.b32  	%r1258, %r1246, %r1257;
	clz.b32 	%r1259, %r1258;
	sub.s32 	%r277, 31, %r1259;
	and.b32  	%r1260, %r878, %r1258;
	popc.b32 	%r278, %r1260;
	setp.ne.s32 	%p123, %r443, %r277;
	mov.b32 	%r2238, 0;
	@%p123 bra 	$L__BB34_199;
	shl.b32 	%r1265, %r1247, 2;
	add.s32 	%r1266, %r219, %r1265;
	atom.shared.add.u32 	%r2238, [%r1266], %r278;
$L__BB34_199:
	ld.param.u32 	%r2105, [_ZN3cub18CUB_300001_SM_10006detail10radix_sort29DeviceRadixSortOnesweepKernelINS1_5radix10policy_hubIiiyE10Policy1000ELNS0_9SortOrderE1EiiyiiNS1_21identity_decomposer_tEEEvPT5_SB_PT3_PKSC_PT1_PKSG_PT2_PKSK_T4_iiT6__param_9];
	shfl.sync.idx.b32	%r1292|%p124, %r2238, %r277, 31, -1;
	add.s32 	%r281, %r278, %r1292;
	shr.u32 	%r1293, %r2218, %r2105;
	and.b32  	%r1289, %r1293, %r221;
	mov.b32 	%r1269, 1;
	// begin inline asm
	{
    .reg .pred p;
    and.b32 %r1267, %r1289, %r1269;    setp.ne.u32 p, %r1267, 0;
    vote.ballot.sync.b32 %r1267, p, 0xffffffff;
    @!p not.b32 %r1267, %r1267;
}

	// end inline asm
	mov.b32 	%r1272, 2;
	// begin inline asm
	{
    .reg .pred p;
    and.b32 %r1270, %r1289, %r1272;    setp.ne.u32 p, %r1270, 0;
    vote.ballot.sync.b32 %r1270, p, 0xffffffff;
    @!p not.b32 %r1270, %r1270;
}

	// end inline asm
	and.b32  	%r1294, %r1270, %r1267;
	mov.b32 	%r1275, 4;
	// begin inline asm
	{
    .reg .pred p;
    and.b32 %r1273, %r1289, %r1275;    setp.ne.u32 p, %r1273, 0;
    vote.ballot.sync.b32 %r1273, p, 0xffffffff;
    @!p not.b32 %r1273, %r1273;
}

	// end inline asm
	and.b32  	%r1295, %r1273, %r1294;
	mov.b32 	%r1278, 8;
	// begin inline asm
	{
    .reg .pred p;
    and.b32 %r1276, %r1289, %r1278;    setp.ne.u32 p, %r1276, 0;
    vote.ballot.sync.b32 %r1276, p, 0xffffffff;
    @!p not.b32 %r1276, %r1276;
}

	// end inline asm
	and.b32  	%r1296, %r1276, %r1295;
	mov.b32 	%r1281, 16;
	// begin inline asm
	{
    .reg .pred p;
    and.b32 %r1279, %r1289, %r1281;    setp.ne.u32 p, %r1279, 0;
    vote.ballot.sync.b32 %r1279, p, 0xffffffff;
    @!p not.b32 %r1279, %r1279;
}

	// end inline asm
	and.b32  	%r1297, %r1279, %r1296;
	mov.b32 	%r1284, 32;
	// begin inline asm
	{
    .reg .pred p;
    and.b32 %r1282, %r1289, %r1284;    setp.ne.u32 p, %r1282, 0;
    vote.ballot.sync.b32 %r1282, p, 0xffffffff;
    @!p not.b32 %r1282, %r1282;
}

	// end inline asm
	and.b32  	%r1298, %r1282, %r1297;
	mov.b32 	%r1287, 64;
	// begin inline asm
	{
    .reg .pred p;
    and.b32 %r1285, %r1289, %r1287;    setp.ne.u32 p, %r1285, 0;
    vote.ballot.sync.b32 %r1285, p, 0xffffffff;
    @!p not.b32 %r1285, %r1285;
}

	// end inline asm
	and.b32  	%r1299, %r1285, %r1298;
	mov.b32 	%r1290, 128;
	// begin inline asm
	{
    .reg .pred p;
    and.b32 %r1288, %r1289, %r1290;    setp.ne.u32 p, %r1288, 0;
    vote.ballot.sync.b32 %r1288, p, 0xffffffff;
    @!p not.b32 %r1288, %r1288;
}

	// end inline asm
	and.b32  	%r1300, %r1288, %r1299;
	clz.b32 	%r1301, %r1300;
	sub.s32 	%r283, 31, %r1301;
	and.b32  	%r1302, %r878, %r1300;
	popc.b32 	%r284, %r1302;
	setp.ne.s32 	%p125, %r443, %r283;
	mov.b32 	%r2239, 0;
	@%p125 bra 	$L__BB34_201;
	shl.b32 	%r1307, %r1289, 2;
	add.s32 	%r1308, %r219, %r1307;
	atom.shared.add.u32 	%r2239, [%r1308], %r284;
$L__BB34_201:
	ld.param.u32 	%r2106, [_ZN3cub18CUB_300001_SM_10006detail10radix_sort29DeviceRadixSortOnesweepKernelINS1_5radix10policy_hubIiiyE10Policy1000ELNS0_9SortOrderE1EiiyiiNS1_21identity_decomposer_tEEEvPT5_SB_PT3_PKSC_PT1_PKSG_PT2_PKSK_T4_iiT6__param_9];
	shfl.sync.idx.b32	%r1334|%p126, %r2239, %r283, 31, -1;
	add.s32 	%r287, %r284, %r1334;
	shr.u32 	%r1335, %r2217, %r2106;
	and.b32  	%r1331, %r1335, %r221;
	mov.b32 	%r1311, 1;
	// begin inline asm
	{
    .reg .pred p;
    and.b32 %r1309, %r1331, %r1311;    setp.ne.u32 p, %r1309, 0;
    vote.ballot.sync.b32 %r1309, p, 0xffffffff;
    @!p not.b32 %r1309, %r1309;
}

	// end inline asm
	mov.b32 	%r1314, 2;
	// begin inline asm
	{
    .reg .pred p;
    and.b32 %r1312, %r1331, %r1314;    setp.ne.u32 p, %r1312, 0;
    vote.ballot.sync.b32 %r1312, p, 0xffffffff;
    @!p not.b32 %r1312, %r1312;
}

	// end inline asm
	and.b32  	%r1336, %r1312, %r1309;
	mov.b32 	%r1317, 4;
	// begin inline asm
	{
    .reg .pred p;
    and.b32 %r1315, %r1331, %r1317;    setp.ne.u32 p, %r1315, 0;
    vote.ballot.sync.b32 %r1315, p, 0xffffffff;
    @!p not.b32 %r1315, %r1315;
}

	// end inline asm
	and.b32  	%r1337, %r1315, %r1336;
	mov.b32 	%r1320, 8;
	// begin inline asm
	{
    .reg .pred p;
    and.b32 %r1318, %r1331, %r1320;    setp.ne.u32 p, %r1318, 0;
    vote.ballot.sync.b32 %r1318, p, 0xffffffff;
    @!p not.b32 %r1318, %r1318;
}

	// end inline asm
	and.b32  	%r1338, %r1318, %r1337;
	mov.b32 	%r1323, 16;
	// begin inline asm
	{
    .reg .pred p;
    and.b32 %r1321, %r1331, %r1323;    setp.ne.u32 p, %r1321, 0;
    vote.ballot.sync.b32 %r1321, p, 0xffffffff;
    @!p not.b32 %r1321, %r1321;
}

	// end inline asm
	and.b32  	%r1339, %r1321, %r1338;
	mov.b32 	%r1326, 32;
	// begin inline asm
	{
    .reg .pred p;
    and.b32 %r1324, %r1331, %r1326;    setp.ne.u32 p, %r1324, 0;
    vote.ballot.sync.b32 %r1324, p, 0xffffffff;
    @!p not.b32 %r1324, %r1324;
}

	// end inline asm
	and.b32  	%r1340, %r1324, %r1339;
	mov.b32 	%r1329, 64;
	// begin inline asm
	{
    .reg .pred p;
    and.b32 %r1327, %r1331, %r1329;    setp.ne.u32 p, %r1327, 0;
    vote.ballot.sync.b32 %r1327, p, 0xffffffff;
    @!p not.b32 %r1327, %r1327;
}

	// end inline asm
	and.b32  	%r1341, %r1327, %r1340;
	mov.b32 	%r1332, 128;
	// begin inline asm
	{
    .reg .pred p;
    and.b32 %r1330, %r1331, %r1332;    setp.ne.u32 p, %r1330, 0;
    vote.ballot.sync.b32 %r1330, p, 0xffffffff;
    @!p not.b32 %r1330, %r1330;
}

	// end inline asm
	and.b32  	%r1342, %r1330, %r1341;
	clz.b32 	%r1343, %r1342;
	sub.s32 	%r289, 31, %r1343;
	and.b32  	%r1344, %r878, %r1342;
	popc.b32 	%r290, %r1344;
	setp.ne.s32 	%p127, %r443, %r289;
	mov.b32 	%r2240, 0;
	@%p127 bra 	$L__BB34_203;
	shl.b32 	%r1349, %r1331, 2;
	add.s32 	%r1350, %r219, %r1349;
	atom.shared.add.u32 	%r2240, [%r1350], %r290;
$L__BB34_203:
	ld.param.u32 	%r2107, [_ZN3cub18CUB_300001_SM_10006detail10radix_sort29DeviceRadixSortOnesweepKernelINS1_5radix10policy_hubIiiyE10Policy1000ELNS0_9SortOrderE1EiiyiiNS1_21identity_decomposer_tEEEvPT5_SB_PT3_PKSC_PT1_PKSG_PT2_PKSK_T4_iiT6__param_9];
	shfl.sync.idx.b32	%r1376|%p128, %r2240, %r289, 31, -1;
	add.s32 	%r293, %r290, %r1376;
	shr.u32 	%r1377, %r2216, %r2107;
	and.b32  	%r1373, %r1377, %r221;
	mov.b32 	%r1353, 1;
	// begin inline asm
	{
    .reg .pred p;
    and.b32 %r1351, %r1373, %r1353;    setp.ne.u32 p, %r1351, 0;
    vote.ballot.sync.b32 %r1351, p, 0xffffffff;
    @!p not.b32 %r1351, %r1351;
}

	// end inline asm
	mov.b32 	%r1356, 2;
	// begin inline asm
	{
    .reg .pred p;
    and.b32 %r1354, %r1373, %r1356;    setp.ne.u32 p, %r1354, 0;
    vote.ballot.sync.b32 %r1354, p, 0xffffffff;
    @!p not.b32 %r1354, %r1354;
}

	// end inline asm
	and.b32  	%r1378, %r1354, %r1351;
	mov.b32 	%r1359, 4;
	// begin inline asm
	{
    .reg .pred p;
    and.b32 %r1357, %r1373, %r1359;    setp.ne.u32 p, %r1357, 0;
    vote.ballot.sync.b32 %r1357, p, 0xffffffff;
    @!p not.b32 %r1357, %r1357;
}

	// end inline asm
	and.b32  	%r1379, %r1357, %r1378;
	mov.b32 	%r1362, 8;
	// begin inline asm
	{
    .reg .pred p;
    and.b32 %r1360, %r1373, %r1362;    setp.ne.u32 p, %r1360, 0;
    vote.ballot.sync.b32 %r1360, p, 0xffffffff;
    @!p not.b32 %r1360, %r1360;
}

	// end inline asm
	and.b32  	%r1380, %r1360, %r1379;
	mov.b32 	%r1365, 16;
	// begin inline asm
	{
    .reg .pred p;
    and.b32 %r1363, %r1373, %r1365;    setp.ne.u32 p, %r1363, 0;
    vote.ballot.sync.b32 %r1363, p, 0xffffffff;
    @!p not.b32 %r1363, %r1363;
}

	// end inline asm
	and.b32  	%r1381, %r1363, %r1380;
	mov.b32 	%r1368, 32;
	// begin inline asm
	{
    .reg .pred p;
    and.b32 %r1366, %r1373, %r1368;    setp.ne.u32 p, %r1366, 0;
    vote.ballot.sync.b32 %r1366, p, 0xffffffff;
    @!p not.b32 %r1366, %r1366;
}

	// end inline asm
	and.b32  	%r1382, %r1366, %r1381;
	mov.b32 	%r1371, 64;
	// begin inline asm
	{
    .reg .pred p;
    and.b32 %r1369, %r1373, %r1371;    setp.ne.u32 p, %r1369, 0;
    vote.ballot.sync.b32 %r1369, p, 0xffffffff;
    @!p not.b32 %r1369, %r1369;
}

	// end inline asm
	and.b32  	%r1383, %r1369, %r1382;
	mov.b32 	%r1374, 128;
	// begin inline asm
	{
    .reg .pred p;
    and.b32 %r1372, %r1373, %r1374;    setp.ne.u32 p, %r1372, 0;
    vote.ballot.sync.b32 %r1372, p, 0xffffffff;
    @!p not.b32 %r1372, %r1372;
}

	// end inline asm
	and.b32  	%r1384, %r1372, %r1383;
	clz.b32 	%r1385, %r1384;
	sub.s32 	%r295, 31, %r1385;
	and.b32  	%r1386, %r878, %r1384;
	popc.b32 	%r296, %r1386;
	setp.ne.s32 	%p129, %r443, %r295;
	mov.b32 	%r2241, 0;
	@%p129 bra 	$L__BB34_205;
	shl.b32 	%r1391, %r1373, 2;
	add.s32 	%r1392, %r219, %r1391;
	atom.shared.add.u32 	%r2241, [%r1392], %r296;
$L__BB34_205:
	ld.param.u32 	%r2108, [_ZN3cub18CUB_300001_SM_10006detail10radix_sort29DeviceRadixSortOnesweepKernelINS1_5radix10policy_hubIiiyE10Policy1000ELNS0_9SortOrderE1EiiyiiNS1_21identity_decomposer_tEEEvPT5_SB_PT3_PKSC_PT1_PKSG_PT2_PKSK_T4_iiT6__param_9];
	shfl.sync.idx.b32	%r1418|%p130, %r2241, %r295, 31, -1;
	add.s32 	%r299, %r296, %r1418;
	shr.u32 	%r1419, %r2215, %r2108;
	and.b32  	%r1415, %r1419, %r221;
	mov.b32 	%r1395, 1;
	// begin inline asm
	{
    .reg .pred p;
    and.b32 %r1393, %r1415, %r1395;    setp.ne.u32 p, %r1393, 0;
    vote.ballot.sync.b32 %r1393, p, 0xffffffff;
    @!p not.b32 %r1393, %r1393;
}

	// end inline asm
	mov.b32 	%r1398, 2;
	// begin inline asm
	{
    .reg .pred p;
    and.b32 %r1396, %r1415, %r1398;    setp.ne.u32 p, %r1396, 0;
    vote.ballot.sync.b32 %r1396, p, 0xffffffff;
    @!p not.b32 %r1396, %r1396;
}

	// end inline asm
	and.b32  	%r1420, %r1396, %r1393;
	mov.b32 	%r1401, 4;
	// begin inline asm
	{
    .reg .pred p;
    and.b32 %r1399, %r1415, %r1401;    setp.ne.u32 p, %r1399, 0;
    vote.ballot.sync.b32 %r1399, p, 0xffffffff;
    @!p not.b32 %r1399, %r1399;
}

	// end inline asm
	and.b32  	%r1421, %r1399, %r1420;
	mov.b32 	%r1404, 8;
	// begin inline asm
	{
    .reg .pred p;
    and.b32 %r1402, %r1415, %r1404;    setp.ne.u32 p, %r1402, 0;
    vote.ballot.sync.b32 %r1402, p, 0xffffffff;
    @!p not.b32 %r1402, %r1402;
}

	// end inline asm
	and.b32  	%r1422, %r1402, %r1421;
	mov.b32 	%r1407, 16;
	// begin inline asm
	{
    .reg .pred p;
    and.b32 %r1405, %r1415, %r1407;    setp.ne.u32 p, %r1405, 0;
    vote.ballot.sync.b32 %r1405, p, 0xffffffff;
    @!p not.b32 %r1405, %r1405;
}

	// end inline asm
	and.b32  	%r1423, %r1405, %r1422;
	mov.b32 	%r1410, 32;
	// begin inline asm
	{
    .reg .pred p;
    and.b32 %r1408, %r1415, %r1410;    setp.ne.u32 p, %r1408, 0;
    vote.ballot.sync.b32 %r1408, p, 0xffffffff;
    @!p not.b32 %r1408, %r1408;
}

	// end inline asm
	and.b32  	%r1424, %r1408, %r1423;
	mov.b32 	%r1413, 64;
	// begin inline asm
	{
    .reg .pred p;
    and.b32 %r1411, %r1415, %r1413;    setp.ne.u32 p, %r1411, 0;
    vote.ballot.sync.b32 %r1411, p, 0xffffffff;
    @!p not.b32 %r1411, %r1411;
}

	// end inline asm
	and.b32  	%r1425, %r1411, %r1424;
	mov.b32 	%r1416, 128;
	// begin inline asm
	{
    .reg .pred p;
    and.b32 %r1414, %r1415, %r1416;    setp.ne.u32 p, %r1414, 0;
    vote.ballot.sync.b32 %r1414, p, 0xffffffff;
    @!p not.b32 %r1414, %r1414;
}

	// end inline asm
	and.b32  	%r1426, %r1414, %r1425;
	clz.b32 	%r1427, %r1426;
	sub.s32 	%r301, 31, %r1427;
	and.b32  	%r1428, %r878, %r1426;
	popc.b32 	%r302, %r1428;
	setp.ne.s32 	%p131, %r443, %r301;
	mov.b32 	%r2242, 0;
	@%p131 bra 	$L__BB34_207;
	shl.b32 	%r1433, %r1415, 2;
	add.s32 	%r1434, %r219, %r1433;
	atom.shared.add.u32 	%r2242, [%r1434], %r302;
$L__BB34_207:
	ld.param.u32 	%r2109, [_ZN3cub18CUB_300001_SM_10006detail10radix_sort29DeviceRadixSortOnesweepKernelINS1_5radix10policy_hubIiiyE10Policy1000ELNS0_9SortOrderE1EiiyiiNS1_21identity_decomposer_tEEEvPT5_SB_PT3_PKSC_PT1_PKSG_PT2_PKSK_T4_iiT6__param_9];
	shfl.sync.idx.b32	%r1460|%p132, %r2242, %r301, 31, -1;
	add.s32 	%r305, %r302, %r1460;
	shr.u32 	%r1461, %r2214, %r2109;
	and.b32  	%r1457, %r1461, %r221;
	mov.b32 	%r1437, 1;
	// begin inline asm
	{
    .reg .pred p;
    and.b32 %r1435, %r1457, %r1437;    setp.ne.u32 p, %r1435, 0;
    vote.ballot.sync.b32 %r1435, p, 0xffffffff;
    @!p not.b32 %r1435, %r1435;
}

	// end inline asm
	mov.b32 	%r1440, 2;
	// begin inline asm
	{
    .reg .pred p;
    and.b32 %r1438, %r1457, %r1440;    setp.ne.u32 p, %r1438, 0;
    vote.ballot.sync.b32 %r1438, p, 0xffffffff;
    @!p not.b32 %r1438, %r1438;
}

	// end inline asm
	and.b32  	%r1462, %r1438, %r1435;
	mov.b32 	%r1443, 4;
	// begin inline asm
	{
    .reg .pred p;
    and.b32 %r1441, %r1457, %r1443;    setp.ne.u32 p, %r1441, 0;
    vote.ballot.sync.b32 %r1441, p, 0xffffffff;
    @!p not.b32 %r1441, %r1441;
}

	// end inline asm
	and.b32  	%r1463, %r1441, %r1462;
	mov.b32 	%r1446, 8;
	// begin inline asm
	{
    .reg .pred p;
    and.b32 %r1444, %r1457, %r1446;    setp.ne.u32 p, %r1444, 0;
    vote.ballot.sync.b32 %r1444, p, 0xffffffff;
    @!p not.b32 %r1444, %r1444;
}

	// end inline asm
	and.b32  	%r1464, %r1444, %r1463;
	mov.b32 	%r1449, 16;
	// begin inline asm
	{
    .reg .pred p;
    and.b32 %r1447, %r1457, %r1449;    setp.ne.u32 p, %r1447, 0;
    vote.ballot.sync.b32 %r1447, p, 0xffffffff;
    @!p not.b32 %r1447, %r1447;
}

	// end inline asm
	and.b32  	%r1465, %r1447, %r1464;
	mov.b32 	%r1452, 32;
	// begin inline asm
	{
    .reg .pred p;
    and.b32 %r1450, %r1457, %r1452;    setp.ne.u32 p, %r1450, 0;
    vote.ballot.sync.b32 %r1450, p, 0xffffffff;
    @!p not.b32 %r1450, %r1450;
}

	// end inline asm
	and.b32  	%r1466, %r1450, %r1465;
	mov.b32 	%r1455, 64;
	// begin inline asm
	{
    .reg .pred p;
    and.b32 %r1453, %r1457, %r1455;    setp.ne.u32 p, %r1453, 0;
    vote.ballot.sync.b32 %r1453, p, 0xffffffff;
    @!p not.b32 %r1453, %r1453;
}

	// end inline asm
	and.b32  	%r1467, %r1453, %r1466;
	mov.b32 	%r1458, 128;
	// begin inline asm
	{
    .reg .pred p;
    and.b32 %r1456, %r1457, %r1458;    setp.ne.u32 p, %r1456, 0;
    vote.ballot.sync.b32 %r1456, p, 0xffffffff;
    @!p not.b32 %r1456, %r1456;
}

	// end inline asm
	and.b32  	%r1468, %r1456, %r1467;
	clz.b32 	%r1469, %r1468;
	sub.s32 	%r307, 31, %r1469;
	and.b32  	%r1470, %r878, %r1468;
	popc.b32 	%r308, %r1470;
	setp.ne.s32 	%p133, %r443, %r307;
	mov.b32 	%r2243, 0;
	@%p133 bra 	$L__BB34_209;
	shl.b32 	%r1475, %r1457, 2;
	add.s32 	%r1476, %r219, %r1475;
	atom.shared.add.u32 	%r2243, [%r1476], %r308;
$L__BB34_209:
	ld.param.u32 	%r2110, [_ZN3cub18CUB_300001_SM_10006detail10radix_sort29DeviceRadixSortOnesweepKernelINS1_5radix10policy_hubIiiyE10Policy1000ELNS0_9SortOrderE1EiiyiiNS1_21identity_decomposer_tEEEvPT5_SB_PT3_PKSC_PT1_PKSG_PT2_PKSK_T4_iiT6__param_9];
	shfl.sync.idx.b32	%r1502|%p134, %r2243, %r307, 31, -1;
	add.s32 	%r311, %r308, %r1502;
	shr.u32 	%r1503, %r2213, %r2110;
	and.b32  	%r1499, %r1503, %r221;
	mov.b32 	%r1479, 1;
	// begin inline asm
	{
    .reg .pred p;
    and.b32 %r1477, %r1499, %r1479;    setp.ne.u32 p, %r1477, 0;
    vote.ballot.sync.b32 %r1477, p, 0xffffffff;
    @!p not.b32 %r1477, %r1477;
}

	// end inline asm
	mov.b32 	%r1482, 2;
	// begin inline asm
	{
    .reg .pred p;
    and.b32 %r1480, %r1499, %r1482;    setp.ne.u32 p, %r1480, 0;
    vote.ballot.sync.b32 %r1480, p, 0xffffffff;
    @!p not.b32 %r1480, %r1480;
}

	// end inline asm
	and.b32  	%r1504, %r1480, %r1477;
	mov.b32 	%r1485, 4;
	// begin inline asm
	{
    .reg .pred p;
    and.b32 %r1483, %r1499, %r1485;    setp.ne.u32 p, %r1483, 0;
    vote.ballot.sync.b32 %r1483, p, 0xffffffff;
    @!p not.b32 %r1483, %r1483;
}

	// end inline asm
	and.b32  	%r1505, %r1483, %r1504;
	mov.b32 	%r1488, 8;
	// begin inline asm
	{
    .reg .pred p;
    and.b32 %r1486, %r1499, %r1488;    setp.ne.u32 p, %r1486, 0;
    vote.ballot.sync.b32 %r1486, p, 0xffffffff;
    @!p not.b32 %r1486, %r1486;
}

	// end inline asm
	and.b32  	%r1506, %r1486, %r1505;
	mov.b32 	%r1491, 16;
	// begin inline asm
	{
    .reg .pred p;
    and.b32 %r1489, %r1499, %r1491;    setp.ne.u32 p, %r1489, 0;
    vote.ballot.sync.b32 %r1489, p, 0xffffffff;
    @!p not.b32 %r1489, %r1489;
}

	// end inline asm
	and.b32  	%r1507, %r1489, %r1506;
	mov.b32 	%r1494, 32;
	// begin inline asm
	{
    .reg .pred p;
    and.b32 %r1492, %r1499, %r1494;    setp.ne.u32 p, %r1492, 0;
    vote.ballot.sync.b32 %r1492, p, 0xffffffff;
    @!p not.b32 %r1492, %r1492;
}

	// end inline asm
	and.b32  	%r1508, %r1492, %r1507;
	mov.b32 	%r1497, 64;
	// begin inline asm
	{
    .reg .pred p;
    and.b32 %r1495, %r1499, %r1497;    setp.ne.u32 p, %r1495, 0;
    vote.ballot.sync.b32 %r1495, p, 0xffffffff;
    @!p not.b32 %r1495, %r1495;
}

	// end inline asm
	and.b32  	%r1509, %r1495, %r1508;
	mov.b32 	%r1500, 128;
	// begin inline asm
	{
    .reg .pred p;
    and.b32 %r1498, %r1499, %r1500;    setp.ne.u32 p, %r1498, 0;
    vote.ballot.sync.b32 %r1498, p, 0xffffffff;
    @!p not.b32 %r1498, %r1498;
}

	// end inline asm
	and.b32  	%r1510, %r1498, %r1509;
	clz.b32 	%r1511, %r1510;
	sub.s32 	%r313, 31, %r1511;
	and.b32  	%r1512, %r878, %r1510;
	popc.b32 	%r314, %r1512;
	setp.ne.s32 	%p135, %r443, %r313;
	mov.b32 	%r2244, 0;
	@%p135 bra 	$L__BB34_211;
	shl.b32 	%r1517, %r1499, 2;
	add.s32 	%r1518, %r219, %r1517;
	atom.shared.add.u32 	%r2244, [%r1518], %r314;
$L__BB34_211:
	ld.param.u32 	%r2111, [_ZN3cub18CUB_300001_SM_10006detail10radix_sort29DeviceRadixSortOnesweepKernelINS1_5radix10policy_hubIiiyE10Policy1000ELNS0_9SortOrderE1EiiyiiNS1_21identity_decomposer_tEEEvPT5_SB_PT3_PKSC_PT1_PKSG_PT2_PKSK_T4_iiT6__param_9];
	shfl.sync.idx.b32	%r1544|%p136, %r2244, %r313, 31, -1;
	add.s32 	%r317, %r314, %r1544;
	shr.u32 	%r1545, %r2212, %r2111;
	and.b32  	%r1541, %r1545, %r221;
	mov.b32 	%r1521, 1;
	// begin inline asm
	{
    .reg .pred p;
    and.b32 %r1519, %r1541, %r1521;    setp.ne.u32 p, %r1519, 0;
    vote.ballot.sync.b32 %r1519, p, 0xffffffff;
    @!p not.b32 %r1519, %r1519;
}

	// end inline asm
	mov.b32 	%r1524, 2;
	// begin inline asm
	{
    .reg .pred p;
    and.b32 %r1522, %r1541, %r1524;    setp.ne.u32 p, %r1522, 0;
    vote.ballot.sync.b32 %r1522, p, 0xffffffff;
    @!p not.b32 %r1522, %r1522;
}

	// end inline asm
	and.b32  	%r1546, %r1522, %r1519;
	mov.b32 	%r1527, 4;
	// begin inline asm
	{
    .reg .pred p;
    and.b32 %r1525, %r1541, %r1527;    setp.ne.u32 p, %r1525, 0;
    vote.ballot.sync.b32 %r1525, p, 0xffffffff;
    @!p not.b32 %r1525, %r1525;
}

	// end inline asm
	and.b32  	%r1547, %r1525, %r1546;
	mov.b32 	%r1530, 8;
	// begin inline asm
	{
    .reg .pred p;
    and.b32 %r1528, %r1541, %r1530;    setp.ne.u32 p, %r1528, 0;
    vote.ballot.sync.b32 %r1528, p, 0xffffffff;
    @!p not.b32 %r1528, %r1528;
}

	// end inline asm
	and.b32  	%r1548, %r1528, %r1547;
	mov.b32 	%r1533, 16;
	// begin inline asm
	{
    .reg .pred p;
    and.b32 %r1531, %r1541, %r1533;    setp.ne.u32 p, %r1531, 0;
    vote.ballot.sync.b32 %r1531, p, 0xffffffff;
    @!p not.b32 %r1531, %r1531;
}

	// end inline asm
	and.b32  	%r1549, %r1531, %r1548;
	mov.b32 	%r1536, 32;
	// begin inline asm
	{
    .reg .pred p;
    and.b32 %r1534, %r1541, %r1536;    setp.ne.u32 p, %r1534, 0;
    vote.ballot.sync.b32 %r1534, p, 0xffffffff;
    @!p not.b32 %r1534, %r1534;
}

	// end inline asm
	and.b32  	%r1550, %r1534, %r1549;
	mov.b32 	%r1539, 64;
	// begin inline asm
	{
    .reg .pred p;
    and.b32 %r1537, %r1541, %r1539;    setp.ne.u32 p, %r1537, 0;
    vote.ballot.sync.b32 %r1537, p, 0xffffffff;
    @!p not.b32 %r1537, %r1537;
}

	// end inline asm
	and.b32  	%r1551, %r1537, %r1550;
	mov.b32 	%r1542, 128;
	// begin inline asm
	{
    .reg .pred p;
    and.b32 %r1540, %r1541, %r1542;    setp.ne.u32 p, %r1540, 0;
    vote.ballot.sync.b32 %r1540, p, 0xffffffff;
    @!p not.b32 %r1540, %r1540;
}

	// end inline asm
	and.b32  	%r1552, %r1540, %r1551;
	clz.b32 	%r1553, %r1552;
	sub.s32 	%r319, 31, %r1553;
	and.b32  	%r1554, %r878, %r1552;
	popc.b32 	%r320, %r1554;
	setp.ne.s32 	%p137, %r443, %r319;
	mov.b32 	%r2245, 0;
	@%p137 bra 	$L__BB34_213;
	shl.b32 	%r1559, %r1541, 2;
	add.s32 	%r1560, %r219, %r1559;
	atom.shared.add.u32 	%r2245, [%r1560], %r320;
$L__BB34_213:
	setp.gt.u32 	%p138, %r1, 255;
	shfl.sync.idx.b32	%r1561|%p139, %r2245, %r319, 31, -1;
	add.s32 	%r1562, %r320, %r1561;
	bar.sync 	0;
	shl.b32 	%r1563, %r227, 2;
	add.s32 	%r323, %r783, %r1563;
	st.shared.u32 	[%r323+-4], %r2228;
	shl.b32 	%r1565, %r233, 2;
	add.s32 	%r324, %r783, %r1565;
	st.shared.u32 	[%r324+-4], %r2227;
	shl.b32 	%r1566, %r239, 2;
	add.s32 	%r325, %r783, %r1566;
	st.shared.u32 	[%r325+-4], %r2226;
	shl.b32 	%r1567, %r245, 2;
	add.s32 	%r326, %r783, %r1567;
	st.shared.u32 	[%r326+-4], %r2225;
	shl.b32 	%r1568, %r251, 2;
	add.s32 	%r327, %r783, %r1568;
	st.shared.u32 	[%r327+-4], %r2224;
	shl.b32 	%r1569, %r257, 2;
	add.s32 	%r328, %r783, %r1569;
	st.shared.u32 	[%r328+-4], %r2223;
	shl.b32 	%r1570, %r263, 2;
	add.s32 	%r329, %r783, %r1570;
	st.shared.u32 	[%r329+-4], %r2222;
	shl.b32 	%r1571, %r269, 2;
	add.s32 	%r330, %r783, %r1571;
	st.shared.u32 	[%r330+-4], %r2221;
	shl.b32 	%r1572, %r275, 2;
	add.s32 	%r331, %r783, %r1572;
	st.shared.u32 	[%r331+-4], %r2220;
	shl.b32 	%r1573, %r281, 2;
	add.s32 	%r332, %r783, %r1573;
	st.shared.u32 	[%r332+-4], %r2219;
	shl.b32 	%r1574, %r287, 2;
	add.s32 	%r333, %r783, %r1574;
	st.shared.u32 	[%r333+-4], %r2218;
	shl.b32 	%r1575, %r293, 2;
	add.s32 	%r334, %r783, %r1575;
	st.shared.u32 	[%r334+-4], %r2217;
	shl.b32 	%r1576, %r299, 2;
	add.s32 	%r335, %r783, %r1576;
	st.shared.u32 	[%r335+-4], %r2216;
	shl.b32 	%r1577, %r305, 2;
	add.s32 	%r336, %r783, %r1577;
	st.shared.u32 	[%r336+-4], %r2215;
	shl.b32 	%r1578, %r311, 2;
	add.s32 	%r337, %r783, %r1578;
	st.shared.u32 	[%r337+-4], %r2214;
	shl.b32 	%r1579, %r317, 2;
	add.s32 	%r338, %r783, %r1579;
	st.shared.u32 	[%r338+-4], %r2213;
	shl.b32 	%r1580, %r1562, 2;
	add.s32 	%r339, %r783, %r1580;
	st.shared.u32 	[%r339+-4], %r2212;
	shl.b32 	%r1581, %r1, 3;
	add.s32 	%r1582, %r783, %r1581;
	add.s32 	%r340, %r1582, 26112;
	@%p138 bra 	$L__BB34_221;
	ld.param.u64 	%rd437, [_ZN3cub18CUB_300001_SM_10006detail10radix_sort29DeviceRadixSortOnesweepKernelINS1_5radix10policy_hubIiiyE10Policy1000ELNS0_9SortOrderE1EiiyiiNS1_21identity_decomposer_tEEEvPT5_SB_PT3_PKSC_PT1_PKSG_PT2_PKSK_T4_iiT6__param_3];
	cvta.to.global.u64 	%rd93, %rd437;
	shl.b64 	%rd94, %rd9, 3;
	add.s64 	%rd95, %rd93, %rd94;
	ld.global.u64 	%rd96, [%rd95];
	cvt.s64.s32 	%rd97, %r218;
	sub.s64 	%rd456, %rd96, %rd97;
	st.shared.u64 	[%r340], %rd456;
	setp.lt.s32 	%p140, %r3, 1;
	mov.u32 	%r2249, %r2174;
	@%p140 bra 	$L__BB34_220;
	mov.b32 	%r2247, -1;
	mov.u32 	%r2246, %r3;
	mov.u32 	%r2249, %r2174;
$L__BB34_216:
	ld.param.u64 	%rd430, [_ZN3cub18CUB_300001_SM_10006detail10radix_sort29DeviceRadixSortOnesweepKernelINS1_5radix10policy_hubIiiyE10Policy1000ELNS0_9SortOrderE1EiiyiiNS1_21identity_decomposer_tEEEvPT5_SB_PT3_PKSC_PT1_PKSG_PT2_PKSK_T4_iiT6__param_0];
	add.s32 	%r344, %r2246, -1;
	shl.b32 	%r1584, %r344, 8;
	add.s32 	%r1585, %r1584, %r1;
	cvta.to.global.u64 	%rd98, %rd430;
	mul.wide.s32 	%rd99, %r1585, 4;
	add.s64 	%rd19, %rd98, %rd99;
$L__BB34_217:
	membar.cta;
	ld.volatile.global.u32 	%r345, [%rd19];
	setp.eq.s32 	%p141, %r345, 0;
	@%p141 bra 	$L__BB34_217;
	and.b32  	%r1586, %r345, 1073741823;
	add.s32 	%r2249, %r1586, %r2249;
	setp.gt.s32 	%p142, %r345, -1;
	vote.sync.ballot.b32 	%r2247, %p142, %r2247;
	setp.gt.u32 	%p144, %r2246, 1;
	and.pred  	%p145, %p142, %p144;
	mov.u32 	%r2246, %r344;
	@%p145 bra 	$L__BB34_216;
	ld.shared.u64 	%rd456, [%r340];
$L__BB34_220:
	ld.param.u64 	%rd431, [_ZN3cub18CUB_300001_SM_10006detail10radix_sort29DeviceRadixSortOnesweepKernelINS1_5radix10policy_hubIiiyE10Policy1000ELNS0_9SortOrderE1EiiyiiNS1_21identity_decomposer_tEEEvPT5_SB_PT3_PKSC_PT1_PKSG_PT2_PKSK_T4_iiT6__param_0];
	or.b32  	%r1587, %r2249, -2147483648;
	cvta.to.global.u64 	%rd100, %rd431;
	shl.b32 	%r1588, %r3, 8;
	add.s32 	%r1589, %r1588, %r1;
	mul.wide.s32 	%rd101, %r1589, 4;
	add.s64 	%rd102, %rd100, %rd101;
	st.volatile.global.u32 	[%rd102], %r1587;
	sub.s32 	%r1590, %r2249, %r2174;
	cvt.s64.s32 	%rd103, %r1590;
	add.s64 	%rd104, %rd456, %rd103;
	st.shared.u64 	[%r340], %rd104;
$L__BB34_221:
	ld.param.u32 	%r2087, [_ZN3cub18CUB_300001_SM_10006detail10radix_sort29DeviceRadixSortOnesweepKernelINS1_5radix10policy_hubIiiyE10Policy1000ELNS0_9SortOrderE1EiiyiiNS1_21identity_decomposer_tEEEvPT5_SB_PT3_PKSC_PT1_PKSG_PT2_PKSK_T4_iiT6__param_8];
	ld.param.u64 	%rd434, [_ZN3cub18CUB_300001_SM_10006detail10radix_sort29DeviceRadixSortOnesweepKernelINS1_5radix10policy_hubIiiyE10Policy1000ELNS0_9SortOrderE1EiiyiiNS1_21identity_decomposer_tEEEvPT5_SB_PT3_PKSC_PT1_PKSG_PT2_PKSK_T4_iiT6__param_2];
	setp.gt.u32 	%p146, %r1, 255;
	mad.lo.s32 	%r349, %r3, 6528, 6528;
	setp.lt.s32 	%p147, %r349, %r2087;
	setp.eq.s64 	%p148, %rd434, 0;
	or.pred  	%p149, %p148, %p147;
	or.pred  	%p150, %p146, %p149;
	@%p150 bra 	$L__BB34_223;
	ld.param.u64 	%rd435, [_ZN3cub18CUB_300001_SM_10006detail10radix_sort29DeviceRadixSortOnesweepKernelINS1_5radix10policy_hubIiiyE10Policy1000ELNS0_9SortOrderE1EiiyiiNS1_21identity_decomposer_tEEEvPT5_SB_PT3_PKSC_PT1_PKSG_PT2_PKSK_T4_iiT6__param_2];
	ld.shared.u64 	%rd105, [%r340];
	cvt.s64.s32 	%rd106, %r2174;
	cvt.s64.s32 	%rd107, %r218;
	add.s64 	%rd108, %rd107, %rd106;
	add.s64 	%rd109, %rd108, %rd105;
	cvta.to.global.u64 	%rd110, %rd435;
	shl.b64 	%rd111, %rd9, 3;
	add.s64 	%rd112, %rd110, %rd111;
	st.global.u64 	[%rd112], %rd109;
$L__BB34_223:
	ld.param.u32 	%r2088, [_ZN3cub18CUB_300001_SM_10006detail10radix_sort29DeviceRadixSortOnesweepKernelINS1_5radix10policy_hubIiiyE10Policy1000ELNS0_9SortOrderE1EiiyiiNS1_21identity_decomposer_tEEEvPT5_SB_PT3_PKSC_PT1_PKSG_PT2_PKSK_T4_iiT6__param_8];
	ld.param.u64 	%rd438, [_ZN3cub18CUB_300001_SM_10006detail10radix_sort29DeviceRadixSortOnesweepKernelINS1_5radix10policy_hubIiiyE10Policy1000ELNS0_9SortOrderE1EiiyiiNS1_21identity_decomposer_tEEEvPT5_SB_PT3_PKSC_PT1_PKSG_PT2_PKSK_T4_iiT6__param_4];
	cvta.to.global.u64 	%rd22, %rd438;
	shl.b32 	%r1591, %r1, 2;
	add.s32 	%r350, %r783, %r1591;
	setp.gt.s32 	%p151, %r349, %r2088;
	bar.sync 	0;
	@%p151 bra 	$L__BB34_225;
	ld.param.u32 	%r2112, [_ZN3cub18CUB_300001_SM_10006detail10radix_sort29DeviceRadixSortOnesweepKernelINS1_5radix10policy_hubIiiyE10Policy1000ELNS0_9SortOrderE1EiiyiiNS1_21identity_decomposer_tEEEvPT5_SB_PT3_PKSC_PT1_PKSG_PT2_PKSK_T4_iiT6__param_9];
	ld.shared.u32 	%r1593, [%r350];
	shr.u32 	%r1594, %r1593, %r2112;
	and.b32  	%r1595, %r1594, %r221;
	shl.b32 	%r1596, %r1595, 3;
	add.s32 	%r1598, %r783, 26112;
	add.s32 	%r1599, %r1598, %r1596;
	ld.shared.u64 	%rd113, [%r1599];
	add.s64 	%rd114, %rd113, %rd9;
	xor.b32  	%r1600, %r1593, 2147483647;
	shl.b64 	%rd115, %rd114, 2;
	add.s64 	%rd116, %rd22, %rd115;
	st.global.u32 	[%rd116], %r1600;
	bar.warp.sync 	-1;
	ld.shared.u32 	%r1601, [%r350+1536];
	shr.u32 	%r1602, %r1601, %r2112;
	and.b32  	%r1603, %r1602, %r221;
	shl.b32 	%r1604, %r1603, 3;
	add.s32 	%r1605, %r1598, %r1604;
	ld.shared.u64 	%rd117, [%r1605];
	add.s64 	%rd118, %rd117, %rd9;
	xor.b32  	%r1606, %r1601, 2147483647;
	shl.b64 	%rd119, %rd118, 2;
	add.s64 	%rd120, %rd22, %rd119;
	st.global.u32 	[%rd120+1536], %r1606;
	bar.warp.sync 	-1;
	ld.shared.u32 	%r1607, [%r350+3072];
	shr.u32 	%r1608, %r1607, %r2112;
	and.b32  	%r1609, %r1608, %r221;
	shl.b32 	%r1610, %r1609, 3;
	add.s32 	%r1611, %r1598, %r1610;
	ld.shared.u64 	%rd121, [%r1611];
	add.s64 	%rd122, %rd121, %rd9;
	xor.b32  	%r1612, %r1607, 2147483647;
	shl.b64 	%rd123, %rd122, 2;
	add.s64 	%rd124, %rd22, %rd123;
	st.global.u32 	[%rd124+3072], %r1612;
	bar.warp.sync 	-1;
	ld.shared.u32 	%r1613, [%r350+4608];
	shr.u32 	%r1614, %r1613, %r2112;
	and.b32  	%r1615, %r1614, %r221;
	shl.b32 	%r1616, %r1615, 3;
	add.s32 	%r1617, %r1598, %r1616;
	ld.shared.u64 	%rd125, [%r1617];
	add.s64 	%rd126, %rd125, %rd9;
	xor.b32  	%r1618, %r1613, 2147483647;
	shl.b64 	%rd127, %rd126, 2;
	add.s64 	%rd128, %rd22, %rd127;
	st.global.u32 	[%rd128+4608], %r1618;
	bar.warp.sync 	-1;
	ld.shared.u32 	%r1619, [%r350+6144];
	shr.u32 	%r1620, %r1619, %r2112;
	and.b32  	%r1621, %r1620, %r221;
	shl.b32 	%r1622, %r1621, 3;
	add.s32 	%r1623, %r1598, %r1622;
	ld.shared.u64 	%rd129, [%r1623];
	add.s64 	%rd130, %rd129, %rd9;
	xor.b32  	%r1624, %r1619, 2147483647;
	shl.b64 	%rd131, %rd130, 2;
	add.s64 	%rd132, %rd22, %rd131;
	st.global.u32 	[%rd132+6144], %r1624;
	bar.warp.sync 	-1;
	ld.shared.u32 	%r1625, [%r350+7680];
	shr.u32 	%r1626, %r1625, %r2112;
	and.b32  	%r1627, %r1626, %r221;
	shl.b32 	%r1628, %r1627, 3;
	add.s32 	%r1629, %r1598, %r1628;
	ld.shared.u64 	%rd133, [%r1629];
	add.s64 	%rd134, %rd133, %rd9;
	xor.b32  	%r1630, %r1625, 2147483647;
	shl.b64 	%rd135, %rd134, 2;
	add.s64 	%rd136, %rd22, %rd135;
	st.global.u32 	[%rd136+7680], %r1630;
	bar.warp.sync 	-1;
	ld.shared.u32 	%r1631, [%r350+9216];
	shr.u32 	%r1632, %r1631, %r2112;
	and.b32  	%r1633, %r1632, %r221;
	shl.b32 	%r1634, %r1633, 3;
	add.s32 	%r1635, %r1598, %r1634;
	ld.shared.u64 	%rd137, [%r1635];
	add.s64 	%rd138, %rd137, %rd9;
	xor.b32  	%r1636, %r1631, 2147483647;
	shl.b64 	%rd139, %rd138, 2;
	add.s64 	%rd140, %rd22, %rd139;
	st.global.u32 	[%rd140+9216], %r1636;
	bar.warp.sync 	-1;
	ld.shared.u32 	%r1637, [%r350+10752];
	shr.u32 	%r1638, %r1637, %r2112;
	and.b32  	%r1639, %r1638, %r221;
	shl.b32 	%r1640, %r1639, 3;
	add.s32 	%r1641, %r1598, %r1640;
	ld.shared.u64 	%rd141, [%r1641];
	add.s64 	%rd142, %rd141, %rd9;
	xor.b32  	%r1642, %r1637, 2147483647;
	shl.b64 	%rd143, %rd142, 2;
	add.s64 	%rd144, %rd22, %rd143;
	st.global.u32 	[%rd144+10752], %r1642;
	bar.warp.sync 	-1;
	ld.shared.u32 	%r1643, [%r350+12288];
	shr.u32 	%r1644, %r1643, %r2112;
	and.b32  	%r1645, %r1644, %r221;
	shl.b32 	%r1646, %r1645, 3;
	add.s32 	%r1647, %r1598, %r1646;
	ld.shared.u64 	%rd145, [%r1647];
	add.s64 	%rd146, %rd145, %rd9;
	xor.b32  	%r1648, %r1643, 2147483647;
	shl.b64 	%rd147, %rd146, 2;
	add.s64 	%rd148, %rd22, %rd147;
	st.global.u32 	[%rd148+12288], %r1648;
	bar.warp.sync 	-1;
	ld.shared.u32 	%r1649, [%r350+13824];
	shr.u32 	%r1650, %r1649, %r2112;
	and.b32  	%r1651, %r1650, %r221;
	shl.b32 	%r1652, %r1651, 3;
	add.s32 	%r1653, %r1598, %r1652;
	ld.shared.u64 	%rd149, [%r1653];
	add.s64 	%rd150, %rd149, %rd9;
	xor.b32  	%r1654, %r1649, 2147483647;
	shl.b64 	%rd151, %rd150, 2;
	add.s64 	%rd152, %rd22, %rd151;
	st.global.u32 	[%rd152+13824], %r1654;
	bar.warp.sync 	-1;
	ld.shared.u32 	%r1655, [%r350+15360];
	shr.u32 	%r1656, %r1655, %r2112;
	and.b32  	%r1657, %r1656, %r221;
	shl.b32 	%r1658, %r1657, 3;
	add.s32 	%r1659, %r1598, %r1658;
	ld.shared.u64 	%rd153, [%r1659];
	add.s64 	%rd154, %rd153, %rd9;
	xor.b32  	%r1660, %r1655, 2147483647;
	shl.b64 	%rd155, %rd154, 2;
	add.s64 	%rd156, %rd22, %rd155;
	st.global.u32 	[%rd156+15360], %r1660;
	bar.warp.sync 	-1;
	ld.shared.u32 	%r1661, [%r350+16896];
	shr.u32 	%r1662, %r1661, %r2112;
	and.b32  	%r1663, %r1662, %r221;
	shl.b32 	%r1664, %r1663, 3;
	add.s32 	%r1665, %r1598, %r1664;
	ld.shared.u64 	%rd157, [%r1665];
	add.s64 	%rd158, %rd157, %rd9;
	xor.b32  	%r1666, %r1661, 2147483647;
	shl.b64 	%rd159, %rd158, 2;
	add.s64 	%rd160, %rd22, %rd159;
	st.global.u32 	[%rd160+16896], %r1666;
	bar.warp.sync 	-1;
	ld.shared.u32 	%r1667, [%r350+18432];
	shr.u32 	%r1668, %r1667, %r2112;
	and.b32  	%r1669, %r1668, %r221;
	shl.b32 	%r1670, %r1669, 3;
	add.s32 	%r1671, %r1598, %r1670;
	ld.shared.u64 	%rd161, [%r1671];
	add.s64 	%rd162, %rd161, %rd9;
	xor.b32  	%r1672, %r1667, 2147483647;
	shl.b64 	%rd163, %rd162, 2;
	add.s64 	%rd164, %rd22, %rd163;
	st.global.u32 	[%rd164+18432], %r1672;
	bar.warp.sync 	-1;
	ld.shared.u32 	%r1673, [%r350+19968];
	shr.u32 	%r1674, %r1673, %r2112;
	and.b32  	%r1675, %r1674, %r221;
	shl.b32 	%r1676, %r1675, 3;
	add.s32 	%r1677, %r1598, %r1676;
	ld.shared.u64 	%rd165, [%r1677];
	add.s64 	%rd166, %rd165, %rd9;
	xor.b32  	%r1678, %r1673, 2147483647;
	shl.b64 	%rd167, %rd166, 2;
	add.s64 	%rd168, %rd22, %rd167;
	st.global.u32 	[%rd168+19968], %r1678;
	bar.warp.sync 	-1;
	ld.shared.u32 	%r1679, [%r350+21504];
	shr.u32 	%r1680, %r1679, %r2112;
	and.b32  	%r1681, %r1680, %r221;
	shl.b32 	%r1682, %r1681, 3;
	add.s32 	%r1683, %r1598, %r1682;
	ld.shared.u64 	%rd169, [%r1683];
	add.s64 	%rd170, %rd169, %rd9;
	xor.b32  	%r1684, %r1679, 2147483647;
	shl.b64 	%rd171, %rd170, 2;
	add.s64 	%rd172, %rd22, %rd171;
	st.global.u32 	[%rd172+21504], %r1684;
	bar.warp.sync 	-1;
	ld.shared.u32 	%r1685, [%r350+23040];
	shr.u32 	%r1686, %r1685, %r2112;
	and.b32  	%r1687, %r1686, %r221;
	shl.b32 	%r1688, %r1687, 3;
	add.s32 	%r1689, %r1598, %r1688;
	ld.shared.u64 	%rd173, [%r1689];
	add.s64 	%rd174, %rd173, %rd9;
	xor.b32  	%r1690, %r1685, 2147483647;
	shl.b64 	%rd175, %rd174, 2;
	add.s64 	%rd176, %rd22, %rd175;
	st.global.u32 	[%rd176+23040], %r1690;
	bar.warp.sync 	-1;
	ld.shared.u32 	%r1691, [%r350+24576];
	shr.u32 	%r1692, %r1691, %r2112;
	and.b32  	%r1693, %r1692, %r221;
	shl.b32 	%r1694, %r1693, 3;
	add.s32 	%r1695, %r1598, %r1694;
	ld.shared.u64 	%rd177, [%r1695];
	add.s64 	%rd178, %rd177, %rd9;
	xor.b32  	%r1696, %r1691, 2147483647;
	shl.b64 	%rd179, %rd178, 2;
	add.s64 	%rd180, %rd22, %rd179;
	st.global.u32 	[%rd180+24576], %r1696;
	bar.warp.sync 	-1;
	bra.uni 	$L__BB34_260;
$L__BB34_225:
	ld.param.u32 	%r2089, [_ZN3cub18CUB_300001_SM_10006detail10radix_sort29DeviceRadixSortOnesweepKernelINS1_5radix10policy_hubIiiyE10Policy1000ELNS0_9SortOrderE1EiiyiiNS1_21identity_decomposer_tEEEvPT5_SB_PT3_PKSC_PT1_PKSG_PT2_PKSK_T4_iiT6__param_8];
	mad.lo.s32 	%r351, %r3, -6528, %r2089;
	setp.ge.s32 	%p152, %r1, %r351;
	@%p152 bra 	$L__BB34_227;
	ld.param.u32 	%r2113, [_ZN3cub18CUB_300001_SM_10006detail10radix_sort29DeviceRadixSortOnesweepKernelINS1_5radix10policy_hubIiiyE10Policy1000ELNS0_9SortOrderE1EiiyiiNS1_21identity_decomposer_tEEEvPT5_SB_PT3_PKSC_PT1_PKSG_PT2_PKSK_T4_iiT6__param_9];
	ld.shared.u32 	%r1697, [%r350];
	shr.u32 	%r1698, %r1697, %r2113;
	and.b32  	%r1699, %r1698, %r221;
	shl.b32 	%r1700, %r1699, 3;
	add.s32 	%r1702, %r783, %r1700;
	ld.shared.u64 	%rd181, [%r1702+26112];
	xor.b32  	%r1703, %r1697, 2147483647;
	add.s64 	%rd182, %rd181, %rd9;
	shl.b64 	%rd183, %rd182, 2;
	add.s64 	%rd184, %rd22, %rd183;
	st.global.u32 	[%rd184], %r1703;
$L__BB34_227:
	bar.warp.sync 	-1;
	add.s32 	%r1704, %r1, 384;
	setp.ge.s32 	%p153, %r1704, %r351;
	@%p153 bra 	$L__BB34_229;
	ld.param.u32 	%r2114, [_ZN3cub18CUB_300001_SM_10006detail10radix_sort29DeviceRadixSortOnesweepKernelINS1_5radix10policy_hubIiiyE10Policy1000ELNS0_9SortOrderE1EiiyiiNS1_21identity_decomposer_tEEEvPT5_SB_PT3_PKSC_PT1_PKSG_PT2_PKSK_T4_iiT6__param_9];
	ld.shared.u32 	%r1705, [%r350+1536];
	shr.u32 	%r1706, %r1705, %r2114;
	and.b32  	%r1707, %r1706, %r221;
	shl.b32 	%r1708, %r1707, 3;
	add.s32 	%r1710, %r783, %r1708;
	ld.shared.u64 	%rd185, [%r1710+26112];
	xor.b32  	%r1711, %r1705, 2147483647;
	add.s64 	%rd186, %rd185, %rd9;
	shl.b64 	%rd187, %rd186, 2;
	add.s64 	%rd188, %rd22, %rd187;
	st.global.u32 	[%rd188+1536], %r1711;
$L__BB34_229:
	bar.warp.sync 	-1;
	add.s32 	%r1712, %r1, 768;
	setp.ge.s32 	%p154, %r1712, %r351;
	@%p154 bra 	$L__BB34_231;
	ld.param.u32 	%r2115, [_ZN3cub18CUB_300001_SM_10006detail10radix_sort29DeviceRadixSortOnesweepKernelINS1_5radix10policy_hubIiiyE10Policy1000ELNS0_9SortOrderE1EiiyiiNS1_21identity_decomposer_tEEEvPT5_SB_PT3_PKSC_PT1_PKSG_PT2_PKSK_T4_iiT6__param_9];
	ld.shared.u32 	%r1713, [%r350+3072];
	shr.u32 	%r1714, %r1713, %r2115;
	and.b32  	%r1715, %r1714, %r221;
	shl.b32 	%r1716, %r1715, 3;
	add.s32 	%r1718, %r783, %r1716;
	ld.shared.u64 	%rd189, [%r1718+26112];
	xor.b32  	%r1719, %r1713, 2147483647;
	add.s64 	%rd190, %rd189, %rd9;
	shl.b64 	%rd191, %rd190, 2;
	add.s64 	%rd192, %rd22, %rd191;
	st.global.u32 	[%rd192+3072], %r1719;
$L__BB34_231:
	bar.warp.sync 	-1;
	add.s32 	%r1720, %r1, 1152;
	setp.ge.s32 	%p155, %r1720, %r351;
	@%p155 bra 	$L__BB34_233;
	ld.param.u32 	%r2116, [_ZN3cub18CUB_300001_SM_10006detail10radix_sort29DeviceRadixSortOnesweepKernelINS1_5radix10policy_hubIiiyE10Policy1000ELNS0_9SortOrderE1EiiyiiNS1_21identity_decomposer_tEEEvPT5_SB_PT3_PKSC_PT1_PKSG_PT2_PKSK_T4_iiT6__param_9];
	ld.shared.u32 	%r1721, [%r350+4608];
	shr.u32 	%r1722, %r1721, %r2116;
	and.b32  	%r1723, %r1722, %r221;
	shl.b32 	%r1724, %r1723, 3;
	add.s32 	%r1726, %r783, %r1724;
	ld.shared.u64 	%rd193, [%r1726+26112];
	xor.b32  	%r1727, %r1721, 2147483647;
	add.s64 	%rd194, %rd193, %rd9;
	shl.b64 	%rd195, %rd194, 2;
	add.s64 	%rd196, %rd22, %rd195;
	st.global.u32 	[%rd196+4608], %r1727;
$L__BB34_233:
	bar.warp.sync 	-1;
	add.s32 	%r1728, %r1, 1536;
	setp.ge.s32 	%p156, %r1728, %r351;
	@%p156 bra 	$L__BB34_235;
	ld.param.u32 	%r2117, [_ZN3cub18CUB_300001_SM_10006detail10radix_sort29DeviceRadixSortOnesweepKernelINS1_5radix10policy_hubIiiyE10Policy1000ELNS0_9SortOrderE1EiiyiiNS1_21identity_decomposer_tEEEvPT5_SB_PT3_PKSC_PT1_PKSG_PT2_PKSK_T4_iiT6__param_9];
	ld.shared.u32 	%r1729, [%r350+6144];
	shr.u32 	%r1730, %r1729, %r2117;
	and.b32  	%r1731, %r1730, %r221;
	shl.b32 	%r1732, %r1731, 3;
	add.s32 	%r1734, %r783, %r1732;
	ld.shared.u64 	%rd197, [%r1734+26112];
	xor.b32  	%r1735, %r1729, 2147483647;
	add.s64 	%rd198, %rd197, %rd9;
	shl.b64 	%rd199, %rd198, 2;
	add.s64 	%rd200, %rd22, %rd199;
	st.global.u32 	[%rd200+6144], %r1735;
$L__BB34_235:
	bar.warp.sync 	-1;
	add.s32 	%r1736, %r1, 1920;
	setp.ge.s32 	%p157, %r1736, %r351;
	@%p157 bra 	$L__BB34_237;
	ld.param.u32 	%r2118, [_ZN3cub18CUB_300001_SM_10006detail10radix_sort29DeviceRadixSortOnesweepKernelINS1_5radix10policy_hubIiiyE10Policy1000ELNS0_9SortOrderE1EiiyiiNS1_21identity_decomposer_tEEEvPT5_SB_PT3_PKSC_PT1_PKSG_PT2_PKSK_T4_iiT6__param_9];
	ld.shared.u32 	%r1737, [%r350+7680];
	shr.u32 	%r1738, %r1737, %r2118;
	and.b32  	%r1739, %r1738, %r221;
	shl.b32 	%r1740, %r1739, 3;
	add.s32 	%r1742, %r783, %r1740;
	ld.shared.u64 	%rd201, [%r1742+26112];
	xor.b32  	%r1743, %r1737, 2147483647;
	add.s64 	%rd202, %rd201, %rd9;
	shl.b64 	%rd203, %rd202, 2;
	add.s64 	%rd204, %rd22, %rd203;
	st.global.u32 	[%rd204+7680], %r1743;
$L__BB34_237:
	bar.warp.sync 	-1;
	add.s32 	%r1744, %r1, 2304;
	setp.ge.s32 	%p158, %r1744, %r351;
	@%p158 bra 	$L__BB34_239;
	ld.param.u32 	%r2119, [_ZN3cub18CUB_300001_SM_10006detail10radix_sort29DeviceRadixSortOnesweepKernelINS1_5radix10policy_hubIiiyE10Policy1000ELNS0_9SortOrderE1EiiyiiNS1_21identity_decomposer_tEEEvPT5_SB_PT3_PKSC_PT1_PKSG_PT2_PKSK_T4_iiT6__param_9];
	ld.shared.u32 	%r1745, [%r350+9216];
	shr.u32 	%r1746, %r1745, %r2119;
	and.b32  	%r1747, %r1746, %r221;
	shl.b32 	%r1748, %r1747, 3;
	add.s32 	%r1750, %r783, %r1748;
	ld.shared.u64 	%rd205, [%r1750+26112];
	xor.b32  	%r1751, %r1745, 2147483647;
	add.s64 	%rd206, %rd205, %rd9;
	shl.b64 	%rd207, %rd206, 2;
	add.s64 	%rd208, %rd22, %rd207;
	st.global.u32 	[%rd208+9216], %r1751;
$L__BB34_239:
	bar.warp.sync 	-1;
	add.s32 	%r1752, %r1, 2688;
	setp.ge.s32 	%p159, %r1752, %r351;
	@%p159 bra 	$L__BB34_241;
	ld.param.u32 	%r2120, [_ZN3cub18CUB_300001_SM_10006detail10radix_sort29DeviceRadixSortOnesweepKernelINS1_5radix10policy_hubIiiyE10Policy1000ELNS0_9SortOrderE1EiiyiiNS1_21identity_decomposer_tEEEvPT5_SB_PT3_PKSC_PT1_PKSG_PT2_PKSK_T4_iiT6__param_9];
	ld.shared.u32 	%r1753, [%r350+10752];
	shr.u32 	%r1754, %r1753, %r2120;
	and.b32  	%r1755, %r1754, %r221;
	shl.b32 	%r1756, %r1755, 3;
	add.s32 	%r1758, %r783, %r1756;
	ld.shared.u64 	%rd209, [%r1758+26112];
	xor.b32  	%r1759, %r1753, 2147483647;
	add.s64 	%rd210, %rd209, %rd9;
	shl.b64 	%rd211, %rd210, 2;
	add.s64 	%rd212, %rd22, %rd211;
	st.global.u32 	[%rd212+10752], %r1759;
$L__BB34_241:
	bar.warp.sync 	-1;
	or.b32  	%r1760, %r1, 3072;
	setp.ge.s32 	%p160, %r1760, %r351;
	@%p160 bra 	$L__BB34_243;
	ld.param.u32 	%r2121, [_ZN3cub18CUB_300001_SM_10006detail10radix_sort29DeviceRadixSortOnesweepKernelINS1_5radix10policy_hubIiiyE10Policy1000ELNS0_9SortOrderE1EiiyiiNS1_21identity_decomposer_tEEEvPT5_SB_PT3_PKSC_PT1_PKSG_PT2_PKSK_T4_iiT6__param_9];
	ld.shared.u32 	%r1761, [%r350+12288];
	shr.u32 	%r1762, %r1761, %r2121;
	and.b32  	%r1763, %r1762, %r221;
	shl.b32 	%r1764, %r1763, 3;
	add.s32 	%r1766, %r783, %r1764;
	ld.shared.u64 	%rd213, [%r1766+26112];
	xor.b32  	%r1767, %r1761, 2147483647;
	add.s64 	%rd214, %rd213, %rd9;
	shl.b64 	%rd215, %rd214, 2;
	add.s64 	%rd216, %rd22, %rd215;
	st.global.u32 	[%rd216+12288], %r1767;
$L__BB34_243:
	bar.warp.sync 	-1;
	add.s32 	%r1768, %r1, 3456;
	setp.ge.s32 	%p161, %r1768, %r351;
	@%p161 bra 	$L__BB34_245;
	ld.param.u32 	%r2122, [_ZN3cub18CUB_300001_SM_10006detail10radix_sort29DeviceRadixSortOnesweepKernelINS1_5radix10policy_hubIiiyE10Policy1000ELNS0_9SortOrderE1EiiyiiNS1_21identity_decomposer_tEEEvPT5_SB_PT3_PKSC_PT1_PKSG_PT2_PKSK_T4_iiT6__param_9];
	ld.shared.u32 	%r1769, [%r350+13824];
	shr.u32 	%r1770, %r1769, %r2122;
	and.b32  	%r1771, %r1770, %r221;
	shl.b32 	%r1772, %r1771, 3;
	add.s32 	%r1774, %r783, %r1772;
	ld.shared.u64 	%rd217, [%r1774+26112];
	xor.b32  	%r1775, %r1769, 2147483647;
	add.s64 	%rd218, %rd217, %rd9;
	shl.b64 	%rd219, %rd218, 2;
	add.s64 	%rd220, %rd22, %rd219;
	st.global.u32 	[%rd220+13824], %r1775;
$L__BB34_245:
	bar.warp.sync 	-1;
	add.s32 	%r1776, %r1, 3840;
	setp.ge.s32 	%p162, %r1776, %r351;
	@%p162 bra 	$L__BB34_247;
	ld.param.u32 	%r2123, [_ZN3cub18CUB_300001_SM_10006detail10radix_sort29DeviceRadixSortOnesweepKernelINS1_5radix10policy_hubIiiyE10Policy1000ELNS0_9SortOrderE1EiiyiiNS1_21identity_decomposer_tEEEvPT5_SB_PT3_PKSC_PT1_PKSG_PT2_PKSK_T4_iiT6__param_9];
	ld.shared.u32 	%r1777, [%r350+15360];
	shr.u32 	%r1778, %r1777, %r2123;
	and.b32  	%r1779, %r1778, %r221;
	shl.b32 	%r1780, %r1779, 3;
	add.s32 	%r1782, %r783, %r1780;
	ld.shared.u64 	%rd221, [%r1782+26112];
	xor.b32  	%r1783, %r1777, 2147483647;
	add.s64 	%rd222, %rd221, %rd9;
	shl.b64 	%rd223, %rd222, 2;
	add.s64 	%rd224, %rd22, %rd223;
	st.global.u32 	[%rd224+15360], %r1783;
$L__BB34_247:
	bar.warp.sync 	-1;
	add.s32 	%r1784, %r1, 4224;
	setp.ge.s32 	%p163, %r1784, %r351;
	@%p163 bra 	$L__BB34_249;
	ld.param.u32 	%r2124, [_ZN3cub18CUB_300001_SM_10006detail10radix_sort29DeviceRadixSortOnesweepKernelINS1_5radix10policy_hubIiiyE10Policy1000ELNS0_9SortOrderE1EiiyiiNS1_21identity_decomposer_tEEEvPT5_SB_PT3_PKSC_PT1_PKSG_PT2_PKSK_T4_iiT6__param_9];
	ld.shared.u32 	%r1785, [%r350+16896];
	shr.u32 	%r1786, %r1785, %r2124;
	and.b32  	%r1787, %r1786, %r221;
	shl.b32 	%r1788, %r1787, 3;
	add.s32 	%r1790, %r783, %r1788;
	ld.shared.u64 	%rd225, [%r1790+26112];
	xor.b32  	%r1791, %r1785, 2147483647;
	add.s64 	%rd226, %rd225, %rd9;
	shl.b64 	%rd227, %rd226, 2;
	add.s64 	%rd228, %rd22, %rd227;
	st.global.u32 	[%rd228+16896], %r1791;
$L__BB34_249:
	bar.warp.sync 	-1;
	add.s32 	%r1792, %r1, 4608;
	setp.ge.s32 	%p164, %r1792, %r351;
	@%p164 bra 	$L__BB34_251;
	ld.param.u32 	%r2125, [_ZN3cub18CUB_300001_SM_10006detail10radix_sort29DeviceRadixSortOnesweepKernelINS1_5radix10policy_hubIiiyE10Policy1000ELNS0_9SortOrderE1EiiyiiNS1_21identity_decomposer_tEEEvPT5_SB_PT3_PKSC_PT1_PKSG_PT2_PKSK_T4_iiT6__param_9];
	ld.shared.u32 	%r1793, [%r350+18432];
	shr.u32 	%r1794, %r1793, %r2125;
	and.b32  	%r1795, %r1794, %r221;
	shl.b32 	%r1796, %r1795, 3;
	add.s32 	%r1798, %r783, %r1796;
	ld.shared.u64 	%rd229, [%r1798+26112];
	xor.b32  	%r1799, %r1793, 2147483647;
	add.s64 	%rd230, %rd229, %rd9;
	shl.b64 	%rd231, %rd230, 2;
	add.s64 	%rd232, %rd22, %rd231;
	st.global.u32 	[%rd232+18432], %r1799;
$L__BB34_251:
	bar.warp.sync 	-1;
	add.s32 	%r1800, %r1, 4992;
	setp.ge.s32 	%p165, %r1800, %r351;
	@%p165 bra 	$L__BB34_253;
	ld.param.u32 	%r2126, [_ZN3cub18CUB_300001_SM_10006detail10radix_sort29DeviceRadixSortOnesweepKernelINS1_5radix10policy_hubIiiyE10Policy1000ELNS0_9SortOrderE1EiiyiiNS1_21identity_decomposer_tEEEvPT5_SB_PT3_PKSC_PT1_PKSG_PT2_PKSK_T4_iiT6__param_9];
	ld.shared.u32 	%r1801, [%r350+19968];
	shr.u32 	%r1802, %r1801, %r2126;
	and.b32  	%r1803, %r1802, %r221;
	shl.b32 	%r1804, %r1803, 3;
	add.s32 	%r1806, %r783, %r1804;
	ld.shared.u64 	%rd233, [%r1806+26112];
	xor.b32  	%r1807, %r1801, 2147483647;
	add.s64 	%rd234, %rd233, %rd9;
	shl.b64 	%rd235, %rd234, 2;
	add.s64 	%rd236, %rd22, %rd235;
	st.global.u32 	[%rd236+19968], %r1807;
$L__BB34_253:
	bar.warp.sync 	-1;
	add.s32 	%r1808, %r1, 5376;
	setp.ge.s32 	%p166, %r1808, %r351;
	@%p166 bra 	$L__BB34_255;
	ld.param.u32 	%r2127, [_ZN3cub18CUB_300001_SM_10006detail10radix_sort29DeviceRadixSortOnesweepKernelINS1_5radix10policy_hubIiiyE10Policy1000ELNS0_9SortOrderE1EiiyiiNS1_21identity_decomposer_tEEEvPT5_SB_PT3_PKSC_PT1_PKSG_PT2_PKSK_T4_iiT6__param_9];
	ld.shared.u32 	%r1809, [%r350+21504];
	shr.u32 	%r1810, %r1809, %r2127;
	and.b32  	%r1811, %r1810, %r221;
	shl.b32 	%r1812, %r1811, 3;
	add.s32 	%r1814, %r783, %r1812;
	ld.shared.u64 	%rd237, [%r1814+26112];
	xor.b32  	%r1815, %r1809, 2147483647;
	add.s64 	%rd238, %rd237, %rd9;
	shl.b64 	%rd239, %rd238, 2;
	add.s64 	%rd240, %rd22, %rd239;
	st.global.u32 	[%rd240+21504], %r1815;
$L__BB34_255:
	bar.warp.sync 	-1;
	add.s32 	%r1816, %r1, 5760;
	setp.ge.s32 	%p167, %r1816, %r351;
	@%p167 bra 	$L__BB34_257;
	ld.param.u32 	%r2128, [_ZN3cub18CUB_300001_SM_10006detail10radix_sort29DeviceRadixSortOnesweepKernelINS1_5radix10policy_hubIiiyE10Policy1000ELNS0_9SortOrderE1EiiyiiNS1_21identity_decomposer_tEEEvPT5_SB_PT3_PKSC_PT1_PKSG_PT2_PKSK_T4_iiT6__param_9];
	ld.shared.u32 	%r1817, [%r350+23040];
	shr.u32 	%r1818, %r1817, %r2128;
	and.b32  	%r1819, %r1818, %r221;
	shl.b32 	%r1820, %r1819, 3;
	add.s32 	%r1822, %r783, %r1820;
	ld.shared.u64 	%rd241, [%r1822+26112];
	xor.b32  	%r1823, %r1817, 2147483647;
	add.s64 	%rd242, %rd241, %rd9;
	shl.b64 	%rd243, %rd242, 2;
	add.s64 	%rd244, %rd22, %rd243;
	st.global.u32 	[%rd244+23040], %r1823;
$L__BB34_257:
	bar.warp.sync 	-1;
	or.b32  	%r1824, %r1, 6144;
	setp.ge.s32 	%p168, %r1824, %r351;
	@%p168 bra 	$L__BB34_259;
	ld.param.u32 	%r2129, [_ZN3cub18CUB_300001_SM_10006detail10radix_sort29DeviceRadixSortOnesweepKernelINS1_5radix10policy_hubIiiyE10Policy1000ELNS0_9SortOrderE1EiiyiiNS1_21identity_decomposer_tEEEvPT5_SB_PT3_PKSC_PT1_PKSG_PT2_PKSK_T4_iiT6__param_9];
	ld.shared.u32 	%r1825, [%r350+24576];
	shr.u32 	%r1826, %r1825, %r2129;
	and.b32  	%r1827, %r1826, %r221;
	shl.b32 	%r1828, %r1827, 3;
	add.s32 	%r1830, %r783, %r1828;
	ld.shared.u64 	%rd245, [%r1830+26112];
	xor.b32  	%r1831, %r1825, 2147483647;
	add.s64 	%rd246, %rd245, %rd9;
	shl.b64 	%rd247, %rd246, 2;
	add.s64 	%rd248, %rd22, %rd247;
	st.global.u32 	[%rd248+24576], %r1831;
$L__BB34_259:
	bar.warp.sync 	-1;
$L__BB34_260:
	ld.param.u32 	%r2130, [_ZN3cub18CUB_300001_SM_10006detail10radix_sort29DeviceRadixSortOnesweepKernelINS1_5radix10policy_hubIiiyE10Policy1000ELNS0_9SortOrderE1EiiyiiNS1_21identity_decomposer_tEEEvPT5_SB_PT3_PKSC_PT1_PKSG_PT2_PKSK_T4_iiT6__param_9];
	ld.param.u32 	%r2090, [_ZN3cub18CUB_300001_SM_10006detail10radix_sort29DeviceRadixSortOnesweepKernelINS1_5radix10policy_hubIiiyE10Policy1000ELNS0_9SortOrderE1EiiyiiNS1_21identity_decomposer_tEEEvPT5_SB_PT3_PKSC_PT1_PKSG_PT2_PKSK_T4_iiT6__param_8];
	setp.gt.s32 	%p169, %r349, %r2090;
	ld.shared.u32 	%r1832, [%r350];
	shr.u32 	%r1833, %r1832, %r2130;
	and.b32  	%r352, %r1833, %r221;
	ld.shared.u32 	%r1834, [%r350+1536];
	shr.u32 	%r1835, %r1834, %r2130;
	and.b32  	%r353, %r1835, %r221;
	ld.shared.u32 	%r1836, [%r350+3072];
	shr.u32 	%r1837, %r1836, %r2130;
	and.b32  	%r354, %r1837, %r221;
	ld.shared.u32 	%r1838, [%r350+4608];
	shr.u32 	%r1839, %r1838, %r2130;
	and.b32  	%r355, %r1839, %r221;
	ld.shared.u32 	%r1840, [%r350+6144];
	shr.u32 	%r1841, %r1840, %r2130;
	and.b32  	%r356, %r1841, %r221;
	ld.shared.u32 	%r1842, [%r350+7680];
	shr.u32 	%r1843, %r1842, %r2130;
	and.b32  	%r357, %r1843, %r221;
	ld.shared.u32 	%r1844, [%r350+9216];
	shr.u32 	%r1845, %r1844, %r2130;
	and.b32  	%r358, %r1845, %r221;
	ld.shared.u32 	%r1846, [%r350+10752];
	shr.u32 	%r1847, %r1846, %r2130;
	and.b32  	%r359, %r1847, %r221;
	ld.shared.u32 	%r1848, [%r350+12288];
	shr.u32 	%r1849, %r1848, %r2130;
	and.b32  	%r360, %r1849, %r221;
	ld.shared.u32 	%r1850, [%r350+13824];
	shr.u32 	%r1851, %r1850, %r2130;
	and.b32  	%r361, %r1851, %r221;
	ld.shared.u32 	%r1852, [%r350+15360];
	shr.u32 	%r1853, %r1852, %r2130;
	and.b32  	%r362, %r1853, %r221;
	ld.shared.u32 	%r1854, [%r350+16896];
	shr.u32 	%r1855, %r1854, %r2130;
	and.b32  	%r363, %r1855, %r221;
	ld.shared.u32 	%r1856, [%r350+18432];
	shr.u32 	%r1857, %r1856, %r2130;
	and.b32  	%r364, %r1857, %r221;
	ld.shared.u32 	%r1858, [%r350+19968];
	shr.u32 	%r1859, %r1858, %r2130;
	and.b32  	%r365, %r1859, %r221;
	ld.shared.u32 	%r1860, [%r350+21504];
	shr.u32 	%r1861, %r1860, %r2130;
	and.b32  	%r366, %r1861, %r221;
	ld.shared.u32 	%r1862, [%r350+23040];
	shr.u32 	%r1863, %r1862, %r2130;
	and.b32  	%r367, %r1863, %r221;
	ld.shared.u32 	%r1864, [%r350+24576];
	shr.u32 	%r1865, %r1864, %r2130;
	and.b32  	%r368, %r1865, %r221;
	@%p169 bra 	$L__BB34_262;
	ld.param.u64 	%rd443, [_ZN3cub18CUB_300001_SM_10006detail10radix_sort29DeviceRadixSortOnesweepKernelINS1_5radix10policy_hubIiiyE10Policy1000ELNS0_9SortOrderE1EiiyiiNS1_21identity_decomposer_tEEEvPT5_SB_PT3_PKSC_PT1_PKSG_PT2_PKSK_T4_iiT6__param_7];
	cvta.to.global.u64 	%rd249, %rd443;
	and.b32  	%r1869, %r1, 31;
	or.b32  	%r1870, %r647, %r1869;
	cvt.u64.u32 	%rd250, %r1870;
	mul.lo.s32 	%r1871, %r3, 6528;
	cvt.s64.s32 	%rd251, %r1871;
	add.s64 	%rd252, %rd250, %rd251;
	shl.b64 	%rd253, %rd252, 2;
	add.s64 	%rd254, %rd249, %rd253;
	ld.global.u32 	%r2266, [%rd254];
	ld.global.u32 	%r2267, [%rd254+128];
	ld.global.u32 	%r2268, [%rd254+256];
	ld.global.u32 	%r2269, [%rd254+384];
	ld.global.u32 	%r2270, [%rd254+512];
	ld.global.u32 	%r2271, [%rd254+640];
	ld.global.u32 	%r2272, [%rd254+768];
	ld.global.u32 	%r2273, [%rd254+896];
	ld.global.u32 	%r2274, [%rd254+1024];
	ld.global.u32 	%r2275, [%rd254+1152];
	ld.global.u32 	%r2276, [%rd254+1280];
	ld.global.u32 	%r2277, [%rd254+1408];
	ld.global.u32 	%r2278, [%rd254+1536];
	ld.global.u32 	%r2279, [%rd254+1664];
	ld.global.u32 	%r2280, [%rd254+1792];
	ld.global.u32 	%r2281, [%rd254+1920];
	ld.global.u32 	%r2282, [%rd254+2048];
	bra.uni 	$L__BB34_296;
$L__BB34_262:
	ld.param.u32 	%r2091, [_ZN3cub18CUB_300001_SM_10006detail10radix_sort29DeviceRadixSortOnesweepKernelINS1_5radix10policy_hubIiiyE10Policy1000ELNS0_9SortOrderE1EiiyiiNS1_21identity_decomposer_tEEEvPT5_SB_PT3_PKSC_PT1_PKSG_PT2_PKSK_T4_iiT6__param_8];
	ld.param.u64 	%rd444, [_ZN3cub18CUB_300001_SM_10006detail10radix_sort29DeviceRadixSortOnesweepKernelINS1_5radix10policy_hubIiiyE10Policy1000ELNS0_9SortOrderE1EiiyiiNS1_21identity_decomposer_tEEEvPT5_SB_PT3_PKSC_PT1_PKSG_PT2_PKSK_T4_iiT6__param_7];
	cvta.to.global.u64 	%rd255, %rd444;
	add.s64 	%rd23, %rd255, %rd63;
	cvt.u32.u64 	%r1874, %rd7;
	sub.s32 	%r386, %r2091, %r649;
	setp.ge.s32 	%p170, %r1874, %r386;
	@%p170 bra 	$L__BB34_264;
	ld.global.u32 	%r2266, [%rd23];
$L__BB34_264:
	add.s32 	%r1877, %r1874, 32;
	setp.ge.s32 	%p171, %r1877, %r386;
	@%p171 bra 	$L__BB34_266;
	ld.global.u32 	%r2267, [%rd23+128];
$L__BB34_266:
	add.s32 	%r1880, %r1874, 64;
	setp.ge.s32 	%p172, %r1880, %r386;
	@%p172 bra 	$L__BB34_268;
	ld.global.u32 	%r2268, [%rd23+256];
$L__BB34_268:
	add.s32 	%r1883, %r1874, 96;
	setp.ge.s32 	%p173, %r1883, %r386;
	@%p173 bra 	$L__BB34_270;
	ld.global.u32 	%r2269, [%rd23+384];
$L__BB34_270:
	add.s32 	%r1886, %r1874, 128;
	setp.ge.s32 	%p174, %r1886, %r386;
	@%p174 bra 	$L__BB34_272;
	ld.global.u32 	%r2270, [%rd23+512];
$L__BB34_272:
	add.s32 	%r1889, %r1874, 160;
	setp.ge.s32 	%p175, %r1889, %r386;
	@%p175 bra 	$L__BB34_274;
	ld.global.u32 	%r2271, [%rd23+640];
$L__BB34_274:
	add.s32 	%r1892, %r1874, 192;
	setp.ge.s32 	%p176, %r1892, %r386;
	@%p176 bra 	$L__BB34_276;
	ld.global.u32 	%r2272, [%rd23+768];
$L__BB34_276:
	add.s32 	%r1895, %r1874, 224;
	setp.ge.s32 	%p177, %r1895, %r386;
	@%p177 bra 	$L__BB34_278;
	ld.param.u64 	%rd445, [_ZN3cub18CUB_300001_SM_10006detail10radix_sort29DeviceRadixSortOnesweepKernelINS1_5radix10policy_hubIiiyE10Policy1000ELNS0_9SortOrderE1EiiyiiNS1_21identity_decomposer_tEEEvPT5_SB_PT3_PKSC_PT1_PKSG_PT2_PKSK_T4_iiT6__param_7];
	cvta.to.global.u64 	%rd259, %rd445;
	cvt.s64.s32 	%rd260, %r649;
	add.s64 	%rd261, %rd7, %rd260;
	shl.b64 	%rd262, %rd261, 2;
	add.s64 	%rd263, %rd259, %rd262;
	ld.global.u32 	%r2273, [%rd263+896];
$L__BB34_278:
	add.s32 	%r1899, %r1874, 256;
	setp.ge.s32 	%p178, %r1899, %r386;
	@%p178 bra 	$L__BB34_280;
	ld.param.u64 	%rd446, [_ZN3cub18CUB_300001_SM_10006detail10radix_sort29DeviceRadixSortOnesweepKernelINS1_5radix10policy_hubIiiyE10Policy1000ELNS0_9SortOrderE1EiiyiiNS1_21identity_decomposer_tEEEvPT5_SB_PT3_PKSC_PT1_PKSG_PT2_PKSK_T4_iiT6__param_7];
	cvta.to.global.u64 	%rd264, %rd446;
	cvt.s64.s32 	%rd265, %r649;
	add.s64 	%rd266, %rd7, %rd265;
	shl.b64 	%rd267, %rd266, 2;
	add.s64 	%rd268, %rd264, %rd267;
	ld.global.u32 	%r2274, [%rd268+1024];
$L__BB34_280:
	add.s32 	%r1903, %r1874, 288;
	setp.ge.s32 	%p179, %r1903, %r386;
	@%p179 bra 	$L__BB34_282;
	ld.param.u64 	%rd447, [_ZN3cub18CUB_300001_SM_10006detail10radix_sort29DeviceRadixSortOnesweepKernelINS1_5radix10policy_hubIiiyE10Policy1000ELNS0_9SortOrderE1EiiyiiNS1_21identity_decomposer_tEEEvPT5_SB_PT3_PKSC_PT1_PKSG_PT2_PKSK_T4_iiT6__param_7];
	cvta.to.global.u64 	%rd269, %rd447;
	cvt.s64.s32 	%rd270, %r649;
	add.s64 	%rd271, %rd7, %rd270;
	shl.b64 	%rd272, %rd271, 2;
	add.s64 	%rd273, %rd269, %rd272;
	ld.global.u32 	%r2275, [%rd273+1152];
$L__BB34_282:
	add.s32 	%r1907, %r1874, 320;
	setp.ge.s32 	%p180, %r1907, %r386;
	@%p180 bra 	$L__BB34_284;
	ld.param.u64 	%rd448, [_ZN3cub18CUB_300001_SM_10006detail10radix_sort29DeviceRadixSortOnesweepKernelINS1_5radix10policy_hubIiiyE10Policy1000ELNS0_9SortOrderE1EiiyiiNS1_21identity_decomposer_tEEEvPT5_SB_PT3_PKSC_PT1_PKSG_PT2_PKSK_T4_iiT6__param_7];
	cvta.to.global.u64 	%rd274, %rd448;
	cvt.s64.s32 	%rd275, %r649;
	add.s64 	%rd276, %rd7, %rd275;
	shl.b64 	%rd277, %rd276, 2;
	add.s64 	%rd278, %rd274, %rd277;
	ld.global.u32 	%r2276, [%rd278+1280];
$L__BB34_284:
	add.s32 	%r1911, %r1874, 352;
	setp.ge.s32 	%p181, %r1911, %r386;
	@%p181 bra 	$L__BB34_286;
	ld.param.u64 	%rd449, [_ZN3cub18CUB_300001_SM_10006detail10radix_sort29DeviceRadixSortOnesweepKernelINS1_5radix10policy_hubIiiyE10Policy1000ELNS0_9SortOrderE1EiiyiiNS1_21identity_decomposer_tEEEvPT5_SB_PT3_PKSC_PT1_PKSG_PT2_PKSK_T4_iiT6__param_7];
	cvta.to.global.u64 	%rd279, %rd449;
	mul.lo.s32 	%r1912, %r3, 6528;
	cvt.s64.s32 	%rd280, %r1912;
	add.s64 	%rd281, %rd7, %rd280;
	shl.b64 	%rd282, %rd281, 2;
	add.s64 	%rd283, %rd279, %rd282;
	ld.global.u32 	%r2277, [%rd283+1408];
$L__BB34_286:
	add.s32 	%r1915, %r1874, 384;
	setp.ge.s32 	%p182, %r1915, %r386;
	@%p182 bra 	$L__BB34_288;
	ld.param.u64 	%rd450, [_ZN3cub18CUB_300001_SM_10006detail10radix_sort29DeviceRadixSortOnesweepKernelINS1_5radix10policy_hubIiiyE10Policy1000ELNS0_9SortOrderE1EiiyiiNS1_21identity_decomposer_tEEEvPT5_SB_PT3_PKSC_PT1_PKSG_PT2_PKSK_T4_iiT6__param_7];
	cvta.to.global.u64 	%rd284, %rd450;
	mul.lo.s32 	%r1916, %r3, 6528;
	cvt.s64.s32 	%rd285, %r1916;
	add.s64 	%rd286, %rd7, %rd285;
	shl.b64 	%rd287, %rd286, 2;
	add.s64 	%rd288, %rd284, %rd287;
	ld.global.u32 	%r2278, [%rd288+1536];
$L__BB34_288:
	cvt.u32.u64 	%r1918, %rd7;
	add.s32 	%r1919, %r1918, 416;
	setp.ge.s32 	%p183, %r1919, %r386;
	@%p183 bra 	$L__BB34_290;
	ld.param.u64 	%rd451, [_ZN3cub18CUB_300001_SM_10006detail10radix_sort29DeviceRadixSortOnesweepKernelINS1_5radix10policy_hubIiiyE10Policy1000ELNS0_9SortOrderE1EiiyiiNS1_21identity_decomposer_tEEEvPT5_SB_PT3_PKSC_PT1_PKSG_PT2_PKSK_T4_iiT6__param_7];
	cvta.to.global.u64 	%rd289, %rd451;
	mul.lo.s32 	%r1920, %r3, 6528;
	cvt.s64.s32 	%rd290, %r1920;
	add.s64 	%rd291, %rd7, %rd290;
	shl.b64 	%rd292, %rd291, 2;
	add.s64 	%rd293, %rd289, %rd292;
	ld.global.u32 	%r2279, [%rd293+1664];
$L__BB34_290:
	cvt.u32.u64 	%r1922, %rd7;
	add.s32 	%r1923, %r1922, 448;
	setp.ge.s32 	%p184, %r1923, %r386;
	@%p184 bra 	$L__BB34_292;
	ld.param.u64 	%rd452, [_ZN3cub18CUB_300001_SM_10006detail10radix_sort29DeviceRadixSortOnesweepKernelINS1_5radix10policy_hubIiiyE10Policy1000ELNS0_9SortOrderE1EiiyiiNS1_21identity_decomposer_tEEEvPT5_SB_PT3_PKSC_PT1_PKSG_PT2_PKSK_T4_iiT6__param_7];
	cvta.to.global.u64 	%rd294, %rd452;
	mul.lo.s32 	%r1924, %r3, 6528;
	cvt.s64.s32 	%rd295, %r1924;
	add.s64 	%rd296, %rd7, %rd295;
	shl.b64 	%rd297, %rd296, 2;
	add.s64 	%rd298, %rd294, %rd297;
	ld.global.u32 	%r2280, [%rd298+1792];
$L__BB34_292:
	cvt.u32.u64 	%r1926, %rd7;
	add.s32 	%r1927, %r1926, 480;
	setp.ge.s32 	%p185, %r1927, %r386;
	@%p185 bra 	$L__BB34_294;
	ld.param.u64 	%rd453, [_ZN3cub18CUB_300001_SM_10006detail10radix_sort29DeviceRadixSortOnesweepKernelINS1_5radix10policy_hubIiiyE10Policy1000ELNS0_9SortOrderE1EiiyiiNS1_21identity_decomposer_tEEEvPT5_SB_PT3_PKSC_PT1_PKSG_PT2_PKSK_T4_iiT6__param_7];
	cvta.to.global.u64 	%rd299, %rd453;
	mul.lo.s32 	%r1928, %r3, 6528;
	cvt.s64.s32 	%rd300, %r1928;
	add.s64 	%rd301, %rd7, %rd300;
	shl.b64 	%rd302, %rd301, 2;
	add.s64 	%rd303, %rd299, %rd302;
	ld.global.u32 	%r2281, [%rd303+1920];
$L__BB34_294:
	cvt.u32.u64 	%r1930, %rd7;
	add.s32 	%r1931, %r1930, 512;
	setp.ge.s32 	%p186, %r1931, %r386;
	@%p186 bra 	$L__BB34_296;
	ld.param.u64 	%rd454, [_ZN3cub18CUB_300001_SM_10006detail10radix_sort29DeviceRadixSortOnesweepKernelINS1_5radix10policy_hubIiiyE10Policy1000ELNS0_9SortOrderE1EiiyiiNS1_21identity_decomposer_tEEEvPT5_SB_PT3_PKSC_PT1_PKSG_PT2_PKSK_T4_iiT6__param_7];
	cvta.to.global.u64 	%rd304, %rd454;
	mov.u32 	%r1932, %tid.x;
	and.b32  	%r1933, %r1932, 992;
	mul.lo.s32 	%r1934, %r1933, 17;
	and.b32  	%r1935, %r1932, 31;
	or.b32  	%r1936, %r1934, %r1935;
	cvt.u64.u32 	%rd305, %r1936;
	mul.lo.s32 	%r1937, %r3, 6528;
	cvt.s64.s32 	%rd306, %r1937;
	add.s64 	%rd307, %rd305, %rd306;
	shl.b64 	%rd308, %rd307, 2;
	add.s64 	%rd309, %rd304, %rd308;
	ld.global.u32 	%r2282, [%rd309+2048];
$L__BB34_296:
	ld.param.u32 	%r2092, [_ZN3cub18CUB_300001_SM_10006detail10radix_sort29DeviceRadixSortOnesweepKernelINS1_5radix10policy_hubIiiyE10Policy1000ELNS0_9SortOrderE1EiiyiiNS1_21identity_decomposer_tEEEvPT5_SB_PT3_PKSC_PT1_PKSG_PT2_PKSK_T4_iiT6__param_8];
	ld.param.u64 	%rd441, [_ZN3cub18CUB_300001_SM_10006detail10radix_sort29DeviceRadixSortOnesweepKernelINS1_5radix10policy_hubIiiyE10Policy1000ELNS0_9SortOrderE1EiiyiiNS1_21identity_decomposer_tEEEvPT5_SB_PT3_PKSC_PT1_PKSG_PT2_PKSK_T4_iiT6__param_6];
	cvta.to.global.u64 	%rd24, %rd441;
	mov.u32 	%r437, %tid.x;
	cvt.u64.u32 	%rd25, %r437;
	shl.b32 	%r1938, %r437, 2;
	mov.u32 	%r1939, _ZZN3cub18CUB_300001_SM_10006detail10radix_sort29DeviceRadixSortOnesweepKernelINS1_5radix10policy_hubIiiyE10Policy1000ELNS0_9SortOrderE1EiiyiiNS1_21identity_decomposer_tEEEvPT5_SB_PT3_PKSC_PT1_PKSG_PT2_PKSK_T4_iiT6_E1s;
	add.s32 	%r438, %r1939, %r1938;
	mad.lo.s32 	%r1940, %r3, 6528, 6528;
	setp.gt.s32 	%p187, %r1940, %r2092;
	bar.sync 	0;
	st.shared.u32 	[%r323+-4], %r2266;
	st.shared.u32 	[%r324+-4], %r2267;
	st.shared.u32 	[%r325+-4], %r2268;
	st.shared.u32 	[%r326+-4], %r2269;
	st.shared.u32 	[%r327+-4], %r2270;
	st.shared.u32 	[%r328+-4], %r2271;
	st.shared.u32 	[%r329+-4], %r2272;
	st.shared.u32 	[%r330+-4], %r2273;
	st.shared.u32 	[%r331+-4], %r2274;
	st.shared.u32 	[%r332+-4], %r2275;
	st.shared.u32 	[%r333+-4], %r2276;
	st.shared.u32 	[%r334+-4], %r2277;
	st.shared.u32 	[%r335+-4], %r2278;
	st.shared.u32 	[%r336+-4], %r2279;
	st.shared.u32 	[%r337+-4], %r2280;
	st.shared.u32 	[%r338+-4], %r2281;
	st.shared.u32 	[%r339+-4], %r2282;
	bar.sync 	0;
	@%p187 bra 	$L__BB34_298;
	ld.shared.u32 	%r1941, [%r438];
	shl.b32 	%r1942, %r352, 3;
	add.s32 	%r1944, %r1939, 26112;
	add.s32 	%r1945, %r1944, %r1942;
	ld.shared.u64 	%rd310, [%r1945];
	add.s64 	%rd311, %rd310, %rd25;
	shl.b64 	%rd312, %rd311, 2;
	add.s64 	%rd313, %rd24, %rd312;
	st.global.u32 	[%rd313], %r1941;
	bar.warp.sync 	-1;
	ld.shared.u32 	%r1946, [%r438+1536];
	shl.b32 	%r1947, %r353, 3;
	add.s32 	%r1948, %r1944, %r1947;
	ld.shared.u64 	%rd314, [%r1948];
	add.s64 	%rd315, %rd314, %rd25;
	shl.b64 	%rd316, %rd315, 2;
	add.s64 	%rd317, %rd24, %rd316;
	st.global.u32 	[%rd317+1536], %r1946;
	bar.warp.sync 	-1;
	ld.shared.u32 	%r1949, [%r438+3072];
	shl.b32 	%r1950, %r354, 3;
	add.s32 	%r1951, %r1944, %r1950;
	ld.shared.u64 	%rd318, [%r1951];
	add.s64 	%rd319, %rd318, %rd25;
	shl.b64 	%rd320, %rd319, 2;
	add.s64 	%rd321, %rd24, %rd320;
	st.global.u32 	[%rd321+3072], %r1949;
	bar.warp.sync 	-1;
	ld.shared.u32 	%r1952, [%r438+4608];
	shl.b32 	%r1953, %r355, 3;
	add.s32 	%r1954, %r1944, %r1953;
	ld.shared.u64 	%rd322, [%r1954];
	add.s64 	%rd323, %rd322, %rd25;
	shl.b64 	%rd324, %rd323, 2;
	add.s64 	%rd325, %rd24, %rd324;
	st.global.u32 	[%rd325+4608], %r1952;
	bar.warp.sync 	-1;
	ld.shared.u32 	%r1955, [%r438+6144];
	shl.b32 	%r1956, %r356, 3;
	add.s32 	%r1957, %r1944, %r1956;
	ld.shared.u64 	%rd326, [%r1957];
	add.s64 	%rd327, %rd326, %rd25;
	shl.b64 	%rd328, %rd327, 2;
	add.s64 	%rd329, %rd24, %rd328;
	st.global.u32 	[%rd329+6144], %r1955;
	bar.warp.sync 	-1;
	ld.shared.u32 	%r1958, [%r438+7680];
	shl.b32 	%r1959, %r357, 3;
	add.s32 	%r1960, %r1944, %r1959;
	ld.shared.u64 	%rd330, [%r1960];
	add.s64 	%rd331, %rd330, %rd25;
	shl.b64 	%rd332, %rd331, 2;
	add.s64 	%rd333, %rd24, %rd332;
	st.global.u32 	[%rd333+7680], %r1958;
	bar.warp.sync 	-1;
	ld.shared.u32 	%r1961, [%r438+9216];
	shl.b32 	%r1962, %r358, 3;
	add.s32 	%r1963, %r1944, %r1962;
	ld.shared.u64 	%rd334, [%r1963];
	add.s64 	%rd335, %rd334, %rd25;
	shl.b64 	%rd336, %rd335, 2;
	add.s64 	%rd337, %rd24, %rd336;
	st.global.u32 	[%rd337+9216], %r1961;
	bar.warp.sync 	-1;
	ld.shared.u32 	%r1964, [%r438+10752];
	shl.b32 	%r1965, %r359, 3;
	add.s32 	%r1966, %r1944, %r1965;
	ld.shared.u64 	%rd338, [%r1966];
	add.s64 	%rd339, %rd338, %rd25;
	shl.b64 	%rd340, %rd339, 2;
	add.s64 	%rd341, %rd24, %rd340;
	st.global.u32 	[%rd341+10752], %r1964;
	bar.warp.sync 	-1;
	ld.shared.u32 	%r1967, [%r438+12288];
	shl.b32 	%r1968, %r360, 3;
	add.s32 	%r1969, %r1944, %r1968;
	ld.shared.u64 	%rd342, [%r1969];
	add.s64 	%rd343, %rd342, %rd25;
	shl.b64 	%rd344, %rd343, 2;
	add.s64 	%rd345, %rd24, %rd344;
	st.global.u32 	[%rd345+12288], %r1967;
	bar.warp.sync 	-1;
	ld.shared.u32 	%r1970, [%r438+13824];
	shl.b32 	%r1971, %r361, 3;
	add.s32 	%r1972, %r1944, %r1971;
	ld.shared.u64 	%rd346, [%r1972];
	add.s64 	%rd347, %rd346, %rd25;
	shl.b64 	%rd348, %rd347, 2;
	add.s64 	%rd349, %rd24, %rd348;
	st.global.u32 	[%rd349+13824], %r1970;
	bar.warp.sync 	-1;
	ld.shared.u32 	%r1973, [%r438+15360];
	shl.b32 	%r1974, %r362, 3;
	add.s32 	%r1975, %r1944, %r1974;
	ld.shared.u64 	%rd350, [%r1975];
	add.s64 	%rd351, %rd350, %rd25;
	shl.b64 	%rd352, %rd351, 2;
	add.s64 	%rd353, %rd24, %rd352;
	st.global.u32 	[%rd353+15360], %r1973;
	bar.warp.sync 	-1;
	ld.shared.u32 	%r1976, [%r438+16896];
	shl.b32 	%r1977, %r363, 3;
	add.s32 	%r1978, %r1944, %r1977;
	ld.shared.u64 	%rd354, [%r1978];
	add.s64 	%rd355, %rd354, %rd25;
	shl.b64 	%rd356, %rd355, 2;
	add.s64 	%rd357, %rd24, %rd356;
	st.global.u32 	[%rd357+16896], %r1976;
	bar.warp.sync 	-1;
	ld.shared.u32 	%r1979, [%r438+18432];
	shl.b32 	%r1980, %r364, 3;
	add.s32 	%r1981, %r1944, %r1980;
	ld.shared.u64 	%rd358, [%r1981];
	add.s64 	%rd359, %rd358, %rd25;
	shl.b64 	%rd360, %rd359, 2;
	add.s64 	%rd361, %rd24, %rd360;
	st.global.u32 	[%rd361+18432], %r1979;
	bar.warp.sync 	-1;
	ld.shared.u32 	%r1982, [%r438+19968];
	shl.b32 	%r1983, %r365, 3;
	add.s32 	%r1984, %r1944, %r1983;
	ld.shared.u64 	%rd362, [%r1984];
	add.s64 	%rd363, %rd362, %rd25;
	shl.b64 	%rd364, %rd363, 2;
	add.s64 	%rd365, %rd24, %rd364;
	st.global.u32 	[%rd365+19968], %r1982;
	bar.warp.sync 	-1;
	ld.shared.u32 	%r1985, [%r438+21504];
	shl.b32 	%r1986, %r366, 3;
	add.s32 	%r1987, %r1944, %r1986;
	ld.shared.u64 	%rd366, [%r1987];
	add.s64 	%rd367, %rd366, %rd25;
	shl.b64 	%rd368, %rd367, 2;
	add.s64 	%rd369, %rd24, %rd368;
	st.global.u32 	[%rd369+21504], %r1985;
	bar.warp.sync 	-1;
	ld.shared.u32 	%r1988, [%r438+23040];
	shl.b32 	%r1989, %r367, 3;
	add.s32 	%r1990, %r1944, %r1989;
	ld.shared.u64 	%rd370, [%r1990];
	add.s64 	%rd371, %rd370, %rd25;
	shl.b64 	%rd372, %rd371, 2;
	add.s64 	%rd373, %rd24, %rd372;
	st.global.u32 	[%rd373+23040], %r1988;
	bar.warp.sync 	-1;
	ld.shared.u32 	%r1991, [%r438+24576];
	shl.b32 	%r1992, %r368, 3;
	add.s32 	%r1993, %r1944, %r1992;
	ld.shared.u64 	%rd374, [%r1993];
	add.s64 	%rd375, %rd374, %rd25;
	shl.b64 	%rd376, %rd375, 2;
	add.s64 	%rd377, %rd24, %rd376;
	st.global.u32 	[%rd377+24576], %r1991;
	bar.warp.sync 	-1;
	bra.uni 	$L__BB34_333;
$L__BB34_298:
	ld.param.u32 	%r2093, [_ZN3cub18CUB_300001_SM_10006detail10radix_sort29DeviceRadixSortOnesweepKernelINS1_5radix10policy_hubIiiyE10Policy1000ELNS0_9SortOrderE1EiiyiiNS1_21identity_decomposer_tEEEvPT5_SB_PT3_PKSC_PT1_PKSG_PT2_PKSK_T4_iiT6__param_8];
	mad.lo.s32 	%r439, %r3, -6528, %r2093;
	shl.b32 	%r1994, %r352, 3;
	add.s32 	%r1996, %r1939, %r1994;
	ld.shared.u64 	%rd26, [%r1996+26112];
	setp.ge.s32 	%p188, %r437, %r439;
	@%p188 bra 	$L__BB34_300;
	ld.shared.u32 	%r1997, [%r438];
	add.s64 	%rd378, %rd26, %rd25;
	shl.b64 	%rd379, %rd378, 2;
	add.s64 	%rd380, %rd24, %rd379;
	st.global.u32 	[%rd380], %r1997;
$L__BB34_300:
	bar.warp.sync 	-1;
	shl.b32 	%r1998, %r353, 3;
	add.s32 	%r2000, %r1939, %r1998;
	ld.shared.u64 	%rd27, [%r2000+26112];
	add.s32 	%r2001, %r437, 384;
	setp.ge.s32 	%p189, %r2001, %r439;
	@%p189 bra 	$L__BB34_302;
	ld.shared.u32 	%r2002, [%r438+1536];
	add.s64 	%rd381, %rd27, %rd25;
	shl.b64 	%rd382, %rd381, 2;
	add.s64 	%rd383, %rd24, %rd382;
	st.global.u32 	[%rd383+1536], %r2002;
$L__BB34_302:
	bar.warp.sync 	-1;
	shl.b32 	%r2003, %r354, 3;
	add.s32 	%r2005, %r1939, %r2003;
	ld.shared.u64 	%rd28, [%r2005+26112];
	add.s32 	%r2006, %r437, 768;
	setp.ge.s32 	%p190, %r2006, %r439;
	@%p190 bra 	$L__BB34_304;
	ld.shared.u32 	%r2007, [%r438+3072];
	add.s64 	%rd384, %rd28, %rd25;
	shl.b64 	%rd385, %rd384, 2;
	add.s64 	%rd386, %rd24, %rd385;
	st.global.u32 	[%rd386+3072], %r2007;
$L__BB34_304:
	bar.warp.sync 	-1;
	shl.b32 	%r2008, %r355, 3;
	add.s32 	%r2010, %r1939, %r2008;
	ld.shared.u64 	%rd29, [%r2010+26112];
	add.s32 	%r2011, %r437, 1152;
	setp.ge.s32 	%p191, %r2011, %r439;
	@%p191 bra 	$L__BB34_306;
	ld.shared.u32 	%r2012, [%r438+4608];
	add.s64 	%rd387, %rd29, %rd25;
	shl.b64 	%rd388, %rd387, 2;
	add.s64 	%rd389, %rd24, %rd388;
	st.global.u32 	[%rd389+4608], %r2012;
$L__BB34_306:
	bar.warp.sync 	-1;
	shl.b32 	%r2013, %r356, 3;
	add.s32 	%r2015, %r1939, %r2013;
	ld.shared.u64 	%rd30, [%r2015+26112];
	add.s32 	%r2016, %r437, 1536;
	setp.ge.s32 	%p192, %r2016, %r439;
	@%p192 bra 	$L__BB34_308;
	ld.shared.u32 	%r2017, [%r438+6144];
	add.s64 	%rd390, %rd30, %rd25;
	shl.b64 	%rd391, %rd390, 2;
	add.s64 	%rd392, %rd24, %rd391;
	st.global.u32 	[%rd392+6144], %r2017;
$L__BB34_308:
	bar.warp.sync 	-1;
	shl.b32 	%r2018, %r357, 3;
	add.s32 	%r2020, %r1939, %r2018;
	ld.shared.u64 	%rd31, [%r2020+26112];
	add.s32 	%r2021, %r437, 1920;
	setp.ge.s32 	%p193, %r2021, %r439;
	@%p193 bra 	$L__BB34_310;
	ld.shared.u32 	%r2022, [%r438+7680];
	add.s64 	%rd393, %rd31, %rd25;
	shl.b64 	%rd394, %rd393, 2;
	add.s64 	%rd395, %rd24, %rd394;
	st.global.u32 	[%rd395+7680], %r2022;
$L__BB34_310:
	bar.warp.sync 	-1;
	shl.b32 	%r2023, %r358, 3;
	add.s32 	%r2025, %r1939, %r2023;
	ld.shared.u64 	%rd32, [%r2025+26112];
	add.s32 	%r2026, %r437, 2304;
	setp.ge.s32 	%p194, %r2026, %r439;
	@%p194 bra 	$L__BB34_312;
	ld.shared.u32 	%r2027, [%r438+9216];
	add.s64 	%rd396, %rd32, %rd25;
	shl.b64 	%rd397, %rd396, 2;
	add.s64 	%rd398, %rd24, %rd397;
	st.global.u32 	[%rd398+9216], %r2027;
$L__BB34_312:
	bar.warp.sync 	-1;
	shl.b32 	%r2028, %r359, 3;
	add.s32 	%r2030, %r1939, %r2028;
	ld.shared.u64 	%rd33, [%r2030+26112];
	add.s32 	%r2031, %r437, 2688;
	setp.ge.s32 	%p195, %r2031, %r439;
	@%p195 bra 	$L__BB34_314;
	ld.shared.u32 	%r2032, [%r438+10752];
	add.s64 	%rd399, %rd33, %rd25;
	shl.b64 	%rd400, %rd399, 2;
	add.s64 	%rd401, %rd24, %rd400;
	st.global.u32 	[%rd401+10752], %r2032;
$L__BB34_314:
	bar.warp.sync 	-1;
	shl.b32 	%r2033, %r360, 3;
	add.s32 	%r2035, %r1939, %r2033;
	ld.shared.u64 	%rd34, [%r2035+26112];
	or.b32  	%r2036, %r437, 3072;
	setp.ge.s32 	%p196, %r2036, %r439;
	@%p196 bra 	$L__BB34_316;
	ld.shared.u32 	%r2037, [%r438+12288];
	add.s64 	%rd402, %rd34, %rd25;
	shl.b64 	%rd403, %rd402, 2;
	add.s64 	%rd404, %rd24, %rd403;
	st.global.u32 	[%rd404+12288], %r2037;
$L__BB34_316:
	bar.warp.sync 	-1;
	shl.b32 	%r2038, %r361, 3;
	add.s32 	%r2040, %r1939, %r2038;
	ld.shared.u64 	%rd35, [%r2040+26112];
	add.s32 	%r2041, %r437, 3456;
	setp.ge.s32 	%p197, %r2041, %r439;
	@%p197 bra 	$L__BB34_318;
	ld.shared.u32 	%r2042, [%r438+13824];
	add.s64 	%rd405, %rd35, %rd25;
	shl.b64 	%rd406, %rd405, 2;
	add.s64 	%rd407, %rd24, %rd406;
	st.global.u32 	[%rd407+13824], %r2042;
$L__BB34_318:
	bar.warp.sync 	-1;
	shl.b32 	%r2043, %r362, 3;
	add.s32 	%r2045, %r1939, %r2043;
	ld.shared.u64 	%rd36, [%r2045+26112];
	add.s32 	%r2046, %r437, 3840;
	setp.ge.s32 	%p198, %r2046, %r439;
	@%p198 bra 	$L__BB34_320;
	ld.shared.u32 	%r2047, [%r438+15360];
	add.s64 	%rd408, %rd36, %rd25;
	shl.b64 	%rd409, %rd408, 2;
	add.s64 	%rd410, %rd24, %rd409;
	st.global.u32 	[%rd410+15360], %r2047;
$L__BB34_320:
	bar.warp.sync 	-1;
	shl.b32 	%r2048, %r363, 3;
	add.s32 	%r2050, %r1939, %r2048;
	ld.shared.u64 	%rd37, [%r2050+26112];
	add.s32 	%r2051, %r437, 4224;
	setp.ge.s32 	%p199, %r2051, %r439;
	@%p199 bra 	$L__BB34_322;
	ld.shared.u32 	%r2052, [%r438+16896];
	add.s64 	%rd411, %rd37, %rd25;
	shl.b64 	%rd412, %rd411, 2;
	add.s64 	%rd413, %rd24, %rd412;
	st.global.u32 	[%rd413+16896], %r2052;
$L__BB34_322:
	bar.warp.sync 	-1;
	shl.b32 	%r2053, %r364, 3;
	add.s32 	%r2055, %r1939, %r2053;
	ld.shared.u64 	%rd38, [%r2055+26112];
	add.s32 	%r2056, %r437, 4608;
	setp.ge.s32 	%p200, %r2056, %r439;
	@%p200 bra 	$L__BB34_324;
	ld.shared.u32 	%r2057, [%r438+18432];
	add.s64 	%rd414, %rd38, %rd25;
	shl.b64 	%rd415, %rd414, 2;
	add.s64 	%rd416, %rd24, %rd415;
	st.global.u32 	[%rd416+18432], %r2057;
$L__BB34_324:
	bar.warp.sync 	-1;
	shl.b32 	%r2058, %r365, 3;
	add.s32 	%r2060, %r1939, %r2058;
	ld.shared.u64 	%rd39, [%r2060+26112];
	add.s32 	%r2061, %r437, 4992;
	setp.ge.s32 	%p201, %r2061, %r439;
	@%p201 bra 	$L__BB34_326;
	ld.shared.u32 	%r2062, [%r438+19968];
	add.s64 	%rd417, %rd39, %rd25;
	shl.b64 	%rd418, %rd417, 2;
	add.s64 	%rd419, %rd24, %rd418;
	st.global.u32 	[%rd419+19968], %r2062;
$L__BB34_326:
	bar.warp.sync 	-1;
	shl.b32 	%r2063, %r366, 3;
	add.s32 	%r2065, %r1939, %r2063;
	ld.shared.u64 	%rd40, [%r2065+26112];
	add.s32 	%r2066, %r437, 5376;
	setp.ge.s32 	%p202, %r2066, %r439;
	@%p202 bra 	$L__BB34_328;
	ld.shared.u32 	%r2067, [%r438+21504];
	add.s64 	%rd420, %rd40, %rd25;
	shl.b64 	%rd421, %rd420, 2;
	add.s64 	%rd422, %rd24, %rd421;
	st.global.u32 	[%rd422+21504], %r2067;
$L__BB34_328:
	bar.warp.sync 	-1;
	shl.b32 	%r2068, %r367, 3;
	add.s32 	%r2070, %r1939, %r2068;
	ld.shared.u64 	%rd41, [%r2070+26112];
	add.s32 	%r2071, %r437, 5760;
	setp.ge.s32 	%p203, %r2071, %r439;
	@%p203 bra 	$L__BB34_330;
	ld.shared.u32 	%r2072, [%r438+23040];
	add.s64 	%rd423, %rd41, %rd25;
	shl.b64 	%rd424, %rd423, 2;
	add.s64 	%rd425, %rd24, %rd424;
	st.global.u32 	[%rd425+23040], %r2072;
$L__BB34_330:
	bar.warp.sync 	-1;
	shl.b32 	%r2073, %r368, 3;
	add.s32 	%r2075, %r1939, %r2073;
	ld.shared.u64 	%rd426, [%r2075+26112];
	add.s64 	%rd42, %rd426, %rd25;
	or.b32  	%r2076, %r437, 6144;
	setp.ge.s32 	%p204, %r2076, %r439;
	@%p204 bra 	$L__BB34_332;
	ld.shared.u32 	%r2077, [%r438+24576];
	shl.b64 	%rd427, %rd42, 2;
	add.s64 	%rd428, %rd24, %rd427;
	st.global.u32 	[%rd428+24576], %r2077;
$L__BB34_332:
	bar.warp.sync 	-1;
$L__BB34_333:
	ret;

}


// ===== COMPILED SASS (sm_100) =====

	.target	sm_100

	.elftype	@"ET_EXEC"


//--------------------- .note.nv.tkinfo           --------------------------
	.section	.note.nv.tkinfo,"",@"SHT_NOTE"
	.sectionflags	@"SHF_NOTE_NV_TKINFO"
	.tkinfo
        /*0018*/ 	.word	0x00000002
        /*0030*/ 	.string	""
        /*0030*/ 	.string	"ptxas"
        /*0030*/ 	.string	"Cuda compilation tools, release 13.0, V13.0.88"
        /*0030*/ 	.string	"Build cuda_13.0.r13.0/compiler.36424714_0"
        /*0030*/ 	.string	"-arch sm_100 -m 64 "



//--------------------- .note.nv.cuinfo           --------------------------
	.section	.note.nv.cuinfo,"",@"SHT_NOTE"
	.sectionflags	@"SHF_NOTE_NV_CUINFO"
        /*0018*/ 	.short	0x0002
        /*001a*/ 	.short	0x0064
        /*001c*/ 	.short	0x0082
	.zero		2


//--------------------- .nv.info                  --------------------------
	.section	.nv.info,"",@"SHT_CUDA_INFO"
	.align	4


	//----- nvinfo : EIATTR_REGCOUNT
	.align		4
        /*0000*/ 	.byte	0x04, 0x2f
        /*0002*/ 	.short	(.L_46 - .L_45)
	.align		4
.L_45:
        /*0004*/ 	.word	index@(_ZN3cub18CUB_300001_SM_10006detail11EmptyKernelIvEEvv)
        /*0008*/ 	.word	0x00000004


	//----- nvinfo : EIATTR_FRAME_SIZE
	.align		4
.L_46:
        /*000c*/ 	.byte	0x04, 0x11
        /*000e*/ 	.short	(.L_48 - .L_47)
	.align		4
.L_47:
        /*0010*/ 	.word	index@(_ZN3cub18CUB_300001_SM_10006detail11EmptyKernelIvEEvv)
        /*0014*/ 	.word	0x00000000


	//----- nvinfo : EIATTR_REGCOUNT
	.align		4
.L_48:
        /*0018*/ 	.byte	0x04, 0x2f
        /*001a*/ 	.short	(.L_50 - .L_49)
	.align		4
.L_49:
        /*001c*/ 	.word	index@(_ZN3cub18CUB_300001_SM_10006detail8for_each13static_kernelINS2_12policy_hub_t12policy_500_tEmN6thrust24THRUST_300001_SM_1000_NS8cuda_cub20__uninitialized_fill7functorINS7_10device_ptrIiEEiEEEEvT0_T1_)
        /*0020*/ 	.word	0x00000008


	//----- nvinfo : EIATTR_FRAME_SIZE
	.align		4
.L_50:
        /*0024*/ 	.byte	0x04, 0x11
        /*0026*/ 	.short	(.L_52 - .L_51)
	.align		4
.L_51:
        /*0028*/ 	.word	index@(_ZN3cub18CUB_300001_SM_10006detail8for_each13static_kernelINS2_12policy_hub_t12policy_500_tEmN6thrust24THRUST_300001_SM_1000_NS8cuda_cub20__uninitialized_fill7functorINS7_10device_ptrIiEEiEEEEvT0_T1_)
        /*002c*/ 	.word	0x00000000


	//----- nvinfo : EIATTR_REGCOUNT
	.align		4
.L_52:
        /*0030*/ 	.byte	0x04, 0x2f
        /*0032*/ 	.short	(.L_54 - .L_53)
	.align		4
.L_53:
        /*0034*/ 	.word	index@(_ZN3cub18CUB_300001_SM_10006detail8for_each13static_kernelINS2_12policy_hub_t12policy_500_tEmN6thrust24THRUST_300001_SM_1000_NS8cuda_cub20__uninitialized_fill7functorINS7_10device_ptrIfEEfEEEEvT0_T1_)
        /*0038*/ 	.word	0x00000008


	//----- nvinfo : EIATTR_FRAME_SIZE
	.align		4
.L_54:
        /*003c*/ 	.byte	0x04, 0x11
        /*003e*/ 	.short	(.L_56 - .L_55)
	.align		4
.L_55:
        /*0040*/ 	.word	index@(_ZN3cub18CUB_300001_SM_10006detail8for_each13static_kernelINS2_12policy_hub_t12policy_500_tEmN6thrust24THRUST_300001_SM_1000_NS8cuda_cub20__uninitialized_fill7functorINS7_10device_ptrIfEEfEEEEvT0_T1_)
        /*0044*/ 	.word	0x00000000


	//----- nvinfo : EIATTR_REGCOUNT
	.align		4
.L_56:
        /*0048*/ 	.byte	0x04, 0x2f
        /*004a*/ 	.short	(.L_58 - .L_57)
	.align		4
.L_57:
        /*004c*/ 	.word	index@(_ZN3cub18CUB_300001_SM_10006detail8for_each13static_kernelINS2_12policy_hub_t12policy_500_tEmNS2_12op_wrapper_tImN6thrust24THRUST_300001_SM_1000_NS6detail23allocator_traits_detail24construct1_via_allocatorINS8_16device_allocatorIN4cuda3std3__44pairIiiEEEEEENS8_10device_ptrISH_EEEEEEvT0_T1_)
        /*0050*/ 	.word	0x00000007


	//----- nvinfo : EIATTR_FRAME_SIZE
	.align		4
.L_58:
        /*0054*/ 	.byte	0x04, 0x11
        /*0056*/ 	.short	(.L_60 - .L_59)
	.align		4
.L_59:
        /*0058*/ 	.word	index@(_ZN3cub18CUB_300001_SM_10006detail8for_each13static_kernelINS2_12policy_hub_t12policy_500_tEmNS2_12op_wrapper_tImN6thrust24THRUST_300001_SM_1000_NS6detail23allocator_traits_detail24construct1_via_allocatorINS8_16device_allocatorIN4cuda3std3__44pairIiiEEEEEENS8_10device_ptrISH_EEEEEEvT0_T1_)
        /*005c*/ 	.word	0x00000000


	//----- nvinfo : EIATTR_REGCOUNT
	.align		4
.L_60:
        /*0060*/ 	.byte	0x04, 0x2f
        /*0062*/ 	.short	(.L_62 - .L_61)
	.align		4
.L_61:
        /*0064*/ 	.word	index@(_ZN3cub18CUB_300001_SM_10006detail8for_each13static_kernelINS2_12policy_hub_t12policy_500_tElN6thrust24THRUST_300001_SM_1000_NS8cuda_cub10__tabulate7functorINS7_6detail15normal_iteratorINS7_10device_ptrIiEEEENS7_6system6detail7generic6detail22compute_sequence_valueIivEElEEEEvT0_T1_)
        /*0068*/ 	.word	0x0000000a


	//----- nvinfo : EIATTR_FRAME_SIZE
	.align		4
.L_62:
        /*006c*/ 	.byte	0x04, 0x11
        /*006e*/ 	.short	(.L_64 - .L_63)
	.align		4
.L_63:
        /*0070*/ 	.word	index@(_ZN3cub18CUB_300001_SM_10006detail8for_each13static_kernelINS2_12policy_hub_t12policy_500_tElN6thrust24THRUST_300001_SM_1000_NS8cuda_cub10__tabulate7functorINS7_6detail15normal_iteratorINS7_10device_ptrIiEEEENS7_6system6detail7generic6detail22compute_sequence_valueIivEElEEEEvT0_T1_)
        /*0074*/ 	.word	0x00000000


	//----- nvinfo : EIATTR_REGCOUNT
	.align		4
.L_64:
        /*0078*/ 	.byte	0x04, 0x2f
        /*007a*/ 	.short	(.L_66 - .L_65)
	.align		4
.L_65:
        /*007c*/ 	.word	index@(_ZN3cub18CUB_300001_SM_10006detail10merge_sort30DeviceMergeSortBlockSortKernelINS2_10policy_hubIN6thrust24THRUST_300001_SM_1000_NS6detail15normal_iteratorINS6_10device_ptrIiEEEEE9Policy600ESB_PNS0_8NullTypeESB_SF_j17evens_before_oddsiSE_EEvbT0_T1_T2_T3_T4_PT6_PT7_T5_NS1_7vsmem_tE)
        /*0080*/ 	.word	0x00000028


	//----- nvinfo : EIATTR_FRAME_SIZE
	.align		4
.L_66:
        /*0084*/ 	.byte	0x04, 0x11
        /*0086*/ 	.short	(.L_68 - .L_67)
	.align		4
.L_67:
        /*0088*/ 	.word	index@(_ZN3cub18CUB_300001_SM_10006detail10merge_sort30DeviceMergeSortBlockSortKernelINS2_10policy_hubIN6thrust24THRUST_300001_SM_1000_NS6detail15normal_iteratorINS6_10device_ptrIiEEEEE9Policy600ESB_PNS0_8NullTypeESB_SF_j17evens_before_oddsiSE_EEvbT0_T1_T2_T3_T4_PT6_PT7_T5_NS1_7vsmem_tE)
        /*008c*/ 	.word	0x00000000


	//----- nvinfo : EIATTR_REGCOUNT
	.align		4
.L_68:
        /*0090*/ 	.byte	0x04, 0x2f
        /*0092*/ 	.short	(.L_70 - .L_69)
	.align		4
.L_69:
        /*0094*/ 	.word	index@(_ZN3cub18CUB_300001_SM_10006detail10merge_sort30DeviceMergeSortPartitionKernelIN6thrust24THRUST_300001_SM_1000_NS6detail15normal_iteratorINS5_10device_ptrIiEEEEj17evens_before_oddsiEEvbT_PT2_T0_SF_PSF_T1_SF_i)
        /*0098*/ 	.word	0x00000013


	//----- nvinfo : EIATTR_FRAME_SIZE
	.align		4
.L_70:
        /*009c*/ 	.byte	0x04, 0x11
        /*009e*/ 	.short	(.L_72 - .L_71)
	.align		4
.L_71:
        /*00a0*/ 	.word	index@(_ZN3cub18CUB_300001_SM_10006detail10merge_sort30DeviceMergeSortPartitionKernelIN6thrust24THRUST_300001_SM_1000_NS6detail15normal_iteratorINS5_10device_ptrIiEEEEj17evens_before_oddsiEEvbT_PT2_T0_SF_PSF_T1_SF_i)
        /*00a4*/ 	.word	0x00000000


	//----- nvinfo : EIATTR_REGCOUNT
	.align		4
.L_72:
        /*00a8*/ 	.byte	0x04, 0x2f
        /*00aa*/ 	.short	(.L_74 - .L_73)
	.align		4
.L_73:
        /*00ac*/ 	.word	index@(_ZN3cub18CUB_300001_SM_10006detail10merge_sort26DeviceMergeSortMergeKernelINS2_10policy_hubIN6thrust24THRUST_300001_SM_1000_NS6detail15normal_iteratorINS6_10device_ptrIiEEEEE9Policy600ESB_PNS0_8NullTypeESB_SF_j17evens_before_oddsiSE_EEvbT2_T3_T4_PT6_PT7_T5_PSJ_SJ_NS1_7vsmem_tE)
        /*00b0*/ 	.word	0x00000020


	//----- nvinfo : EIATTR_FRAME_SIZE
	.align		4
.L_74:
        /*00b4*/ 	.byte	0x04, 0x11
        /*00b6*/ 	.short	(.L_76 - .L_75)
	.align		4
.L_75:
        /*00b8*/ 	.word	index@(_ZN3cub18CUB_300001_SM_10006detail10merge_sort26DeviceMergeSortMergeKernelINS2_10policy_hubIN6thrust24THRUST_300001_SM_1000_NS6detail15normal_iteratorINS6_10device_ptrIiEEEEE9Policy600ESB_PNS0_8NullTypeESB_SF_j17evens_before_oddsiSE_EEvbT2_T3_T4_PT6_PT7_T5_PSJ_SJ_NS1_7vsmem_tE)
        /*00bc*/ 	.word	0x00000000


	//----- nvinfo : EIATTR_REGCOUNT
	.align		4
.L_76:
        /*00c0*/ 	.byte	0x04, 0x2f
        /*00c2*/ 	.short	(.L_78 - .L_77)
	.align		4
.L_77:
        /*00c4*/ 	.word	index@(_ZN3cub18CUB_300001_SM_10006detail10merge_sort30DeviceMergeSortBlockSortKernelINS2_10policy_hubIN6thrust24THRUST_300001_SM_1000_NS6detail15normal_iteratorINS6_10device_ptrIiEEEEE9Policy600ESB_PNS0_8NullTypeESB_SF_m17evens_before_oddsiSE_EEvbT0_T1_T2_T3_T4_PT6_PT7_T5_NS1_7vsmem_tE)
        /*00c8*/ 	.word	0x00000028


	//----- nvinfo : EIATTR_FRAME_SIZE
	.align		4
.L_78:
        /*00cc*/ 	.byte	0x04, 0x11
        /*00ce*/ 	.short	(.L_80 - .L_79)
	.align		4
.L_79:
        /*00d0*/ 	.word	index@(_ZN3cub18CUB_300001_SM_10006detail10merge_sort30DeviceMergeSortBlockSortKernelINS2_10policy_hubIN6thrust24THRUST_300001_SM_1000_NS6detail15normal_iteratorINS6_10device_ptrIiEEEEE9Policy600ESB_PNS0_8NullTypeESB_SF_m17evens_before_oddsiSE_EEvbT0_T1_T2_T3_T4_PT6_PT7_T5_NS1_7vsmem_tE)
        /*00d4*/ 	.word	0x00000000


	//----- nvinfo : EIATTR_REGCOUNT
	.align		4
.L_80:
        /*00d8*/ 	.byte	0x04, 0x2f
        /*00da*/ 	.short	(.L_82 - .L_81)
	.align		4
.L_81:
        /*00dc*/ 	.word	index@(_ZN3cub18CUB_300001_SM_10006detail10merge_sort30DeviceMergeSortPartitionKernelIN6thrust24THRUST_300001_SM_1000_NS6detail15normal_iteratorINS5_10device_ptrIiEEEEm17evens_before_oddsiEEvbT_PT2_T0_SF_PSF_T1_SF_i)
        /*00e0*/ 	.word	0x00000016


	//----- nvinfo : EIATTR_FRAME_SIZE
	.align		4
.L_82:
        /*00e4*/ 	.byte	0x04, 0x11
        /*00e6*/ 	.short	(.L_84 - .L_83)
	.align		4
.L_83:
        /*00e8*/ 	.word	index@(_ZN3cub18CUB_300001_SM_10006detail10merge_sort30DeviceMergeSortPartitionKernelIN6thrust24THRUST_300001_SM_1000_NS6detail15normal_iteratorINS5_10device_ptrIiEEEEm17evens_before_oddsiEEvbT_PT2_T0_SF_PSF_T1_SF_i)
        /*00ec*/ 	.word	0x00000000


	//----- nvinfo : EIATTR_REGCOUNT
	.align		4
.L_84:
        /*00f0*/ 	.byte	0x04, 0x2f
        /*00f2*/ 	.short	(.L_86 - .L_85)
	.align		4
.L_85:
        /*00f4*/ 	.word	index@(_ZN3cub18CUB_300001_SM_10006detail10merge_sort26DeviceMergeSortMergeKernelINS2_10policy_hubIN6thrust24THRUST_300001_SM_1000_NS6detail15normal_iteratorINS6_10device_ptrIiEEEEE9Policy600ESB_PNS0_8NullTypeESB_SF_m17evens_before_oddsiSE_EEvbT2_T3_T4_PT6_PT7_T5_PSJ_SJ_NS1_7vsmem_tE)
        /*00f8*/ 	.word	0x00000028


	//----- nvinfo : EIATTR_FRAME_SIZE
	.align		4
.L_86:
        /*00fc*/ 	.byte	0x04, 0x11
        /*00fe*/ 	.short	(.L_88 - .L_87)
	.align		4
.L_87:
        /*0100*/ 	.word	index@(_ZN3cub18CUB_300001_SM_10006detail10merge_sort26DeviceMergeSortMergeKernelINS2_10policy_hubIN6thrust24THRUST_300001_SM_1000_NS6detail15normal_iteratorINS6_10device_ptrIiEEEEE9Policy600ESB_PNS0_8NullTypeESB_SF_m17evens_before_oddsiSE_EEvbT2_T3_T4_PT6_PT7_T5_PSJ_SJ_NS1_7vsmem_tE)
        /*0104*/ 	.word	0x00000000


	//----- nvinfo : EIATTR_REGCOUNT
	.align		4
.L_88:
        /*0108*/ 	.byte	0x04, 0x2f
        /*010a*/ 	.short	(.L_90 - .L_89)
	.align		4
.L_89:
        /*010c*/ 	.word	index@(_ZN3cub18CUB_300001_SM_10006detail10merge_sort30DeviceMergeSortBlockSortKernelINS2_10policy_hubIN6thrust24THRUST_300001_SM_1000_NS6detail15normal_iteratorINS6_10device_ptrIN4cuda3std3__44pairIiiEEEEEEE9Policy600ESG_PNS0_8NullTypeESG_SK_jNSC_4lessISE_EESE_SJ_EEvbT0_T1_T2_T3_T4_PT6_PT7_T5_NS1_7vsmem_tE)
        /*0110*/ 	.word	0x00000030


	//----- nvinfo : EIATTR_FRAME_SIZE
	.align		4
.L_90:
        /*0114*/ 	.byte	0x04, 0x11
        /*0116*/ 	.short	(.L_92 - .L_91)
	.align		4
.L_91:
        /*0118*/ 	.word	index@(_ZN3cub18CUB_300001_SM_10006detail10merge_sort30DeviceMergeSortBlockSortKernelINS2_10policy_hubIN6thrust24THRUST_300001_SM_1000_NS6detail15normal_iteratorINS6_10device_ptrIN4cuda3std3__44pairIiiEEEEEEE9Policy600ESG_PNS0_8NullTypeESG_SK_jNSC_4lessISE_EESE_SJ_EEvbT0_T1_T2_T3_T4_PT6_PT7_T5_NS1_7vsmem_tE)
        /*011c*/ 	.word	0x00000000


	//----- nvinfo : EIATTR_REGCOUNT
	.align		4
.L_92:
        /*0120*/ 	.byte	0x04, 0x2f
        /*0122*/ 	.short	(.L_94 - .L_93)
	.align		4
.L_93:
        /*0124*/ 	.word	index@(_ZN3cub18CUB_300001_SM_10006detail10merge_sort30DeviceMergeSortPartitionKernelIN6thrust24THRUST_300001_SM_1000_NS6detail15normal_iteratorINS5_10device_ptrIN4cuda3std3__44pairIiiEEEEEEjNSB_4lessISD_EESD_EEvbT_PT2_T0_SL_PSL_T1_SL_i)
        /*0128*/ 	.word	0x00000013


	//----- nvinfo : EIATTR_FRAME_SIZE
	.align		4
.L_94:
        /*012c*/ 	.byte	0x04, 0x11
        /*012e*/ 	.short	(.L_96 - .L_95)
	.align		4
.L_95:
        /*0130*/ 	.word	index@(_ZN3cub18CUB_300001_SM_10006detail10merge_sort30DeviceMergeSortPartitionKernelIN6thrust24THRUST_300001_SM_1000_NS6detail15normal_iteratorINS5_10device_ptrIN4cuda3std3__44pairIiiEEEEEEjNSB_4lessISD_EESD_EEvbT_PT2_T0_SL_PSL_T1_SL_i)
        /*0134*/ 	.word	0x00000000


	//----- nvinfo : EIATTR_REGCOUNT
	.align		4
.L_96:
        /*0138*/ 	.byte	0x04, 0x2f
        /*013a*/ 	.short	(.L_98 - .L_97)
	.align		4
.L_97:
        /*013c*/ 	.word	index@(_ZN3cub18CUB_300001_SM_10006detail10merge_sort26DeviceMergeSortMergeKernelINS2_10policy_hubIN6thrust24THRUST_300001_SM_1000_NS6detail15normal_iteratorINS6_10device_ptrIN4cuda3std3__44pairIiiEEEEEEE9Policy600ESG_PNS0_8NullTypeESG_SK_jNSC_4lessISE_EESE_SJ_EEvbT2_T3_T4_PT6_PT7_T5_PSP_SP_NS1_7vsmem_tE)
        /*0140*/ 	.word	0x00000020


	//----- nvinfo : EIATTR_FRAME_SIZE
	.align		4
.L_98:
        /*0144*/ 	.byte	0x04, 0x11
        /*0146*/ 	.short	(.L_100 - .L_99)
	.align		4
.L_99:
        /*0148*/ 	.word	index@(_ZN3cub18CUB_300001_SM_10006detail10merge_sort26DeviceMergeSortMergeKernelINS2_10policy_hubIN6thrust24THRUST_300001_SM_1000_NS6detail15normal_iteratorINS6_10device_ptrIN4cuda3std3__44pairIiiEEEEEEE9Policy600ESG_PNS0_8NullTypeESG_SK_jNSC_4lessISE_EESE_SJ_EEvbT2_T3_T4_PT6_PT7_T5_PSP_SP_NS1_7vsmem_tE)
        /*014c*/ 	.word	0x00000000


	//----- nvinfo : EIATTR_REGCOUNT
	.align		4
.L_100:
        /*0150*/ 	.byte	0x04, 0x2f
        /*0152*/ 	.short	(.L_102 - .L_101)
	.align		4
.L_101:
        /*0154*/ 	.word	index@(_ZN3cub18CUB_300001_SM_10006detail10merge_sort30DeviceMergeSortBlockSortKernelINS2_10policy_hubIN6thrust24THRUST_300001_SM_1000_NS6detail15normal_iteratorINS6_10device_ptrIN4cuda3std3__44pairIiiEEEEEEE9Policy600ESG_PNS0_8NullTypeESG_SK_mNSC_4lessISE_EESE_SJ_EEvbT0_T1_T2_T3_T4_PT6_PT7_T5_NS1_7vsmem_tE)
        /*0158*/ 	.word	0x00000032


	//----- nvinfo : EIATTR_FRAME_SIZE
	.align		4
.L_102:
        /*015c*/ 	.byte	0x04, 0x11
        /*015e*/ 	.short	(.L_104 - .L_103)
	.align		4
.L_103:
        /*0160*/ 	.word	index@(_ZN3cub18CUB_300001_SM_10006detail10merge_sort30DeviceMergeSortBlockSortKernelINS2_10policy_hubIN6thrust24THRUST_300001_SM_1000_NS6detail15normal_iteratorINS6_10device_ptrIN4cuda3std3__44pairIiiEEEEEEE9Policy600ESG_PNS0_8NullTypeESG_SK_mNSC_4lessISE_EESE_SJ_EEvbT0_T1_T2_T3_T4_PT6_PT7_T5_NS1_7vsmem_tE)
        /*0164*/ 	.word	0x00000000


	//----- nvinfo : EIATTR_REGCOUNT
	.align		4
.L_104:
        /*0168*/ 	.byte	0x04, 0x2f
        /*016a*/ 	.short	(.L_106 - .L_105)
	.align		4
.L_105:
        /*016c*/ 	.word	index@(_ZN3cub18CUB_300001_SM_10006detail10merge_sort30DeviceMergeSortPartitionKernelIN6thrust24THRUST_300001_SM_1000_NS6detail15normal_iteratorINS5_10device_ptrIN4cuda3std3__44pairIiiEEEEEEmNSB_4lessISD_EESD_EEvbT_PT2_T0_SL_PSL_T1_SL_i)
        /*0170*/ 	.word	0x00000017


	//----- nvinfo : EIATTR_FRAME_SIZE
	.align		4
.L_106:
        /*0174*/ 	.byte	0x04, 0x11
        /*0176*/ 	.short	(.L_108 - .L_107)
	.align		4
.L_107:
        /*0178*/ 	.word	index@(_ZN3cub18CUB_300001_SM_10006detail10merge_sort30DeviceMergeSortPartitionKernelIN6thrust24THRUST_300001_SM_1000_NS6detail15normal_iteratorINS5_10device_ptrIN4cuda3std3__44pairIiiEEEEEEmNSB_4lessISD_EESD_EEvbT_PT2_T0_SL_PSL_T1_SL_i)
        /*017c*/ 	.word	0x00000000


	//----- nvinfo : EIATTR_REGCOUNT
	.align		4
.L_108:
        /*0180*/ 	.byte	0x04, 0x2f
        /*0182*/ 	.short	(.L_110 - .L_109)
	.align		4
.L_109:
        /*0184*/ 	.word	index@(_ZN3cub18CUB_300001_SM_10006detail10merge_sort26DeviceMergeSortMergeKernelINS2_10policy_hubIN6thrust24THRUST_300001_SM_1000_NS6detail15normal_iteratorINS6_10device_ptrIN4cuda3std3__44pairIiiEEEEEEE9Policy600ESG_PNS0_8NullTypeESG_SK_mNSC_4lessISE_EESE_SJ_EEvbT2_T3_T4_PT6_PT7_T5_PSP_SP_NS1_7vsmem_tE)
        /*0188*/ 	.word	0x00000020


	//----- nvinfo : EIATTR_FRAME_SIZE
	.align		4
.L_110:
        /*018c*/ 	.byte	0x04, 0x11
        /*018e*/ 	.short	(.L_112 - .L_111)
	.align		4
.L_111:
        /*0190*/ 	.word	index@(_ZN3cub18CUB_300001_SM_10006detail10merge_sort26DeviceMergeSortMergeKernelINS2_10policy_hubIN6thrust24THRUST_300001_SM_1000_NS6detail15normal_iteratorINS6_10device_ptrIN4cuda3std3__44pairIiiEEEEEEE9Policy600ESG_PNS0_8NullTypeESG_SK_mNSC_4lessISE_EESE_SJ_EEvbT2_T3_T4_PT6_PT7_T5_PSP_SP_NS1_7vsmem_tE)
        /*0194*/ 	.word	0x00000000


	//----- nvinfo : EIATTR_REGCOUNT
	.align		4
.L_112:
        /*0198*/ 	.byte	0x04, 0x2f
        /*019a*/ 	.short	(.L_114 - .L_113)
	.align		4
.L_113:
        /*019c*/ 	.word	index@(_ZN3cub18CUB_300001_SM_10006detail10radix_sort31DeviceRadixSortSingleTileKernelINS1_5radix10policy_hubIiNS0_8NullTypeEyE10Policy1000ELNS0_9SortOrderE0EiS6_yNS1_21identity_decomposer_tEEEvPKT1_PSB_PKT2_PSF_T3_iiT4_)
        /*01a0*/ 	.word	0x0000007f


	//----- nvinfo : EIATTR_FRAME_SIZE
	.align		4
.L_114:
        /*01a4*/ 	.byte	0x04, 0x11
        /*01a6*/ 	.short	(.L_116 - .L_115)
	.align		4
.L_115:
        /*01a8*/ 	.word	index@(_ZN3cub18CUB_300001_SM_10006detail10radix_sort31DeviceRadixSortSingleTileKernelINS1_5radix10policy_hubIiNS0_8NullTypeEyE10Policy1000ELNS0_9SortOrderE0EiS6_yNS1_21identity_decomposer_tEEEvPKT1_PSB_PKT2_PSF_T3_iiT4_)
        /*01ac*/ 	.word	0x00000000


	//----- nvinfo : EIATTR_REGCOUNT
	.align		4
.L_116:
        /*01b0*/ 	.byte	0x04, 0x2f
        /*01b2*/ 	.short	(.L_118 - .L_117)
	.align		4
.L_117:
        /*01b4*/ 	.word	index@(_ZN3cub18CUB_300001_SM_10006detail10radix_sort30DeviceRadixSortHistogramKernelINS1_5radix10policy_hubIiNS0_8NullTypeEyE10Policy1000ELNS0_9SortOrderE0EiyNS1_21identity_decomposer_tEEEvPT2_PKT1_SB_iiT3_)
        /*01b8*/ 	.word	0x00000020


	//----- nvinfo : EIATTR_FRAME_SIZE
	.align		4
.L_118:
        /*01bc*/ 	.byte	0x04, 0x11
        /*01be*/ 	.short	(.L_120 - .L_119)
	.align		4
.L_119:
        /*01c0*/ 	.word	index@(_ZN3cub18CUB_300001_SM_10006detail10radix_sort30DeviceRadixSortHistogramKernelINS1_5radix10policy_hubIiNS0_8NullTypeEyE10Policy1000ELNS0_9SortOrderE0EiyNS1_21identity_decomposer_tEEEvPT2_PKT1_SB_iiT3_)
        /*01c4*/ 	.word	0x00000000


	//----- nvinfo : EIATTR_REGCOUNT
	.align		4
.L_120:
        /*01c8*/ 	.byte	0x04, 0x2f
        /*01ca*/ 	.short	(.L_122 - .L_121)
	.align		4
.L_121:
        /*01cc*/ 	.word	index@(_ZN3cub18CUB_300001_SM_10006detail10radix_sort33DeviceRadixSortExclusiveSumKernelINS1_5radix10policy_hubIiNS0_8NullTypeEyE10Policy1000EyEEvPT0_)
        /*01d0*/ 	.word	0x00000020


	//----- nvinfo : EIATTR_FRAME_SIZE
	.align		4
.L_122:
        /*01d4*/ 	.byte	0x04, 0x11
        /*01d6*/ 	.short	(.L_124 - .L_123)
	.align		4
.L_123:
        /*01d8*/ 	.word	index@(_ZN3cub18CUB_300001_SM_10006detail10radix_sort33DeviceRadixSortExclusiveSumKernelINS1_5radix10policy_hubIiNS0_8NullTypeEyE10Policy1000EyEEvPT0_)
        /*01dc*/ 	.word	0x00000000


	//----- nvinfo : EIATTR_REGCOUNT
	.align		4
.L_124:
        /*01e0*/ 	.byte	0x04, 0x2f
        /*01e2*/ 	.short	(.L_126 - .L_125)
	.align		4
.L_125:
        /*01e4*/ 	.word	index@(_ZN3cub18CUB_300001_SM_10006detail10radix_sort29DeviceRadixSortOnesweepKernelINS1_5radix10policy_hubIiNS0_8NullTypeEyE10Policy1000ELNS0_9SortOrderE0EiS6_yiiNS1_21identity_decomposer_tEEEvPT5_SC_PT3_PKSD_PT1_PKSH_PT2_PKSL_T4_iiT6_)
        /*01e8*/ 	.word	0x00000038


	//----- nvinfo : EIATTR_FRAME_SIZE
	.align		4
.L_126:
        /*01ec*/ 	.byte	0x04, 0x11
        /*01ee*/ 	.short	(.L_128 - .L_127)
	.align		4
.L_127:
        /*01f0*/ 	.word	index@(_ZN3cub18CUB_300001_SM_10006detail10radix_sort29DeviceRadixSortOnesweepKernelINS1_5radix10policy_hubIiNS0_8NullTypeEyE10Policy1000ELNS0_9SortOrderE0EiS6_yiiNS1_21identity_decomposer_tEEEvPT5_SC_PT3_PKSD_PT1_PKSH_PT2_PKSL_T4_iiT6_)
        /*01f4*/ 	.word	0x00000000


	//----- nvinfo : EIATTR_REGCOUNT
	.align		4
.L_128:
        /*01f8*/ 	.byte	0x04, 0x2f
        /*01fa*/ 	.short	(.L_130 - .L_129)
	.align		4
.L_129:
        /*01fc*/ 	.word	index@(_ZN3cub18CUB_300001_SM_10006detail10radix_sort31DeviceRadixSortSingleTileKernelINS1_5radix10policy_hubIiNS0_8NullTypeEyE10Policy1000ELNS0_9SortOrderE1EiS6_yNS1_21identity_decomposer_tEEEvPKT1_PSB_PKT2_PSF_T3_iiT4_)
        /*0200*/ 	.word	0x0000007f


	//----- nvinfo : EIATTR_FRAME_SIZE
	.align		4
.L_130:
        /*0204*/ 	.byte	0x04, 0x11
        /*0206*/ 	.short	(.L_132 - .L_131)
	.align		4
.L_131:
        /*0208*/ 	.word	index@(_ZN3cub18CUB_300001_SM_10006detail10radix_sort31DeviceRadixSortSingleTileKernelINS1_5radix10policy_hubIiNS0_8NullTypeEyE10Policy1000ELNS0_9SortOrderE1EiS6_yNS1_21identity_decomposer_tEEEvPKT1_PSB_PKT2_PSF_T3_iiT4_)
        /*020c*/ 	.word	0x00000000


	//----- nvinfo : EIATTR_REGCOUNT
	.align		4
.L_132:
        /*0210*/ 	.byte	0x04, 0x2f
        /*0212*/ 	.short	(.L_134 - .L_133)
	.align		4
.L_133:
        /*0214*/ 	.word	index@(_ZN3cub18CUB_300001_SM_10006detail10radix_sort30DeviceRadixSortHistogramKernelINS1_5radix10policy_hubIiNS0_8NullTypeEyE10Policy1000ELNS0_9SortOrderE1EiyNS1_21identity_decomposer_tEEEvPT2_PKT1_SB_iiT3_)
        /*0218*/ 	.word	0x00000020


	//----- nvinfo : EIATTR_FRAME_SIZE
	.align		4
.L_134:
        /*021c*/ 	.byte	0x04, 0x11
        /*021e*/ 	.short	(.L_136 - .L_135)
	.align		4
.L_135:
        /*0220*/ 	.word	index@(_ZN3cub18CUB_300001_SM_10006detail10radix_sort30DeviceRadixSortHistogramKernelINS1_5radix10policy_hubIiNS0_8NullTypeEyE10Policy1000ELNS0_9SortOrderE1EiyNS1_21identity_decomposer_tEEEvPT2_PKT1_SB_iiT3_)
        /*0224*/ 	.word	0x00000000


	//----- nvinfo : EIATTR_REGCOUNT
	.align		4
.L_136:
        /*0228*/ 	.byte	0x04, 0x2f
        /*022a*/ 	.short	(.L_138 - .L_137)
	.align		4
.L_137:
        /*022c*/ 	.word	index@(_ZN3cub18CUB_300001_SM_10006detail10radix_sort29DeviceRadixSortOnesweepKernelINS1_5radix10policy_hubIiNS0_8NullTypeEyE10Policy1000ELNS0_9SortOrderE1EiS6_yiiNS1_21identity_decomposer_tEEEvPT5_SC_PT3_PKSD_PT1_PKSH_PT2_PKSL_T4_iiT6_)
        /*0230*/ 	.word	0x00000038


	//----- nvinfo : EIATTR_FRAME_SIZE
	.align		4
.L_138:
        /*0234*/ 	.byte	0x04, 0x11
        /*0236*/ 	.short	(.L_140 - .L_139)
	.align		4
.L_139:
        /*0238*/ 	.word	index@(_ZN3cub18CUB_300001_SM_10006detail10radix_sort29DeviceRadixSortOnesweepKernelINS1_5radix10policy_hubIiNS0_8NullTypeEyE10Policy1000ELNS0_9SortOrderE1EiS6_yiiNS1_21identity_decomposer_tEEEvPT5_SC_PT3_PKSD_PT1_PKSH_PT2_PKSL_T4_iiT6_)
        /*023c*/ 	.word	0x00000000


	//----- nvinfo : EIATTR_REGCOUNT
	.align		4
.L_140:
        /*0240*/ 	.byte	0x04, 0x2f
        /*0242*/ 	.short	(.L_142 - .L_141)
	.align		4
.L_141:
        /*0244*/ 	.word	index@(_ZN3cub18CUB_300001_SM_10006detail10radix_sort31DeviceRadixSortSingleTileKernelINS1_5radix10policy_hubIfNS0_8NullTypeEyE10Policy1000ELNS0_9SortOrderE0EfS6_yNS1_21identity_decomposer_tEEEvPKT1_PSB_PKT2_PSF_T3_iiT4_)
        /*0248*/ 	.word	0x0000007f


	//----- nvinfo : EIATTR_FRAME_SIZE
	.align		4
.L_142:
        /*024c*/ 	.byte	0x04, 0x11
        /*024e*/ 	.short	(.L_144 - .L_143)
	.align		4
.L_143:
        /*0250*/ 	.word	index@(_ZN3cub18CUB_300001_SM_10006detail10radix_sort31DeviceRadixSortSingleTileKernelINS1_5radix10policy_hubIfNS0_8NullTypeEyE10Policy1000ELNS0_9SortOrderE0EfS6_yNS1_21identity_decomposer_tEEEvPKT1_PSB_PKT2_PSF_T3_iiT4_)
        /*0254*/ 	.word	0x00000000


	//----- nvinfo : EIATTR_REGCOUNT
	.align		4
.L_144:
        /*0258*/ 	.byte	0x04, 0x2f
        /*025a*/ 	.short	(.L_146 - .L_145)
	.align		4
.L_145:
        /*025c*/ 	.word	index@(_ZN3cub18CUB_300001_SM_10006detail10radix_sort30DeviceRadixSortHistogramKernelINS1_5radix10policy_hubIfNS0_8NullTypeEyE10Policy1000ELNS0_9SortOrderE0EfyNS1_21identity_decomposer_tEEEvPT2_PKT1_SB_iiT3_)
        /*0260*/ 	.word	0x00000020


	//----- nvinfo : EIATTR_FRAME_SIZE
	.align		4
.L_146:
        /*0264*/ 	.byte	0x04, 0x11
        /*0266*/ 	.short	(.L_148 - .L_147)
	.align		4
.L_147:
        /*0268*/ 	.word	index@(_ZN3cub18CUB_300001_SM_10006detail10radix_sort30DeviceRadixSortHistogramKernelINS1_5radix10policy_hubIfNS0_8NullTypeEyE10Policy1000ELNS0_9SortOrderE0EfyNS1_21identity_decomposer_tEEEvPT2_PKT1_SB_iiT3_)
        /*026c*/ 	.word	0x00000000


	//----- nvinfo : EIATTR_REGCOUNT
	.align		4
.L_148:
        /*0270*/ 	.byte	0x04, 0x2f
        /*0272*/ 	.short	(.L_150 - .L_149)
	.align		4
.L_149:
        /*0274*/ 	.word	index@(_ZN3cub18CUB_300001_SM_10006detail10radix_sort33DeviceRadixSortExclusiveSumKernelINS1_5radix10policy_hubIfNS0_8NullTypeEyE10Policy1000EyEEvPT0_)
        /*0278*/ 	.word	0x00000020


	//----- nvinfo : EIATTR_FRAME_SIZE
	.align		4
.L_150:
        /*027c*/ 	.byte	0x04, 0x11
        /*027e*/ 	.short	(.L_152 - .L_151)
	.align		4
.L_151:
        /*0280*/ 	.word	index@(_ZN3cub18CUB_300001_SM_10006detail10radix_sort33DeviceRadixSortExclusiveSumKernelINS1_5radix10policy_hubIfNS0_8NullTypeEyE10Policy1000EyEEvPT0_)
        /*0284*/ 	.word	0x00000000


	//----- nvinfo : EIATTR_REGCOUNT
	.align		4
.L_152:
        /*0288*/ 	.byte	0x04, 0x2f
        /*028a*/ 	.short	(.L_154 - .L_153)
	.align		4
.L_153:
        /*028c*/ 	.word	index@(_ZN3cub18CUB_300001_SM_10006detail10radix_sort29DeviceRadixSortOnesweepKernelINS1_5radix10policy_hubIfNS0_8NullTypeEyE10Policy1000ELNS0_9SortOrderE0EfS6_yiiNS1_21identity_decomposer_tEEEvPT5_SC_PT3_PKSD_PT1_PKSH_PT2_PKSL_T4_iiT6_)
        /*0290*/ 	.word	0x00000038


	//----- nvinfo : EIATTR_FRAME_SIZE
	.align		4
.L_154:
        /*0294*/ 	.byte	0x04, 0x11
        /*0296*/ 	.short	(.L_156 - .L_155)
	.align		4
.L_155:
        /*0298*/ 	.word	index@(_ZN3cub18CUB_300001_SM_10006detail10radix_sort29DeviceRadixSortOnesweepKernelINS1_5radix10policy_hubIfNS0_8NullTypeEyE10Policy1000ELNS0_9SortOrderE0EfS6_yiiNS1_21identity_decomposer_tEEEvPT5_SC_PT3_PKSD_PT1_PKSH_PT2_PKSL_T4_iiT6_)
        /*029c*/ 	.word	0x00000000


	//----- nvinfo : EIATTR_REGCOUNT
	.align		4
.L_156:
        /*02a0*/ 	.byte	0x04, 0x2f
        /*02a2*/ 	.short	(.L_158 - .L_157)
	.align		4
.L_157:
        /*02a4*/ 	.word	index@(_ZN3cub18CUB_300001_SM_10006detail10radix_sort31DeviceRadixSortSingleTileKernelINS1_5radix10policy_hubIiiyE10Policy1000ELNS0_9SortOrderE0EiiyNS1_21identity_decomposer_tEEEvPKT1_PSA_PKT2_PSE_T3_iiT4_)
        /*02a8*/ 	.word	0x00000099


	//----- nvinfo : EIATTR_FRAME_SIZE
	.align		4
.L_158:
        /*02ac*/ 	.byte	0x04, 0x11
        /*02ae*/ 	.short	(.L_160 - .L_159)
	.align		4
.L_159:
        /*02b0*/ 	.word	index@(_ZN3cub18CUB_300001_SM_10006detail10radix_sort31DeviceRadixSortSingleTileKernelINS1_5radix10policy_hubIiiyE10Policy1000ELNS0_9SortOrderE0EiiyNS1_21identity_decomposer_tEEEvPKT1_PSA_PKT2_PSE_T3_iiT4_)
        /*02b4*/ 	.word	0x00000000


	//----- nvinfo : EIATTR_REGCOUNT
	.align		4
.L_160:
        /*02b8*/ 	.byte	0x04, 0x2f
        /*02ba*/ 	.short	(.L_162 - .L_161)
	.align		4
.L_161:
        /*02bc*/ 	.word	index@(_ZN3cub18CUB_300001_SM_10006detail10radix_sort30DeviceRadixSortHistogramKernelINS1_5radix10policy_hubIiiyE10Policy1000ELNS0_9SortOrderE0EiyNS1_21identity_decomposer_tEEEvPT2_PKT1_SA_iiT3_)
        /*02c0*/ 	.word	0x00000020


	//----- nvinfo : EIATTR_FRAME_SIZE
	.align		4
.L_162:
        /*02c4*/ 	.byte	0x04, 0x11
        /*02c6*/ 	.short	(.L_164 - .L_163)
	.align		4
.L_163:
        /*02c8*/ 	.word	index@(_ZN3cub18CUB_300001_SM_10006detail10radix_sort30DeviceRadixSortHistogramKernelINS1_5radix10policy_hubIiiyE10Policy1000ELNS0_9SortOrderE0EiyNS1_21identity_decomposer_tEEEvPT2_PKT1_SA_iiT3_)
        /*02cc*/ 	.word	0x00000000


	//----- nvinfo : EIATTR_REGCOUNT
	.align		4
.L_164:
        /*02d0*/ 	.byte	0x04, 0x2f
        /*02d2*/ 	.short	(.L_166 - .L_165)
	.align		4
.L_165:
        /*02d4*/ 	.word	index@(_ZN3cub18CUB_300001_SM_10006detail10radix_sort33DeviceRadixSortExclusiveSumKernelINS1_5radix10policy_hubIiiyE10Policy1000EyEEvPT0_)
        /*02d8*/ 	.word	0x00000020


	//----- nvinfo : EIATTR_FRAME_SIZE
	.align		4
.L_166:
        /*02dc*/ 	.byte	0x04, 0x11
        /*02de*/ 	.short	(.L_168 - .L_167)
	.align		4
.L_167:
        /*02e0*/ 	.word	index@(_ZN3cub18CUB_300001_SM_10006detail10radix_sort33DeviceRadixSortExclusiveSumKernelINS1_5radix10policy_hubIiiyE10Policy1000EyEEvPT0_)
        /*02e4*/ 	.word	0x00000000


	//----- nvinfo : EIATTR_REGCOUNT
	.align		4
.L_168:
        /*02e8*/ 	.byte	0x04, 0x2f
        /*02ea*/ 	.short	(.L_170 - .L_169)
	.align		4
.L_169:
        /*02ec*/ 	.word	index@(_ZN3cub18CUB_300001_SM_10006detail10radix_sort29DeviceRadixSortOnesweepKernelINS1_5radix10policy_hubIiiyE10Policy1000ELNS0_9SortOrderE0EiiyiiNS1_21identity_decomposer_tEEEvPT5_SB_PT3_PKSC_PT1_PKSG_PT2_PKSK_T4_iiT6_)
        /*02f0*/ 	.word	0x00000049


	//----- nvinfo : EIATTR_FRAME_SIZE
	.align		4
.L_170:
        /*02f4*/ 	.byte	0x04, 0x11
        /*02f6*/ 	.short	(.L_172 - .L_171)
	.align		4
.L_171:
        /*02f8*/ 	.word	index@(_ZN3cub18CUB_300001_SM_10006detail10radix_sort29DeviceRadixSortOnesweepKernelINS1_5radix10policy_hubIiiyE10Policy1000ELNS0_9SortOrderE0EiiyiiNS1_21identity_decomposer_tEEEvPT5_SB_PT3_PKSC_PT1_PKSG_PT2_PKSK_T4_iiT6_)
        /*02fc*/ 	.word	0x00000000


	//----- nvinfo : EIATTR_REGCOUNT
	.align		4
.L_172:
        /*0300*/ 	.byte	0x04, 0x2f
        /*0302*/ 	.short	(.L_174 - .L_173)
	.align		4
.L_173:
        /*0304*/ 	.word	index@(_ZN3cub18CUB_300001_SM_10006detail10radix_sort31DeviceRadixSortSingleTileKernelINS1_5radix10policy_hubIiiyE10Policy1000ELNS0_9SortOrderE1EiiyNS1_21identity_decomposer_tEEEvPKT1_PSA_PKT2_PSE_T3_iiT4_)
        /*0308*/ 	.word	0x00000099


	//----- nvinfo : EIATTR_FRAME_SIZE
	.align		4
.L_174:
        /*030c*/ 	.byte	0x04, 0x11
        /*030e*/ 	.short	(.L_176 - .L_175)
	.align		4
.L_175:
        /*0310*/ 	.word	index@(_ZN3cub18CUB_300001_SM_10006detail10radix_sort31DeviceRadixSortSingleTileKernelINS1_5radix10policy_hubIiiyE10Policy1000ELNS0_9SortOrderE1EiiyNS1_21identity_decomposer_tEEEvPKT1_PSA_PKT2_PSE_T3_iiT4_)
        /*0314*/ 	.word	0x00000000


	//----- nvinfo : EIATTR_REGCOUNT
	.align		4
.L_176:
        /*0318*/ 	.byte	0x04, 0x2f
        /*031a*/ 	.short	(.L_178 - .L_177)
	.align		4
.L_177:
        /*031c*/ 	.word	index@(_ZN3cub18CUB_300001_SM_10006detail10radix_sort30DeviceRadixSortHistogramKernelINS1_5radix10policy_hubIiiyE10Policy1000ELNS0_9SortOrderE1EiyNS1_21identity_decomposer_tEEEvPT2_PKT1_SA_iiT3_)
        /*0320*/ 	.word	0x00000020


	//----- nvinfo : EIATTR_FRAME_SIZE
	.align		4
.L_178:
        /*0324*/ 	.byte	0x04, 0x11
        /*0326*/ 	.short	(.L_180 - .L_179)
	.align		4
.L_179:
        /*0328*/ 	.word	index@(_ZN3cub18CUB_300001_SM_10006detail10radix_sort30DeviceRadixSortHistogramKernelINS1_5radix10policy_hubIiiyE10Policy1000ELNS0_9SortOrderE1EiyNS1_21identity_decomposer_tEEEvPT2_PKT1_SA_iiT3_)
        /*032c*/ 	.word	0x00000000


	//----- nvinfo : EIATTR_REGCOUNT
	.align		4
.L_180:
        /*0330*/ 	.byte	0x04, 0x2f
        /*0332*/ 	.short	(.L_182 - .L_181)
	.align		4
.L_181:
        /*0334*/ 	.word	index@(_ZN3cub18CUB_300001_SM_10006detail10radix_sort29DeviceRadixSortOnesweepKernelINS1_5radix10policy_hubIiiyE10Policy1000ELNS0_9SortOrderE1EiiyiiNS1_21identity_decomposer_tEEEvPT5_SB_PT3_PKSC_PT1_PKSG_PT2_PKSK_T4_iiT6_)
        /*0338*/ 	.word	0x00000049


	//----- nvinfo : EIATTR_FRAME_SIZE
	.align		4
.L_182:
        /*033c*/ 	.byte	0x04, 0x11
        /*033e*/ 	.short	(.L_184 - .L_183)
	.align		4
.L_183:
        /*0340*/ 	.word	index@(_ZN3cub18CUB_300001_SM_10006detail10radix_sort29DeviceRadixSortOnesweepKernelINS1_5radix10policy_hubIiiyE10Policy1000ELNS0_9SortOrderE1EiiyiiNS1_21identity_decomposer_tEEEvPT5_SB_PT3_PKSC_PT1_PKSG_PT2_PKSK_T4_iiT6_)
        /*0344*/ 	.word	0x00000000


	//----- nvinfo : EIATTR_MIN_STACK_SIZE
	.align		4
.L_184:
        /*0348*/ 	.byte	0x04, 0x12
        /*034a*/ 	.short	(.L_186 - .L_185)
	.align		4
.L_185:
        /*034c*/ 	.word	index@(_ZN3cub18CUB_300001_SM_10006detail10radix_sort29DeviceRadixSortOnesweepKernelINS1_5radix10policy_hubIiiyE10Policy1000ELNS0_9SortOrderE1EiiyiiNS1_21identity_decomposer_tEEEvPT5_SB_PT3_PKSC_PT1_PKSG_PT2_PKSK_T4_iiT6_)
        /*0350*/ 	.word	0x00000000


	//----- nvinfo : EIATTR_MIN_STACK_SIZE
	.align		4
.L_186:
        /*0354*/ 	.byte	0x04, 0x12
        /*0356*/ 	.short	(.L_188 - .L_187)
	.align		4
.L_187:
        /*0358*/ 	.word	index@(_ZN3cub18CUB_300001_SM_10006detail10radix_sort30DeviceRadixSortHistogramKernelINS1_5radix10policy_hubIiiyE10Policy1000ELNS0_9SortOrderE1EiyNS1_21identity_decomposer_tEEEvPT2_PKT1_SA_iiT3_)
        /*035c*/ 	.word	0x00000000


	//----- nvinfo : EIATTR_MIN_STACK_SIZE
	.align		4
.L_188:
        /*0360*/ 	.byte	0x04, 0x12
        /*0362*/ 	.short	(.L_190 - .L_189)
	.align		4
.L_189:
        /*0364*/ 	.word	index@(_ZN3cub18CUB_300001_SM_10006detail10radix_sort31DeviceRadixSortSingleTileKernelINS1_5radix10policy_hubIiiyE10Policy1000ELNS0_9SortOrderE1EiiyNS1_21identity_decomposer_tEEEvPKT1_PSA_PKT2_PSE_T3_iiT4_)
        /*0368*/ 	.word	0x00000000


	//----- nvinfo : EIATTR_MIN_STACK_SIZE
	.align		4
.L_190:
        /*036c*/ 	.byte	0x04, 0x12
        /*036e*/ 	.short	(.L_192 - .L_191)
	.align		4
.L_191:
        /*0370*/ 	.word	index@(_ZN3cub18CUB_300001_SM_10006detail10radix_sort29DeviceRadixSortOnesweepKernelINS1_5radix10policy_hubIiiyE10Policy1000ELNS0_9SortOrderE0EiiyiiNS1_21identity_decomposer_tEEEvPT5_SB_PT3_PKSC_PT1_PKSG_PT2_PKSK_T4_iiT6_)
        /*0374*/ 	.word	0x00000000


	//----- nvinfo : EIATTR_MIN_STACK_SIZE
	.align		4
.L_192:
        /*0378*/ 	.byte	0x04, 0x12
        /*037a*/ 	.short	(.L_194 - .L_193)
	.align		4
.L_193:
        /*037c*/ 	.word	index@(_ZN3cub18CUB_300001_SM_10006detail10radix_sort33DeviceRadixSortExclusiveSumKernelINS1_5radix10policy_hubIiiyE10Policy1000EyEEvPT0_)
        /*0380*/ 	.word	0x00000000


	//----- nvinfo : EIATTR_MIN_STACK_SIZE
	.align		4
.L_194:
        /*0384*/ 	.byte	0x04, 0x12
        /*0386*/ 	.short	(.L_196 - .L_195)
	.align		4
.L_195:
        /*0388*/ 	.word	index@(_ZN3cub18CUB_300001_SM_10006detail10radix_sort30DeviceRadixSortHistogramKernelINS1_5radix10policy_hubIiiyE10Policy1000ELNS0_9SortOrderE0EiyNS1_21identity_decomposer_tEEEvPT2_PKT1_SA_iiT3_)
        /*038c*/ 	.word	0x00000000


	//----- nvinfo : EIATTR_MIN_STACK_SIZE
	.align		4
.L_196:
        /*0390*/ 	.byte	0x04, 0x12
        /*0392*/ 	.short	(.L_198 - .L_197)
	.align		4
.L_197:
        /*0394*/ 	.word	index@(_ZN3cub18CUB_300001_SM_10006detail10radix_sort31DeviceRadixSortSingleTileKernelINS1_5radix10policy_hubIiiyE10Policy1000ELNS0_9SortOrderE0EiiyNS1_21identity_decomposer_tEEEvPKT1_PSA_PKT2_PSE_T3_iiT4_)
        /*0398*/ 	.word	0x00000000


	//----- nvinfo : EIATTR_MIN_STACK_SIZE
	.align		4
.L_198:
        /*039c*/ 	.byte	0x04, 0x12
        /*039e*/ 	.short	(.L_200 - .L_199)
	.align		4
.L_199:
        /*03a0*/ 	.word	index@(_ZN3cub18CUB_300001_SM_10006detail10radix_sort29DeviceRadixSortOnesweepKernelINS1_5radix10policy_hubIfNS0_8NullTypeEyE10Policy1000ELNS0_9SortOrderE0EfS6_yiiNS1_21identity_decomposer_tEEEvPT5_SC_PT3_PKSD_PT1_PKSH_PT2_PKSL_T4_iiT6_)
        /*03a4*/ 	.word	0x00000000


	//----- nvinfo : EIATTR_MIN_STACK_SIZE
	.align		4
.L_200:
        /*03a8*/ 	.byte	0x04, 0x12
        /*03aa*/ 	.short	(.L_202 - .L_201)
	.align		4
.L_201:
        /*03ac*/ 	.word	index@(_ZN3cub18CUB_300001_SM_10006detail10radix_sort33DeviceRadixSortExclusiveSumKernelINS1_5radix10policy_hubIfNS0_8NullTypeEyE10Policy1000EyEEvPT0_)
        /*03b0*/ 	.word	0x00000000


	//----- nvinfo : EIATTR_MIN_STACK_SIZE
	.align		4
.L_202:
        /*03b4*/ 	.byte	0x04, 0x12
        /*03b6*/ 	.short	(.L_204 - .L_203)
	.align		4
.L_203:
        /*03b8*/ 	.word	index@(_ZN3cub18CUB_300001_SM_10006detail10radix_sort30DeviceRadixSortHistogramKernelINS1_5radix10policy_hubIfNS0_8NullTypeEyE10Policy1000ELNS0_9SortOrderE0EfyNS1_21identity_decomposer_tEEEvPT2_PKT1_SB_iiT3_)
        /*03bc*/ 	.word	0x00000000


	//----- nvinfo : EIATTR_MIN_STACK_SIZE
	.align		4
.L_204:
        /*03c0*/ 	.byte	0x04, 0x12
        /*03c2*/ 	.short	(.L_206 - .L_205)
	.align		4
.L_205:
        /*03c4*/ 	.word	index@(_ZN3cub18CUB_300001_SM_10006detail10radix_sort31DeviceRadixSortSingleTileKernelINS1_5radix10policy_hubIfNS0_8NullTypeEyE10Policy1000ELNS0_9SortOrderE0EfS6_yNS1_21identity_decomposer_tEEEvPKT1_PSB_PKT2_PSF_T3_iiT4_)
        /*03c8*/ 	.word	0x00000000


	//----- nvinfo : EIATTR_MIN_STACK_SIZE
	.align		4
.L_206:
        /*03cc*/ 	.byte	0x04, 0x12
        /*03ce*/ 	.short	(.L_208 - .L_207)
	.align		4
.L_207:
        /*03d0*/ 	.word	index@(_ZN3cub18CUB_300001_SM_10006detail10radix_sort29DeviceRadixSortOnesweepKernelINS1_5radix10policy_hubIiNS0_8NullTypeEyE10Policy1000ELNS0_9SortOrderE1EiS6_yiiNS1_21identity_decomposer_tEEEvPT5_SC_PT3_PKSD_PT1_PKSH_PT2_PKSL_T4_iiT6_)
        /*03d4*/ 	.word	0x00000000


	//----- nvinfo : EIATTR_MIN_STACK_SIZE
	.align		4
.L_208:
        /*03d8*/ 	.byte	0x04, 0x12
        /*03da*/ 	.short	(.L_210 - .L_209)
	.align		4
.L_209:
        /*03dc*/ 	.word	index@(_ZN3cub18CUB_300001_SM_10006detail10radix_sort30DeviceRadixSortHistogramKernelINS1_5radix10policy_hubIiNS0_8NullTypeEyE10Policy1000ELNS0_9SortOrderE1EiyNS1_21identity_decomposer_tEEEvPT2_PKT1_SB_iiT3_)
        /*03e0*/ 	.word	0x00000000


	//----- nvinfo : EIATTR_MIN_STACK_SIZE
	.align		4
.L_210:
        /*03e4*/ 	.byte	0x04, 0x12
        /*03e6*/ 	.short	(.L_212 - .L_211)
	.align		4
.L_211:
        /*03e8*/ 	.word	index@(_ZN3cub18CUB_300001_SM_10006detail10radix_sort31DeviceRadixSortSingleTileKernelINS1_5radix10policy_hubIiNS0_8NullTypeEyE10Policy1000ELNS0_9SortOrderE1EiS6_yNS1_21identity_decomposer_tEEEvPKT1_PSB_PKT2_PSF_T3_iiT4_)
        /*03ec*/ 	.word	0x00000000


	//----- nvinfo : EIATTR_MIN_STACK_SIZE
	.align		4
.L_212:
        /*03f0*/ 	.byte	0x04, 0x12
        /*03f2*/ 	.short	(.L_214 - .L_213)
	.align		4
.L_213:
        /*03f4*/ 	.word	index@(_ZN3cub18CUB_300001_SM_10006detail10radix_sort29DeviceRadixSortOnesweepKernelINS1_5radix10policy_hubIiNS0_8NullTypeEyE10Policy1000ELNS0_9SortOrderE0EiS6_yiiNS1_21identity_decomposer_tEEEvPT5_SC_PT3_PKSD_PT1_PKSH_PT2_PKSL_T4_iiT6_)
        /*03f8*/ 	.word	0x00000000


	//----- nvinfo : EIATTR_MIN_STACK_SIZE
	.align		4
.L_214:
        /*03fc*/ 	.byte	0x04, 0x12
        /*03fe*/ 	.short	(.L_216 - .L_215)
	.align		4
.L_215:
        /*0400*/ 	.word	index@(_ZN3cub18CUB_300001_SM_10006detail10radix_sort33DeviceRadixSortExclusiveSumKernelINS1_5radix10policy_hubIiNS0_8NullTypeEyE10Policy1000EyEEvPT0_)
        /*0404*/ 	.word	0x00000000


	//----- nvinfo : EIATTR_MIN_STACK_SIZE
	.align		4
.L_216:
        /*0408*/ 	.byte	0x04, 0x12
        /*040a*/ 	.short	(.L_218 - .L_217)
	.align		4
.L_217:
        /*040c*/ 	.word	index@(_ZN3cub18CUB_300001_SM_10006detail10radix_sort30DeviceRadixSortHistogramKernelINS1_5radix10policy_hubIiNS0_8NullTypeEyE10Policy1000ELNS0_9SortOrderE0EiyNS1_21identity_decomposer_tEEEvPT2_PKT1_SB_iiT3_)
        /*0410*/ 	.word	0x00000000


	//----- nvinfo : EIATTR_MIN_STACK_SIZE
	.align		4
.L_218:
        /*0414*/ 	.byte	0x04, 0x12
        /*0416*/ 	.short	(.L_220 - .L_219)
	.align		4
.L_219:
        /*0418*/ 	.word	index@(_ZN3cub18CUB_300001_SM_10006detail10radix_sort31DeviceRadixSortSingleTileKernelINS1_5radix10policy_hubIiNS0_8NullTypeEyE10Policy1000ELNS0_9SortOrderE0EiS6_yNS1_21identity_decomposer_tEEEvPKT1_PSB_PKT2_PSF_T3_iiT4_)
        /*041c*/ 	.word	0x00000000


	//----- nvinfo : EIATTR_MIN_STACK_SIZE
	.align		4
.L_220:
        /*0420*/ 	.byte	0x04, 0x12
        /*0422*/ 	.short	(.L_222 - .L_221)
	.align		4
.L_221:
        /*0424*/ 	.word	index@(_ZN3cub18CUB_300001_SM_10006detail10merge_sort26DeviceMergeSortMergeKernelINS2_10policy_hubIN6thrust24THRUST_300001_SM_1000_NS6detail15normal_iteratorINS6_10device_ptrIN4cuda3std3__44pairIiiEEEEEEE9Policy600ESG_PNS0_8NullTypeESG_SK_mNSC_4lessISE_EESE_SJ_EEvbT2_T3_T4_PT6_PT7_T5_PSP_SP_NS1_7vsmem_tE)
        /*0428*/ 	.word	0x00000000


	//----- nvinfo : EIATTR_MIN_STACK_SIZE
	.align		4
.L_222:
        /*042c*/ 	.byte	0x04, 0x12
        /*042e*/ 	.short	(.L_224 - .L_223)
	.align		4
.L_223:
        /*0430*/ 	.word	index@(_ZN3cub18CUB_300001_SM_10006detail10merge_sort30DeviceMergeSortPartitionKernelIN6thrust24THRUST_300001_SM_1000_NS6detail15normal_iteratorINS5_10device_ptrIN4cuda3std3__44pairIiiEEEEEEmNSB_4lessISD_EESD_EEvbT_PT2_T0_SL_PSL_T1_SL_i)
        /*0434*/ 	.word	0x00000000


	//----- nvinfo : EIATTR_MIN_STACK_SIZE
	.align		4
.L_224:
        /*0438*/ 	.byte	0x04, 0x12
        /*043a*/ 	.short	(.L_226 - .L_225)
	.align		4
.L_225:
        /*043c*/ 	.word	index@(_ZN3cub18CUB_300001_SM_10006detail10merge_sort30DeviceMergeSortBlockSortKernelINS2_10policy_hubIN6thrust24THRUST_300001_SM_1000_NS6detail15normal_iteratorINS6_10device_ptrIN4cuda3std3__44pairIiiEEEEEEE9Policy600ESG_PNS0_8NullTypeESG_SK_mNSC_4lessISE_EESE_SJ_EEvbT0_T1_T2_T3_T4_PT6_PT7_T5_NS1_7vsmem_tE)
        /*0440*/ 	.word	0x00000000


	//----- nvinfo : EIATTR_MIN_STACK_SIZE
	.align		4
.L_226:
        /*0444*/ 	.byte	0x04, 0x12
        /*0446*/ 	.short	(.L_228 - .L_227)
	.align		4
.L_227:
        /*0448*/ 	.word	index@(_ZN3cub18CUB_300001_SM_10006detail10merge_sort26DeviceMergeSortMergeKernelINS2_10policy_hubIN6thrust24THRUST_300001_SM_1000_NS6detail15normal_iteratorINS6_10device_ptrIN4cuda3std3__44pairIiiEEEEEEE9Policy600ESG_PNS0_8NullTypeESG_SK_jNSC_4lessISE_EESE_SJ_EEvbT2_T3_T4_PT6_PT7_T5_PSP_SP_NS1_7vsmem_tE)
        /*044c*/ 	.word	0x00000000


	//----- nvinfo : EIATTR_MIN_STACK_SIZE
	.align		4
.L_228:
        /*0450*/ 	.byte	0x04, 0x12
        /*0452*/ 	.short	(.L_230 - .L_229)
	.align		4
.L_229:
        /*0454*/ 	.word	index@(_ZN3cub18CUB_300001_SM_10006detail10merge_sort30DeviceMergeSortPartitionKernelIN6thrust24THRUST_300001_SM_1000_NS6detail15normal_iteratorINS5_10device_ptrIN4cuda3std3__44pairIiiEEEEEEjNSB_4lessISD_EESD_EEvbT_PT2_T0_SL_PSL_T1_SL_i)
        /*0458*/ 	.word	0x00000000


	//----- nvinfo : EIATTR_MIN_STACK_SIZE
	.align		4
.L_230:
        /*045c*/ 	.byte	0x04, 0x12
        /*045e*/ 	.short	(.L_232 - .L_231)
	.align		4
.L_231:
        /*0460*/ 	.word	index@(_ZN3cub18CUB_300001_SM_10006detail10merge_sort30DeviceMergeSortBlockSortKernelINS2_10policy_hubIN6thrust24THRUST_300001_SM_1000_NS6detail15normal_iteratorINS6_10device_ptrIN4cuda3std3__44pairIiiEEEEEEE9Policy600ESG_PNS0_8NullTypeESG_SK_jNSC_4lessISE_EESE_SJ_EEvbT0_T1_T2_T3_T4_PT6_PT7_T5_NS1_7vsmem_tE)
        /*0464*/ 	.word	0x00000000


	//----- nvinfo : EIATTR_MIN_STACK_SIZE
	.align		4
.L_232:
        /*0468*/ 	.byte	0x04, 0x12
        /*046a*/ 	.short	(.L_234 - .L_233)
	.align		4
.L_233:
        /*046c*/ 	.word	index@(_ZN3cub18CUB_300001_SM_10006detail10merge_sort26DeviceMergeSortMergeKernelINS2_10policy_hubIN6thrust24THRUST_300001_SM_1000_NS6detail15normal_iteratorINS6_10device_ptrIiEEEEE9Policy600ESB_PNS0_8NullTypeESB_SF_m17evens_before_oddsiSE_EEvbT2_T3_T4_PT6_PT7_T5_PSJ_SJ_NS1_7vsmem_tE)
        /*0470*/ 	.word	0x00000000


	//----- nvinfo : EIATTR_MIN_STACK_SIZE
	.align		4
.L_234:
        /*0474*/ 	.byte	0x04, 0x12
        /*0476*/ 	.short	(.L_236 - .L_235)
	.align		4
.L_235:
        /*0478*/ 	.word	index@(_ZN3cub18CUB_300001_SM_10006detail10merge_sort30DeviceMergeSortPartitionKernelIN6thrust24THRUST_300001_SM_1000_NS6detail15normal_iteratorINS5_10device_ptrIiEEEEm17evens_before_oddsiEEvbT_PT2_T0_SF_PSF_T1_SF_i)
        /*047c*/ 	.word	0x00000000


	//----- nvinfo : EIATTR_MIN_STACK_SIZE
	.align		4
.L_236:
        /*0480*/ 	.byte	0x04, 0x12
        /*0482*/ 	.short	(.L_238 - .L_237)
	.align		4
.L_237:
        /*0484*/ 	.word	index@(_ZN3cub18CUB_300001_SM_10006detail10merge_sort30DeviceMergeSortBlockSortKernelINS2_10policy_hubIN6thrust24THRUST_300001_SM_1000_NS6detail15normal_iteratorINS6_10device_ptrIiEEEEE9Policy600ESB_PNS0_8NullTypeESB_SF_m17evens_before_oddsiSE_EEvbT0_T1_T2_T3_T4_PT6_PT7_T5_NS1_7vsmem_tE)
        /*0488*/ 	.word	0x00000000


	//----- nvinfo : EIATTR_MIN_STACK_SIZE
	.align		4
.L_238:
        /*048c*/ 	.byte	0x04, 0x12
        /*048e*/ 	.short	(.L_240 - .L_239)
	.align		4
.L_239:
        /*0490*/ 	.word	index@(_ZN3cub18CUB_300001_SM_10006detail10merge_sort26DeviceMergeSortMergeKernelINS2_10policy_hubIN6thrust24THRUST_300001_SM_1000_NS6detail15normal_iteratorINS6_10device_ptrIiEEEEE9Policy600ESB_PNS0_8NullTypeESB_SF_j17evens_before_oddsiSE_EEvbT2_T3_T4_PT6_PT7_T5_PSJ_SJ_NS1_7vsmem_tE)
        /*0494*/ 	.word	0x00000000


	//----- nvinfo : EIATTR_MIN_STACK_SIZE
	.align		4
.L_240:
        /*0498*/ 	.byte	0x04, 0x12
        /*049a*/ 	.short	(.L_242 - .L_241)
	.align		4
.L_241:
        /*049c*/ 	.word	index@(_ZN3cub18CUB_300001_SM_10006detail10merge_sort30DeviceMergeSortPartitionKernelIN6thrust24THRUST_300001_SM_1000_NS6detail15normal_iteratorINS5_10device_ptrIiEEEEj17evens_before_oddsiEEvbT_PT2_T0_SF_PSF_T1_SF_i)
        /*04a0*/ 	.word	0x00000000


	//----- nvinfo : EIATTR_MIN_STACK_SIZE
	.align		4
.L_242:
        /*04a4*/ 	.byte	0x04, 0x12
        /*04a6*/ 	.short	(.L_244 - .L_243)
	.align		4
.L_243:
        /*04a8*/ 	.word	index@(_ZN3cub18CUB_300001_SM_10006detail10merge_sort30DeviceMergeSortBlockSortKernelINS2_10policy_hubIN6thrust24THRUST_300001_SM_1000_NS6detail15normal_iteratorINS6_10device_ptrIiEEEEE9Policy600ESB_PNS0_8NullTypeESB_SF_j17evens_before_oddsiSE_EEvbT0_T1_T2_T3_T4_PT6_PT7_T5_NS1_7vsmem_tE)
        /*04ac*/ 	.word	0x00000000


	//----- nvinfo : EIATTR_MIN_STACK_SIZE
	.align		4
.L_244:
        /*04b0*/ 	.byte	0x04, 0x12
        /*04b2*/ 	.short	(.L_246 - .L_245)
	.align		4
.L_245:
        /*04b4*/ 	.word	index@(_ZN3cub18CUB_300001_SM_10006detail8for_each13static_kernelINS2_12policy_hub_t12policy_500_tElN6thrust24THRUST_300001_SM_1000_NS8cuda_cub10__tabulate7functorINS7_6detail15normal_iteratorINS7_10device_ptrIiEEEENS7_6system6detail7generic6detail22compute_sequence_valueIivEElEEEEvT0_T1_)
        /*04b8*/ 	.word	0x00000000


	//----- nvinfo : EIATTR_MIN_STACK_SIZE
	.align		4
.L_246:
        /*04bc*/ 	.byte	0x04, 0x12
        /*04be*/ 	.short	(.L_248 - .L_247)
	.align		4
.L_247:
        /*04c0*/ 	.word	index@(_ZN3cub18CUB_300001_SM_10006detail8for_each13static_kernelINS2_12policy_hub_t12policy_500_tEmNS2_12op_wrapper_tImN6thrust24THRUST_300001_SM_1000_NS6detail23allocator_traits_detail24construct1_via_allocatorINS8_16device_allocatorIN4cuda3std3__44pairIiiEEEEEENS8_10device_ptrISH_EEEEEEvT0_T1_)
        /*04c4*/ 	.word	0x00000000


	//----- nvinfo : EIATTR_MIN_STACK_SIZE
	.align		4
.L_248:
        /*04c8*/ 	.byte	0x04, 0x12
        /*04ca*/ 	.short	(.L_250 - .L_249)
	.align		4
.L_249:
        /*04cc*/ 	.word	index@(_ZN3cub18CUB_300001_SM_10006detail8for_each13static_kernelINS2_12policy_hub_t12policy_500_tEmN6thrust24THRUST_300001_SM_1000_NS8cuda_cub20__uninitialized_fill7functorINS7_10device_ptrIfEEfEEEEvT0_T1_)
        /*04d0*/ 	.word	0x00000000


	//----- nvinfo : EIATTR_MIN_STACK_SIZE
	.align		4
.L_250:
        /*04d4*/ 	.byte	0x04, 0x12
        /*04d6*/ 	.short	(.L_252 - .L_251)
	.align		4
.L_251:
        /*04d8*/ 	.word	index@(_ZN3cub18CUB_300001_SM_10006detail8for_each13static_kernelINS2_12policy_hub_t12policy_500_tEmN6thrust24THRUST_300001_SM_1000_NS8cuda_cub20__uninitialized_fill7functorINS7_10device_ptrIiEEiEEEEvT0_T1_)
        /*04dc*/ 	.word	0x00000000


	//----- nvinfo : EIATTR_MIN_STACK_SIZE
	.align		4
.L_252:
        /*04e0*/ 	.byte	0x04, 0x12
        /*04e2*/ 	.short	(.L_254 - .L_253)
	.align		4
.L_253:
        /*04e4*/ 	.word	index@(_ZN3cub18CUB_300001_SM_10006detail11EmptyKernelIvEEvv)
        /*04e8*/ 	.word	0x00000000
.L_254:


//--------------------- .nv.compat                --------------------------
	.section	.nv.compat,"",@"SHT_CUDA_COMPAT_INFO"
	.align	4
        /*0000*/ 	.byte	0x02, 0x09, 0x00, 0x00, 0x02, 0x02, 0x01, 0x00, 0x02, 0x05, 0x05, 0x00, 0x03, 0x07, 0x01, 0x01
        /*0010*/ 	.byte	0x02, 0x03, 0x00, 0x00, 0x02, 0x06, 0x01, 0x00, 0x04, 0x0b, 0x08, 0x00, 0x09, 0x00, 0x00, 0x00
        /*0020*/ 	.byte	0x00, 0x00, 0x00, 0x00


//--------------------- .nv.info._ZN3cub18CUB_300001_SM_10006detail10radix_sort29DeviceRadixSortOnesweepKernelINS1_5radix10policy_hubIiiyE10Policy1000ELNS0_9SortOrderE1EiiyiiNS1_21identity_decomposer_tEEEvPT5_SB_PT3_PKSC_PT1_PKSG_PT2_PKSK_T4_iiT6_ --------------------------
	.section	.nv.info._ZN3cub18CUB_300001_SM_10006detail10radix_sort29DeviceRadixSortOnesweepKernelINS1_5radix10policy_hubIiiyE10Policy1000ELNS0_9SortOrderE1EiiyiiNS1_21identity_decomposer_tEEEvPT5_SB_PT3_PKSC_PT1_PKSG_PT2_PKSK_T4_iiT6_,"",@"SHT_CUDA_INFO"
	.sectionflags	@""
	.align	4


	//----- nvinfo : EIATTR_CUDA_API_VERSION
	.align		4
        /*0000*/ 	.byte	0x04, 0x37
        /*0002*/ 	.short	(.L_256 - .L_255)
.L_255:
        /*0004*/ 	.word	0x00000082


	//----- nvinfo : EIATTR_KPARAM_INFO
	.align		4
.L_256:
        /*0008*/ 	.byte	0x04, 0x17
        /*000a*/ 	.short	(.L_258 - .L_257)
.L_257:
        /*000c*/ 	.word	0x00000000
        /*0010*/ 	.short	0x000b
        /*0012*/ 	.short	0x004c
        /*0014*/ 	.byte	0x00, 0xf0, 0x05, 0x00


	//----- nvinfo : EIATTR_KPARAM_INFO
	.align		4
.L_258:
        /*0018*/ 	.byte	0x04, 0x17
        /*001a*/ 	.short	(.L_260 - .L_259)
.L_259:
        /*001c*/ 	.word	0x00000000
        /*0020*/ 	.short	0x000a
        /*0022*/ 	.short	0x0048
        /*0024*/ 	.byte	0x00, 0xf0, 0x11, 0x00


	//----- nvinfo : EIATTR_KPARAM_INFO
	.align		4
.L_260:
        /*0028*/ 	.byte	0x04, 0x17
        /*002a*/ 	.short	(.L_262 - .L_261)
.L_261:
        /*002c*/ 	.word	0x00000000
        /*0030*/ 	.short	0x0009
        /*0032*/ 	.short	0x0044
        /*0034*/ 	.byte	0x00, 0xf0, 0x11, 0x00


	//----- nvinfo : EIATTR_KPARAM_INFO
	.align		4
.L_262:
        /*0038*/ 	.byte	0x04, 0x17
        /*003a*/ 	.short	(.L_264 - .L_263)
.L_263:
        /*003c*/ 	.word	0x00000000
        /*0040*/ 	.short	0x0008
        /*0042*/ 	.short	0x0040
        /*0044*/ 	.byte	0x00, 0xf0, 0x11, 0x00


	//----- nvinfo : EIATTR_KPARAM_INFO
	.align		4
.L_264:
        /*0048*/ 	.byte	0x04, 0x17
        /*004a*/ 	.short	(.L_266 - .L_265)
.L_265:
        /*004c*/ 	.word	0x00000000
        /*0050*/ 	.short	0x0007
        /*0052*/ 	.short	0x0038
        /*0054*/ 	.byte	0x00, 0xf5, 0x21, 0x00


	//----- nvinfo : EIATTR_KPARAM_INFO
	.align		4
.L_266:
        /*0058*/ 	.byte	0x04, 0x17
        /*005a*/ 	.short	(.L_268 - .L_267)
.L_267:
        /*005c*/ 	.word	0x00000000
        /*0060*/ 	.short	0x0006
        /*0062*/ 	.short	0x0030
        /*0064*/ 	.byte	0x00, 0xf5, 0x21, 0x00


	//----- nvinfo : EIATTR_KPARAM_INFO
	.align		4
.L_268:
        /*0068*/ 	.byte	0x04, 0x17
        /*006a*/ 	.short	(.L_270 - .L_269)
.L_269:
        /*006c*/ 	.word	0x00000000
        /*0070*/ 	.short	0x0005
        /*0072*/ 	.short	0x0028
        /*0074*/ 	.byte	0x00, 0xf5, 0x21, 0x00


	//----- nvinfo : EIATTR_KPARAM_INFO
	.align		4
.L_270:
        /*0078*/ 	.byte	0x04, 0x17
        /*007a*/ 	.short	(.L_272 - .L_271)
.L_271:
        /*007c*/ 	.word	0x00000000
        /*0080*/ 	.short	0x0004
        /*0082*/ 	.short	0x0020
        /*0084*/ 	.byte	0x00, 0xf5, 0x21, 0x00


	//----- nvinfo : EIATTR_KPARAM_INFO
	.align		4
.L_272:
        /*0088*/ 	.byte	0x04, 0x17
        /*008a*/ 	.short	(.L_274 - .L_273)
.L_273:
        /*008c*/ 	.word	0x00000000
        /*0090*/ 	.short	0x0003
        /*0092*/ 	.short	0x0018
        /*0094*/ 	.byte	0x00, 0xf5, 0x21, 0x00


	//----- nvinfo : EIATTR_KPARAM_INFO
	.align		4
.L_274:
        /*0098*/ 	.byte	0x04, 0x17
        /*009a*/ 	.short	(.L_276 - .L_275)
.L_275:
        /*009c*/ 	.word	0x00000000
        /*00a0*/ 	.short	0x0002
        /*00a2*/ 	.short	0x0010
        /*00a4*/ 	.byte	0x00, 0xf5, 0x21, 0x00


	//----- nvinfo : EIATTR_KPARAM_INFO
	.align		4
.L_276:
        /*00a8*/ 	.byte	0x04, 0x17
        /*00aa*/ 	.short	(.L_278 - .L_277)
.L_277:
        /*00ac*/ 	.word	0x00000000
        /*00b0*/ 	.short	0x0001
        /*00b2*/ 	.short	0x0008
        /*00b4*/ 	.byte	0x00, 0xf5, 0x21, 0x00


	//----- nvinfo : EIATTR_KPARAM_INFO
	.align		4
.L_278:
        /*00b8*/ 	.byte	0x04, 0x17
        /*00ba*/ 	.short	(.L_280 - .L_279)
.L_279:
        /*00bc*/ 	.word	0x00000000
        /*00c0*/ 	.short	0x0000
        /*00c2*/ 	.short	0x0000
        /*00c4*/ 	.byte	0x00, 0xf5, 0x21, 0x00


	//----- nvinfo : EIATTR_SPARSE_MMA_MASK
	.align		4
.L_280:
        /*00c8*/ 	.byte	0x03, 0x50
        /*00ca*/ 	.short	0x0000


	//----- nvinfo : EIATTR_MAXREG_COUNT
	.align		4
        /*00cc*/ 	.byte	0x03, 0x1b
        /*00ce*/ 	.short	0x00a8


	//----- nvinfo : EIATTR_NUM_BARRIERS
	.align		4
        /*00d0*/ 	.byte	0x02, 0x4c
        /*00d2*/ 	.byte	0x01
	.zero		1


	//----- nvinfo : EIATTR_MERCURY_ISA_VERSION
	.align		4
        /*00d4*/ 	.byte	0x03, 0x5f
        /*00d6*/ 	.short	0x0101


	//----- nvinfo : EIATTR_COOP_GROUP_MASK_REGIDS
	.align		4
        /*00d8*/ 	.byte	0x04, 0x29
        /*00da*/ 	.short	(.L_282 - .L_281)


	//   ....[0]....
.L_281:
        /*00dc*/ 	.word	0xffffffff


	//   ....[1]....
        /*00e0*/ 	.word	0x05000006


	//   ....[2]....
        /*00e4*/ 	.word	0xffffffff


	//   ....[3]....
        /*00e8*/ 	.word	0xffffffff


	//   ....[4]....
        /*00ec*/ 	.word	0xffffffff


	//   ....[5]....
        /*00f0*/ 	.word	0xffffffff


	//   ....[6]....
        /*00f4*/ 	.word	0xffffffff


	//   ....[7]....
        /*00f8*/ 	.word	0xffffffff


	//   ....[8]....
        /*00fc*/ 	.word	0xffffffff


	//   ....[9]....
        /*0100*/ 	.word	0xffffffff


	//   ....[10]....
        /*0104*/ 	.word	0xffffffff


	//   ....[11]....
        /*0108*/ 	.word	0xffffffff


	//   ....[12]....
        /*010c*/ 	.word	0xffffffff


	//   ....[13]....
        /*0110*/ 	.word	0xffffffff


	//   ....[14]....
        /*0114*/ 	.word	0xffffffff


	//   ....[15]....
        /*0118*/ 	.word	0xffffffff


	//   ....[16]....
        /*011c*/ 	.word	0xffffffff


	//   ....[17]....
        /*0120*/ 	.word	0xffffffff


	//   ....[18]....
        /*0124*/ 	.word	0xffffffff


	//   ....[19]....
        /*0128*/ 	.word	0xffffffff


	//   ....[20]....
        /*012c*/ 	.word	0xffffffff


	//   ....[21]....
        /*0130*/ 	.word	0xffffffff


	//   ....[22]....
        /*0134*/ 	.word	0xffffffff


	//   ....[23]....
        /*0138*/ 	.word	0xffffffff


	//   ....[24]....
        /*013c*/ 	.word	0xffffffff


	//   ....[25]....
        /*0140*/ 	.word	0xffffffff


	//   ....[26]....
        /*0144*/ 	.word	0xffffffff


	//   ....[27]....
        /*0148*/ 	.word	0xffffffff


	//   ....[28]....
        /*014c*/ 	.word	0xffffffff


	//   ....[29]....
        /*0150*/ 	.word	0xffffffff


	//   ....[30]....
        /*0154*/ 	.word	0xffffffff


	//   ....[31]....
        /*0158*/ 	.word	0xffffffff


	//   ....[32]....
        /*015c*/ 	.word	0xffffffff


	//   ....[33]....
        /*0160*/ 	.word	0xffffffff


	//   ....[34]....
        /*0164*/ 	.word	0xffffffff


	//   ....[35]....
        /*0168*/ 	.word	0xffffffff


	//   ....[36]....
        /*016c*/ 	.word	0xffffffff


	//   ....[37]....
        /*0170*/ 	.word	0xffffffff


	//   ....[38]....
        /*0174*/ 	.word	0xffffffff


	//   ....[39]....
        /*0178*/ 	.word	0xffffffff


	//   ....[40]....
        /*017c*/ 	.word	0xffffffff


	//   ....[41]....
        /*0180*/ 	.word	0xffffffff


	//   ....[42]....
        /*0184*/ 	.word	0xffffffff


	//   ....[43]....
        /*0188*/ 	.word	0xffffffff


	//   ....[44]....
        /*018c*/ 	.word	0xffffffff


	//   ....[45]....
        /*0190*/ 	.word	0xffffffff


	//   ....[46]....
        /*0194*/ 	.word	0xffffffff


	//   ....[47]....
        /*0198*/ 	.word	0xffffffff


	//   ....[48]....
        /*019c*/ 	.word	0xffffffff


	//   ....[49]....
        /*01a0*/ 	.word	0xffffffff


	//   ....[50]....
        /*01a4*/ 	.word	0xffffffff


	//   ....[51]....
        /*01a8*/ 	.word	0xffffffff


	//   ....[52]....
        /*01ac*/ 	.word	0xffffffff


	//   ....[53]....
        /*01b0*/ 	.word	0xffffffff


	//   ....[54]....
        /*01b4*/ 	.word	0xffffffff


	//   ....[55]....
        /*01b8*/ 	.word	0xffffffff


	//   ....[56]....
        /*01bc*/ 	.word	0xffffffff


	//   ....[57]....
        /*01c0*/ 	.word	0xffffffff


	//   ....[58]....
        /*01c4*/ 	.word	0xffffffff


	//   ....[59]....
        /*01c8*/ 	.word	0xffffffff


	//   ....[60]....
        /*01cc*/ 	.word	0xffffffff


	//   ....[61]....
        /*01d0*/ 	.word	0xffffffff


	//   ....[62]....
        /*01d4*/ 	.word	0xffffffff


	//   ....[63]....
        /*01d8*/ 	.word	0xffffffff


	//   ....[64]....
        /*01dc*/ 	.word	0xffffffff


	//   ....[65]....
        /*01e0*/ 	.word	0xffffffff


	//   ....[66]....
        /*01e4*/ 	.word	0xffffffff


	//   ....[67]....
        /*01e8*/ 	.word	0xffffffff


	//   ....[68]....
        /*01ec*/ 	.word	0xffffffff


	//   ....[69]....
        /*01f0*/ 	.word	0xffffffff


	//   ....[70]....
        /*01f4*/ 	.word	0xffffffff


	//   ....[71]....
        /*01f8*/ 	.word	0xffffffff


	//   ....[72]....
        /*01fc*/ 	.word	0xffffffff


	//   ....[73]....
        /*0200*/ 	.word	0xffffffff


	//   ....[74]....
        /*0204*/ 	.word	0xffffffff


	//   ....[75]....
        /*0208*/ 	.word	0xffffffff


	//   ....[76]....
        /*020c*/ 	.word	0xffffffff


	//   ....[77]....
        /*0210*/ 	.word	0xffffffff


	//   ....[78]....
        /*0214*/ 	.word	0xffffffff


	//   ....[79]....
        /*0218*/ 	.word	0xffffffff


	//   ....[80]....
        /*021c*/ 	.word	0xffffffff


	//   ....[81]....
        /*0220*/ 	.word	0xffffffff


	//   ....[82]....
        /*0224*/ 	.word	0xffffffff


	//   ....[83]....
        /*0228*/ 	.word	0xffffffff


	//   ....[84]....
        /*022c*/ 	.word	0xffffffff


	//   ....[85]....
        /*0230*/ 	.word	0xffffffff


	//   ....[86]....
        /*0234*/ 	.word	0xffffffff


	//   ....[87]....
        /*0238*/ 	.word	0xffffffff


	//   ....[88]....
        /*023c*/ 	.word	0xffffffff


	//   ....[89]....
        /*0240*/ 	.word	0xffffffff


	//   ....[90]....
        /*0244*/ 	.word	0xffffffff


	//   ....[91]....
        /*0248*/ 	.word	0xffffffff


	//   ....[92]....
        /*024c*/ 	.word	0xffffffff


	//   ....[93]....
        /*0250*/ 	.word	0xffffffff


	//   ....[94]....
        /*0254*/ 	.word	0xffffffff


	//   ....[95]....
        /*0258*/ 	.word	0xffffffff


	//   ....[96]....
        /*025c*/ 	.word	0xffffffff


	//   ....[97]....
        /*0260*/ 	.word	0xffffffff


	//   ....[98]....
        /*0264*/ 	.word	0xffffffff


	//   ....[99]....
        /*0268*/ 	.word	0xffffffff


	//   ....[100]....
        /*026c*/ 	.word	0xffffffff


	//   ....[101]....
        /*0270*/ 	.word	0xffffffff


	//   ....[102]....
        /*0274*/ 	.word	0xffffffff


	//   ....[103]....
        /*0278*/ 	.word	0xffffffff


	//   ....[104]....
        /*027c*/ 	.word	0xffffffff


	//   ....[105]....
        /*0280*/ 	.word	0xffffffff


	//   ....[106]....
        /*0284*/ 	.word	0xffffffff


	//   ....[107]....
        /*0288*/ 	.word	0xffffffff


	//   ....[108]....
        /*028c*/ 	.word	0xffffffff


	//   ....[109]....
        /*0290*/ 	.word	0xffffffff


	//   ....[110]....
        /*0294*/ 	.word	0xffffffff


	//   ....[111]....
        /*0298*/ 	.word	0xffffffff


	//   ....[112]....
        /*029c*/ 	.word	0xffffffff


	//   ....[113]....
        /*02a0*/ 	.word	0xffffffff


	//   ....[114]....
        /*02a4*/ 	.word	0xffffffff


	//   ....[115]....
        /*02a8*/ 	.word	0xffffffff


	//   ....[116]....
        /*02ac*/ 	.word	0xffffffff


	//   ....[117]....
        /*02b0*/ 	.word	0xffffffff


	//   ....[118]....
        /*02b4*/ 	.word	0xffffffff


	//   ....[119]....
        /*02b8*/ 	.word	0xffffffff


	//   ....[120]....
        /*02bc*/ 	.word	0xffffffff


	//   ....[121]....
        /*02c0*/ 	.word	0xffffffff


	//   ....[122]....
        /*02c4*/ 	.word	0xffffffff


	//   ....[123]....
        /*02c8*/ 	.word	0xffffffff


	//   ....[124]....
        /*02cc*/ 	.word	0xffffffff


	//   ....[125]....
        /*02d0*/ 	.word	0xffffffff


	//   ....[126]....
        /*02d4*/ 	.word	0xffffffff


	//   ....[127]....
        /*02d8*/ 	.word	0xffffffff


	//   ....[128]....
        /*02dc*/ 	.word	0xffffffff


	//   ....[129]....
        /*02e0*/ 	.word	0xffffffff


	//   ....[130]....
        /*02e4*/ 	.word	0xffffffff


	//   ....[131]....
        /*02e8*/ 	.word	0xffffffff


	//   ....[132]....
        /*02ec*/ 	.word	0xffffffff


	//   ....[133]....
        /*02f0*/ 	.word	0xffffffff


	//   ....[134]....
        /*02f4*/ 	.word	0xffffffff


	//   ....[135]....
        /*02f8*/ 	.word	0xffffffff


	//   ....[136]....
        /*02fc*/ 	.word	0xffffffff


	//   ....[137]....
        /*0300*/ 	.word	0xffffffff


	//   ....[138]....
        /*0304*/ 	.word	0xffffffff


	//   ....[139]....
        /*0308*/ 	.word	0xffffffff


	//   ....[140]....
        /*030c*/ 	.word	0xffffffff


	//   ....[141]....
        /*0310*/ 	.word	0xffffffff


	//   ....[142]....
        /*0314*/ 	.word	0xffffffff


	//   ....[143]....
        /*0318*/ 	.word	0xffffffff


	//   ....[144]....
        /*031c*/ 	.word	0xffffffff


	//   ....[145]....
        /*0320*/ 	.word	0xffffffff


	//   ....[146]....
        /*0324*/ 	.word	0xffffffff


	//   ....[147]....
        /*0328*/ 	.word	0xffffffff


	//   ....[148]....
        /*032c*/ 	.word	0xffffffff


	//   ....[149]....
        /*0330*/ 	.word	0xffffffff


	//   ....[150]....
        /*0334*/ 	.word	0xffffffff


	//   ....[151]....
        /*0338*/ 	.word	0xffffffff


	//   ....[152]....
        /*033c*/ 	.word	0xffffffff


	//   ....[153]....
        /*0340*/ 	.word	0xffffffff


	//   ....[154]....
        /*0344*/ 	.word	0xffffffff


	//   ....[155]....
        /*0348*/ 	.word	0xffffffff


	//   ....[156]....
        /*034c*/ 	.word	0xffffffff


	//   ....[157]....
        /*0350*/ 	.word	0xffffffff


	//   ....[158]....
        /*0354*/ 	.word	0xffffffff


	//   ....[159]....
        /*0358*/ 	.word	0xffffffff


	//   ....[160]....
        /*035c*/ 	.word	0x05000006


	//   ....[161]....
        /*0360*/ 	.word	0xffffffff


	//   ....[162]....
        /*0364*/ 	.word	0xffffffff


	//   ....[163]....
        /*0368*/ 	.word	0xffffffff


	//   ....[164]....
        /*036c*/ 	.word	0xffffffff


	//   ....[165]....
        /*0370*/ 	.word	0xffffffff


	//   ....[166]....
        /*0374*/ 	.word	0xffffffff


	//   ....[167]....
        /*0378*/ 	.word	0xffffffff


	//   ....[168]....
        /*037c*/ 	.word	0xffffffff


	//   ....[169]....
        /*0380*/ 	.word	0xffffffff


	//   ....[170]....
        /*0384*/ 	.word	0xffffffff


	//   ....[171]....
        /*0388*/ 	.word	0xffffffff


	//   ....[172]....
        /*038c*/ 	.word	0xffffffff


	//   ....[173]....
        /*0390*/ 	.word	0xffffffff


	//   ....[174]....
        /*0394*/ 	.word	0xffffffff


	//   ....[175]....
        /*0398*/ 	.word	0xffffffff


	//   ....[176]....
        /*039c*/ 	.word	0xffffffff


	//   ....[177]....
        /*03a0*/ 	.word	0xffffffff


	//   ....[178]....
        /*03a4*/ 	.word	0xffffffff


	//   ....[179]....
        /*03a8*/ 	.word	0xffffffff


	//   ....[180]....
        /*03ac*/ 	.word	0xffffffff


	//   ....[181]....
        /*03b0*/ 	.word	0xffffffff


	//   ....[182]....
        /*03b4*/ 	.word	0xffffffff


	//   ....[183]....
        /*03b8*/ 	.word	0xffffffff


	//   ....[184]....
        /*03bc*/ 	.word	0xffffffff


	//   ....[185]....
        /*03c0*/ 	.word	0xffffffff


	//   ....[186]....
        /*03c4*/ 	.word	0xffffffff


	//   ....[187]....
        /*03c8*/ 	.word	0xffffffff


	//   ....[188]....
        /*03cc*/ 	.word	0xffffffff


	//   ....[189]....
        /*03d0*/ 	.word	0xffffffff


	//   ....[190]....
        /*03d4*/ 	.word	0xffffffff


	//   ....[191]....
        /*03d8*/ 	.word	0xffffffff


	//   ....[192]....
        /*03dc*/ 	.word	0xffffffff


	//   ....[193]....
        /*03e0*/ 	.word	0xffffffff


	//   ....[194]....
        /*03e4*/ 	.word	0xffffffff


	//   ....[195]....
        /*03e8*/ 	.word	0xffffffff


	//   ....[196]....
        /*03ec*/ 	.word	0xffffffff


	//   ....[197]....
        /*03f0*/ 	.word	0xffffffff


	//   ....[198]....
        /*03f4*/ 	.word	0xffffffff


	//   ....[199]....
        /*03f8*/ 	.word	0xffffffff


	//   ....[200]....
        /*03fc*/ 	.word	0xffffffff


	//   ....[201]....
        /*0400*/ 	.word	0xffffffff


	//   ....[202]....
        /*0404*/ 	.word	0xffffffff


	//   ....[203]....
        /*0408*/ 	.word	0xffffffff


	//   ....[204]....
        /*040c*/ 	.word	0xffffffff


	//   ....[205]....
        /*0410*/ 	.word	0xffffffff


	//   ....[206]....
        /*0414*/ 	.word	0xffffffff


	//   ....[207]....
        /*0418*/ 	.word	0xffffffff


	//   ....[208]....
        /*041c*/ 	.word	0xffffffff


	//   ....[209]....
        /*0420*/ 	.word	0xffffffff


	//   ....[210]....
        /*0424*/ 	.word	0xffffffff


	//   ....[211]....
        /*0428*/ 	.word	0xffffffff


	//   ....[212]....
        /*042c*/ 	.word	0xffffffff


	//   ....[213]....
        /*0430*/ 	.word	0xffffffff


	//   ....[214]....
        /*0434*/ 	.word	0xffffffff


	//   ....[215]....
        /*0438*/ 	.word	0xffffffff


	//   ....[216]....
        /*043c*/ 	.word	0xffffffff


	//   ....[217]....
        /*0440*/ 	.word	0xffffffff


	//   ....[218]....
        /*0444*/ 	.word	0xffffffff


	//   ....[219]....
        /*0448*/ 	.word	0xffffffff


	//   ....[220]....
        /*044c*/ 	.word	0xffffffff


	//   ....[221]....
        /*0450*/ 	.word	0xffffffff


	//   ....[222]....
        /*0454*/ 	.word	0xffffffff


	//   ....[223]....
        /*0458*/ 	.word	0xffffffff


	//   ....[224]....
        /*045c*/ 	.word	0xffffffff


	//   ....[225]....
        /*0460*/ 	.word	0xffffffff


	//   ....[226]....
        /*0464*/ 	.word	0xffffffff


	//   ....[227]....
        /*0468*/ 	.word	0xffffffff


	//   ....[228]....
        /*046c*/ 	.word	0xffffffff


	//   ....[229]....
        /*0470*/ 	.word	0x0500002f


	//   ....[230]....
        /*0474*/ 	.word	0x0500002f


	//   ....[231]....
        /*0478*/ 	.word	0x0500002f


	//   ....[232]....
        /*047c*/ 	.word	0x0500002f


	//   ....[233]....
        /*0480*/ 	.word	0x0500002f


	//----- nvinfo : EIATTR_COOP_GROUP_INSTR_OFFSETS
	.align		4
.L_282:
        /*0484*/ 	.byte	0x04, 0x28
        /*0486*/ 	.short	(.L_284 - .L_283)


	//   ....[0]....
.L_283:
        /*0488*/ 	.word	0x00000e40


	//   ....[1]....
        /*048c*/ 	.word	0x00001890


	//   ....[2]....
        /*0490*/ 	.word	0x00002ad0


	//   ....[3]....
        /*0494*/ 	.word	0x00002af0


	//   ....[4]....
        /*0498*/ 	.word	0x00002b10


	//   ....[5]....
        /*049c*/ 	.word	0x00002b30


	//   ....[6]....
        /*04a0*/ 	.word	0x00002b50


	//   ....[7]....
        /*04a4*/ 	.word	0x00003000


	//   ....[8]....
        /*04a8*/ 	.word	0x00003010


	//   ....[9]....
        /*04ac*/ 	.word	0x00003030


	//   ....[10]....
        /*04b0*/ 	.word	0x00003050


	//   ....[11]....
        /*04b4*/ 	.word	0x000030a0


	//   ....[12]....
        /*04b8*/ 	.word	0x000030d0


	//   ....[13]....
        /*04bc*/ 	.word	0x00003120


	//   ....[14]....
        /*04c0*/ 	.word	0x00003160


	//   ....[15]....
        /*04c4*/ 	.word	0x00003250


	//   ....[16]....
        /*04c8*/ 	.word	0x00003280


	//   ....[17]....
        /*04cc*/ 	.word	0x00003290


	//   ....[18]....
        /*04d0*/ 	.word	0x000032b0


	//   ....[19]....
        /*04d4*/ 	.word	0x000032f0


	//   ....[20]....
        /*04d8*/ 	.word	0x00003320


	//   ....[21]....
        /*04dc*/ 	.word	0x00003360


	//   ....[22]....
        /*04e0*/ 	.word	0x00003380


	//   ....[23]....
        /*04e4*/ 	.word	0x000033a0


	//   ....[24]....
        /*04e8*/ 	.word	0x00003490


	//   ....[25]....
        /*04ec*/ 	.word	0x000034c0


	//   ....[26]....
        /*04f0*/ 	.word	0x000034d0


	//   ....[27]....
        /*04f4*/ 	.word	0x000034f0


	//   ....[28]....
        /*04f8*/ 	.word	0x00003530


	//   ....[29]....
        /*04fc*/ 	.word	0x00003560


	//   ....[30]....
        /*0500*/ 	.word	0x000035a0


	//   ....[31]....
        /*0504*/ 	.word	0x000035c0


	//   ....[32]....
        /*0508*/ 	.word	0x000035e0


	//   ....[33]....
        /*050c*/ 	.word	0x000036d0


	//   ....[34]....
        /*0510*/ 	.word	0x00003700


	//   ....[35]....
        /*0514*/ 	.word	0x00003710


	//   ....[36]....
        /*0518*/ 	.word	0x00003730


	//   ....[37]....
        /*051c*/ 	.word	0x00003770


	//   ....[38]....
        /*0520*/ 	.word	0x000037a0


	//   ....[39]....
        /*0524*/ 	.word	0x000037e0


	//   ....[40]....
        /*0528*/ 	.word	0x00003800


	//   ....[41]....
        /*052c*/ 	.word	0x00003820


	//   ....[42]....
        /*0530*/ 	.word	0x00003930


	//   ....[43]....
        /*0534*/ 	.word	0x00003960


	//   ....[44]....
        /*0538*/ 	.word	0x00003970


	//   ....[45]....
        /*053c*/ 	.word	0x00003990


	//   ....[46]....
        /*0540*/ 	.word	0x000039d0


	//   ....[47]....
        /*0544*/ 	.word	0x00003a00


	//   ....[48]....
        /*0548*/ 	.word	0x00003a40


	//   ....[49]....
        /*054c*/ 	.word	0x00003a60


	//   ....[50]....
        /*0550*/ 	.word	0x00003a80


	//   ....[51]....
        /*0554*/ 	.word	0x00003b90


	//   ....[52]....
        /*0558*/ 	.word	0x00003bc0


	//   ....[53]....
        /*055c*/ 	.word	0x00003bd0


	//   ....[54]....
        /*0560*/ 	.word	0x00003bf0


	//   ....[55]....
        /*0564*/ 	.word	0x00003c30


	//   ....[56]....
        /*0568*/ 	.word	0x00003c60


	//   ....[57]....
        /*056c*/ 	.word	0x00003ca0


	//   ....[58]....
        /*0570*/ 	.word	0x00003cc0


	//   ....[59]....
        /*0574*/ 	.word	0x00003ce0


	//   ....[60]....
        /*0578*/ 	.word	0x00003df0


	//   ....[61]....
        /*057c*/ 	.word	0x00003e20


	//   ....[62]....
        /*0580*/ 	.word	0x00003e30


	//   ....[63]....
        /*0584*/ 	.word	0x00003e50


	//   ....[64]....
        /*0588*/ 	.word	0x00003e90


	//   ....[65]....
        /*058c*/ 	.word	0x00003ec0


	//   ....[66]....
        /*0590*/ 	.word	0x00003f00


	//   ....[67]....
        /*0594*/ 	.word	0x00003f20


	//   ....[68]....
        /*0598*/ 	.word	0x00003f40


	//   ....[69]....
        /*059c*/ 	.word	0x00004050


	//   ....[70]....
        /*05a0*/ 	.word	0x00004080


	//   ....[71]....
        /*05a4*/ 	.word	0x00004090


	//   ....[72]....
        /*05a8*/ 	.word	0x000040b0


	//   ....[73]....
        /*05ac*/ 	.word	0x000040f0


	//   ....[74]....
        /*05b0*/ 	.word	0x00004120


	//   ....[75]....
        /*05b4*/ 	.word	0x00004160


	//   ....[76]....
        /*05b8*/ 	.word	0x00004180


	//   ....[77]....
        /*05bc*/ 	.word	0x000041a0


	//   ....[78]....
        /*05c0*/ 	.word	0x000042b0


	//   ....[79]....
        /*05c4*/ 	.word	0x00004300


	//   ....[80]....
        /*05c8*/ 	.word	0x00004310


	//   ....[81]....
        /*05cc*/ 	.word	0x00004330


	//   ....[82]....
        /*05d0*/ 	.word	0x00004370


	//   ....[83]....
        /*05d4*/ 	.word	0x000043a0


	//   ....[84]....
        /*05d8*/ 	.word	0x000043e0


	//   ....[85]....
        /*05dc*/ 	.word	0x00004400


	//   ....[86]....
        /*05e0*/ 	.word	0x00004420


	//   ....[87]....
        /*05e4*/ 	.word	0x00004510


	//   ....[88]....
        /*05e8*/ 	.word	0x00004560


	//   ....[89]....
        /*05ec*/ 	.word	0x00004570


	//   ....[90]....
        /*05f0*/ 	.word	0x000045a0


	//   ....[91]....
        /*05f4*/ 	.word	0x000045c0


	//   ....[92]....
        /*05f8*/ 	.word	0x00004610


	//   ....[93]....
        /*05fc*/ 	.word	0x00004630


	//   ....[94]....
        /*0600*/ 	.word	0x00004670


	//   ....[95]....
        /*0604*/ 	.word	0x00004690


	//   ....[96]....
        /*0608*/ 	.word	0x00004770


	//   ....[97]....
        /*060c*/ 	.word	0x000047c0


	//   ....[98]....
        /*0610*/ 	.word	0x000047d0


	//   ....[99]....
        /*0614*/ 	.word	0x00004820


	//   ....[100]....
        /*0618*/ 	.word	0x00004850


	//   ....[101]....
        /*061c*/ 	.word	0x00004880


	//   ....[102]....
        /*0620*/ 	.word	0x000048b0


	//   ....[103]....
        /*0624*/ 	.word	0x000048e0


	//   ....[104]....
        /*0628*/ 	.word	0x00004910


	//   ....[105]....
        /*062c*/ 	.word	0x000049d0


	//   ....[106]....
        /*0630*/ 	.word	0x00004a20


	//   ....[107]....
        /*0634*/ 	.word	0x00004a30


	//   ....[108]....
        /*0638*/ 	.word	0x00004a80


	//   ....[109]....
        /*063c*/ 	.word	0x00004ab0


	//   ....[110]....
        /*0640*/ 	.word	0x00004ae0


	//   ....[111]....
        /*0644*/ 	.word	0x00004b10


	//   ....[112]....
        /*0648*/ 	.word	0x00004b40


	//   ....[113]....
        /*064c*/ 	.word	0x00004b70


	//   ....[114]....
        /*0650*/ 	.word	0x00004c60


	//   ....[115]....
        /*0654*/ 	.word	0x00004c80


	//   ....[116]....
        /*0658*/ 	.word	0x00004c90


	//   ....[117]....
        /*065c*/ 	.word	0x00004ce0


	//   ....[118]....
        /*0660*/ 	.word	0x00004d10


	//   ....[119]....
        /*0664*/ 	.word	0x00004d40


	//   ....[120]....
        /*0668*/ 	.word	0x00004d70


	//   ....[121]....
        /*066c*/ 	.word	0x00004da0


	//   ....[122]....
        /*0670*/ 	.word	0x00004dd0


	//   ....[123]....
        /*0674*/ 	.word	0x00004ec0


	//   ....[124]....
        /*0678*/ 	.word	0x00004f00


	//   ....[125]....
        /*067c*/ 	.word	0x00004f10


	//   ....[126]....
        /*0680*/ 	.word	0x00004f60


	//   ....[127]....
        /*0684*/ 	.word	0x00004f90


	//   ....[128]....
        /*0688*/ 	.word	0x00004fc0


	//   ....[129]....
        /*068c*/ 	.word	0x00004ff0


	//   ....[130]....
        /*0690*/ 	.word	0x00005020


	//   ....[131]....
        /*0694*/ 	.word	0x00005050


	//   ....[132]....
        /*0698*/ 	.word	0x00005140


	//   ....[133]....
        /*069c*/ 	.word	0x00005170


	//   ....[134]....
        /*06a0*/ 	.word	0x00005180


	//   ....[135]....
        /*06a4*/ 	.word	0x000051d0


	//   ....[136]....
        /*06a8*/ 	.word	0x00005200


	//   ....[137]....
        /*06ac*/ 	.word	0x00005230


	//   ....[138]....
        /*06b0*/ 	.word	0x00005260


	//   ....[139]....
        /*06b4*/ 	.word	0x00005290


	//   ....[140]....
        /*06b8*/ 	.word	0x000052c0


	//   ....[141]....
        /*06bc*/ 	.word	0x000053e0


	//   ....[142]....
        /*06c0*/ 	.word	0x000053f0


	//   ....[143]....
        /*06c4*/ 	.word	0x00005440


	//   ....[144]....
        /*06c8*/ 	.word	0x00005470


	//   ....[145]....
        /*06cc*/ 	.word	0x000054a0


	//   ....[146]....
        /*06d0*/ 	.word	0x000054d0


	//   ....[147]....
        /*06d4*/ 	.word	0x00005500


	//   ....[148]....
        /*06d8*/ 	.word	0x00005530


	//   ....[149]....
        /*06dc*/ 	.word	0x00005560


	//   ....[150]....
        /*06e0*/ 	.word	0x00005600


	//   ....[151]....
        /*06e4*/ 	.word	0x00005620


	//   ....[152]....
        /*06e8*/ 	.word	0x00005630


	//   ....[153]....
        /*06ec*/ 	.word	0x00005680


	//   ....[154]....
        /*06f0*/ 	.word	0x000056b0


	//   ....[155]....
        /*06f4*/ 	.word	0x000056e0


	//   ....[156]....
        /*06f8*/ 	.word	0x00005710


	//   ....[157]....
        /*06fc*/ 	.word	0x00005740


	//   ....[158]....
        /*0700*/ 	.word	0x00005770


	//   ....[159]....
        /*0704*/ 	.word	0x000058a0


	//   ....[160]....
        /*0708*/ 	.word	0x00005d40


	//   ....[161]....
        /*070c*/ 	.word	0x00006070


	//   ....[162]....
        /*0710*/ 	.word	0x00006130


	//   ....[163]....
        /*0714*/ 	.word	0x000061f0


	//   ....[164]....
        /*0718*/ 	.word	0x000062b0


	//   ....[165]....
        /*071c*/ 	.word	0x00006370


	//   ....[166]....
        /*0720*/ 	.word	0x00006430


	//   ....[167]....
        /*0724*/ 	.word	0x000064f0


	//   ....[168]....
        /*0728*/ 	.word	0x000065b0


	//   ....[169]....
        /*072c*/ 	.word	0x00006670


	//   ....[170]....
        /*0730*/ 	.word	0x00006730


	//   ....[171]....
        /*0734*/ 	.word	0x000067f0


	//   ....[172]....
        /*0738*/ 	.word	0x000068b0


	//   ....[173]....
        /*073c*/ 	.word	0x00006970


	//   ....[174]....
        /*0740*/ 	.word	0x00006a30


	//   ....[175]....
        /*0744*/ 	.word	0x00006af0


	//   ....[176]....
        /*0748*/ 	.word	0x00006bb0


	//   ....[177]....
        /*074c*/ 	.word	0x00006c70


	//   ....[178]....
        /*0750*/ 	.word	0x00006e60


	//   ....[179]....
        /*0754*/ 	.word	0x00006f90


	//   ....[180]....
        /*0758*/ 	.word	0x000070c0


	//   ....[181]....
        /*075c*/ 	.word	0x000071f0


	//   ....[182]....
        /*0760*/ 	.word	0x00007320


	//   ....[183]....
        /*0764*/ 	.word	0x00007450


	//   ....[184]....
        /*0768*/ 	.word	0x00007580


	//   ....[185]....
        /*076c*/ 	.word	0x000076b0


	//   ....[186]....
        /*0770*/ 	.word	0x000077e0


	//   ....[187]....
        /*0774*/ 	.word	0x00007910


	//   ....[188]....
        /*0778*/ 	.word	0x00007a40


	//   ....[189]....
        /*077c*/ 	.word	0x00007b60


	//   ....[190]....
        /*0780*/ 	.word	0x00007c70


	//   ....[191]....
        /*0784*/ 	.word	0x00007d80


	//   ....[192]....
        /*0788*/ 	.word	0x00007e90


	//   ....[193]....
        /*078c*/ 	.word	0x00007fa0


	//   ....[194]....
        /*0790*/ 	.word	0x000080b0


	//   ....[195]....
        /*0794*/ 	.word	0x00008eb0


	//   ....[196]....
        /*0798*/ 	.word	0x00008f40


	//   ....[197]....
        /*079c*/ 	.word	0x00008fc0


	//   ....[198]....
        /*07a0*/ 	.word	0x00009050


	//   ....[199]....
        /*07a4*/ 	.word	0x000090d0


	//   ....[200]....
        /*07a8*/ 	.word	0x00009160


	//   ....[201]....
        /*07ac*/ 	.word	0x000091e0


	//   ....[202]....
        /*07b0*/ 	.word	0x00009270


	//   ....[203]....
        /*07b4*/ 	.word	0x000092f0


	//   ....[204]....
        /*07b8*/ 	.word	0x00009380


	//   ....[205]....
        /*07bc*/ 	.word	0x00009400


	//   ....[206]....
        /*07c0*/ 	.word	0x00009490


	//   ....[207]....
        /*07c4*/ 	.word	0x00009510


	//   ....[208]....
        /*07c8*/ 	.word	0x000095a0


	//   ....[209]....
        /*07cc*/ 	.word	0x00009620


	//   ....[210]....
        /*07d0*/ 	.word	0x000096b0


	//   ....[211]....
        /*07d4*/ 	.word	0x00009730


	//   ....[212]....
        /*07d8*/ 	.word	0x00009890


	//   ....[213]....
        /*07dc*/ 	.word	0x00009960


	//   ....[214]....
        /*07e0*/ 	.word	0x00009a10


	//   ....[215]....
        /*07e4*/ 	.word	0x00009ad0


	//   ....[216]....
        /*07e8*/ 	.word	0x00009b80


	//   ....[217]....
        /*07ec*/ 	.word	0x00009c40


	//   ....[218]....
        /*07f0*/ 	.word	0x00009cf0


	//   ....[219]....
        /*07f4*/ 	.word	0x00009db0


	//   ....[220]....
        /*07f8*/ 	.word	0x00009e60


	//   ....[221]....
        /*07fc*/ 	.word	0x00009f20


	//   ....[222]....
        /*0800*/ 	.word	0x00009fd0


	//   ....[223]....
        /*0804*/ 	.word	0x0000a090


	//   ....[224]....
        /*0808*/ 	.word	0x0000a140


	//   ....[225]....
        /*080c*/ 	.word	0x0000a200


	//   ....[226]....
        /*0810*/ 	.word	0x0000a2a0


	//   ....[227]....
        /*0814*/ 	.word	0x0000a360


	//   ....[228]....
        /*0818*/ 	.word	0x0000a400


	//   ....[229]....
        /*081c*/ 	.word	0x0000a470


	//   ....[230]....
        /*0820*/ 	.word	0x0000a4e0


	//   ....[231]....
        /*0824*/ 	.word	0x0000a550


	//   ....[232]....
        /*0828*/ 	.word	0x0000a5c0


	//   ....[233]....
        /*082c*/ 	.word	0x0000a630


	//----- nvinfo : EIATTR_VRC_CTA_INIT_COUNT
	.align		4
.L_284:
        /*0830*/ 	.byte	0x02, 0x4a
	.zero		1
	.zero		1


	//----- nvinfo : EIATTR_EXIT_INSTR_OFFSETS
	.align		4
        /*0834*/ 	.byte	0x04, 0x1c
        /*0836*/ 	.short	(.L_286 - .L_285)


	//   ....[0]....
.L_285:
        /*0838*/ 	.word	0x00002570


	//   ....[1]....
        /*083c*/ 	.word	0x000028d0


	//   ....[2]....
        /*0840*/ 	.word	0x000028f0


	//   ....[3]....
        /*0844*/ 	.word	0x00009740


	//   ....[4]....
        /*0848*/ 	.word	0x0000a410


	//----- nvinfo : EIATTR_MAX_THREADS
	.align		4
.L_286:
        /*084c*/ 	.byte	0x04, 0x05
        /*084e*/ 	.short	(.L_288 - .L_287)
.L_287:
        /*0850*/ 	.word	0x00000180
        /*0854*/ 	.word	0x00000001
        /*0858*/ 	.word	0x00000001


	//----- nvinfo : EIATTR_CRS_STACK_SIZE
	.align		4
.L_288:
        /*085c*/ 	.byte	0x04, 0x1e
        /*085e*/ 	.short	(.L_290 - .L_289)
.L_289:
        /*0860*/ 	.word	0x00000000


	//----- nvinfo : EIATTR_CBANK_PARAM_SIZE
	.align		4
.L_290:
        /*0864*/ 	.byte	0x03, 0x19
        /*0866*/ 	.short	0x004d


	//----- nvinfo : EIATTR_PARAM_CBANK
	.align		4
        /*0868*/ 	.byte	0x04, 0x0a
        /*086a*/ 	.short	(.L_292 - .L_291)
	.align		4
.L_291:
        /*086c*/ 	.word	index@(.nv.constant0._ZN3cub18CUB_300001_SM_10006detail10radix_sort29DeviceRadixSortOnesweepKernelINS1_5radix10policy_hubIiiyE10Policy1000ELNS0_9SortOrderE1EiiyiiNS1_21identity_decomposer_tEEEvPT5_SB_PT3_PKSC_PT1_PKSG_PT2_PKSK_T4_iiT6_)
        /*0870*/ 	.short	0x0380
        /*0872*/ 	.short	0x004d


	//----- nvinfo : EIATTR_SW_WAR
	.align		4
.L_292:
        /*0874*/ 	.byte	0x04, 0x36
        /*0876*/ 	.short	(.L_294 - .L_293)
.L_293:
        /*0878*/ 	.word	0x00000008
.L_294:


//--------------------- .nv.info._ZN3cub18CUB_300001_SM_10006detail10radix_sort30DeviceRadixSortHistogramKernelINS1_5radix10policy_hubIiiyE10Policy1000ELNS0_9SortOrderE1EiyNS1_21identity_decomposer_tEEEvPT2_PKT1_SA_iiT3_ --------------------------
	.section	.nv.info._ZN3cub18CUB_300001_SM_10006detail10radix_sort30DeviceRadixSortHistogramKernelINS1_5radix10policy_hubIiiyE10Policy1000ELNS0_9SortOrderE1EiyNS1_21identity_decomposer_tEEEvPT2_PKT1_SA_iiT3_,"",@"SHT_CUDA_INFO"
	.sectionflags	@""
	.align	4


	//----- nvinfo : EIATTR_CUDA_API_VERSION
	.align		4
        /*0000*/ 	.byte	0x04, 0x37
        /*0002*/ 	.short	(.L_296 - .L_295)
.L_295:
        /*0004*/ 	.word	0x00000082


	//----- nvinfo : EIATTR_KPARAM_INFO
	.align		4
.L_296:
        /*0008*/ 	.byte	0x04, 0x17
        /*000a*/ 	.short	(.L_298 - .L_297)
.L_297:
        /*000c*/ 	.word	0x00000000
        /*0010*/ 	.short	0x0005
        /*0012*/ 	.short	0x0020
        /*0014*/ 	.byte	0x00, 0xf0, 0x05, 0x00


	//----- nvinfo : EIATTR_KPARAM_INFO
	.align		4
.L_298:
        /*0018*/ 	.byte	0x04, 0x17
        /*001a*/ 	.short	(.L_300 - .L_299)
.L_299:
        /*001c*/ 	.word	0x00000000
        /*0020*/ 	.short	0x0004
        /*0022*/ 	.short	0x001c
        /*0024*/ 	.byte	0x00, 0xf0, 0x11, 0x00


	//----- nvinfo : EIATTR_KPARAM_INFO
	.align		4
.L_300:
        /*0028*/ 	.byte	0x04, 0x17
        /*002a*/ 	.short	(.L_302 - .L_301)
.L_301:
        /*002c*/ 	.word	0x00000000
        /*0030*/ 	.short	0x0003
        /*0032*/ 	.short	0x0018
        /*0034*/ 	.byte	0x00, 0xf0, 0x11, 0x00


	//----- nvinfo : EIATTR_KPARAM_INFO
	.align		4
.L_302:
        /*0038*/ 	.byte	0x04, 0x17
        /*003a*/ 	.short	(.L_304 - .L_303)
.L_303:
        /*003c*/ 	.word	0x00000000
        /*0040*/ 	.short	0x0002
        /*0042*/ 	.short	0x0010
        /*0044*/ 	.byte	0x00, 0xf0, 0x21, 0x00


	//----- nvinfo : EIATTR_KPARAM_INFO
	.align		4
.L_304:
        /*0048*/ 	.byte	0x04, 0x17
        /*004a*/ 	.short	(.L_306 - .L_305)
.L_305:
        /*004c*/ 	.word	0x00000000
        /*0050*/ 	.short	0x0001
        /*0052*/ 	.short	0x0008
        /*0054*/ 	.byte	0x00, 0xf5, 0x21, 0x00


	//----- nvinfo : EIATTR_KPARAM_INFO
	.align		4
.L_306:
        /*0058*/ 	.byte	0x04, 0x17
        /*005a*/ 	.short	(.L_308 - .L_307)
.L_307:
        /*005c*/ 	.word	0x00000000
        /*0060*/ 	.short	0x0000
        /*0062*/ 	.short	0x0000
        /*0064*/ 	.byte	0x00, 0xf5, 0x21, 0x00


	//----- nvinfo : EIATTR_SPARSE_MMA_MASK
	.align		4
.L_308:
        /*0068*/ 	.byte	0x03, 0x50
        /*006a*/ 	.short	0x0000


	//----- nvinfo : EIATTR_MAXREG_COUNT
	.align		4
        /*006c*/ 	.byte	0x03, 0x1b
        /*006e*/ 	.short	0x00ff


	//----- nvinfo : EIATTR_NUM_BARRIERS
	.align		4
        /*0070*/ 	.byte	0x02, 0x4c
        /*0072*/ 	.byte	0x01
	.zero		1


	//----- nvinfo : EIATTR_MERCURY_ISA_VERSION
	.align		4
        /*0074*/ 	.byte	0x03, 0x5f
        /*0076*/ 	.short	0x0101


	//----- nvinfo : EIATTR_VRC_CTA_INIT_COUNT
	.align		4
        /*0078*/ 	.byte	0x02, 0x4a
	.zero		1
	.zero		1


	//----- nvinfo : EIATTR_EXIT_INSTR_OFFSETS
	.align		4
        /*007c*/ 	.byte	0x04, 0x1c
        /*007e*/ 	.short	(.L_310 - .L_309)


	//   ....[0]....
.L_309:
        /*0080*/ 	.word	0x00000040


	//   ....[1]....
        /*0084*/ 	.word	0x00002ee0


	//----- nvinfo : EIATTR_MAX_THREADS
	.align		4
.L_310:
        /*0088*/ 	.byte	0x04, 0x05
        /*008a*/ 	.short	(.L_312 - .L_311)
.L_311:
        /*008c*/ 	.word	0x00000080
        /*0090*/ 	.word	0x00000001
        /*0094*/ 	.word	0x00000001


	//----- nvinfo : EIATTR_CRS_STACK_SIZE
	.align		4
.L_312:
        /*0098*/ 	.byte	0x04, 0x1e
        /*009a*/ 	.short	(.L_314 - .L_313)
.L_313:
        /*009c*/ 	.word	0x00000000


	//----- nvinfo : EIATTR_CBANK_PARAM_SIZE
	.align		4
.L_314:
        /*00a0*/ 	.byte	0x03, 0x19
        /*00a2*/ 	.short	0x0021


	//----- nvinfo : EIATTR_PARAM_CBANK
	.align		4
        /*00a4*/ 	.byte	0x04, 0x0a
        /*00a6*/ 	.short	(.L_316 - .L_315)
	.align		4
.L_315:
        /*00a8*/ 	.word	index@(.nv.constant0._ZN3cub18CUB_300001_SM_10006detail10radix_sort30DeviceRadixSortHistogramKernelINS1_5radix10policy_hubIiiyE10Policy1000ELNS0_9SortOrderE1EiyNS1_21identity_decomposer_tEEEvPT2_PKT1_SA_iiT3_)
        /*00ac*/ 	.short	0x0380
        /*00ae*/ 	.short	0x0021


	//----- nvinfo : EIATTR_SW_WAR
	.align		4
.L_316:
        /*00b0*/ 	.byte	0x04, 0x36
        /*00b2*/ 	.short	(.L_318 - .L_317)
.L_317:
        /*00b4*/ 	.word	0x00000008
.L_318:


//--------------------- .nv.info._ZN3cub18CUB_300001_SM_10006detail10radix_sort31DeviceRadixSortSingleTileKernelINS1_5radix10policy_hubIiiyE10Policy1000ELNS0_9SortOrderE1EiiyNS1_21identity_decomposer_tEEEvPKT1_PSA_PKT2_PSE_T3_iiT4_ --------------------------
	.section	.nv.info._ZN3cub18CUB_300001_SM_10006detail10radix_sort31DeviceRadixSortSingleTileKernelINS1_5radix10policy_hubIiiyE10Policy1000ELNS0_9SortOrderE1EiiyNS1_21identity_decomposer_tEEEvPKT1_PSA_PKT2_PSE_T3_iiT4_,"",@"SHT_CUDA_INFO"
	.sectionflags	@""
	.align	4


	//----- nvinfo : EIATTR_CUDA_API_VERSION
	.align		4
        /*0000*/ 	.byte	0x04, 0x37
        /*0002*/ 	.short	(.L_320 - .L_319)
.L_319:
        /*0004*/ 	.word	0x00000082


	//----- nvinfo : EIATTR_KPARAM_INFO
	.align		4
.L_320:
        /*0008*/ 	.byte	0x04, 0x17
        /*000a*/ 	.short	(.L_322 - .L_321)
.L_321:
        /*000c*/ 	.word	0x00000000
        /*0010*/ 	.short	0x0007
        /*0012*/ 	.short	0x0030
        /*0014*/ 	.byte	0x00, 0xf0, 0x05, 0x00


	//----- nvinfo : EIATTR_KPARAM_INFO
	.align		4
.L_322:
        /*0018*/ 	.byte	0x04, 0x17
        /*001a*/ 	.short	(.L_324 - .L_323)
.L_323:
        /*001c*/ 	.word	0x00000000
        /*0020*/ 	.short	0x0006
        /*0022*/ 	.short	0x002c
        /*0024*/ 	.byte	0x00, 0xf0, 0x11, 0x00


	//----- nvinfo : EIATTR_KPARAM_INFO
	.align		4
.L_324:
        /*0028*/ 	.byte	0x04, 0x17
        /*002a*/ 	.short	(.L_326 - .L_325)
.L_325:
        /*002c*/ 	.word	0x00000000
        /*0030*/ 	.short	0x0005
        /*0032*/ 	.short	0x0028
        /*0034*/ 	.byte	0x00, 0xf0, 0x11, 0x00


	//----- nvinfo : EIATTR_KPARAM_INFO
	.align		4
.L_326:
        /*0038*/ 	.byte	0x04, 0x17
        /*003a*/ 	.short	(.L_328 - .L_327)
.L_327:
        /*003c*/ 	.word	0x00000000
        /*0040*/ 	.short	0x0004
        /*0042*/ 	.short	0x0020
        /*0044*/ 	.byte	0x00, 0xf0, 0x21, 0x00


	//----- nvinfo : EIATTR_KPARAM_INFO
	.align		4
.L_328:
        /*0048*/ 	.byte	0x04, 0x17
        /*004a*/ 	.short	(.L_330 - .L_329)
.L_329:
        /*004c*/ 	.word	0x00000000
        /*0050*/ 	.short	0x0003
        /*0052*/ 	.short	0x0018
        /*0054*/ 	.byte	0x00, 0xf5, 0x21, 0x00


	//----- nvinfo : EIATTR_KPARAM_INFO
	.align		4
.L_330:
        /*0058*/ 	.byte	0x04, 0x17
        /*005a*/ 	.short	(.L_332 - .L_331)
.L_331:
        /*005c*/ 	.word	0x00000000
        /*0060*/ 	.short	0x0002
        /*0062*/ 	.short	0x0010
        /*0064*/ 	.byte	0x00, 0xf5, 0x21, 0x00


	//----- nvinfo : EIATTR_KPARAM_INFO
	.align		4
.L_332:
        /*0068*/ 	.byte	0x04, 0x17
        /*006a*/ 	.short	(.L_334 - .L_333)
.L_333:
        /*006c*/ 	.word	0x00000000
        /*0070*/ 	.short	0x0001
        /*0072*/ 	.short	0x0008
        /*0074*/ 	.byte	0x00, 0xf5, 0x21, 0x00


	//----- nvinfo : EIATTR_KPARAM_INFO
	.align		4
.L_334:
        /*0078*/ 	.byte	0x04, 0x17
        /*007a*/ 	.short	(.L_336 - .L_335)
.L_335:
        /*007c*/ 	.word	0x00000000
        /*0080*/ 	.short	0x0000
        /*0082*/ 	.short	0x0000
        /*0084*/ 	.byte	0x00, 0xf5, 0x21, 0x00


	//----- nvinfo : EIATTR_SPARSE_MMA_MASK
	.align		4
.L_336:
        /*0088*/ 	.byte	0x03, 0x50
        /*008a*/ 	.short	0x0000


	//----- nvinfo : EIATTR_MAXREG_COUNT
	.align		4
        /*008c*/ 	.byte	0x03, 0x1b
        /*008e*/ 	.short	0x00ff


	//----- nvinfo : EIATTR_NUM_BARRIERS
	.align		4
        /*0090*/ 	.byte	0x02, 0x4c
        /*0092*/ 	.byte	0x01
	.zero		1


	//----- nvinfo : EIATTR_MERCURY_ISA_VERSION
	.align		4
        /*0094*/ 	.byte	0x03, 0x5f
        /*0096*/ 	.short	0x0101


	//----- nvinfo : EIATTR_COOP_GROUP_MASK_REGIDS
	.align		4
        /*0098*/ 	.byte	0x04, 0x29
        /*009a*/ 	.short	(.L_338 - .L_337)


	//   ....[0]....
.L_337:
        /*009c*/ 	.word	0xffffffff


	//   ....[1]....
        /*00a0*/ 	.word	0xffffffff


	//   ....[2]....
        /*00a4*/ 	.word	0xffffffff


	//   ....[3]....
        /*00a8*/ 	.word	0xffffffff


	//   ....[4]....
        /*00ac*/ 	.word	0xffffffff


	//----- nvinfo : EIATTR_COOP_GROUP_INSTR_OFFSETS
	.align		4
.L_338:
        /*00b0*/ 	.byte	0x04, 0x28
        /*00b2*/ 	.short	(.L_340 - .L_339)


	//   ....[0]....
.L_339:
        /*00b4*/ 	.word	0x00001de0


	//   ....[1]....
        /*00b8*/ 	.word	0x00001e00


	//   ....[2]....
        /*00bc*/ 	.word	0x00001e20


	//   ....[3]....
        /*00c0*/ 	.word	0x00001e40


	//   ....[4]....
        /*00c4*/ 	.word	0x00001e60


	//----- nvinfo : EIATTR_VRC_CTA_INIT_COUNT
	.align		4
.L_340:
        /*00c8*/ 	.byte	0x02, 0x4a
	.zero		1
	.zero		1


	//----- nvinfo : EIATTR_EXIT_INSTR_OFFSETS
	.align		4
        /*00cc*/ 	.byte	0x04, 0x1c
        /*00ce*/ 	.short	(.L_342 - .L_341)


	//   ....[0]....
.L_341:
        /*00d0*/ 	.word	0x00003bb0


	//   ....[1]....
        /*00d4*/ 	.word	0x00003c00


	//----- nvinfo : EIATTR_MAX_THREADS
	.align		4
.L_342:
        /*00d8*/ 	.byte	0x04, 0x05
        /*00da*/ 	.short	(.L_344 - .L_343)
.L_343:
        /*00dc*/ 	.word	0x00000100
        /*00e0*/ 	.word	0x00000001
        /*00e4*/ 	.word	0x00000001


	//----- nvinfo : EIATTR_CBANK_PARAM_SIZE
	.align		4
.L_344:
        /*00e8*/ 	.byte	0x03, 0x19
        /*00ea*/ 	.short	0x0031


	//----- nvinfo : EIATTR_PARAM_CBANK
	.align		4
        /*00ec*/ 	.byte	0x04, 0x0a
        /*00ee*/ 	.short	(.L_346 - .L_345)
	.align		4
.L_345:
        /*00f0*/ 	.word	index@(.nv.constant0._ZN3cub18CUB_300001_SM_10006detail10radix_sort31DeviceRadixSortSingleTileKernelINS1_5radix10policy_hubIiiyE10Policy1000ELNS0_9SortOrderE1EiiyNS1_21identity_decomposer_tEEEvPKT1_PSA_PKT2_PSE_T3_iiT4_)
        /*00f4*/ 	.short	0x0380
        /*00f6*/ 	.short	0x0031


	//----- nvinfo : EIATTR_SW_WAR
	.align		4
.L_346:
        /*00f8*/ 	.byte	0x04, 0x36
        /*00fa*/ 	.short	(.L_348 - .L_347)
.L_347:
        /*00fc*/ 	.word	0x00000008
.L_348:


//--------------------- .nv.info._ZN3cub18CUB_300001_SM_10006detail10radix_sort29DeviceRadixSortOnesweepKernelINS1_5radix10policy_hubIiiyE10Policy1000ELNS0_9SortOrderE0EiiyiiNS1_21identity_decomposer_tEEEvPT5_SB_PT3_PKSC_PT1_PKSG_PT2_PKSK_T4_iiT6_ --------------------------
	.section	.nv.info._ZN3cub18CUB_300001_SM_10006detail10radix_sort29DeviceRadixSortOnesweepKernelINS1_5radix10policy_hubIiiyE10Policy1000ELNS0_9SortOrderE0EiiyiiNS1_21identity_decomposer_tEEEvPT5_SB_PT3_PKSC_PT1_PKSG_PT2_PKSK_T4_iiT6_,"",@"SHT_CUDA_INFO"
	.sectionflags	@""
	.align	4


	//----- nvinfo : EIATTR_CUDA_API_VERSION
	.align		4
        /*0000*/ 	.byte	0x04, 0x37
        /*0002*/ 	.short	(.L_350 - .L_349)
.L_349:
        /*0004*/ 	.word	0x00000082


	//----- nvinfo : EIATTR_KPARAM_INFO
	.align		4
.L_350:
        /*0008*/ 	.byte	0x04, 0x17
        /*000a*/ 	.short	(.L_352 - .L_351)
.L_351:
        /*000c*/ 	.word	0x00000000
        /*0010*/ 	.short	0x000b
        /*0012*/ 	.short	0x004c
        /*0014*/ 	.byte	0x00, 0xf0, 0x05, 0x00


	//----- nvinfo : EIATTR_KPARAM_INFO
	.align		4
.L_352:
        /*0018*/ 	.byte	0x04, 0x17
        /*001a*/ 	.short	(.L_354 - .L_353)
.L_353:
        /*001c*/ 	.word	0x00000000
        /*0020*/ 	.short	0x000a
        /*0022*/ 	.short	0x0048
        /*0024*/ 	.byte	0x00, 0xf0, 0x11, 0x00


	//----- nvinfo : EIATTR_KPARAM_INFO
	.align		4
.L_354:
        /*0028*/ 	.byte	0x04, 0x17
        /*002a*/ 	.short	(.L_356 - .L_355)
.L_355:
        /*002c*/ 	.word	0x00000000
        /*0030*/ 	.short	0x0009
        /*0032*/ 	.short	0x0044
        /*0034*/ 	.byte	0x00, 0xf0, 0x11, 0x00


	//----- nvinfo : EIATTR_KPARAM_INFO
	.align		4
.L_356:
        /*0038*/ 	.byte	0x04, 0x17
        /*003a*/ 	.short	(.L_358 - .L_357)
.L_357:
        /*003c*/ 	.word	0x00000000
        /*0040*/ 	.short	0x0008
        /*0042*/ 	.short	0x0040
        /*0044*/ 	.byte	0x00, 0xf0, 0x11, 0x00


	//----- nvinfo : EIATTR_KPARAM_INFO
	.align		4
.L_358:
        /*0048*/ 	.byte	0x04, 0x17
        /*004a*/ 	.short	(.L_360 - .L_359)
.L_359:
        /*004c*/ 	.word	0x00000000
        /*0050*/ 	.short	0x0007
        /*0052*/ 	.short	0x0038
        /*0054*/ 	.byte	0x00, 0xf5, 0x21, 0x00


	//----- nvinfo : EIATTR_KPARAM_INFO
	.align		4
.L_360:
        /*0058*/ 	.byte	0x04, 0x17
        /*005a*/ 	.short	(.L_362 - .L_361)
.L_361:
        /*005c*/ 	.word	0x00000000
        /*0060*/ 	.short	0x0006
        /*0062*/ 	.short	0x0030
        /*0064*/ 	.byte	0x00, 0xf5, 0x21, 0x00


	//----- nvinfo : EIATTR_KPARAM_INFO
	.align		4
.L_362:
        /*0068*/ 	.byte	0x04, 0x17
        /*006a*/ 	.short	(.L_364 - .L_363)
.L_363:
        /*006c*/ 	.word	0x00000000
        /*0070*/ 	.short	0x0005
        /*0072*/ 	.short	0x0028
        /*0074*/ 	.byte	0x00, 0xf5, 0x21, 0x00


	//----- nvinfo : EIATTR_KPARAM_INFO
	.align		4
.L_364:
        /*0078*/ 	.byte	0x04, 0x17
        /*007a*/ 	.short	(.L_366 - .L_365)
.L_365:
        /*007c*/ 	.word	0x00000000
        /*0080*/ 	.short	0x0004
        /*0082*/ 	.short	0x0020
        /*0084*/ 	.byte	0x00, 0xf5, 0x21, 0x00


	//----- nvinfo : EIATTR_KPARAM_INFO
	.align		4
.L_366:
        /*0088*/ 	.byte	0x04, 0x17
        /*008a*/ 	.short	(.L_368 - .L_367)
.L_367:
        /*008c*/ 	.word	0x00000000
        /*0090*/ 	.short	0x0003
        /*0092*/ 	.short	0x0018
        /*0094*/ 	.byte	0x00, 0xf5, 0x21, 0x00


	//----- nvinfo : EIATTR_KPARAM_INFO
	.align		4
.L_368:
        /*0098*/ 	.byte	0x04, 0x17
        /*009a*/ 	.short	(.L_370 - .L_369)
.L_369:
        /*009c*/ 	.word	0x00000000
        /*00a0*/ 	.short	0x0002
        /*00a2*/ 	.short	0x0010
        /*00a4*/ 	.byte	0x00, 0xf5, 0x21, 0x00


	//----- nvinfo : EIATTR_KPARAM_INFO
	.align		4
.L_370:
        /*00a8*/ 	.byte	0x04, 0x17
        /*00aa*/ 	.short	(.L_372 - .L_371)
.L_371:
        /*00ac*/ 	.word	0x00000000
        /*00b0*/ 	.short	0x0001
        /*00b2*/ 	.short	0x0008
        /*00b4*/ 	.byte	0x00, 0xf5, 0x21, 0x00


	//----- nvinfo : EIATTR_KPARAM_INFO
	.align		4
.L_372:
        /*00b8*/ 	.byte	0x04, 0x17
        /*00ba*/ 	.short	(.L_374 - .L_373)
.L_373:
        /*00bc*/ 	.word	0x00000000
        /*00c0*/ 	.short	0x0000
        /*00c2*/ 	.short	0x0000
        /*00c4*/ 	.byte	0x00, 0xf5, 0x21, 0x00


	//----- nvinfo : EIATTR_SPARSE_MMA_MASK
	.align		4
.L_374:
        /*00c8*/ 	.byte	0x03, 0x50
        /*00ca*/ 	.short	0x0000


	//----- nvinfo : EIATTR_MAXREG_COUNT
	.align		4
        /*00cc*/ 	.byte	0x03, 0x1b
        /*00ce*/ 	.short	0x00a8


	//----- nvinfo : EIATTR_NUM_BARRIERS
	.align		4
        /*00d0*/ 	.byte	0x02, 0x4c
        /*00d2*/ 	.byte	0x01
	.zero		1


	//----- nvinfo : EIATTR_MERCURY_ISA_VERSION
	.align		4
        /*00d4*/ 	.byte	0x03, 0x5f
        /*00d6*/ 	.short	0x0101


	//----- nvinfo : EIATTR_COOP_GROUP_MASK_REGIDS
	.align		4
        /*00d8*/ 	.byte	0x04, 0x29
        /*00da*/ 	.short	(.L_376 - .L_375)


	//   ....[0]....
.L_375:
        /*00dc*/ 	.word	0xffffffff


	//   ....[1]....
        /*00e0*/ 	.word	0x05000006


	//   ....[2]....
        /*00e4*/ 	.word	0xffffffff


	//   ....[3]....
        /*00e8*/ 	.word	0xffffffff


	//   ....[4]....
        /*00ec*/ 	.word	0xffffffff


	//   ....[5]....
        /*00f0*/ 	.word	0xffffffff


	//   ....[6]....
        /*00f4*/ 	.word	0xffffffff


	//   ....[7]....
        /*00f8*/ 	.word	0xffffffff


	//   ....[8]....
        /*00fc*/ 	.word	0xffffffff


	//   ....[9]....
        /*0100*/ 	.word	0xffffffff


	//   ....[10]....
        /*0104*/ 	.word	0xffffffff


	//   ....[11]....
        /*0108*/ 	.word	0xffffffff


	//   ....[12]....
        /*010c*/ 	.word	0xffffffff


	//   ....[13]....
        /*0110*/ 	.word	0xffffffff


	//   ....[14]....
        /*0114*/ 	.word	0xffffffff


	//   ....[15]....
        /*0118*/ 	.word	0xffffffff


	//   ....[16]....
        /*011c*/ 	.word	0xffffffff


	//   ....[17]....
        /*0120*/ 	.word	0xffffffff


	//   ....[18]....
        /*0124*/ 	.word	0xffffffff


	//   ....[19]....
        /*0128*/ 	.word	0xffffffff


	//   ....[20]....
        /*012c*/ 	.word	0xffffffff


	//   ....[21]....
        /*0130*/ 	.word	0xffffffff


	//   ....[22]....
        /*0134*/ 	.word	0xffffffff


	//   ....[23]....
        /*0138*/ 	.word	0xffffffff


	//   ....[24]....
        /*013c*/ 	.word	0xffffffff


	//   ....[25]....
        /*0140*/ 	.word	0xffffffff


	//   ....[26]....
        /*0144*/ 	.word	0xffffffff


	//   ....[27]....
        /*0148*/ 	.word	0xffffffff


	//   ....[28]....
        /*014c*/ 	.word	0xffffffff


	//   ....[29]....
        /*0150*/ 	.word	0xffffffff


	//   ....[30]....
        /*0154*/ 	.word	0xffffffff


	//   ....[31]....
        /*0158*/ 	.word	0xffffffff


	//   ....[32]....
        /*015c*/ 	.word	0xffffffff


	//   ....[33]....
        /*0160*/ 	.word	0xffffffff


	//   ....[34]....
        /*0164*/ 	.word	0xffffffff


	//   ....[35]....
        /*0168*/ 	.word	0xffffffff


	//   ....[36]....
        /*016c*/ 	.word	0xffffffff


	//   ....[37]....
        /*0170*/ 	.word	0xffffffff


	//   ....[38]....
        /*0174*/ 	.word	0xffffffff


	//   ....[39]....
        /*0178*/ 	.word	0xffffffff


	//   ....[40]....
        /*017c*/ 	.word	0xffffffff


	//   ....[41]....
        /*0180*/ 	.word	0xffffffff


	//   ....[42]....
        /*0184*/ 	.word	0xffffffff


	//   ....[43]....
        /*0188*/ 	.word	0xffffffff


	//   ....[44]....
        /*018c*/ 	.word	0xffffffff


	//   ....[45]....
        /*0190*/ 	.word	0xffffffff


	//   ....[46]....
        /*0194*/ 	.word	0xffffffff


	//   ....[47]....
        /*0198*/ 	.word	0xffffffff


	//   ....[48]....
        /*019c*/ 	.word	0xffffffff


	//   ....[49]....
        /*01a0*/ 	.word	0xffffffff


	//   ....[50]....
        /*01a4*/ 	.word	0xffffffff


	//   ....[51]....
        /*01a8*/ 	.word	0xffffffff


	//   ....[52]....
        /*01ac*/ 	.word	0xffffffff


	//   ....[53]....
        /*01b0*/ 	.word	0xffffffff


	//   ....[54]....
        /*01b4*/ 	.word	0xffffffff


	//   ....[55]....
        /*01b8*/ 	.word	0xffffffff


	//   ....[56]....
        /*01bc*/ 	.word	0xffffffff


	//   ....[57]....
        /*01c0*/ 	.word	0xffffffff


	//   ....[58]....
        /*01c4*/ 	.word	0xffffffff


	//   ....[59]....
        /*01c8*/ 	.word	0xffffffff


	//   ....[60]....
        /*01cc*/ 	.word	0xffffffff


	//   ....[61]....
        /*01d0*/ 	.word	0xffffffff


	//   ....[62]....
        /*01d4*/ 	.word	0xffffffff


	//   ....[63]....
        /*01d8*/ 	.word	0xffffffff


	//   ....[64]....
        /*01dc*/ 	.word	0xffffffff


	//   ....[65]....
        /*01e0*/ 	.word	0xffffffff


	//   ....[66]....
        /*01e4*/ 	.word	0xffffffff


	//   ....[67]....
        /*01e8*/ 	.word	0xffffffff


	//   ....[68]....
        /*01ec*/ 	.word	0xffffffff


	//   ....[69]....
        /*01f0*/ 	.word	0xffffffff


	//   ....[70]....
        /*01f4*/ 	.word	0xffffffff


	//   ....[71]....
        /*01f8*/ 	.word	0xffffffff


	//   ....[72]....
        /*01fc*/ 	.word	0xffffffff


	//   ....[73]....
        /*0200*/ 	.word	0xffffffff


	//   ....[74]....
        /*0204*/ 	.word	0xffffffff


	//   ....[75]....
        /*0208*/ 	.word	0xffffffff


	//   ....[76]....
        /*020c*/ 	.word	0xffffffff


	//   ....[77]....
        /*0210*/ 	.word	0xffffffff


	//   ....[78]....
        /*0214*/ 	.word	0xffffffff


	//   ....[79]....
        /*0218*/ 	.word	0xffffffff


	//   ....[80]....
        /*021c*/ 	.word	0xffffffff


	//   ....[81]....
        /*0220*/ 	.word	0xffffffff


	//   ....[82]....
        /*0224*/ 	.word	0xffffffff


	//   ....[83]....
        /*0228*/ 	.word	0xffffffff


	//   ....[84]....
        /*022c*/ 	.word	0xffffffff


	//   ....[85]....
        /*0230*/ 	.word	0xffffffff


	//   ....[86]....
        /*0234*/ 	.word	0xffffffff


	//   ....[87]....
        /*0238*/ 	.word	0xffffffff


	//   ....[88]....
        /*023c*/ 	.word	0xffffffff


	//   ....[89]....
        /*0240*/ 	.word	0xffffffff


	//   ....[90]....
        /*0244*/ 	.word	0xffffffff


	//   ....[91]....
        /*0248*/ 	.word	0xffffffff


	//   ....[92]....
        /*024c*/ 	.word	0xffffffff


	//   ....[93]....
        /*0250*/ 	.word	0xffffffff


	//   ....[94]....
        /*0254*/ 	.word	0xffffffff


	//   ....[95]....
        /*0258*/ 	.word	0xffffffff


	//   ....[96]....
        /*025c*/ 	.word	0xffffffff


	//   ....[97]....
        /*0260*/ 	.word	0xffffffff


	//   ....[98]....
        /*0264*/ 	.word	0xffffffff


	//   ....[99]....
        /*0268*/ 	.word	0xffffffff


	//   ....[100]....
        /*026c*/ 	.word	0xffffffff


	//   ....[101]....
        /*0270*/ 	.word	0xffffffff


	//   ....[102]....
        /*0274*/ 	.word	0xffffffff


	//   ....[103]....
        /*0278*/ 	.word	0xffffffff


	//   ....[104]....
        /*027c*/ 	.word	0xffffffff


	//   ....[105]....
        /*0280*/ 	.word	0xffffffff


	//   ....[106]....
        /*0284*/ 	.word	0xffffffff


	//   ....[107]....
        /*0288*/ 	.word	0xffffffff


	//   ....[108]....
        /*028c*/ 	.word	0xffffffff


	//   ....[109]....
        /*0290*/ 	.word	0xffffffff


	//   ....[110]....
        /*0294*/ 	.word	0xffffffff


	//   ....[111]....
        /*0298*/ 	.word	0xffffffff


	//   ....[112]....
        /*029c*/ 	.word	0xffffffff


	//   ....[113]....
        /*02a0*/ 	.word	0xffffffff


	//   ....[114]....
        /*02a4*/ 	.word	0xffffffff


	//   ....[115]....
        /*02a8*/ 	.word	0xffffffff


	//   ....[116]....
        /*02ac*/ 	.word	0xffffffff


	//   ....[117]....
        /*02b0*/ 	.word	0xffffffff


	//   ....[118]....
        /*02b4*/ 	.word	0xffffffff


	//   ....[119]....
        /*02b8*/ 	.word	0xffffffff


	//   ....[120]....
        /*02bc*/ 	.word	0xffffffff


	//   ....[121]....
        /*02c0*/ 	.word	0xffffffff


	//   ....[122]....
        /*02c4*/ 	.word	0xffffffff


	//   ....[123]....
        /*02c8*/ 	.word	0xffffffff


	//   ....[124]....
        /*02cc*/ 	.word	0xffffffff


	//   ....[125]....
        /*02d0*/ 	.word	0xffffffff


	//   ....[126]....
        /*02d4*/ 	.word	0xffffffff


	//   ....[127]....
        /*02d8*/ 	.word	0xffffffff


	//   ....[128]....
        /*02dc*/ 	.word	0xffffffff


	//   ....[129]....
        /*02e0*/ 	.word	0xffffffff


	//   ....[130]....
        /*02e4*/ 	.word	0xffffffff


	//   ....[131]....
        /*02e8*/ 	.word	0xffffffff


	//   ....[132]....
        /*02ec*/ 	.word	0xffffffff


	//   ....[133]....
        /*02f0*/ 	.word	0xffffffff


	//   ....[134]....
        /*02f4*/ 	.word	0xffffffff


	//   ....[135]....
        /*02f8*/ 	.word	0xffffffff


	//   ....[136]....
        /*02fc*/ 	.word	0xffffffff


	//   ....[137]....
        /*0300*/ 	.word	0xffffffff


	//   ....[138]....
        /*0304*/ 	.word	0xffffffff


	//   ....[139]....
        /*0308*/ 	.word	0xffffffff


	//   ....[140]....
        /*030c*/ 	.word	0xffffffff


	//   ....[141]....
        /*0310*/ 	.word	0xffffffff


	//   ....[142]....
        /*0314*/ 	.word	0xffffffff


	//   ....[143]....
        /*0318*/ 	.word	0xffffffff


	//   ....[144]....
        /*031c*/ 	.word	0xffffffff


	//   ....[145]....
        /*0320*/ 	.word	0xffffffff


	//   ....[146]....
        /*0324*/ 	.word	0xffffffff


	//   ....[147]....
        /*0328*/ 	.word	0xffffffff


	//   ....[148]....
        /*032c*/ 	.word	0xffffffff


	//   ....[149]....
        /*0330*/ 	.word	0xffffffff


	//   ....[150]....
        /*0334*/ 	.word	0xffffffff


	//   ....[151]....
        /*0338*/ 	.word	0xffffffff


	//   ....[152]....
        /*033c*/ 	.word	0xffffffff


	//   ....[153]....
        /*0340*/ 	.word	0xffffffff


	//   ....[154]....
        /*0344*/ 	.word	0xffffffff


	//   ....[155]....
        /*0348*/ 	.word	0xffffffff


	//   ....[156]....
        /*034c*/ 	.word	0xffffffff


	//   ....[157]....
        /*0350*/ 	.word	0xffffffff


	//   ....[158]....
        /*0354*/ 	.word	0xffffffff


	//   ....[159]....
        /*0358*/ 	.word	0xffffffff


	//   ....[160]....
        /*035c*/ 	.word	0x05000006


	//   ....[161]....
        /*0360*/ 	.word	0xffffffff


	//   ....[162]....
        /*0364*/ 	.word	0xffffffff


	//   ....[163]....
        /*0368*/ 	.word	0xffffffff


	//   ....[164]....
        /*036c*/ 	.word	0xffffffff


	//   ....[165]....
        /*0370*/ 	.word	0xffffffff


	//   ....[166]....
        /*0374*/ 	.word	0xffffffff


	//   ....[167]....
        /*0378*/ 	.word	0xffffffff


	//   ....[168]....
        /*037c*/ 	.word	0xffffffff


	//   ....[169]....
        /*0380*/ 	.word	0xffffffff


	//   ....[170]....
        /*0384*/ 	.word	0xffffffff


	//   ....[171]....
        /*0388*/ 	.word	0xffffffff


	//   ....[172]....
        /*038c*/ 	.word	0xffffffff


	//   ....[173]....
        /*0390*/ 	.word	0xffffffff


	//   ....[174]....
        /*0394*/ 	.word	0xffffffff


	//   ....[175]....
        /*0398*/ 	.word	0xffffffff


	//   ....[176]....
        /*039c*/ 	.word	0xffffffff


	//   ....[177]....
        /*03a0*/ 	.word	0xffffffff


	//   ....[178]....
        /*03a4*/ 	.word	0xffffffff


	//   ....[179]....
        /*03a8*/ 	.word	0xffffffff


	//   ....[180]....
        /*03ac*/ 	.word	0xffffffff


	//   ....[181]....
        /*03b0*/ 	.word	0xffffffff


	//   ....[182]....
        /*03b4*/ 	.word	0xffffffff


	//   ....[183]....
        /*03b8*/ 	.word	0xffffffff


	//   ....[184]....
        /*03bc*/ 	.word	0xffffffff


	//   ....[185]....
        /*03c0*/ 	.word	0xffffffff


	//   ....[186]....
        /*03c4*/ 	.word	0xffffffff


	//   ....[187]....
        /*03c8*/ 	.word	0xffffffff


	//   ....[188]....
        /*03cc*/ 	.word	0xffffffff


	//   ....[189]....
        /*03d0*/ 	.word	0xffffffff


	//   ....[190]....
        /*03d4*/ 	.word	0xffffffff


	//   ....[191]....
        /*03d8*/ 	.word	0xffffffff


	//   ....[192]....
        /*03dc*/ 	.word	0xffffffff


	//   ....[193]....
        /*03e0*/ 	.word	0xffffffff


	//   ....[194]....
        /*03e4*/ 	.word	0xffffffff


	//   ....[195]....
        /*03e8*/ 	.word	0xffffffff


	//   ....[196]....
        /*03ec*/ 	.word	0xffffffff


	//   ....[197]....
        /*03f0*/ 	.word	0xffffffff


	//   ....[198]....
        /*03f4*/ 	.word	0xffffffff


	//   ....[199]....
        /*03f8*/ 	.word	0xffffffff


	//   ....[200]....
        /*03fc*/ 	.word	0xffffffff


	//   ....[201]....
        /*0400*/ 	.word	0xffffffff


	//   ....[202]....
        /*0404*/ 	.word	0xffffffff


	//   ....[203]....
        /*0408*/ 	.word	0xffffffff


	//   ....[204]....
        /*040c*/ 	.word	0xffffffff


	//   ....[205]....
        /*0410*/ 	.word	0xffffffff


	//   ....[206]....
        /*0414*/ 	.word	0xffffffff


	//   ....[207]....
        /*0418*/ 	.word	0xffffffff


	//   ....[208]....
        /*041c*/ 	.word	0xffffffff


	//   ....[209]....
        /*0420*/ 	.word	0xffffffff


	//   ....[210]....
        /*0424*/ 	.word	0xffffffff


	//   ....[211]....
        /*0428*/ 	.word	0xffffffff


	//   ....[212]....
        /*042c*/ 	.word	0xffffffff


	//   ....[213]....
        /*0430*/ 	.word	0xffffffff


	//   ....[214]....
        /*0434*/ 	.word	0xffffffff


	//   ....[215]....
        /*0438*/ 	.word	0xffffffff


	//   ....[216]....
        /*043c*/ 	.word	0xffffffff


	//   ....[217]....
        /*0440*/ 	.word	0xffffffff


	//   ....[218]....
        /*0444*/ 	.word	0xffffffff


	//   ....[219]....
        /*0448*/ 	.word	0xffffffff


	//   ....[220]....
        /*044c*/ 	.word	0xffffffff


	//   ....[221]....
        /*0450*/ 	.word	0xffffffff


	//   ....[222]....
        /*0454*/ 	.word	0xffffffff


	//   ....[223]....
        /*0458*/ 	.word	0xffffffff


	//   ....[224]....
        /*045c*/ 	.word	0xffffffff


	//   ....[225]....
        /*0460*/ 	.word	0xffffffff


	//   ....[226]....
        /*0464*/ 	.word	0xffffffff


	//   ....[227]....
        /*0468*/ 	.word	0xffffffff


	//   ....[228]....
        /*046c*/ 	.word	0xffffffff


	//   ....[229]....
        /*0470*/ 	.word	0x0500002f


	//   ....[230]....
        /*0474*/ 	.word	0x0500002f


	//   ....[231]....
        /*0478*/ 	.word	0x0500002f


	//   ....[232]....
        /*047c*/ 	.word	0x0500002f


	//   ....[233]....
        /*0480*/ 	.word	0x0500002f


	//----- nvinfo : EIATTR_COOP_GROUP_INSTR_OFFSETS
	.align		4
.L_376:
        /*0484*/ 	.byte	0x04, 0x28
        /*0486*/ 	.short	(.L_378 - .L_377)


	//   ....[0]....
.L_377:
        /*0488*/ 	.word	0x00000e40


	//   ....[1]....
        /*048c*/ 	.word	0x00001890


	//   ....[2]....
        /*0490*/ 	.word	0x00002ad0


	//   ....[3]....
        /*0494*/ 	.word	0x00002af0


	//   ....[4]....
        /*0498*/ 	.word	0x00002b10


	//   ....[5]....
        /*049c*/ 	.word	0x00002b30


	//   ....[6]....
        /*04a0*/ 	.word	0x00002b50


	//   ....[7]....
        /*04a4*/ 	.word	0x00003000


	//   ....[8]....
        /*04a8*/ 	.word	0x00003010


	//   ....[9]....
        /*04ac*/ 	.word	0x00003030


	//   ....[10]....
        /*04b0*/ 	.word	0x00003050


	//   ....[11]....
        /*04b4*/ 	.word	0x000030a0


	//   ....[12]....
        /*04b8*/ 	.word	0x000030d0


	//   ....[13]....
        /*04bc*/ 	.word	0x00003120


	//   ....[14]....
        /*04c0*/ 	.word	0x00003160


	//   ....[15]....
        /*04c4*/ 	.word	0x00003250


	//   ....[16]....
        /*04c8*/ 	.word	0x00003280


	//   ....[17]....
        /*04cc*/ 	.word	0x00003290


	//   ....[18]....
        /*04d0*/ 	.word	0x000032b0


	//   ....[19]....
        /*04d4*/ 	.word	0x000032f0


	//   ....[20]....
        /*04d8*/ 	.word	0x00003320


	//   ....[21]....
        /*04dc*/ 	.word	0x00003360


	//   ....[22]....
        /*04e0*/ 	.word	0x00003380


	//   ....[23]....
        /*04e4*/ 	.word	0x000033a0


	//   ....[24]....
        /*04e8*/ 	.word	0x00003490


	//   ....[25]....
        /*04ec*/ 	.word	0x000034c0


	//   ....[26]....
        /*04f0*/ 	.word	0x000034d0


	//   ....[27]....
        /*04f4*/ 	.word	0x000034f0


	//   ....[28]....
        /*04f8*/ 	.word	0x00003530


	//   ....[29]....
        /*04fc*/ 	.word	0x00003560


	//   ....[30]....
        /*0500*/ 	.word	0x000035a0


	//   ....[31]....
        /*0504*/ 	.word	0x000035c0


	//   ....[32]....
        /*0508*/ 	.word	0x000035e0


	//   ....[33]....
        /*050c*/ 	.word	0x000036d0


	//   ....[34]....
        /*0510*/ 	.word	0x00003700


	//   ....[35]....
        /*0514*/ 	.word	0x00003710


	//   ....[36]....
        /*0518*/ 	.word	0x00003730


	//   ....[37]....
        /*051c*/ 	.word	0x00003770


	//   ....[38]....
        /*0520*/ 	.word	0x000037a0


	//   ....[39]....
        /*0524*/ 	.word	0x000037e0


	//   ....[40]....
        /*0528*/ 	.word	0x00003800


	//   ....[41]....
        /*052c*/ 	.word	0x00003820


	//   ....[42]....
        /*0530*/ 	.word	0x00003930


	//   ....[43]....
        /*0534*/ 	.word	0x00003960


	//   ....[44]....
        /*0538*/ 	.word	0x00003970


	//   ....[45]....
        /*053c*/ 	.word	0x00003990


	//   ....[46]....
        /*0540*/ 	.word	0x000039d0


	//   ....[47]....
        /*0544*/ 	.word	0x00003a00


	//   ....[48]....
        /*0548*/ 	.word	0x00003a40


	//   ....[49]....
        /*054c*/ 	.word	0x00003a60


	//   ....[50]....
        /*0550*/ 	.word	0x00003a80


	//   ....[51]....
        /*0554*/ 	.word	0x00003b90


	//   ....[52]....
        /*0558*/ 	.word	0x00003bc0


	//   ....[53]....
        /*055c*/ 	.word	0x00003bd0


	//   ....[54]....
        /*0560*/ 	.word	0x00003bf0


	//   ....[55]....
        /*0564*/ 	.word	0x00003c30


	//   ....[56]....
        /*0568*/ 	.word	0x00003c60


	//   ....[57]....
        /*056c*/ 	.word	0x00003ca0


	//   ....[58]....
        /*0570*/ 	.word	0x00003cc0


	//   ....[59]....
        /*0574*/ 	.word	0x00003ce0


	//   ....[60]....
        /*0578*/ 	.word	0x00003df0


	//   ....[61]....
        /*057c*/ 	.word	0x00003e20


	//   ....[62]....
        /*0580*/ 	.word	0x00003e30


	//   ....[63]....
        /*0584*/ 	.word	0x00003e50


	//   ....[64]....
        /*0588*/ 	.word	0x00003e90


	//   ....[65]....
        /*058c*/ 	.word	0x00003ec0


	//   ....[66]....
        /*0590*/ 	.word	0x00003f00


	//   ....[67]....
        /*0594*/ 	.word	0x00003f20


	//   ....[68]....
        /*0598*/ 	.word	0x00003f40


	//   ....[69]....
        /*059c*/ 	.word	0x00004050


	//   ....[70]....
        /*05a0*/ 	.word	0x00004080


	//   ....[71]....
        /*05a4*/ 	.word	0x00004090


	//   ....[72]....
        /*05a8*/ 	.word	0x000040b0


	//   ....[73]....
        /*05ac*/ 	.word	0x000040f0


	//   ....[74]....
        /*05b0*/ 	.word	0x00004120


	//   ....[75]....
        /*05b4*/ 	.word	0x00004160


	//   ....[76]....
        /*05b8*/ 	.word	0x00004180


	//   ....[77]....
        /*05bc*/ 	.word	0x000041a0


	//   ....[78]....
        /*05c0*/ 	.word	0x000042b0


	//   ....[79]....
        /*05c4*/ 	.word	0x00004300


	//   ....[80]....
        /*05c8*/ 	.word	0x00004310


	//   ....[81]....
        /*05cc*/ 	.word	0x00004330


	//   ....[82]....
        /*05d0*/ 	.word	0x00004370


	//   ....[83]....
        /*05d4*/ 	.word	0x000043a0


	//   ....[84]....
        /*05d8*/ 	.word	0x000043e0


	//   ....[85]....
        /*05dc*/ 	.word	0x00004400


	//   ....[86]....
        /*05e0*/ 	.word	0x00004420


	//   ....[87]....
        /*05e4*/ 	.word	0x00004510


	//   ....[88]....
        /*05e8*/ 	.word	0x00004560


	//   ....[89]....
        /*05ec*/ 	.word	0x00004570


	//   ....[90]....
        /*05f0*/ 	.word	0x000045a0


	//   ....[91]....
        /*05f4*/ 	.word	0x000045c0


	//   ....[92]....
        /*05f8*/ 	.word	0x00004610


	//   ....[93]....
        /*05fc*/ 	.word	0x00004630


	//   ....[94]....
        /*0600*/ 	.word	0x00004670


	//   ....[95]....
        /*0604*/ 	.word	0x00004690


	//   ....[96]....
        /*0608*/ 	.word	0x00004770


	//   ....[97]....
        /*060c*/ 	.word	0x000047c0


	//   ....[98]....
        /*0610*/ 	.word	0x000047d0


	//   ....[99]....
        /*0614*/ 	.word	0x00004820


	//   ....[100]....
        /*0618*/ 	.word	0x00004850


	//   ....[101]....
        /*061c*/ 	.word	0x00004880


	//   ....[102]....
        /*0620*/ 	.word	0x000048b0


	//   ....[103]....
        /*0624*/ 	.word	0x000048e0


	//   ....[104]....
        /*0628*/ 	.word	0x00004910


	//   ....[105]....
        /*062c*/ 	.word	0x000049d0


	//   ....[106]....
        /*0630*/ 	.word	0x00004a20


	//   ....[107]....
        /*0634*/ 	.word	0x00004a30


	//   ....[108]....
        /*0638*/ 	.word	0x00004a80


	//   ....[109]....
        /*063c*/ 	.word	0x00004ab0


	//   ....[110]....
        /*0640*/ 	.word	0x00004ae0


	//   ....[111]....
        /*0644*/ 	.word	0x00004b10


	//   ....[112]....
        /*0648*/ 	.word	0x00004b40


	//   ....[113]....
        /*064c*/ 	.word	0x00004b70


	//   ....[114]....
        /*0650*/ 	.word	0x00004c60


	//   ....[115]....
        /*0654*/ 	.word	0x00004c80


	//   ....[116]....
        /*0658*/ 	.word	0x00004c90


	//   ....[117]....
        /*065c*/ 	.word	0x00004ce0


	//   ....[118]....
        /*0660*/ 	.word	0x00004d10


	//   ....[119]....
        /*0664*/ 	.word	0x00004d40


	//   ....[120]....
        /*0668*/ 	.word	0x00004d70


	//   ....[121]....
        /*066c*/ 	.word	0x00004da0


	//   ....[122]....
        /*0670*/ 	.word	0x00004dd0


	//   ....[123]....
        /*0674*/ 	.word	0x00004ec0


	//   ....[124]....
        /*0678*/ 	.word	0x00004f00


	//   ....[125]....
        /*067c*/ 	.word	0x00004f10


	//   ....[126]....
        /*0680*/ 	.word	0x00004f60


	//   ....[127]....
        /*0684*/ 	.word	0x00004f90


	//   ....[128]....
        /*0688*/ 	.word	0x00004fc0


	//   ....[129]....
        /*068c*/ 	.word	0x00004ff0


	//   ....[130]....
        /*0690*/ 	.word	0x00005020


	//   ....[131]....
        /*0694*/ 	.word	0x00005050


	//   ....[132]....
        /*0698*/ 	.word	0x00005140


	//   ....[133]....
        /*069c*/ 	.word	0x00005170


	//   ....[134]....
        /*06a0*/ 	.word	0x00005180


	//   ....[135]....
        /*06a4*/ 	.word	0x000051d0


	//   ....[136]....
        /*06a8*/ 	.word	0x00005200


	//   ....[137]....
        /*06ac*/ 	.word	0x00005230


	//   ....[138]....
        /*06b0*/ 	.word	0x00005260


	//   ....[139]....
        /*06b4*/ 	.word	0x00005290


	//   ....[140]....
        /*06b8*/ 	.word	0x000052c0


	//   ....[141]....
        /*06bc*/ 	.word	0x000053e0


	//   ....[142]....
        /*06c0*/ 	.word	0x000053f0


	//   ....[143]....
        /*06c4*/ 	.word	0x00005440


	//   ....[144]....
        /*06c8*/ 	.word	0x00005470


	//   ....[145]....
        /*06cc*/ 	.word	0x000054a0


	//   ....[146]....
        /*06d0*/ 	.word	0x000054d0


	//   ....[147]....
        /*06d4*/ 	.word	0x00005500


	//   ....[148]....
        /*06d8*/ 	.word	0x00005530


	//   ....[149]....
        /*06dc*/ 	.word	0x00005560


	//   ....[150]....
        /*06e0*/ 	.word	0x00005600


	//   ....[151]....
        /*06e4*/ 	.word	0x00005620


	//   ....[152]....
        /*06e8*/ 	.word	0x00005630


	//   ....[153]....
        /*06ec*/ 	.word	0x00005680


	//   ....[154]....
        /*06f0*/ 	.word	0x000056b0


	//   ....[155]....
        /*06f4*/ 	.word	0x000056e0


	//   ....[156]....
        /*06f8*/ 	.word	0x00005710


	//   ....[157]....
        /*06fc*/ 	.word	0x00005740


	//   ....[158]....
        /*0700*/ 	.word	0x00005770


	//   ....[159]....
        /*0704*/ 	.word	0x000058a0


	//   ....[160]....
        /*0708*/ 	.word	0x00005d40


	//   ....[161]....
        /*070c*/ 	.word	0x00006070


	//   ....[162]....
        /*0710*/ 	.word	0x00006130


	//   ....[163]....
        /*0714*/ 	.word	0x000061f0


	//   ....[164]....
        /*0718*/ 	.word	0x000062b0


	//   ....[165]....
        /*071c*/ 	.word	0x00006370


	//   ....[166]....
        /*0720*/ 	.word	0x00006430


	//   ....[167]....
        /*0724*/ 	.word	0x000064f0


	//   ....[168]....
        /*0728*/ 	.word	0x000065b0


	//   ....[169]....
        /*072c*/ 	.word	0x00006670


	//   ....[170]....
        /*0730*/ 	.word	0x00006730


	//   ....[171]....
        /*0734*/ 	.word	0x000067f0


	//   ....[172]....
        /*0738*/ 	.word	0x000068b0


	//   ....[173]....
        /*073c*/ 	.word	0x00006970


	//   ....[174]....
        /*0740*/ 	.word	0x00006a30


	//   ....[175]....
        /*0744*/ 	.word	0x00006af0


	//   ....[176]....
        /*0748*/ 	.word	0x00006bb0


	//   ....[177]....
        /*074c*/ 	.word	0x00006c70


	//   ....[178]....
        /*0750*/ 	.word	0x00006e60


	//   ....[179]....
        /*0754*/ 	.word	0x00006f90


	//   ....[180]....
        /*0758*/ 	.word	0x000070c0


	//   ....[181]....
        /*075c*/ 	.word	0x000071f0


	//   ....[182]....
        /*0760*/ 	.word	0x00007320


	//   ....[183]....
        /*0764*/ 	.word	0x00007450


	//   ....[184]....
        /*0768*/ 	.word	0x00007580


	//   ....[185]....
        /*076c*/ 	.word	0x000076b0


	//   ....[186]....
        /*0770*/ 	.word	0x000077e0


	//   ....[187]....
        /*0774*/ 	.word	0x00007910


	//   ....[188]....
        /*0778*/ 	.word	0x00007a40


	//   ....[189]....
        /*077c*/ 	.word	0x00007b60


	//   ....[190]....
        /*0780*/ 	.word	0x00007c70


	//   ....[191]....
        /*0784*/ 	.word	0x00007d80


	//   ....[192]....
        /*0788*/ 	.word	0x00007e90


	//   ....[193]....
        /*078c*/ 	.word	0x00007fa0


	//   ....[194]....
        /*0790*/ 	.word	0x000080b0


	//   ....[195]....
        /*0794*/ 	.word	0x00008eb0


	//   ....[196]....
        /*0798*/ 	.word	0x00008f40


	//   ....[197]....
        /*079c*/ 	.word	0x00008fc0


	//   ....[198]....
        /*07a0*/ 	.word	0x00009050


	//   ....[199]....
        /*07a4*/ 	.word	0x000090d0


	//   ....[200]....
        /*07a8*/ 	.word	0x00009160


	//   ....[201]....
        /*07ac*/ 	.word	0x000091e0


	//   ....[202]....
        /*07b0*/ 	.word	0x00009270


	//   ....[203]....
        /*07b4*/ 	.word	0x000092f0


	//   ....[204]....
        /*07b8*/ 	.word	0x00009380


	//   ....[205]....
        /*07bc*/ 	.word	0x00009400


	//   ....[206]....
        /*07c0*/ 	.word	0x00009490


	//   ....[207]....
        /*07c4*/ 	.word	0x00009510


	//   ....[208]....
        /*07c8*/ 	.word	0x000095a0


	//   ....[209]....
        /*07cc*/ 	.word	0x00009620


	//   ....[210]....
        /*07d0*/ 	.word	0x000096b0


	//   ....[211]....
        /*07d4*/ 	.word	0x00009730


	//   ....[212]....
        /*07d8*/ 	.word	0x00009890


	//   ....[213]....
        /*07dc*/ 	.word	0x00009960


	//   ....[214]....
        /*07e0*/ 	.word	0x00009a10


	//   ....[215]....
        /*07e4*/ 	.word	0x00009ad0


	//   ....[216]....
        /*07e8*/ 	.word	0x00009b80


	//   ....[217]....
        /*07ec*/ 	.word	0x00009c40


	//   ....[218]....
        /*07f0*/ 	.word	0x00009cf0


	//   ....[219]....
        /*07f4*/ 	.word	0x00009db0


	//   ....[220]....
        /*07f8*/ 	.word	0x00009e60


	//   ....[221]....
        /*07fc*/ 	.word	0x00009f20


	//   ....[222]....
        /*0800*/ 	.word	0x00009fd0


	//   ....[223]....
        /*0804*/ 	.word	0x0000a090


	//   ....[224]....
        /*0808*/ 	.word	0x0000a140


	//   ....[225]....
        /*080c*/ 	.word	0x0000a200


	//   ....[226]....
        /*0810*/ 	.word	0x0000a2a0


	//   ....[227]....
        /*0814*/ 	.word	0x0000a360


	//   ....[228]....
        /*0818*/ 	.word	0x0000a400


	//   ....[229]....
        /*081c*/ 	.word	0x0000a470


	//   ....[230]....
        /*0820*/ 	.word	0x0000a4e0


	//   ....[231]....
        /*0824*/ 	.word	0x0000a550


	//   ....[232]....
        /*0828*/ 	.word	0x0000a5c0


	//   ....[233]....
        /*082c*/ 	.word	0x0000a630


	//----- nvinfo : EIATTR_VRC_CTA_INIT_COUNT
	.align		4
.L_378:
        /*0830*/ 	.byte	0x02, 0x4a
	.zero		1
	.zero		1


	//----- nvinfo : EIATTR_EXIT_INSTR_OFFSETS
	.align		4
        /*0834*/ 	.byte	0x04, 0x1c
        /*0836*/ 	.short	(.L_380 - .L_379)


	//   ....[0]....
.L_379:
        /*0838*/ 	.word	0x00002570


	//   ....[1]....
        /*083c*/ 	.word	0x000028d0


	//   ....[2]....
        /*0840*/ 	.word	0x000028f0


	//   ....[3]....
        /*0844*/ 	.word	0x00009740


	//   ....[4]....
        /*0848*/ 	.word	0x0000a410


	//----- nvinfo : EIATTR_MAX_THREADS
	.align		4
.L_380:
        /*084c*/ 	.byte	0x04, 0x05
        /*084e*/ 	.short	(.L_382 - .L_381)
.L_381:
        /*0850*/ 	.word	0x00000180
        /*0854*/ 	.word	0x00000001
        /*0858*/ 	.word	0x00000001


	//----- nvinfo : EIATTR_CRS_STACK_SIZE
	.align		4
.L_382:
        /*085c*/ 	.byte	0x04, 0x1e
        /*085e*/ 	.short	(.L_384 - .L_383)
.L_383:
        /*0860*/ 	.word	0x00000000


	//----- nvinfo : EIATTR_CBANK_PARAM_SIZE
	.align		4
.L_384:
        /*0864*/ 	.byte	0x03, 0x19
        /*0866*/ 	.short	0x004d


	//----- nvinfo : EIATTR_PARAM_CBANK
	.align		4
        /*0868*/ 	.byte	0x04, 0x0a
        /*086a*/ 	.short	(.L_386 - .L_385)
	.align		4
.L_385:
        /*086c*/ 	.word	index@(.nv.constant0._ZN3cub18CUB_300001_SM_10006detail10radix_sort29DeviceRadixSortOnesweepKernelINS1_5radix10policy_hubIiiyE10Policy1000ELNS0_9SortOrderE0EiiyiiNS1_21identity_decomposer_tEEEvPT5_SB_PT3_PKSC_PT1_PKSG_PT2_PKSK_T4_iiT6_)
        /*0870*/ 	.short	0x0380
        /*0872*/ 	.short	0x004d


	//----- nvinfo : EIATTR_SW_WAR
	.align		4
.L_386:
        /*0874*/ 	.byte	0x04, 0x36
        /*0876*/ 	.short	(.L_388 - .L_387)
.L_387:
        /*0878*/ 	.word	0x00000008
.L_388:


//--------------------- .nv.info._ZN3cub18CUB_300001_SM_10006detail10radix_sort33DeviceRadixSortExclusiveSumKernelINS1_5radix10policy_hubIiiyE10Policy1000EyEEvPT0_ --------------------------
	.section	.nv.info._ZN3cub18CUB_300001_SM_10006detail10radix_sort33DeviceRadixSortExclusiveSumKernelINS1_5radix10policy_hubIiiyE10Policy1000EyEEvPT0_,"",@"SHT_CUDA_INFO"
	.sectionflags	@""
	.align	4


	//----- nvinfo : EIATTR_CUDA_API_VERSION
	.align		4
        /*0000*/ 	.byte	0x04, 0x37
        /*0002*/ 	.short	(.L_390 - .L_389)
.L_389:
        /*0004*/ 	.word	0x00000082


	//----- nvinfo : EIATTR_KPARAM_INFO
	.align		4
.L_390:
        /*0008*/ 	.byte	0x04, 0x17
        /*000a*/ 	.short	(.L_392 - .L_391)
.L_391:
        /*000c*/ 	.word	0x00000000
        /*0010*/ 	.short	0x0000
        /*0012*/ 	.short	0x0000
        /*0014*/ 	.byte	0x00, 0xf5, 0x21, 0x00


	//----- nvinfo : EIATTR_SPARSE_MMA_MASK
	.align		4
.L_392:
        /*0018*/ 	.byte	0x03, 0x50
        /*001a*/ 	.short	0x0000


	//----- nvinfo : EIATTR_MAXREG_COUNT
	.align		4
        /*001c*/ 	.byte	0x03, 0x1b
        /*001e*/ 	.short	0x00ff


	//----- nvinfo : EIATTR_NUM_BARRIERS
	.align		4
        /*0020*/ 	.byte	0x02, 0x4c
        /*0022*/ 	.byte	0x01
	.zero		1


	//----- nvinfo : EIATTR_MERCURY_ISA_VERSION
	.align		4
        /*0024*/ 	.byte	0x03, 0x5f
        /*0026*/ 	.short	0x0101


	//----- nvinfo : EIATTR_COOP_GROUP_MASK_REGIDS
	.align		4
        /*0028*/ 	.byte	0x04, 0x29
        /*002a*/ 	.short	(.L_394 - .L_393)


	//   ....[0]....
.L_393:
        /*002c*/ 	.word	0xffffffff


	//   ....[1]....
        /*0030*/ 	.word	0xffffffff


	//   ....[2]....
        /*0034*/ 	.word	0xffffffff


	//   ....[3]....
        /*0038*/ 	.word	0xffffffff


	//   ....[4]....
        /*003c*/ 	.word	0xffffffff


	//   ....[5]....
        /*0040*/ 	.word	0xffffffff


	//   ....[6]....
        /*0044*/ 	.word	0xffffffff


	//   ....[7]....
        /*0048*/ 	.word	0xffffffff


	//   ....[8]....
        /*004c*/ 	.word	0xffffffff


	//   ....[9]....
        /*0050*/ 	.word	0xffffffff


	//   ....[10]....
        /*0054*/ 	.word	0x05000015


	//   ....[11]....
        /*0058*/ 	.word	0x05000015


	//   ....[12]....
        /*005c*/ 	.word	0x05000015


	//   ....[13]....
        /*0060*/ 	.word	0x05000015


	//   ....[14]....
        /*0064*/ 	.word	0x05000015


	//   ....[15]....
        /*0068*/ 	.word	0x05000015


	//   ....[16]....
        /*006c*/ 	.word	0x05000015


	//   ....[17]....
        /*0070*/ 	.word	0x05000015


	//   ....[18]....
        /*0074*/ 	.word	0x05000015


	//   ....[19]....
        /*0078*/ 	.word	0x05000015


	//----- nvinfo : EIATTR_COOP_GROUP_INSTR_OFFSETS
	.align		4
.L_394:
        /*007c*/ 	.byte	0x04, 0x28
        /*007e*/ 	.short	(.L_396 - .L_395)


	//   ....[0]....
.L_395:
        /*0080*/ 	.word	0x00000250


	//   ....[1]....
        /*0084*/ 	.word	0x00000260


	//   ....[2]....
        /*0088*/ 	.word	0x000002a0


	//   ....[3]....
        /*008c*/ 	.word	0x000002c0


	//   ....[4]....
        /*0090*/ 	.word	0x00000310


	//   ....[5]....
        /*0094*/ 	.word	0x00000320


	//   ....[6]....
        /*0098*/ 	.word	0x00000360


	//   ....[7]....
        /*009c*/ 	.word	0x00000380


	//   ....[8]....
        /*00a0*/ 	.word	0x000003d0


	//   ....[9]....
        /*00a4*/ 	.word	0x000003e0


	//   ....[10]....
        /*00a8*/ 	.word	0x00000660


	//   ....[11]....
        /*00ac*/ 	.word	0x000006b0


	//   ....[12]....
        /*00b0*/ 	.word	0x00000740


	//   ....[13]....
        /*00b4*/ 	.word	0x00000790


	//   ....[14]....
        /*00b8*/ 	.word	0x00000820


	//   ....[15]....
        /*00bc*/ 	.word	0x00000870


	//   ....[16]....
        /*00c0*/ 	.word	0x00000900


	//   ....[17]....
        /*00c4*/ 	.word	0x00000950


	//   ....[18]....
        /*00c8*/ 	.word	0x000009e0


	//   ....[19]....
        /*00cc*/ 	.word	0x00000a30


	//----- nvinfo : EIATTR_VRC_CTA_INIT_COUNT
	.align		4
.L_396:
        /*00d0*/ 	.byte	0x02, 0x4a
	.zero		1
	.zero		1


	//----- nvinfo : EIATTR_EXIT_INSTR_OFFSETS
	.align		4
        /*00d4*/ 	.byte	0x04, 0x1c
        /*00d6*/ 	.short	(.L_398 - .L_397)


	//   ....[0]....
.L_397:
        /*00d8*/ 	.word	0x000005d0


	//   ....[1]....
        /*00dc*/ 	.word	0x00000600


	//----- nvinfo : EIATTR_CRS_STACK_SIZE
	.align		4
.L_398:
        /*00e0*/ 	.byte	0x04, 0x1e
        /*00e2*/ 	.short	(.L_400 - .L_399)
.L_399:
        /*00e4*/ 	.word	0x00000000


	//----- nvinfo : EIATTR_CBANK_PARAM_SIZE
	.align		4
.L_400:
        /*00e8*/ 	.byte	0x03, 0x19
        /*00ea*/ 	.short	0x0008


	//----- nvinfo : EIATTR_PARAM_CBANK
	.align		4
        /*00ec*/ 	.byte	0x04, 0x0a
        /*00ee*/ 	.short	(.L_402 - .L_401)
	.align		4
.L_401:
        /*00f0*/ 	.word	index@(.nv.constant0._ZN3cub18CUB_300001_SM_10006detail10radix_sort33DeviceRadixSortExclusiveSumKernelINS1_5radix10policy_hubIiiyE10Policy1000EyEEvPT0_)
        /*00f4*/ 	.short	0x0380
        /*00f6*/ 	.short	0x0008


	//----- nvinfo : EIATTR_SW_WAR
	.align		4
.L_402:
        /*00f8*/ 	.byte	0x04, 0x36
        /*00fa*/ 	.short	(.L_404 - .L_403)
.L_403:
        /*00fc*/ 	.word	0x00000008
.L_404:


//--------------------- .nv.info._ZN3cub18CUB_300001_SM_10006detail10radix_sort30DeviceRadixSortHistogramKernelINS1_5radix10policy_hubIiiyE10Policy1000ELNS0_9SortOrderE0EiyNS1_21identity_decomposer_tEEEvPT2_PKT1_SA_iiT3_ --------------------------
	.section	.nv.info._ZN3cub18CUB_300001_SM_10006detail10radix_sort30DeviceRadixSortHistogramKernelINS1_5radix10policy_hubIiiyE10Policy1000ELNS0_9SortOrderE0EiyNS1_21identity_decomposer_tEEEvPT2_PKT1_SA_iiT3_,"",@"SHT_CUDA_INFO"
	.sectionflags	@""
	.align	4


	//----- nvinfo : EIATTR_CUDA_API_VERSION
	.align		4
        /*0000*/ 	.byte	0x04, 0x37
        /*0002*/ 	.short	(.L_406 - .L_405)
.L_405:
        /*0004*/ 	.word	0x00000082


	//----- nvinfo : EIATTR_KPARAM_INFO
	.align		4
.L_406:
        /*0008*/ 	.byte	0x04, 0x17
        /*000a*/ 	.short	(.L_408 - .L_407)
.L_407:
        /*000c*/ 	.word	0x00000000
        /*0010*/ 	.short	0x0005
        /*0012*/ 	.short	0x0020
        /*0014*/ 	.byte	0x00, 0xf0, 0x05, 0x00


	//----- nvinfo : EIATTR_KPARAM_INFO
	.align		4
.L_408:
        /*0018*/ 	.byte	0x04, 0x17
        /*001a*/ 	.short	(.L_410 - .L_409)
.L_409:
        /*001c*/ 	.word	0x00000000
        /*0020*/ 	.short	0x0004
        /*0022*/ 	.short	0x001c
        /*0024*/ 	.byte	0x00, 0xf0, 0x11, 0x00


	//----- nvinfo : EIATTR_KPARAM_INFO
	.align		4
.L_410:
        /*0028*/ 	.byte	0x04, 0x17
        /*002a*/ 	.short	(.L_412 - .L_411)
.L_411:
        /*002c*/ 	.word	0x00000000
        /*0030*/ 	.short	0x0003
        /*0032*/ 	.short	0x0018
        /*0034*/ 	.byte	0x00, 0xf0, 0x11, 0x00


	//----- nvinfo : EIATTR_KPARAM_INFO
	.align		4
.L_412:
        /*0038*/ 	.byte	0x04, 0x17
        /*003a*/ 	.short	(.L_414 - .L_413)
.L_413:
        /*003c*/ 	.word	0x00000000
        /*0040*/ 	.short	0x0002
        /*0042*/ 	.short	0x0010
        /*0044*/ 	.byte	0x00, 0xf0, 0x21, 0x00


	//----- nvinfo : EIATTR_KPARAM_INFO
	.align		4
.L_414:
        /*0048*/ 	.byte	0x04, 0x17
        /*004a*/ 	.short	(.L_416 - .L_415)
.L_415:
        /*004c*/ 	.word	0x00000000
        /*0050*/ 	.short	0x0001
        /*0052*/ 	.short	0x0008
        /*0054*/ 	.byte	0x00, 0xf5, 0x21, 0x00


	//----- nvinfo : EIATTR_KPARAM_INFO
	.align		4
.L_416:
        /*0058*/ 	.byte	0x04, 0x17
        /*005a*/ 	.short	(.L_418 - .L_417)
.L_417:
        /*005c*/ 	.word	0x00000000
        /*0060*/ 	.short	0x0000
        /*0062*/ 	.short	0x0000
        /*0064*/ 	.byte	0x00, 0xf5, 0x21, 0x00


	//----- nvinfo : EIATTR_SPARSE_MMA_MASK
	.align		4
.L_418:
        /*0068*/ 	.byte	0x03, 0x50
        /*006a*/ 	.short	0x0000


	//----- nvinfo : EIATTR_MAXREG_COUNT
	.align		4
        /*006c*/ 	.byte	0x03, 0x1b
        /*006e*/ 	.short	0x00ff


	//----- nvinfo : EIATTR_NUM_BARRIERS
	.align		4
        /*0070*/ 	.byte	0x02, 0x4c
        /*0072*/ 	.byte	0x01
	.zero		1


	//----- nvinfo : EIATTR_MERCURY_ISA_VERSION
	.align		4
        /*0074*/ 	.byte	0x03, 0x5f
        /*0076*/ 	.short	0x0101


	//----- nvinfo : EIATTR_VRC_CTA_INIT_COUNT
	.align		4
        /*0078*/ 	.byte	0x02, 0x4a
	.zero		1
	.zero		1


	//----- nvinfo : EIATTR_EXIT_INSTR_OFFSETS
	.align		4
        /*007c*/ 	.byte	0x04, 0x1c
        /*007e*/ 	.short	(.L_420 - .L_419)


	//   ....[0]....
.L_419:
        /*0080*/ 	.word	0x00000040


	//   ....[1]....
        /*0084*/ 	.word	0x00002ee0


	//----- nvinfo : EIATTR_MAX_THREADS
	.align		4
.L_420:
        /*0088*/ 	.byte	0x04, 0x05
        /*008a*/ 	.short	(.L_422 - .L_421)
.L_421:
        /*008c*/ 	.word	0x00000080
        /*0090*/ 	.word	0x00000001
        /*0094*/ 	.word	0x00000001


	//----- nvinfo : EIATTR_CRS_STACK_SIZE
	.align		4
.L_422:
        /*0098*/ 	.byte	0x04, 0x1e
        /*009a*/ 	.short	(.L_424 - .L_423)
.L_423:
        /*009c*/ 	.word	0x00000000


	//----- nvinfo : EIATTR_CBANK_PARAM_SIZE
	.align		4
.L_424:
        /*00a0*/ 	.byte	0x03, 0x19
        /*00a2*/ 	.short	0x0021


	//----- nvinfo : EIATTR_PARAM_CBANK
	.align		4
        /*00a4*/ 	.byte	0x04, 0x0a
        /*00a6*/ 	.short	(.L_426 - .L_425)
	.align		4
.L_425:
        /*00a8*/ 	.word	index@(.nv.constant0._ZN3cub18CUB_300001_SM_10006detail10radix_sort30DeviceRadixSortHistogramKernelINS1_5radix10policy_hubIiiyE10Policy1000ELNS0_9SortOrderE0EiyNS1_21identity_decomposer_tEEEvPT2_PKT1_SA_iiT3_)
        /*00ac*/ 	.short	0x0380
        /*00ae*/ 	.short	0x0021


	//----- nvinfo : EIATTR_SW_WAR
	.align		4
.L_426:
        /*00b0*/ 	.byte	0x04, 0x36
        /*00b2*/ 	.short	(.L_428 - .L_427)
.L_427:
        /*00b4*/ 	.word	0x00000008
.L_428:


//--------------------- .nv.info._ZN3cub18CUB_300001_SM_10006detail10radix_sort31DeviceRadixSortSingleTileKernelINS1_5radix10policy_hubIiiyE10Policy1000ELNS0_9SortOrderE0EiiyNS1_21identity_decomposer_tEEEvPKT1_PSA_PKT2_PSE_T3_iiT4_ --------------------------
	.section	.nv.info._ZN3cub18CUB_300001_SM_10006detail10radix_sort31DeviceRadixSortSingleTileKernelINS1_5radix10policy_hubIiiyE10Policy1000ELNS0_9SortOrderE0EiiyNS1_21identity_decomposer_tEEEvPKT1_PSA_PKT2_PSE_T3_iiT4_,"",@"SHT_CUDA_INFO"
	.sectionflags	@""
	.align	4


	//----- nvinfo : EIATTR_CUDA_API_VERSION
	.align		4
        /*0000*/ 	.byte	0x04, 0x37
        /*0002*/ 	.short	(.L_430 - .L_429)
.L_429:
        /*0004*/ 	.word	0x00000082


	//----- nvinfo : EIATTR_KPARAM_INFO
	.align		4
.L_430:
        /*0008*/ 	.byte	0x04, 0x17
        /*000a*/ 	.short	(.L_432 - .L_431)
.L_431:
        /*000c*/ 	.word	0x00000000
        /*0010*/ 	.short	0x0007
        /*0012*/ 	.short	0x0030
        /*0014*/ 	.byte	0x00, 0xf0, 0x05, 0x00


	//----- nvinfo : EIATTR_KPARAM_INFO
	.align		4
.L_432:
        /*0018*/ 	.byte	0x04, 0x17
        /*001a*/ 	.short	(.L_434 - .L_433)
.L_433:
        /*001c*/ 	.word	0x00000000
        /*0020*/ 	.short	0x0006
        /*0022*/ 	.short	0x002c
        /*0024*/ 	.byte	0x00, 0xf0, 0x11, 0x00


	//----- nvinfo : EIATTR_KPARAM_INFO
	.align		4
.L_434:
        /*0028*/ 	.byte	0x04, 0x17
        /*002a*/ 	.short	(.L_436 - .L_435)
.L_435:
        /*002c*/ 	.word	0x00000000
        /*0030*/ 	.short	0x0005
        /*0032*/ 	.short	0x0028
        /*0034*/ 	.byte	0x00, 0xf0, 0x11, 0x00


	//----- nvinfo : EIATTR_KPARAM_INFO
	.align		4
.L_436:
        /*0038*/ 	.byte	0x04, 0x17
        /*003a*/ 	.short	(.L_438 - .L_437)
.L_437:
        /*003c*/ 	.word	0x00000000
        /*0040*/ 	.short	0x0004
        /*0042*/ 	.short	0x0020
        /*0044*/ 	.byte	0x00, 0xf0, 0x21, 0x00


	//----- nvinfo : EIATTR_KPARAM_INFO
	.align		4
.L_438:
        /*0048*/ 	.byte	0x04, 0x17
        /*004a*/ 	.short	(.L_440 - .L_439)
.L_439:
        /*004c*/ 	.word	0x00000000
        /*0050*/ 	.short	0x0003
        /*0052*/ 	.short	0x0018
        /*0054*/ 	.byte	0x00, 0xf5, 0x21, 0x00


	//----- nvinfo : EIATTR_KPARAM_INFO
	.align		4
.L_440:
        /*0058*/ 	.byte	0x04, 0x17
        /*005a*/ 	.short	(.L_442 - .L_441)
.L_441:
        /*005c*/ 	.word	0x00000000
        /*0060*/ 	.short	0x0002
        /*0062*/ 	.short	0x0010
        /*0064*/ 	.byte	0x00, 0xf5, 0x21, 0x00


	//----- nvinfo : EIATTR_KPARAM_INFO
	.align		4
.L_442:
        /*0068*/ 	.byte	0x04, 0x17
        /*006a*/ 	.short	(.L_444 - .L_443)
.L_443:
        /*006c*/ 	.word	0x00000000
        /*0070*/ 	.short	0x0001
        /*0072*/ 	.short	0x0008
        /*0074*/ 	.byte	0x00, 0xf5, 0x21, 0x00


	//----- nvinfo : EIATTR_KPARAM_INFO
	.align		4
.L_444:
        /*0078*/ 	.byte	0x04, 0x17
        /*007a*/ 	.short	(.L_446 - .L_445)
.L_445:
        /*007c*/ 	.word	0x00000000
        /*0080*/ 	.short	0x0000
        /*0082*/ 	.short	0x0000
        /*0084*/ 	.byte	0x00, 0xf5, 0x21, 0x00


	//----- nvinfo : EIATTR_SPARSE_MMA_MASK
	.align		4
.L_446:
        /*0088*/ 	.byte	0x03, 0x50
        /*008a*/ 	.short	0x0000


	//----- nvinfo : EIATTR_MAXREG_COUNT
	.align		4
        /*008c*/ 	.byte	0x03, 0x1b
        /*008e*/ 	.short	0x00ff


	//----- nvinfo : EIATTR_NUM_BARRIERS
	.align		4
        /*0090*/ 	.byte	0x02, 0x4c
        /*0092*/ 	.byte	0x01
	.zero		1


	//----- nvinfo : EIATTR_MERCURY_ISA_VERSION
	.align		4
        /*0094*/ 	.byte	0x03, 0x5f
        /*0096*/ 	.short	0x0101


	//----- nvinfo : EIATTR_COOP_GROUP_MASK_REGIDS
	.align		4
        /*0098*/ 	.byte	0x04, 0x29
        /*009a*/ 	.short	(.L_448 - .L_447)


	//   ....[0]....
.L_447:
        /*009c*/ 	.word	0xffffffff


	//   ....[1]....
        /*00a0*/ 	.word	0xffffffff


	//   ....[2]....
        /*00a4*/ 	.word	0xffffffff


	//   ....[3]....
        /*00a8*/ 	.word	0xffffffff


	//   ....[4]....
        /*00ac*/ 	.word	0xffffffff


	//----- nvinfo : EIATTR_COOP_GROUP_INSTR_OFFSETS
	.align		4
.L_448:
        /*00b0*/ 	.byte	0x04, 0x28
        /*00b2*/ 	.short	(.L_450 - .L_449)


	//   ....[0]....
.L_449:
        /*00b4*/ 	.word	0x00001e20


	//   ....[1]....
        /*00b8*/ 	.word	0x00001e40


	//   ....[2]....
        /*00bc*/ 	.word	0x00001e60


	//   ....[3]....
        /*00c0*/ 	.word	0x00001e80


	//   ....[4]....
        /*00c4*/ 	.word	0x00001ea0


	//----- nvinfo : EIATTR_VRC_CTA_INIT_COUNT
	.align		4
.L_450:
        /*00c8*/ 	.byte	0x02, 0x4a
	.zero		1
	.zero		1


	//----- nvinfo : EIATTR_EXIT_INSTR_OFFSETS
	.align		4
        /*00cc*/ 	.byte	0x04, 0x1c
        /*00ce*/ 	.short	(.L_452 - .L_451)


	//   ....[0]....
.L_451:
        /*00d0*/ 	.word	0x00003bf0


	//   ....[1]....
        /*00d4*/ 	.word	0x00003c40


	//----- nvinfo : EIATTR_MAX_THREADS
	.align		4
.L_452:
        /*00d8*/ 	.byte	0x04, 0x05
        /*00da*/ 	.short	(.L_454 - .L_453)
.L_453:
        /*00dc*/ 	.word	0x00000100
        /*00e0*/ 	.word	0x00000001
        /*00e4*/ 	.word	0x00000001


	//----- nvinfo : EIATTR_CBANK_PARAM_SIZE
	.align		4
.L_454:
        /*00e8*/ 	.byte	0x03, 0x19
        /*00ea*/ 	.short	0x0031


	//----- nvinfo : EIATTR_PARAM_CBANK
	.align		4
        /*00ec*/ 	.byte	0x04, 0x0a
        /*00ee*/ 	.short	(.L_456 - .L_455)
	.align		4
.L_455:
        /*00f0*/ 	.word	index@(.nv.constant0._ZN3cub18CUB_300001_SM_10006detail10radix_sort31DeviceRadixSortSingleTileKernelINS1_5radix10policy_hubIiiyE10Policy1000ELNS0_9SortOrderE0EiiyNS1_21identity_decomposer_tEEEvPKT1_PSA_PKT2_PSE_T3_iiT4_)
        /*00f4*/ 	.short	0x0380
        /*00f6*/ 	.short	0x0031


	//----- nvinfo : EIATTR_SW_WAR
	.align		4
.L_456:
        /*00f8*/ 	.byte	0x04, 0x36
        /*00fa*/ 	.short	(.L_458 - .L_457)
.L_457:
        /*00fc*/ 	.word	0x00000008
.L_458:


//--------------------- .nv.info._ZN3cub18CUB_300001_SM_10006detail10radix_sort29DeviceRadixSortOnesweepKernelINS1_5radix10policy_hubIfNS0_8NullTypeEyE10Policy1000ELNS0_9SortOrderE0EfS6_yiiNS1_21identity_decomposer_tEEEvPT5_SC_PT3_PKSD_PT1_PKSH_PT2_PKSL_T4_iiT6_ --------------------------
	.section	.nv.info._ZN3cub18CUB_300001_SM_10006detail10radix_sort29DeviceRadixSortOnesweepKernelINS1_5radix10policy_hubIfNS0_8NullTypeEyE10Policy1000ELNS0_9SortOrderE0EfS6_yiiNS1_21identity_decomposer_tEEEvPT5_SC_PT3_PKSD_PT1_PKSH_PT2_PKSL_T4_iiT6_,"",@"SHT_CUDA_INFO"
	.sectionflags	@""
	.align	4


	//----- nvinfo : EIATTR_CUDA_API_VERSION
	.align		4
        /*0000*/ 	.byte	0x04, 0x37
        /*0002*/ 	.short	(.L_460 - .L_459)
.L_459:
        /*0004*/ 	.word	0x00000082


	//----- nvinfo : EIATTR_KPARAM_INFO
	.align		4
.L_460:
        /*0008*/ 	.byte	0x04, 0x17
        /*000a*/ 	.short	(.L_462 - .L_461)
.L_461:
        /*000c*/ 	.word	0x00000000
        /*0010*/ 	.short	0x000b
        /*0012*/ 	.short	0x004c
        /*0014*/ 	.byte	0x00, 0xf0, 0x05, 0x00


	//----- nvinfo : EIATTR_KPARAM_INFO
	.align		4
.L_462:
        /*0018*/ 	.byte	0x04, 0x17
        /*001a*/ 	.short	(.L_464 - .L_463)
.L_463:
        /*001c*/ 	.word	0x00000000
        /*0020*/ 	.short	0x000a
        /*0022*/ 	.short	0x0048
        /*0024*/ 	.byte	0x00, 0xf0, 0x11, 0x00


	//----- nvinfo : EIATTR_KPARAM_INFO
	.align		4
.L_464:
        /*0028*/ 	.byte	0x04, 0x17
        /*002a*/ 	.short	(.L_466 - .L_465)
.L_465:
        /*002c*/ 	.word	0x00000000
        /*0030*/ 	.short	0x0009
        /*0032*/ 	.short	0x0044
        /*0034*/ 	.byte	0x00, 0xf0, 0x11, 0x00


	//----- nvinfo : EIATTR_KPARAM_INFO
	.align		4
.L_466:
        /*0038*/ 	.byte	0x04, 0x17
        /*003a*/ 	.short	(.L_468 - .L_467)
.L_467:
        /*003c*/ 	.word	0x00000000
        /*0040*/ 	.short	0x0008
        /*0042*/ 	.short	0x0040
        /*0044*/ 	.byte	0x00, 0xf0, 0x11, 0x00


	//----- nvinfo : EIATTR_KPARAM_INFO
	.align		4
.L_468:
        /*0048*/ 	.byte	0x04, 0x17
        /*004a*/ 	.short	(.L_470 - .L_469)
.L_469:
        /*004c*/ 	.word	0x00000000
        /*0050*/ 	.short	0x0007
        /*0052*/ 	.short	0x0038
        /*0054*/ 	.byte	0x00, 0xf5, 0x21, 0x00


	//----- nvinfo : EIATTR_KPARAM_INFO
	.align		4
.L_470:
        /*0058*/ 	.byte	0x04, 0x17
        /*005a*/ 	.short	(.L_472 - .L_471)
.L_471:
        /*005c*/ 	.word	0x00000000
        /*0060*/ 	.short	0x0006
        /*0062*/ 	.short	0x0030
        /*0064*/ 	.byte	0x00, 0xf5, 0x21, 0x00


	//----- nvinfo : EIATTR_KPARAM_INFO
	.align		4
.L_472:
        /*0068*/ 	.byte	0x04, 0x17
        /*006a*/ 	.short	(.L_474 - .L_473)
.L_473:
        /*006c*/ 	.word	0x00000000
        /*0070*/ 	.short	0x0005
        /*0072*/ 	.short	0x0028
        /*0074*/ 	.byte	0x00, 0xf5, 0x21, 0x00


	//----- nvinfo : EIATTR_KPARAM_INFO
	.align		4
.L_474:
        /*0078*/ 	.byte	0x04, 0x17
        /*007a*/ 	.short	(.L_476 - .L_475)
.L_475:
        /*007c*/ 	.word	0x00000000
        /*0080*/ 	.short	0x0004
        /*0082*/ 	.short	0x0020
        /*0084*/ 	.byte	0x00, 0xf5, 0x21, 0x00


	//----- nvinfo : EIATTR_KPARAM_INFO
	.align		4
.L_476:
        /*0088*/ 	.byte	0x04, 0x17
        /*008a*/ 	.short	(.L_478 - .L_477)
.L_477:
        /*008c*/ 	.word	0x00000000
        /*0090*/ 	.short	0x0003
        /*0092*/ 	.short	0x0018
        /*0094*/ 	.byte	0x00, 0xf5, 0x21, 0x00


	//----- nvinfo : EIATTR_KPARAM_INFO
	.align		4
.L_478:
        /*0098*/ 	.byte	0x04, 0x17
        /*009a*/ 	.short	(.L_480 - .L_479)
.L_479:
        /*009c*/ 	.word	0x00000000
        /*00a0*/ 	.short	0x0002
        /*00a2*/ 	.short	0x0010
        /*00a4*/ 	.byte	0x00, 0xf5, 0x21, 0x00


	//----- nvinfo : EIATTR_KPARAM_INFO
	.align		4
.L_480:
        /*00a8*/ 	.byte	0x04, 0x17
        /*00aa*/ 	.short	(.L_482 - .L_481)
.L_481:
        /*00ac*/ 	.word	0x00000000
        /*00b0*/ 	.short	0x0001
        /*00b2*/ 	.short	0x0008
        /*00b4*/ 	.byte	0x00, 0xf5, 0x21, 0x00


	//----- nvinfo : EIATTR_KPARAM_INFO
	.align		4
.L_482:
        /*00b8*/ 	.byte	0x04, 0x17
        /*00ba*/ 	.short	(.L_484 - .L_483)
.L_483:
        /*00bc*/ 	.word	0x00000000
        /*00c0*/ 	.short	0x0000
        /*00c2*/ 	.short	0x0000
        /*00c4*/ 	.byte	0x00, 0xf5, 0x21, 0x00


	//----- nvinfo : EIATTR_SPARSE_MMA_MASK
	.align		4
.L_484:
        /*00c8*/ 	.byte	0x03, 0x50
        /*00ca*/ 	.short	0x0000


	//----- nvinfo : EIATTR_MAXREG_COUNT
	.align		4
        /*00cc*/ 	.byte	0x03, 0x1b
        /*00ce*/ 	.short	0x00a8


	//----- nvinfo : EIATTR_NUM_BARRIERS
	.align		4
        /*00d0*/ 	.byte	0x02, 0x4c
        /*00d2*/ 	.byte	0x01
	.zero		1


	//----- nvinfo : EIATTR_MERCURY_ISA_VERSION
	.align		4
        /*00d4*/ 	.byte	0x03, 0x5f
        /*00d6*/ 	.short	0x0101


	//----- nvinfo : EIATTR_COOP_GROUP_MASK_REGIDS
	.align		4
        /*00d8*/ 	.byte	0x04, 0x29
        /*00da*/ 	.short	(.L_486 - .L_485)


	//   ....[0]....
.L_485:
        /*00dc*/ 	.word	0xffffffff


	//   ....[1]....
        /*00e0*/ 	.word	0x0500001a


	//   ....[2]....
        /*00e4*/ 	.word	0xffffffff


	//   ....[3]....
        /*00e8*/ 	.word	0xffffffff


	//   ....[4]....
        /*00ec*/ 	.word	0xffffffff


	//   ....[5]....
        /*00f0*/ 	.word	0xffffffff


	//   ....[6]....
        /*00f4*/ 	.word	0xffffffff


	//   ....[7]....
        /*00f8*/ 	.word	0xffffffff


	//   ....[8]....
        /*00fc*/ 	.word	0xffffffff


	//   ....[9]....
        /*0100*/ 	.word	0xffffffff


	//   ....[10]....
        /*0104*/ 	.word	0xffffffff


	//   ....[11]....
        /*0108*/ 	.word	0xffffffff


	//   ....[12]....
        /*010c*/ 	.word	0xffffffff


	//   ....[13]....
        /*0110*/ 	.word	0xffffffff


	//   ....[14]....
        /*0114*/ 	.word	0xffffffff


	//   ....[15]....
        /*0118*/ 	.word	0xffffffff


	//   ....[16]....
        /*011c*/ 	.word	0xffffffff


	//   ....[17]....
        /*0120*/ 	.word	0xffffffff


	//   ....[18]....
        /*0124*/ 	.word	0xffffffff


	//   ....[19]....
        /*0128*/ 	.word	0xffffffff


	//   ....[20]....
        /*012c*/ 	.word	0xffffffff


	//   ....[21]....
        /*0130*/ 	.word	0xffffffff


	//   ....[22]....
        /*0134*/ 	.word	0xffffffff


	//   ....[23]....
        /*0138*/ 	.word	0xffffffff


	//   ....[24]....
        /*013c*/ 	.word	0xffffffff


	//   ....[25]....
        /*0140*/ 	.word	0xffffffff


	//   ....[26]....
        /*0144*/ 	.word	0xffffffff


	//   ....[27]....
        /*0148*/ 	.word	0xffffffff


	//   ....[28]....
        /*014c*/ 	.word	0xffffffff


	//   ....[29]....
        /*0150*/ 	.word	0xffffffff


	//   ....[30]....
        /*0154*/ 	.word	0xffffffff


	//   ....[31]....
        /*0158*/ 	.word	0xffffffff


	//   ....[32]....
        /*015c*/ 	.word	0xffffffff


	//   ....[33]....
        /*0160*/ 	.word	0xffffffff


	//   ....[34]....
        /*0164*/ 	.word	0xffffffff


	//   ....[35]....
        /*0168*/ 	.word	0xffffffff


	//   ....[36]....
        /*016c*/ 	.word	0xffffffff


	//   ....[37]....
        /*0170*/ 	.word	0xffffffff


	//   ....[38]....
        /*0174*/ 	.word	0xffffffff


	//   ....[39]....
        /*0178*/ 	.word	0xffffffff


	//   ....[40]....
        /*017c*/ 	.word	0xffffffff


	//   ....[41]....
        /*0180*/ 	.word	0xffffffff


	//   ....[42]....
        /*0184*/ 	.word	0xffffffff


	//   ....[43]....
        /*0188*/ 	.word	0xffffffff


	//   ....[44]....
        /*018c*/ 	.word	0xffffffff


	//   ....[45]....
        /*0190*/ 	.word	0xffffffff


	//   ....[46]....
        /*0194*/ 	.word	0xffffffff


	//   ....[47]....
        /*0198*/ 	.word	0xffffffff


	//   ....[48]....
        /*019c*/ 	.word	0xffffffff


	//   ....[49]....
        /*01a0*/ 	.word	0xffffffff


	//   ....[50]....
        /*01a4*/ 	.word	0xffffffff


	//   ....[51]....
        /*01a8*/ 	.word	0xffffffff


	//   ....[52]....
        /*01ac*/ 	.word	0xffffffff


	//   ....[53]....
        /*01b0*/ 	.word	0xffffffff


	//   ....[54]....
        /*01b4*/ 	.word	0xffffffff


	//   ....[55]....
        /*01b8*/ 	.word	0xffffffff


	//   ....[56]....
        /*01bc*/ 	.word	0xffffffff


	//   ....[57]....
        /*01c0*/ 	.word	0xffffffff


	//   ....[58]....
        /*01c4*/ 	.word	0xffffffff


	//   ....[59]....
        /*01c8*/ 	.word	0xffffffff


	//   ....[60]....
        /*01cc*/ 	.word	0xffffffff


	//   ....[61]....
        /*01d0*/ 	.word	0xffffffff


	//   ....[62]....
        /*01d4*/ 	.word	0xffffffff


	//   ....[63]....
        /*01d8*/ 	.word	0xffffffff


	//   ....[64]....
        /*01dc*/ 	.word	0xffffffff


	//   ....[65]....
        /*01e0*/ 	.word	0xffffffff


	//   ....[66]....
        /*01e4*/ 	.word	0xffffffff


	//   ....[67]....
        /*01e8*/ 	.word	0xffffffff


	//   ....[68]....
        /*01ec*/ 	.word	0xffffffff


	//   ....[69]....
        /*01f0*/ 	.word	0xffffffff


	//   ....[70]....
        /*01f4*/ 	.word	0xffffffff


	//   ....[71]....
        /*01f8*/ 	.word	0xffffffff


	//   ....[72]....
        /*01fc*/ 	.word	0xffffffff


	//   ....[73]....
        /*0200*/ 	.word	0xffffffff


	//   ....[74]....
        /*0204*/ 	.word	0xffffffff


	//   ....[75]....
        /*0208*/ 	.word	0xffffffff


	//   ....[76]....
        /*020c*/ 	.word	0xffffffff


	//   ....[77]....
        /*0210*/ 	.word	0xffffffff


	//   ....[78]....
        /*0214*/ 	.word	0xffffffff


	//   ....[79]....
        /*0218*/ 	.word	0xffffffff


	//   ....[80]....
        /*021c*/ 	.word	0xffffffff


	//   ....[81]....
        /*0220*/ 	.word	0xffffffff


	//   ....[82]....
        /*0224*/ 	.word	0xffffffff


	//   ....[83]....
        /*0228*/ 	.word	0xffffffff


	//   ....[84]....
        /*022c*/ 	.word	0xffffffff


	//   ....[85]....
        /*0230*/ 	.word	0xffffffff


	//   ....[86]....
        /*0234*/ 	.word	0xffffffff


	//   ....[87]....
        /*0238*/ 	.word	0xffffffff


	//   ....[88]....
        /*023c*/ 	.word	0xffffffff


	//   ....[89]....
        /*0240*/ 	.word	0xffffffff


	//   ....[90]....
        /*0244*/ 	.word	0xffffffff


	//   ....[91]....
        /*0248*/ 	.word	0xffffffff


	//   ....[92]....
        /*024c*/ 	.word	0xffffffff


	//   ....[93]....
        /*0250*/ 	.word	0xffffffff


	//   ....[94]....
        /*0254*/ 	.word	0xffffffff


	//   ....[95]....
        /*0258*/ 	.word	0xffffffff


	//   ....[96]....
        /*025c*/ 	.word	0xffffffff


	//   ....[97]....
        /*0260*/ 	.word	0xffffffff


	//   ....[98]....
        /*0264*/ 	.word	0xffffffff


	//   ....[99]....
        /*0268*/ 	.word	0xffffffff


	//   ....[100]....
        /*026c*/ 	.word	0xffffffff


	//   ....[101]....
        /*0270*/ 	.word	0xffffffff


	//   ....[102]....
        /*0274*/ 	.word	0xffffffff


	//   ....[103]....
        /*0278*/ 	.word	0xffffffff


	//   ....[104]....
        /*027c*/ 	.word	0xffffffff


	//   ....[105]....
        /*0280*/ 	.word	0xffffffff


	//   ....[106]....
        /*0284*/ 	.word	0xffffffff


	//   ....[107]....
        /*0288*/ 	.word	0xffffffff


	//   ....[108]....
        /*028c*/ 	.word	0xffffffff


	//   ....[109]....
        /*0290*/ 	.word	0xffffffff


	//   ....[110]....
        /*0294*/ 	.word	0xffffffff


	//   ....[111]....
        /*0298*/ 	.word	0xffffffff


	//   ....[112]....
        /*029c*/ 	.word	0xffffffff


	//   ....[113]....
        /*02a0*/ 	.word	0xffffffff


	//   ....[114]....
        /*02a4*/ 	.word	0xffffffff


	//   ....[115]....
        /*02a8*/ 	.word	0xffffffff


	//   ....[116]....
        /*02ac*/ 	.word	0xffffffff


	//   ....[117]....
        /*02b0*/ 	.word	0xffffffff


	//   ....[118]....
        /*02b4*/ 	.word	0xffffffff


	//   ....[119]....
        /*02b8*/ 	.word	0xffffffff


	//   ....[120]....
        /*02bc*/ 	.word	0xffffffff


	//   ....[121]....
        /*02c0*/ 	.word	0xffffffff


	//   ....[122]....
        /*02c4*/ 	.word	0xffffffff


	//   ....[123]....
        /*02c8*/ 	.word	0xffffffff


	//   ....[124]....
        /*02cc*/ 	.word	0xffffffff


	//   ....[125]....
        /*02d0*/ 	.word	0xffffffff


	//   ....[126]....
        /*02d4*/ 	.word	0xffffffff


	//   ....[127]....
        /*02d8*/ 	.word	0xffffffff


	//   ....[128]....
        /*02dc*/ 	.word	0xffffffff


	//   ....[129]....
        /*02e0*/ 	.word	0xffffffff


	//   ....[130]....
        /*02e4*/ 	.word	0xffffffff


	//   ....[131]....
        /*02e8*/ 	.word	0xffffffff


	//   ....[132]....
        /*02ec*/ 	.word	0xffffffff


	//   ....[133]....
        /*02f0*/ 	.word	0xffffffff


	//   ....[134]....
        /*02f4*/ 	.word	0xffffffff


	//   ....[135]....
        /*02f8*/ 	.word	0xffffffff


	//   ....[136]....
        /*02fc*/ 	.word	0xffffffff


	//   ....[137]....
        /*0300*/ 	.word	0xffffffff


	//   ....[138]....
        /*0304*/ 	.word	0xffffffff


	//   ....[139]....
        /*0308*/ 	.word	0xffffffff


	//   ....[140]....
        /*030c*/ 	.word	0xffffffff


	//   ....[141]....
        /*0310*/ 	.word	0xffffffff


	//   ....[142]....
        /*0314*/ 	.word	0xffffffff


	//   ....[143]....
        /*0318*/ 	.word	0xffffffff


	//   ....[144]....
        /*031c*/ 	.word	0xffffffff


	//   ....[145]....
        /*0320*/ 	.word	0xffffffff


	//   ....[146]....
        /*0324*/ 	.word	0xffffffff


	//   ....[147]....
        /*0328*/ 	.word	0xffffffff


	//   ....[148]....
        /*032c*/ 	.word	0xffffffff


	//   ....[149]....
        /*0330*/ 	.word	0xffffffff


	//   ....[150]....
        /*0334*/ 	.word	0xffffffff


	//   ....[151]....
        /*0338*/ 	.word	0xffffffff


	//   ....[152]....
        /*033c*/ 	.word	0xffffffff


	//   ....[153]....
        /*0340*/ 	.word	0xffffffff


	//   ....[154]....
        /*0344*/ 	.word	0xffffffff


	//   ....[155]....
        /*0348*/ 	.word	0xffffffff


	//   ....[156]....
        /*034c*/ 	.word	0xffffffff


	//   ....[157]....
        /*0350*/ 	.word	0xffffffff


	//   ....[158]....
        /*0354*/ 	.word	0xffffffff


	//   ....[159]....
        /*0358*/ 	.word	0xffffffff


	//   ....[160]....
        /*035c*/ 	.word	0xffffffff


	//   ....[161]....
        /*0360*/ 	.word	0xffffffff


	//   ....[162]....
        /*0364*/ 	.word	0xffffffff


	//   ....[163]....
        /*0368*/ 	.word	0xffffffff


	//   ....[164]....
        /*036c*/ 	.word	0xffffffff


	//   ....[165]....
        /*0370*/ 	.word	0xffffffff


	//   ....[166]....
        /*0374*/ 	.word	0xffffffff


	//   ....[167]....
        /*0378*/ 	.word	0xffffffff


	//   ....[168]....
        /*037c*/ 	.word	0xffffffff


	//   ....[169]....
        /*0380*/ 	.word	0x05000004


	//   ....[170]....
        /*0384*/ 	.word	0xffffffff


	//   ....[171]....
        /*0388*/ 	.word	0xffffffff


	//   ....[172]....
        /*038c*/ 	.word	0xffffffff


	//   ....[173]....
        /*0390*/ 	.word	0xffffffff


	//   ....[174]....
        /*0394*/ 	.word	0xffffffff


	//   ....[175]....
        /*0398*/ 	.word	0xffffffff


	//   ....[176]....
        /*039c*/ 	.word	0xffffffff


	//   ....[177]....
        /*03a0*/ 	.word	0xffffffff


	//   ....[178]....
        /*03a4*/ 	.word	0xffffffff


	//   ....[179]....
        /*03a8*/ 	.word	0xffffffff


	//   ....[180]....
        /*03ac*/ 	.word	0xffffffff


	//   ....[181]....
        /*03b0*/ 	.word	0xffffffff


	//   ....[182]....
        /*03b4*/ 	.word	0xffffffff


	//   ....[183]....
        /*03b8*/ 	.word	0xffffffff


	//   ....[184]....
        /*03bc*/ 	.word	0xffffffff


	//   ....[185]....
        /*03c0*/ 	.word	0xffffffff


	//   ....[186]....
        /*03c4*/ 	.word	0xffffffff


	//   ....[187]....
        /*03c8*/ 	.word	0xffffffff


	//   ....[188]....
        /*03cc*/ 	.word	0xffffffff


	//   ....[189]....
        /*03d0*/ 	.word	0xffffffff


	//   ....[190]....
        /*03d4*/ 	.word	0xffffffff


	//   ....[191]....
        /*03d8*/ 	.word	0xffffffff


	//   ....[192]....
        /*03dc*/ 	.word	0xffffffff


	//   ....[193]....
        /*03e0*/ 	.word	0xffffffff


	//   ....[194]....
        /*03e4*/ 	.word	0xffffffff


	//   ....[195]....
        /*03e8*/ 	.word	0xffffffff


	//   ....[196]....
        /*03ec*/ 	.word	0xffffffff


	//   ....[197]....
        /*03f0*/ 	.word	0xffffffff


	//   ....[198]....
        /*03f4*/ 	.word	0xffffffff


	//   ....[199]....
        /*03f8*/ 	.word	0xffffffff


	//   ....[200]....
        /*03fc*/ 	.word	0xffffffff


	//   ....[201]....
        /*0400*/ 	.word	0xffffffff


	//   ....[202]....
        /*0404*/ 	.word	0xffffffff


	//   ....[203]....
        /*0408*/ 	.word	0xffffffff


	//   ....[204]....
        /*040c*/ 	.word	0xffffffff


	//   ....[205]....
        /*0410*/ 	.word	0xffffffff


	//   ....[206]....
        /*0414*/ 	.word	0x0500002e


	//   ....[207]....
        /*0418*/ 	.word	0x0500002e


	//   ....[208]....
        /*041c*/ 	.word	0x0500002e


	//   ....[209]....
        /*0420*/ 	.word	0x0500002e


	//   ....[210]....
        /*0424*/ 	.word	0x0500002e


	//----- nvinfo : EIATTR_COOP_GROUP_INSTR_OFFSETS
	.align		4
.L_486:
        /*0428*/ 	.byte	0x04, 0x28
        /*042a*/ 	.short	(.L_488 - .L_487)


	//   ....[0]....
.L_487:
        /*042c*/ 	.word	0x00001220


	//   ....[1]....
        /*0430*/ 	.word	0x00001d00


	//   ....[2]....
        /*0434*/ 	.word	0x00002a50


	//   ....[3]....
        /*0438*/ 	.word	0x00002a70


	//   ....[4]....
        /*043c*/ 	.word	0x00002a90


	//   ....[5]....
        /*0440*/ 	.word	0x00002ab0


	//   ....[6]....
        /*0444*/ 	.word	0x00002ad0


	//   ....[7]....
        /*0448*/ 	.word	0x00002fa0


	//   ....[8]....
        /*044c*/ 	.word	0x00002fb0


	//   ....[9]....
        /*0450*/ 	.word	0x00002fd0


	//   ....[10]....
        /*0454*/ 	.word	0x00002ff0


	//   ....[11]....
        /*0458*/ 	.word	0x00003040


	//   ....[12]....
        /*045c*/ 	.word	0x00003070


	//   ....[13]....
        /*0460*/ 	.word	0x000030b0


	//   ....[14]....
        /*0464*/ 	.word	0x000030f0


	//   ....[15]....
        /*0468*/ 	.word	0x000031e0


	//   ....[16]....
        /*046c*/ 	.word	0x00003240


	//   ....[17]....
        /*0470*/ 	.word	0x00003250


	//   ....[18]....
        /*0474*/ 	.word	0x00003270


	//   ....[19]....
        /*0478*/ 	.word	0x000032b0


	//   ....[20]....
        /*047c*/ 	.word	0x000032e0


	//   ....[21]....
        /*0480*/ 	.word	0x00003320


	//   ....[22]....
        /*0484*/ 	.word	0x00003340


	//   ....[23]....
        /*0488*/ 	.word	0x00003360


	//   ....[24]....
        /*048c*/ 	.word	0x000034a0


	//   ....[25]....
        /*0490*/ 	.word	0x000034d0


	//   ....[26]....
        /*0494*/ 	.word	0x000034e0


	//   ....[27]....
        /*0498*/ 	.word	0x00003500


	//   ....[28]....
        /*049c*/ 	.word	0x00003540


	//   ....[29]....
        /*04a0*/ 	.word	0x00003570


	//   ....[30]....
        /*04a4*/ 	.word	0x000035b0


	//   ....[31]....
        /*04a8*/ 	.word	0x000035d0


	//   ....[32]....
        /*04ac*/ 	.word	0x000035f0


	//   ....[33]....
        /*04b0*/ 	.word	0x00003720


	//   ....[34]....
        /*04b4*/ 	.word	0x00003740


	//   ....[35]....
        /*04b8*/ 	.word	0x00003750


	//   ....[36]....
        /*04bc*/ 	.word	0x00003770


	//   ....[37]....
        /*04c0*/ 	.word	0x000037b0


	//   ....[38]....
        /*04c4*/ 	.word	0x000037e0


	//   ....[39]....
        /*04c8*/ 	.word	0x00003820


	//   ....[40]....
        /*04cc*/ 	.word	0x00003840


	//   ....[41]....
        /*04d0*/ 	.word	0x00003860


	//   ....[42]....
        /*04d4*/ 	.word	0x000039a0


	//   ....[43]....
        /*04d8*/ 	.word	0x000039d0


	//   ....[44]....
        /*04dc*/ 	.word	0x000039e0


	//   ....[45]....
        /*04e0*/ 	.word	0x00003a00


	//   ....[46]....
        /*04e4*/ 	.word	0x00003a40


	//   ....[47]....
        /*04e8*/ 	.word	0x00003a70


	//   ....[48]....
        /*04ec*/ 	.word	0x00003ab0


	//   ....[49]....
        /*04f0*/ 	.word	0x00003ad0


	//   ....[50]....
        /*04f4*/ 	.word	0x00003af0


	//   ....[51]....
        /*04f8*/ 	.word	0x00003c20


	//   ....[52]....
        /*04fc*/ 	.word	0x00003c40


	//   ....[53]....
        /*0500*/ 	.word	0x00003c50


	//   ....[54]....
        /*0504*/ 	.word	0x00003c70


	//   ....[55]....
        /*0508*/ 	.word	0x00003cb0


	//   ....[56]....
        /*050c*/ 	.word	0x00003ce0


	//   ....[57]....
        /*0510*/ 	.word	0x00003d20


	//   ....[58]....
        /*0514*/ 	.word	0x00003d40


	//   ....[59]....
        /*0518*/ 	.word	0x00003d60


	//   ....[60]....
        /*051c*/ 	.word	0x00003ea0


	//   ....[61]....
        /*0520*/ 	.word	0x00003ed0


	//   ....[62]....
        /*0524*/ 	.word	0x00003ee0


	//   ....[63]....
        /*0528*/ 	.word	0x00003f00


	//   ....[64]....
        /*052c*/ 	.word	0x00003f40


	//   ....[65]....
        /*0530*/ 	.word	0x00003f70


	//   ....[66]....
        /*0534*/ 	.word	0x00003fb0


	//   ....[67]....
        /*0538*/ 	.word	0x00003fd0


	//   ....[68]....
        /*053c*/ 	.word	0x00003ff0


	//   ....[69]....
        /*0540*/ 	.word	0x00004120


	//   ....[70]....
        /*0544*/ 	.word	0x00004140


	//   ....[71]....
        /*0548*/ 	.word	0x00004150


	//   ....[72]....
        /*054c*/ 	.word	0x00004180


	//   ....[73]....
        /*0550*/ 	.word	0x000041a0


	//   ....[74]....
        /*0554*/ 	.word	0x000041f0


	//   ....[75]....
        /*0558*/ 	.word	0x00004210


	//   ....[76]....
        /*055c*/ 	.word	0x00004250


	//   ....[77]....
        /*0560*/ 	.word	0x00004270


	//   ....[78]....
        /*0564*/ 	.word	0x000043a0


	//   ....[79]....
        /*0568*/ 	.word	0x000043d0


	//   ....[80]....
        /*056c*/ 	.word	0x000043e0


	//   ....[81]....
        /*0570*/ 	.word	0x00004430


	//   ....[82]....
        /*0574*/ 	.word	0x00004460


	//   ....[83]....
        /*0578*/ 	.word	0x00004490


	//   ....[84]....
        /*057c*/ 	.word	0x000044c0


	//   ....[85]....
        /*0580*/ 	.word	0x000044f0


	//   ....[86]....
        /*0584*/ 	.word	0x00004520


	//   ....[87]....
        /*0588*/ 	.word	0x00004620


	//   ....[88]....
        /*058c*/ 	.word	0x00004640


	//   ....[89]....
        /*0590*/ 	.word	0x00004650


	//   ....[90]....
        /*0594*/ 	.word	0x000046a0


	//   ....[91]....
        /*0598*/ 	.word	0x000046d0


	//   ....[92]....
        /*059c*/ 	.word	0x000046e0


	//   ....[93]....
        /*05a0*/ 	.word	0x00004720


	//   ....[94]....
        /*05a4*/ 	.word	0x00004760


	//   ....[95]....
        /*05a8*/ 	.word	0x00004790


	//   ....[96]....
        /*05ac*/ 	.word	0x000048b0


	//   ....[97]....
        /*05b0*/ 	.word	0x000048e0


	//   ....[98]....
        /*05b4*/ 	.word	0x000048f0


	//   ....[99]....
        /*05b8*/ 	.word	0x00004940


	//   ....[100]....
        /*05bc*/ 	.word	0x00004970


	//   ....[101]....
        /*05c0*/ 	.word	0x000049a0


	//   ....[102]....
        /*05c4*/ 	.word	0x000049d0


	//   ....[103]....
        /*05c8*/ 	.word	0x00004a00


	//   ....[104]....
        /*05cc*/ 	.word	0x00004a30


	//   ....[105]....
        /*05d0*/ 	.word	0x00004b50


	//   ....[106]....
        /*05d4*/ 	.word	0x00004b80


	//   ....[107]....
        /*05d8*/ 	.word	0x00004b90


	//   ....[108]....
        /*05dc*/ 	.word	0x00004be0


	//   ....[109]....
        /*05e0*/ 	.word	0x00004c10


	//   ....[110]....
        /*05e4*/ 	.word	0x00004c40


	//   ....[111]....
        /*05e8*/ 	.word	0x00004c70


	//   ....[112]....
        /*05ec*/ 	.word	0x00004ca0


	//   ....[113]....
        /*05f0*/ 	.word	0x00004cd0


	//   ....[114]....
        /*05f4*/ 	.word	0x00004df0


	//   ....[115]....
        /*05f8*/ 	.word	0x00004e20


	//   ....[116]....
        /*05fc*/ 	.word	0x00004e30


	//   ....[117]....
        /*0600*/ 	.word	0x00004e80


	//   ....[118]....
        /*0604*/ 	.word	0x00004eb0


	//   ....[119]....
        /*0608*/ 	.word	0x00004ee0


	//   ....[120]....
        /*060c*/ 	.word	0x00004f10


	//   ....[121]....
        /*0610*/ 	.word	0x00004f40


	//   ....[122]....
        /*0614*/ 	.word	0x00004f70


	//   ....[123]....
        /*0618*/ 	.word	0x00005090


	//   ....[124]....
        /*061c*/ 	.word	0x000050c0


	//   ....[125]....
        /*0620*/ 	.word	0x000050d0


	//   ....[126]....
        /*0624*/ 	.word	0x00005120


	//   ....[127]....
        /*0628*/ 	.word	0x00005150


	//   ....[128]....
        /*062c*/ 	.word	0x00005180


	//   ....[129]....
        /*0630*/ 	.word	0x000051b0


	//   ....[130]....
        /*0634*/ 	.word	0x000051e0


	//   ....[131]....
        /*0638*/ 	.word	0x00005210


	//   ....[132]....
        /*063c*/ 	.word	0x00005330


	//   ....[133]....
        /*0640*/ 	.word	0x00005360


	//   ....[134]....
        /*0644*/ 	.word	0x00005370


	//   ....[135]....
        /*0648*/ 	.word	0x000053c0


	//   ....[136]....
        /*064c*/ 	.word	0x000053f0


	//   ....[137]....
        /*0650*/ 	.word	0x00005420


	//   ....[138]....
        /*0654*/ 	.word	0x00005450


	//   ....[139]....
        /*0658*/ 	.word	0x00005480


	//   ....[140]....
        /*065c*/ 	.word	0x000054b0


	//   ....[141]....
        /*0660*/ 	.word	0x000055d0


	//   ....[142]....
        /*0664*/ 	.word	0x00005600


	//   ....[143]....
        /*0668*/ 	.word	0x00005610


	//   ....[144]....
        /*066c*/ 	.word	0x00005660


	//   ....[145]....
        /*0670*/ 	.word	0x00005690


	//   ....[146]....
        /*0674*/ 	.word	0x000056c0


	//   ....[147]....
        /*0678*/ 	.word	0x000056f0


	//   ....[148]....
        /*067c*/ 	.word	0x00005720


	//   ....[149]....
        /*0680*/ 	.word	0x00005750


	//   ....[150]....
        /*0684*/ 	.word	0x00005870


	//   ....[151]....
        /*0688*/ 	.word	0x000058a0


	//   ....[152]....
        /*068c*/ 	.word	0x000058b0


	//   ....[153]....
        /*0690*/ 	.word	0x00005900


	//   ....[154]....
        /*0694*/ 	.word	0x00005930


	//   ....[155]....
        /*0698*/ 	.word	0x00005960


	//   ....[156]....
        /*069c*/ 	.word	0x00005990


	//   ....[157]....
        /*06a0*/ 	.word	0x000059c0


	//   ....[158]....
        /*06a4*/ 	.word	0x000059f0


	//   ....[159]....
        /*06a8*/ 	.word	0x00005b00


	//   ....[160]....
        /*06ac*/ 	.word	0x00005b20


	//   ....[161]....
        /*06b0*/ 	.word	0x00005b30


	//   ....[162]....
        /*06b4*/ 	.word	0x00005b60


	//   ....[163]....
        /*06b8*/ 	.word	0x00005b80


	//   ....[164]....
        /*06bc*/ 	.word	0x00005bd0


	//   ....[165]....
        /*06c0*/ 	.word	0x00005c00


	//   ....[166]....
        /*06c4*/ 	.word	0x00005c50


	//   ....[167]....
        /*06c8*/ 	.word	0x00005c80


	//   ....[168]....
        /*06cc*/ 	.word	0x00005da0


	//   ....[169]....
        /*06d0*/ 	.word	0x00006200


	//   ....[170]....
        /*06d4*/ 	.word	0x00006590


	//   ....[171]....
        /*06d8*/ 	.word	0x00006690


	//   ....[172]....
        /*06dc*/ 	.word	0x00006790


	//   ....[173]....
        /*06e0*/ 	.word	0x00006890


	//   ....[174]....
        /*06e4*/ 	.word	0x00006990


	//   ....[175]....
        /*06e8*/ 	.word	0x00006a90


	//   ....[176]....
        /*06ec*/ 	.word	0x00006b90


	//   ....[177]....
        /*06f0*/ 	.word	0x00006c90


	//   ....[178]....
        /*06f4*/ 	.word	0x00006d90


	//   ....[179]....
        /*06f8*/ 	.word	0x00006e90


	//   ....[180]....
        /*06fc*/ 	.word	0x00006f90


	//   ....[181]....
        /*0700*/ 	.word	0x00007090


	//   ....[182]....
        /*0704*/ 	.word	0x00007190


	//   ....[183]....
        /*0708*/ 	.word	0x00007290


	//   ....[184]....
        /*070c*/ 	.word	0x00007390


	//   ....[185]....
        /*0710*/ 	.word	0x00007490


	//   ....[186]....
        /*0714*/ 	.word	0x00007590


	//   ....[187]....
        /*0718*/ 	.word	0x00007690


	//   ....[188]....
        /*071c*/ 	.word	0x000078d0


	//   ....[189]....
        /*0720*/ 	.word	0x00007a50


	//   ....[190]....
        /*0724*/ 	.word	0x00007bd0


	//   ....[191]....
        /*0728*/ 	.word	0x00007d50


	//   ....[192]....
        /*072c*/ 	.word	0x00007ed0


	//   ....[193]....
        /*0730*/ 	.word	0x00008050


	//   ....[194]....
        /*0734*/ 	.word	0x000081d0


	//   ....[195]....
        /*0738*/ 	.word	0x00008350


	//   ....[196]....
        /*073c*/ 	.word	0x000084d0


	//   ....[197]....
        /*0740*/ 	.word	0x00008650


	//   ....[198]....
        /*0744*/ 	.word	0x000087d0


	//   ....[199]....
        /*0748*/ 	.word	0x00008940


	//   ....[200]....
        /*074c*/ 	.word	0x00008aa0


	//   ....[201]....
        /*0750*/ 	.word	0x00008c00


	//   ....[202]....
        /*0754*/ 	.word	0x00008d60


	//   ....[203]....
        /*0758*/ 	.word	0x00008ec0


	//   ....[204]....
        /*075c*/ 	.word	0x00009020


	//   ....[205]....
        /*0760*/ 	.word	0x000091a0


	//   ....[206]....
        /*0764*/ 	.word	0x00009210


	//   ....[207]....
        /*0768*/ 	.word	0x00009280


	//   ....[208]....
        /*076c*/ 	.word	0x000092f0


	//   ....[209]....
        /*0770*/ 	.word	0x00009360


	//   ....[210]....
        /*0774*/ 	.word	0x000093d0


	//----- nvinfo : EIATTR_VRC_CTA_INIT_COUNT
	.align		4
.L_488:
        /*0778*/ 	.byte	0x02, 0x4a
	.zero		1
	.zero		1


	//----- nvinfo : EIATTR_EXIT_INSTR_OFFSETS
	.align		4
        /*077c*/ 	.byte	0x04, 0x1c
        /*077e*/ 	.short	(.L_490 - .L_489)


	//   ....[0]....
.L_489:
        /*0780*/ 	.word	0x00002460


	//   ....[1]....
        /*0784*/ 	.word	0x00002840


	//   ....[2]....
        /*0788*/ 	.word	0x00002860


	//   ....[3]....
        /*078c*/ 	.word	0x000076a0


	//   ....[4]....
        /*0790*/ 	.word	0x000091b0


	//----- nvinfo : EIATTR_MAX_THREADS
	.align		4
.L_490:
        /*0794*/ 	.byte	0x04, 0x05
        /*0796*/ 	.short	(.L_492 - .L_491)
.L_491:
        /*0798*/ 	.word	0x00000180
        /*079c*/ 	.word	0x00000001
        /*07a0*/ 	.word	0x00000001


	//----- nvinfo : EIATTR_CRS_STACK_SIZE
	.align		4
.L_492:
        /*07a4*/ 	.byte	0x04, 0x1e
        /*07a6*/ 	.short	(.L_494 - .L_493)
.L_493:
        /*07a8*/ 	.word	0x00000000


	//----- nvinfo : EIATTR_CBANK_PARAM_SIZE
	.align		4
.L_494:
        /*07ac*/ 	.byte	0x03, 0x19
        /*07ae*/ 	.short	0x004d


	//----- nvinfo : EIATTR_PARAM_CBANK
	.align		4
        /*07b0*/ 	.byte	0x04, 0x0a
        /*07b2*/ 	.short	(.L_496 - .L_495)
	.align		4
.L_495:
        /*07b4*/ 	.word	index@(.nv.constant0._ZN3cub18CUB_300001_SM_10006detail10radix_sort29DeviceRadixSortOnesweepKernelINS1_5radix10policy_hubIfNS0_8NullTypeEyE10Policy1000ELNS0_9SortOrderE0EfS6_yiiNS1_21identity_decomposer_tEEEvPT5_SC_PT3_PKSD_PT1_PKSH_PT2_PKSL_T4_iiT6_)
        /*07b8*/ 	.short	0x0380
        /*07ba*/ 	.short	0x004d


	//----- nvinfo : EIATTR_SW_WAR
	.align		4
.L_496:
        /*07bc*/ 	.byte	0x04, 0x36
        /*07be*/ 	.short	(.L_498 - .L_497)
.L_497:
        /*07c0*/ 	.word	0x00000008
.L_498:


//--------------------- .nv.info._ZN3cub18CUB_300001_SM_10006detail10radix_sort33DeviceRadixSortExclusiveSumKernelINS1_5radix10policy_hubIfNS0_8NullTypeEyE10Policy1000EyEEvPT0_ --------------------------
	.section	.nv.info._ZN3cub18CUB_300001_SM_10006detail10radix_sort33DeviceRadixSortExclusiveSumKernelINS1_5radix10policy_hubIfNS0_8NullTypeEyE10Policy1000EyEEvPT0_,"",@"SHT_CUDA_INFO"
	.sectionflags	@""
	.align	4


	//----- nvinfo : EIATTR_CUDA_API_VERSION
	.align		4
        /*0000*/ 	.byte	0x04, 0x37
        /*0002*/ 	.short	(.L_500 - .L_499)
.L_499:
        /*0004*/ 	.word	0x00000082


	//----- nvinfo : EIATTR_KPARAM_INFO
	.align		4
.L_500:
        /*0008*/ 	.byte	0x04, 0x17
        /*000a*/ 	.short	(.L_502 - .L_501)
.L_501:
        /*000c*/ 	.word	0x00000000
        /*0010*/ 	.short	0x0000
        /*0012*/ 	.short	0x0000
        /*0014*/ 	.byte	0x00, 0xf5, 0x21, 0x00


	//----- nvinfo : EIATTR_SPARSE_MMA_MASK
	.align		4
.L_502:
        /*0018*/ 	.byte	0x03, 0x50
        /*001a*/ 	.short	0x0000


	//----- nvinfo : EIATTR_MAXREG_COUNT
	.align		4
        /*001c*/ 	.byte	0x03, 0x1b
        /*001e*/ 	.short	0x00ff


	//----- nvinfo : EIATTR_NUM_BARRIERS
	.align		4
        /*0020*/ 	.byte	0x02, 0x4c
        /*0022*/ 	.byte	0x01
	.zero		1


	//----- nvinfo : EIATTR_MERCURY_ISA_VERSION
	.align		4
        /*0024*/ 	.byte	0x03, 0x5f
        /*0026*/ 	.short	0x0101


	//----- nvinfo : EIATTR_COOP_GROUP_MASK_REGIDS
	.align		4
        /*0028*/ 	.byte	0x04, 0x29
        /*002a*/ 	.short	(.L_504 - .L_503)


	//   ....[0]....
.L_503:
        /*002c*/ 	.word	0xffffffff


	//   ....[1]....
        /*0030*/ 	.word	0xffffffff


	//   ....[2]....
        /*0034*/ 	.word	0xffffffff


	//   ....[3]....
        /*0038*/ 	.word	0xffffffff


	//   ....[4]....
        /*003c*/ 	.word	0xffffffff


	//   ....[5]....
        /*0040*/ 	.word	0xffffffff


	//   ....[6]....
        /*0044*/ 	.word	0xffffffff


	//   ....[7]....
        /*0048*/ 	.word	0xffffffff


	//   ....[8]....
        /*004c*/ 	.word	0xffffffff


	//   ....[9]....
        /*0050*/ 	.word	0xffffffff


	//   ....[10]....
        /*0054*/ 	.word	0x05000015


	//   ....[11]....
        /*0058*/ 	.word	0x05000015


	//   ....[12]....
        /*005c*/ 	.word	0x05000015


	//   ....[13]....
        /*0060*/ 	.word	0x05000015


	//   ....[14]....
        /*0064*/ 	.word	0x05000015


	//   ....[15]....
        /*0068*/ 	.word	0x05000015


	//   ....[16]....
        /*006c*/ 	.word	0x05000015


	//   ....[17]....
        /*0070*/ 	.word	0x05000015


	//   ....[18]....
        /*0074*/ 	.word	0x05000015


	//   ....[19]....
        /*0078*/ 	.word	0x05000015


	//----- nvinfo : EIATTR_COOP_GROUP_INSTR_OFFSETS
	.align		4
.L_504:
        /*007c*/ 	.byte	0x04, 0x28
        /*007e*/ 	.short	(.L_506 - .L_505)


	//   ....[0]....
.L_505:
        /*0080*/ 	.word	0x00000250


	//   ....[1]....
        /*0084*/ 	.word	0x00000260


	//   ....[2]....
        /*0088*/ 	.word	0x000002a0


	//   ....[3]....
        /*008c*/ 	.word	0x000002c0


	//   ....[4]....
        /*0090*/ 	.word	0x00000310


	//   ....[5]....
        /*0094*/ 	.word	0x00000320


	//   ....[6]....
        /*0098*/ 	.word	0x00000360


	//   ....[7]....
        /*009c*/ 	.word	0x00000380


	//   ....[8]....
        /*00a0*/ 	.word	0x000003d0


	//   ....[9]....
        /*00a4*/ 	.word	0x000003e0


	//   ....[10]....
        /*00a8*/ 	.word	0x00000660


	//   ....[11]....
        /*00ac*/ 	.word	0x000006b0


	//   ....[12]....
        /*00b0*/ 	.word	0x00000740


	//   ....[13]....
        /*00b4*/ 	.word	0x00000790


	//   ....[14]....
        /*00b8*/ 	.word	0x00000820


	//   ....[15]....
        /*00bc*/ 	.word	0x00000870


	//   ....[16]....
        /*00c0*/ 	.word	0x00000900


	//   ....[17]....
        /*00c4*/ 	.word	0x00000950


	//   ....[18]....
        /*00c8*/ 	.word	0x000009e0


	//   ....[19]....
        /*00cc*/ 	.word	0x00000a30


	//----- nvinfo : EIATTR_VRC_CTA_INIT_COUNT
	.align		4
.L_506:
        /*00d0*/ 	.byte	0x02, 0x4a
	.zero		1
	.zero		1


	//----- nvinfo : EIATTR_EXIT_INSTR_OFFSETS
	.align		4
        /*00d4*/ 	.byte	0x04, 0x1c
        /*00d6*/ 	.short	(.L_508 - .L_507)


	//   ....[0]....
.L_507:
        /*00d8*/ 	.word	0x000005d0


	//   ....[1]....
        /*00dc*/ 	.word	0x00000600


	//----- nvinfo : EIATTR_CRS_STACK_SIZE
	.align		4
.L_508:
        /*00e0*/ 	.byte	0x04, 0x1e
        /*00e2*/ 	.short	(.L_510 - .L_509)
.L_509:
        /*00e4*/ 	.word	0x00000000


	//----- nvinfo : EIATTR_CBANK_PARAM_SIZE
	.align		4
.L_510:
        /*00e8*/ 	.byte	0x03, 0x19
        /*00ea*/ 	.short	0x0008


	//----- nvinfo : EIATTR_PARAM_CBANK
	.align		4
        /*00ec*/ 	.byte	0x04, 0x0a
        /*00ee*/ 	.short	(.L_512 - .L_511)
	.align		4
.L_511:
        /*00f0*/ 	.word	index@(.nv.constant0._ZN3cub18CUB_300001_SM_10006detail10radix_sort33DeviceRadixSortExclusiveSumKernelINS1_5radix10policy_hubIfNS0_8NullTypeEyE10Policy1000EyEEvPT0_)
        /*00f4*/ 	.short	0x0380
        /*00f6*/ 	.short	0x0008


	//----- nvinfo : EIATTR_SW_WAR
	.align		4
.L_512:
        /*00f8*/ 	.byte	0x04, 0x36
        /*00fa*/ 	.short	(.L_514 - .L_513)
.L_513:
        /*00fc*/ 	.word	0x00000008
.L_514:


//--------------------- .nv.info._ZN3cub18CUB_300001_SM_10006detail10radix_sort30DeviceRadixSortHistogramKernelINS1_5radix10policy_hubIfNS0_8NullTypeEyE10Policy1000ELNS0_9SortOrderE0EfyNS1_21identity_decomposer_tEEEvPT2_PKT1_SB_iiT3_ --------------------------
	.section	.nv.info._ZN3cub18CUB_300001_SM_10006detail10radix_sort30DeviceRadixSortHistogramKernelINS1_5radix10policy_hubIfNS0_8NullTypeEyE10Policy1000ELNS0_9SortOrderE0EfyNS1_21identity_decomposer_tEEEvPT2_PKT1_SB_iiT3_,"",@"SHT_CUDA_INFO"
	.sectionflags	@""
	.align	4


	//----- nvinfo : EIATTR_CUDA_API_VERSION
	.align		4
        /*0000*/ 	.byte	0x04, 0x37
        /*0002*/ 	.short	(.L_516 - .L_515)
.L_515:
        /*0004*/ 	.word	0x00000082


	//----- nvinfo : EIATTR_KPARAM_INFO
	.align		4
.L_516:
        /*0008*/ 	.byte	0x04, 0x17
        /*000a*/ 	.short	(.L_518 - .L_517)
.L_517:
        /*000c*/ 	.word	0x00000000
        /*0010*/ 	.short	0x0005
        /*0012*/ 	.short	0x0020
        /*0014*/ 	.byte	0x00, 0xf0, 0x05, 0x00


	//----- nvinfo : EIATTR_KPARAM_INFO
	.align		4
.L_518:
        /*0018*/ 	.byte	0x04, 0x17
        /*001a*/ 	.short	(.L_520 - .L_519)
.L_519:
        /*001c*/ 	.word	0x00000000
        /*0020*/ 	.short	0x0004
        /*0022*/ 	.short	0x001c
        /*0024*/ 	.byte	0x00, 0xf0, 0x11, 0x00


	//----- nvinfo : EIATTR_KPARAM_INFO
	.align		4
.L_520:
        /*0028*/ 	.byte	0x04, 0x17
        /*002a*/ 	.short	(.L_522 - .L_521)
.L_521:
        /*002c*/ 	.word	0x00000000
        /*0030*/ 	.short	0x0003
        /*0032*/ 	.short	0x0018
        /*0034*/ 	.byte	0x00, 0xf0, 0x11, 0x00


	//----- nvinfo : EIATTR_KPARAM_INFO
	.align		4
.L_522:
        /*0038*/ 	.byte	0x04, 0x17
        /*003a*/ 	.short	(.L_524 - .L_523)
.L_523:
        /*003c*/ 	.word	0x00000000
        /*0040*/ 	.short	0x0002
        /*0042*/ 	.short	0x0010
        /*0044*/ 	.byte	0x00, 0xf0, 0x21, 0x00


	//----- nvinfo : EIATTR_KPARAM_INFO
	.align		4
.L_524:
        /*0048*/ 	.byte	0x04, 0x17
        /*004a*/ 	.short	(.L_526 - .L_525)
.L_525:
        /*004c*/ 	.word	0x00000000
        /*0050*/ 	.short	0x0001
        /*0052*/ 	.short	0x0008
        /*0054*/ 	.byte	0x00, 0xf5, 0x21, 0x00


	//----- nvinfo : EIATTR_KPARAM_INFO
	.align		4
.L_526:
        /*0058*/ 	.byte	0x04, 0x17
        /*005a*/ 	.short	(.L_528 - .L_527)
.L_527:
        /*005c*/ 	.word	0x00000000
        /*0060*/ 	.short	0x0000
        /*0062*/ 	.short	0x0000
        /*0064*/ 	.byte	0x00, 0xf5, 0x21, 0x00


	//----- nvinfo : EIATTR_SPARSE_MMA_MASK
	.align		4
.L_528:
        /*0068*/ 	.byte	0x03, 0x50
        /*006a*/ 	.short	0x0000


	//----- nvinfo : EIATTR_MAXREG_COUNT
	.align		4
        /*006c*/ 	.byte	0x03, 0x1b
        /*006e*/ 	.short	0x00ff


	//----- nvinfo : EIATTR_NUM_BARRIERS
	.align		4
        /*0070*/ 	.byte	0x02, 0x4c
        /*0072*/ 	.byte	0x01
	.zero		1


	//----- nvinfo : EIATTR_MERCURY_ISA_VERSION
	.align		4
        /*0074*/ 	.byte	0x03, 0x5f
        /*0076*/ 	.short	0x0101


	//----- nvinfo : EIATTR_VRC_CTA_INIT_COUNT
	.align		4
        /*0078*/ 	.byte	0x02, 0x4a
	.zero		1
	.zero		1


	//----- nvinfo : EIATTR_EXIT_INSTR_OFFSETS
	.align		4
        /*007c*/ 	.byte	0x04, 0x1c
        /*007e*/ 	.short	(.L_530 - .L_529)


	//   ....[0]....
.L_529:
        /*0080*/ 	.word	0x00000040


	//   ....[1]....
        /*0084*/ 	.word	0x00003310


	//----- nvinfo : EIATTR_MAX_THREADS
	.align		4
.L_530:
        /*0088*/ 	.byte	0x04, 0x05
        /*008a*/ 	.short	(.L_532 - .L_531)
.L_531:
        /*008c*/ 	.word	0x00000080
        /*0090*/ 	.word	0x00000001
        /*0094*/ 	.word	0x00000001


	//----- nvinfo : EIATTR_CRS_STACK_SIZE
	.align		4
.L_532:
        /*0098*/ 	.byte	0x04, 0x1e
        /*009a*/ 	.short	(.L_534 - .L_533)
.L_533:
        /*009c*/ 	.word	0x00000000


	//----- nvinfo : EIATTR_CBANK_PARAM_SIZE
	.align		4
.L_534:
        /*00a0*/ 	.byte	0x03, 0x19
        /*00a2*/ 	.short	0x0021


	//----- nvinfo : EIATTR_PARAM_CBANK
	.align		4
        /*00a4*/ 	.byte	0x04, 0x0a
        /*00a6*/ 	.short	(.L_536 - .L_535)
	.align		4
.L_535:
        /*00a8*/ 	.word	index@(.nv.constant0._ZN3cub18CUB_300001_SM_10006detail10radix_sort30DeviceRadixSortHistogramKernelINS1_5radix10policy_hubIfNS0_8NullTypeEyE10Policy1000ELNS0_9SortOrderE0EfyNS1_21identity_decomposer_tEEEvPT2_PKT1_SB_iiT3_)
        /*00ac*/ 	.short	0x0380
        /*00ae*/ 	.short	0x0021


	//----- nvinfo : EIATTR_SW_WAR
	.align		4
.L_536:
        /*00b0*/ 	.byte	0x04, 0x36
        /*00b2*/ 	.short	(.L_538 - .L_537)
.L_537:
        /*00b4*/ 	.word	0x00000008
.L_538:


//--------------------- .nv.info._ZN3cub18CUB_300001_SM_10006detail10radix_sort31DeviceRadixSortSingleTileKernelINS1_5radix10policy_hubIfNS0_8NullTypeEyE10Policy1000ELNS0_9SortOrderE0EfS6_yNS1_21identity_decomposer_tEEEvPKT1_PSB_PKT2_PSF_T3_iiT4_ --------------------------
	.section	.nv.info._ZN3cub18CUB_300001_SM_10006detail10radix_sort31DeviceRadixSortSingleTileKernelINS1_5radix10policy_hubIfNS0_8NullTypeEyE10Policy1000ELNS0_9SortOrderE0EfS6_yNS1_21identity_decomposer_tEEEvPKT1_PSB_PKT2_PSF_T3_iiT4_,"",@"SHT_CUDA_INFO"
	.sectionflags	@""
	.align	4


	//----- nvinfo : EIATTR_CUDA_API_VERSION
	.align		4
        /*0000*/ 	.byte	0x04, 0x37
        /*0002*/ 	.short	(.L_540 - .L_539)
.L_539:
        /*0004*/ 	.word	0x00000082


	//----- nvinfo : EIATTR_KPARAM_INFO
	.align		4
.L_540:
        /*0008*/ 	.byte	0x04, 0x17
        /*000a*/ 	.short	(.L_542 - .L_541)
.L_541:
        /*000c*/ 	.word	0x00000000
        /*0010*/ 	.short	0x0007
        /*0012*/ 	.short	0x0030
        /*0014*/ 	.byte	0x00, 0xf0, 0x05, 0x00


	//----- nvinfo : EIATTR_KPARAM_INFO
	.align		4
.L_542:
        /*0018*/ 	.byte	0x04, 0x17
        /*001a*/ 	.short	(.L_544 - .L_543)
.L_543:
        /*001c*/ 	.word	0x00000000
        /*0020*/ 	.short	0x0006
        /*0022*/ 	.short	0x002c
        /*0024*/ 	.byte	0x00, 0xf0, 0x11, 0x00


	//----- nvinfo : EIATTR_KPARAM_INFO
	.align		4
.L_544:
        /*0028*/ 	.byte	0x04, 0x17
        /*002a*/ 	.short	(.L_546 - .L_545)
.L_545:
        /*002c*/ 	.word	0x00000000
        /*0030*/ 	.short	0x0005
        /*0032*/ 	.short	0x0028
        /*0034*/ 	.byte	0x00, 0xf0, 0x11, 0x00


	//----- nvinfo : EIATTR_KPARAM_INFO
	.align		4
.L_546:
        /*0038*/ 	.byte	0x04, 0x17
        /*003a*/ 	.short	(.L_548 - .L_547)
.L_547:
        /*003c*/ 	.word	0x00000000
        /*0040*/ 	.short	0x0004
        /*0042*/ 	.short	0x0020
        /*0044*/ 	.byte	0x00, 0xf0, 0x21, 0x00


	//----- nvinfo : EIATTR_KPARAM_INFO
	.align		4
.L_548:
        /*0048*/ 	.byte	0x04, 0x17
        /*004a*/ 	.short	(.L_550 - .L_549)
.L_549:
        /*004c*/ 	.word	0x00000000
        /*0050*/ 	.short	0x0003
        /*0052*/ 	.short	0x0018
        /*0054*/ 	.byte	0x00, 0xf5, 0x21, 0x00


	//----- nvinfo : EIATTR_KPARAM_INFO
	.align		4
.L_550:
        /*0058*/ 	.byte	0x04, 0x17
        /*005a*/ 	.short	(.L_552 - .L_551)
.L_551:
        /*005c*/ 	.word	0x00000000
        /*0060*/ 	.short	0x0002
        /*0062*/ 	.short	0x0010
        /*0064*/ 	.byte	0x00, 0xf5, 0x21, 0x00


	//----- nvinfo : EIATTR_KPARAM_INFO
	.align		4
.L_552:
        /*0068*/ 	.byte	0x04, 0x17
        /*006a*/ 	.short	(.L_554 - .L_553)
.L_553:
        /*006c*/ 	.word	0x00000000
        /*0070*/ 	.short	0x0001
        /*0072*/ 	.short	0x0008
        /*0074*/ 	.byte	0x00, 0xf5, 0x21, 0x00


	//----- nvinfo : EIATTR_KPARAM_INFO
	.align		4
.L_554:
        /*0078*/ 	.byte	0x04, 0x17
        /*007a*/ 	.short	(.L_556 - .L_555)
.L_555:
        /*007c*/ 	.word	0x00000000
        /*0080*/ 	.short	0x0000
        /*0082*/ 	.short	0x0000
        /*0084*/ 	.byte	0x00, 0xf5, 0x21, 0x00


	//----- nvinfo : EIATTR_SPARSE_MMA_MASK
	.align		4
.L_556:
        /*0088*/ 	.byte	0x03, 0x50
        /*008a*/ 	.short	0x0000


	//----- nvinfo : EIATTR_MAXREG_COUNT
	.align		4
        /*008c*/ 	.byte	0x03, 0x1b
        /*008e*/ 	.short	0x00ff


	//----- nvinfo : EIATTR_NUM_BARRIERS
	.align		4
        /*0090*/ 	.byte	0x02, 0x4c
        /*0092*/ 	.byte	0x01
	.zero		1


	//----- nvinfo : EIATTR_MERCURY_ISA_VERSION
	.align		4
        /*0094*/ 	.byte	0x03, 0x5f
        /*0096*/ 	.short	0x0101


	//----- nvinfo : EIATTR_COOP_GROUP_MASK_REGIDS
	.align		4
        /*0098*/ 	.byte	0x04, 0x29
        /*009a*/ 	.short	(.L_558 - .L_557)


	//   ....[0]....
.L_557:
        /*009c*/ 	.word	0xffffffff


	//   ....[1]....
        /*00a0*/ 	.word	0xffffffff


	//   ....[2]....
        /*00a4*/ 	.word	0xffffffff


	//   ....[3]....
        /*00a8*/ 	.word	0xffffffff


	//   ....[4]....
        /*00ac*/ 	.word	0xffffffff


	//----- nvinfo : EIATTR_COOP_GROUP_INSTR_OFFSETS
	.align		4
.L_558:
        /*00b0*/ 	.byte	0x04, 0x28
        /*00b2*/ 	.short	(.L_560 - .L_559)


	//   ....[0]....
.L_559:
        /*00b4*/ 	.word	0x00001ec0


	//   ....[1]....
        /*00b8*/ 	.word	0x00001ee0


	//   ....[2]....
        /*00bc*/ 	.word	0x00001f00


	//   ....[3]....
        /*00c0*/ 	.word	0x00001f20


	//   ....[4]....
        /*00c4*/ 	.word	0x00001f40


	//----- nvinfo : EIATTR_VRC_CTA_INIT_COUNT
	.align		4
.L_560:
        /*00c8*/ 	.byte	0x02, 0x4a
	.zero		1
	.zero		1


	//----- nvinfo : EIATTR_EXIT_INSTR_OFFSETS
	.align		4
        /*00cc*/ 	.byte	0x04, 0x1c
        /*00ce*/ 	.short	(.L_562 - .L_561)


	//   ....[0]....
.L_561:
        /*00d0*/ 	.word	0x00003910


	//   ....[1]....
        /*00d4*/ 	.word	0x00003980


	//----- nvinfo : EIATTR_MAX_THREADS
	.align		4
.L_562:
        /*00d8*/ 	.byte	0x04, 0x05
        /*00da*/ 	.short	(.L_564 - .L_563)
.L_563:
        /*00dc*/ 	.word	0x00000100
        /*00e0*/ 	.word	0x00000001
        /*00e4*/ 	.word	0x00000001


	//----- nvinfo : EIATTR_CBANK_PARAM_SIZE
	.align		4
.L_564:
        /*00e8*/ 	.byte	0x03, 0x19
        /*00ea*/ 	.short	0x0031


	//----- nvinfo : EIATTR_PARAM_CBANK
	.align		4
        /*00ec*/ 	.byte	0x04, 0x0a
        /*00ee*/ 	.short	(.L_566 - .L_565)
	.align		4
.L_565:
        /*00f0*/ 	.word	index@(.nv.constant0._ZN3cub18CUB_300001_SM_10006detail10radix_sort31DeviceRadixSortSingleTileKernelINS1_5radix10policy_hubIfNS0_8NullTypeEyE10Policy1000ELNS0_9SortOrderE0EfS6_yNS1_21identity_decomposer_tEEEvPKT1_PSB_PKT2_PSF_T3_iiT4_)
        /*00f4*/ 	.short	0x0380
        /*00f6*/ 	.short	0x0031


	//----- nvinfo : EIATTR_SW_WAR
	.align		4
.L_566:
        /*00f8*/ 	.byte	0x04, 0x36
        /*00fa*/ 	.short	(.L_568 - .L_567)
.L_567:
        /*00fc*/ 	.word	0x00000008
.L_568:


//--------------------- .nv.info._ZN3cub18CUB_300001_SM_10006detail10radix_sort29DeviceRadixSortOnesweepKernelINS1_5radix10policy_hubIiNS0_8NullTypeEyE10Policy1000ELNS0_9SortOrderE1EiS6_yiiNS1_21identity_decomposer_tEEEvPT5_SC_PT3_PKSD_PT1_PKSH_PT2_PKSL_T4_iiT6_ --------------------------
	.section	.nv.info._ZN3cub18CUB_300001_SM_10006detail10radix_sort29DeviceRadixSortOnesweepKernelINS1_5radix10policy_hubIiNS0_8NullTypeEyE10Policy1000ELNS0_9SortOrderE1EiS6_yiiNS1_21identity_decomposer_tEEEvPT5_SC_PT3_PKSD_PT1_PKSH_PT2_PKSL_T4_iiT6_,"",@"SHT_CUDA_INFO"
	.sectionflags	@""
	.align	4


	//----- nvinfo : EIATTR_CUDA_API_VERSION
	.align		4
        /*0000*/ 	.byte	0x04, 0x37
        /*0002*/ 	.short	(.L_570 - .L_569)
.L_569:
        /*0004*/ 	.word	0x00000082


	//----- nvinfo : EIATTR_KPARAM_INFO
	.align		4
.L_570:
        /*0008*/ 	.byte	0x04, 0x17
        /*000a*/ 	.short	(.L_572 - .L_571)
.L_571:
        /*000c*/ 	.word	0x00000000
        /*0010*/ 	.short	0x000b
        /*0012*/ 	.short	0x004c
        /*0014*/ 	.byte	0x00, 0xf0, 0x05, 0x00


	//----- nvinfo : EIATTR_KPARAM_INFO
	.align		4
.L_572:
        /*0018*/ 	.byte	0x04, 0x17
        /*001a*/ 	.short	(.L_574 - .L_573)
.L_573:
        /*001c*/ 	.word	0x00000000
        /*0020*/ 	.short	0x000a
        /*0022*/ 	.short	0x0048
        /*0024*/ 	.byte	0x00, 0xf0, 0x11, 0x00


	//----- nvinfo : EIATTR_KPARAM_INFO
	.align		4
.L_574:
        /*0028*/ 	.byte	0x04, 0x17
        /*002a*/ 	.short	(.L_576 - .L_575)
.L_575:
        /*002c*/ 	.word	0x00000000
        /*0030*/ 	.short	0x0009
        /*0032*/ 	.short	0x0044
        /*0034*/ 	.byte	0x00, 0xf0, 0x11, 0x00


	//----- nvinfo : EIATTR_KPARAM_INFO
	.align		4
.L_576:
        /*0038*/ 	.byte	0x04, 0x17
        /*003a*/ 	.short	(.L_578 - .L_577)
.L_577:
        /*003c*/ 	.word	0x00000000
        /*0040*/ 	.short	0x0008
        /*0042*/ 	.short	0x0040
        /*0044*/ 	.byte	0x00, 0xf0, 0x11, 0x00


	//----- nvinfo : EIATTR_KPARAM_INFO
	.align		4
.L_578:
        /*0048*/ 	.byte	0x04, 0x17
        /*004a*/ 	.short	(.L_580 - .L_579)
.L_579:
        /*004c*/ 	.word	0x00000000
        /*0050*/ 	.short	0x0007
        /*0052*/ 	.short	0x0038
        /*0054*/ 	.byte	0x00, 0xf5, 0x21, 0x00


	//----- nvinfo : EIATTR_KPARAM_INFO
	.align		4
.L_580:
        /*0058*/ 	.byte	0x04, 0x17
        /*005a*/ 	.short	(.L_582 - .L_581)
.L_581:
        /*005c*/ 	.word	0x00000000
        /*0060*/ 	.short	0x0006
        /*0062*/ 	.short	0x0030
        /*0064*/ 	.byte	0x00, 0xf5, 0x21, 0x00


	//----- nvinfo : EIATTR_KPARAM_INFO
	.align		4
.L_582:
        /*0068*/ 	.byte	0x04, 0x17
        /*006a*/ 	.short	(.L_584 - .L_583)
.L_583:
        /*006c*/ 	.word	0x00000000
        /*0070*/ 	.short	0x0005
        /*0072*/ 	.short	0x0028
        /*0074*/ 	.byte	0x00, 0xf5, 0x21, 0x00


	//----- nvinfo : EIATTR_KPARAM_INFO
	.align		4
.L_584:
        /*0078*/ 	.byte	0x04, 0x17
        /*007a*/ 	.short	(.L_586 - .L_585)
.L_585:
        /*007c*/ 	.word	0x00000000
        /*0080*/ 	.short	0x0004
        /*0082*/ 	.short	0x0020
        /*0084*/ 	.byte	0x00, 0xf5, 0x21, 0x00


	//----- nvinfo : EIATTR_KPARAM_INFO
	.align		4
.L_586:
        /*0088*/ 	.byte	0x04, 0x17
        /*008a*/ 	.short	(.L_588 - .L_587)
.L_587:
        /*008c*/ 	.word	0x00000000
        /*0090*/ 	.short	0x0003
        /*0092*/ 	.short	0x0018
        /*0094*/ 	.byte	0x00, 0xf5, 0x21, 0x00


	//----- nvinfo : EIATTR_KPARAM_INFO
	.align		4
.L_588:
        /*0098*/ 	.byte	0x04, 0x17
        /*009a*/ 	.short	(.L_590 - .L_589)
.L_589:
        /*009c*/ 	.word	0x00000000
        /*00a0*/ 	.short	0x0002
        /*00a2*/ 	.short	0x0010
        /*00a4*/ 	.byte	0x00, 0xf5, 0x21, 0x00


	//----- nvinfo : EIATTR_KPARAM_INFO
	.align		4
.L_590:
        /*00a8*/ 	.byte	0x04, 0x17
        /*00aa*/ 	.short	(.L_592 - .L_591)
.L_591:
        /*00ac*/ 	.word	0x00000000
        /*00b0*/ 	.short	0x0001
        /*00b2*/ 	.short	0x0008
        /*00b4*/ 	.byte	0x00, 0xf5, 0x21, 0x00


	//----- nvinfo : EIATTR_KPARAM_INFO
	.align		4
.L_592:
        /*00b8*/ 	.byte	0x04, 0x17
        /*00ba*/ 	.short	(.L_594 - .L_593)
.L_593:
        /*00bc*/ 	.word	0x00000000
        /*00c0*/ 	.short	0x0000
        /*00c2*/ 	.short	0x0000
        /*00c4*/ 	.byte	0x00, 0xf5, 0x21, 0x00


	//----- nvinfo : EIATTR_SPARSE_MMA_MASK
	.align		4
.L_594:
        /*00c8*/ 	.byte	0x03, 0x50
        /*00ca*/ 	.short	0x0000


	//----- nvinfo : EIATTR_MAXREG_COUNT
	.align		4
        /*00cc*/ 	.byte	0x03, 0x1b
        /*00ce*/ 	.short	0x00a8


	//----- nvinfo : EIATTR_NUM_BARRIERS
	.align		4
        /*00d0*/ 	.byte	0x02, 0x4c
        /*00d2*/ 	.byte	0x01
	.zero		1


	//----- nvinfo : EIATTR_MERCURY_ISA_VERSION
	.align		4
        /*00d4*/ 	.byte	0x03, 0x5f
        /*00d6*/ 	.short	0x0101


	//----- nvinfo : EIATTR_COOP_GROUP_MASK_REGIDS
	.align		4
        /*00d8*/ 	.byte	0x04, 0x29
        /*00da*/ 	.short	(.L_596 - .L_595)


	//   ....[0]....
.L_595:
        /*00dc*/ 	.word	0xffffffff


	//   ....[1]....
        /*00e0*/ 	.word	0x05000019


	//   ....[2]....
        /*00e4*/ 	.word	0xffffffff


	//   ....[3]....
        /*00e8*/ 	.word	0xffffffff


	//   ....[4]....
        /*00ec*/ 	.word	0xffffffff


	//   ....[5]....
        /*00f0*/ 	.word	0xffffffff


	//   ....[6]....
        /*00f4*/ 	.word	0xffffffff


	//   ....[7]....
        /*00f8*/ 	.word	0xffffffff


	//   ....[8]....
        /*00fc*/ 	.word	0xffffffff


	//   ....[9]....
        /*0100*/ 	.word	0xffffffff


	//   ....[10]....
        /*0104*/ 	.word	0xffffffff


	//   ....[11]....
        /*0108*/ 	.word	0xffffffff


	//   ....[12]....
        /*010c*/ 	.word	0xffffffff


	//   ....[13]....
        /*0110*/ 	.word	0xffffffff


	//   ....[14]....
        /*0114*/ 	.word	0xffffffff


	//   ....[15]....
        /*0118*/ 	.word	0xffffffff


	//   ....[16]....
        /*011c*/ 	.word	0xffffffff


	//   ....[17]....
        /*0120*/ 	.word	0xffffffff


	//   ....[18]....
        /*0124*/ 	.word	0xffffffff


	//   ....[19]....
        /*0128*/ 	.word	0xffffffff


	//   ....[20]....
        /*012c*/ 	.word	0xffffffff


	//   ....[21]....
        /*0130*/ 	.word	0xffffffff


	//   ....[22]....
        /*0134*/ 	.word	0xffffffff


	//   ....[23]....
        /*0138*/ 	.word	0xffffffff


	//   ....[24]....
        /*013c*/ 	.word	0xffffffff


	//   ....[25]....
        /*0140*/ 	.word	0xffffffff


	//   ....[26]....
        /*0144*/ 	.word	0xffffffff


	//   ....[27]....
        /*0148*/ 	.word	0xffffffff


	//   ....[28]....
        /*014c*/ 	.word	0xffffffff


	//   ....[29]....
        /*0150*/ 	.word	0xffffffff


	//   ....[30]....
        /*0154*/ 	.word	0xffffffff


	//   ....[31]....
        /*0158*/ 	.word	0xffffffff


	//   ....[32]....
        /*015c*/ 	.word	0xffffffff


	//   ....[33]....
        /*0160*/ 	.word	0xffffffff


	//   ....[34]....
        /*0164*/ 	.word	0xffffffff


	//   ....[35]....
        /*0168*/ 	.word	0xffffffff


	//   ....[36]....
        /*016c*/ 	.word	0xffffffff


	//   ....[37]....
        /*0170*/ 	.word	0xffffffff


	//   ....[38]....
        /*0174*/ 	.word	0xffffffff


	//   ....[39]....
        /*0178*/ 	.word	0xffffffff


	//   ....[40]....
        /*017c*/ 	.word	0xffffffff


	//   ....[41]....
        /*0180*/ 	.word	0xffffffff


	//   ....[42]....
        /*0184*/ 	.word	0xffffffff


	//   ....[43]....
        /*0188*/ 	.word	0xffffffff


	//   ....[44]....
        /*018c*/ 	.word	0xffffffff


	//   ....[45]....
        /*0190*/ 	.word	0xffffffff


	//   ....[46]....
        /*0194*/ 	.word	0xffffffff


	//   ....[47]....
        /*0198*/ 	.word	0xffffffff


	//   ....[48]....
        /*019c*/ 	.word	0xffffffff


	//   ....[49]....
        /*01a0*/ 	.word	0xffffffff


	//   ....[50]....
        /*01a4*/ 	.word	0xffffffff


	//   ....[51]....
        /*01a8*/ 	.word	0xffffffff


	//   ....[52]....
        /*01ac*/ 	.word	0xffffffff


	//   ....[53]....
        /*01b0*/ 	.word	0xffffffff


	//   ....[54]....
        /*01b4*/ 	.word	0xffffffff


	//   ....[55]....
        /*01b8*/ 	.word	0xffffffff


	//   ....[56]....
        /*01bc*/ 	.word	0xffffffff


	//   ....[57]....
        /*01c0*/ 	.word	0xffffffff


	//   ....[58]....
        /*01c4*/ 	.word	0xffffffff


	//   ....[59]....
        /*01c8*/ 	.word	0xffffffff


	//   ....[60]....
        /*01cc*/ 	.word	0xffffffff


	//   ....[61]....
        /*01d0*/ 	.word	0xffffffff


	//   ....[62]....
        /*01d4*/ 	.word	0xffffffff


	//   ....[63]....
        /*01d8*/ 	.word	0xffffffff


	//   ....[64]....
        /*01dc*/ 	.word	0xffffffff


	//   ....[65]....
        /*01e0*/ 	.word	0xffffffff


	//   ....[66]....
        /*01e4*/ 	.word	0xffffffff


	//   ....[67]....
        /*01e8*/ 	.word	0xffffffff


	//   ....[68]....
        /*01ec*/ 	.word	0xffffffff


	//   ....[69]....
        /*01f0*/ 	.word	0xffffffff


	//   ....[70]....
        /*01f4*/ 	.word	0xffffffff


	//   ....[71]....
        /*01f8*/ 	.word	0xffffffff


	//   ....[72]....
        /*01fc*/ 	.word	0xffffffff


	//   ....[73]....
        /*0200*/ 	.word	0xffffffff


	//   ....[74]....
        /*0204*/ 	.word	0xffffffff


	//   ....[75]....
        /*0208*/ 	.word	0xffffffff


	//   ....[76]....
        /*020c*/ 	.word	0xffffffff


	//   ....[77]....
        /*0210*/ 	.word	0xffffffff


	//   ....[78]....
        /*0214*/ 	.word	0xffffffff


	//   ....[79]....
        /*0218*/ 	.word	0xffffffff


	//   ....[80]....
        /*021c*/ 	.word	0xffffffff


	//   ....[81]....
        /*0220*/ 	.word	0xffffffff


	//   ....[82]....
        /*0224*/ 	.word	0xffffffff


	//   ....[83]....
        /*0228*/ 	.word	0xffffffff


	//   ....[84]....
        /*022c*/ 	.word	0xffffffff


	//   ....[85]....
        /*0230*/ 	.word	0xffffffff


	//   ....[86]....
        /*0234*/ 	.word	0xffffffff


	//   ....[87]....
        /*0238*/ 	.word	0xffffffff


	//   ....[88]....
        /*023c*/ 	.word	0xffffffff


	//   ....[89]....
        /*0240*/ 	.word	0xffffffff


	//   ....[90]....
        /*0244*/ 	.word	0xffffffff


	//   ....[91]....
        /*0248*/ 	.word	0xffffffff


	//   ....[92]....
        /*024c*/ 	.word	0xffffffff


	//   ....[93]....
        /*0250*/ 	.word	0xffffffff


	//   ....[94]....
        /*0254*/ 	.word	0xffffffff


	//   ....[95]....
        /*0258*/ 	.word	0xffffffff


	//   ....[96]....
        /*025c*/ 	.word	0xffffffff


	//   ....[97]....
        /*0260*/ 	.word	0xffffffff


	//   ....[98]....
        /*0264*/ 	.word	0xffffffff


	//   ....[99]....
        /*0268*/ 	.word	0xffffffff


	//   ....[100]....
        /*026c*/ 	.word	0xffffffff


	//   ....[101]....
        /*0270*/ 	.word	0xffffffff


	//   ....[102]....
        /*0274*/ 	.word	0xffffffff


	//   ....[103]....
        /*0278*/ 	.word	0xffffffff


	//   ....[104]....
        /*027c*/ 	.word	0xffffffff


	//   ....[105]....
        /*0280*/ 	.word	0xffffffff


	//   ....[106]....
        /*0284*/ 	.word	0xffffffff


	//   ....[107]....
        /*0288*/ 	.word	0xffffffff


	//   ....[108]....
        /*028c*/ 	.word	0xffffffff


	//   ....[109]....
        /*0290*/ 	.word	0xffffffff


	//   ....[110]....
        /*0294*/ 	.word	0xffffffff


	//   ....[111]....
        /*0298*/ 	.word	0xffffffff


	//   ....[112]....
        /*029c*/ 	.word	0xffffffff


	//   ....[113]....
        /*02a0*/ 	.word	0xffffffff


	//   ....[114]....
        /*02a4*/ 	.word	0xffffffff


	//   ....[115]....
        /*02a8*/ 	.word	0xffffffff


	//   ....[116]....
        /*02ac*/ 	.word	0xffffffff


	//   ....[117]....
        /*02b0*/ 	.word	0xffffffff


	//   ....[118]....
        /*02b4*/ 	.word	0xffffffff


	//   ....[119]....
        /*02b8*/ 	.word	0xffffffff


	//   ....[120]....
        /*02bc*/ 	.word	0xffffffff


	//   ....[121]....
        /*02c0*/ 	.word	0xffffffff


	//   ....[122]....
        /*02c4*/ 	.word	0xffffffff


	//   ....[123]....
        /*02c8*/ 	.word	0xffffffff


	//   ....[124]....
        /*02cc*/ 	.word	0xffffffff


	//   ....[125]....
        /*02d0*/ 	.word	0xffffffff


	//   ....[126]....
        /*02d4*/ 	.word	0xffffffff


	//   ....[127]....
        /*02d8*/ 	.word	0xffffffff


	//   ....[128]....
        /*02dc*/ 	.word	0xffffffff


	//   ....[129]....
        /*02e0*/ 	.word	0xffffffff


	//   ....[130]....
        /*02e4*/ 	.word	0xffffffff


	//   ....[131]....
        /*02e8*/ 	.word	0xffffffff


	//   ....[132]....
        /*02ec*/ 	.word	0xffffffff


	//   ....[133]....
        /*02f0*/ 	.word	0xffffffff


	//   ....[134]....
        /*02f4*/ 	.word	0xffffffff


	//   ....[135]....
        /*02f8*/ 	.word	0xffffffff


	//   ....[136]....
        /*02fc*/ 	.word	0xffffffff


	//   ....[137]....
        /*0300*/ 	.word	0xffffffff


	//   ....[138]....
        /*0304*/ 	.word	0xffffffff


	//   ....[139]....
        /*0308*/ 	.word	0xffffffff


	//   ....[140]....
        /*030c*/ 	.word	0xffffffff


	//   ....[141]....
        /*0310*/ 	.word	0xffffffff


	//   ....[142]....
        /*0314*/ 	.word	0xffffffff


	//   ....[143]....
        /*0318*/ 	.word	0xffffffff


	//   ....[144]....
        /*031c*/ 	.word	0xffffffff


	//   ....[145]....
        /*0320*/ 	.word	0xffffffff


	//   ....[146]....
        /*0324*/ 	.word	0xffffffff


	//   ....[147]....
        /*0328*/ 	.word	0xffffffff


	//   ....[148]....
        /*032c*/ 	.word	0xffffffff


	//   ....[149]....
        /*0330*/ 	.word	0xffffffff


	//   ....[150]....
        /*0334*/ 	.word	0xffffffff


	//   ....[151]....
        /*0338*/ 	.word	0xffffffff


	//   ....[152]....
        /*033c*/ 	.word	0xffffffff


	//   ....[153]....
        /*0340*/ 	.word	0xffffffff


	//   ....[154]....
        /*0344*/ 	.word	0xffffffff


	//   ....[155]....
        /*0348*/ 	.word	0xffffffff


	//   ....[156]....
        /*034c*/ 	.word	0xffffffff


	//   ....[157]....
        /*0350*/ 	.word	0xffffffff


	//   ....[158]....
        /*0354*/ 	.word	0xffffffff


	//   ....[159]....
        /*0358*/ 	.word	0xffffffff


	//   ....[160]....
        /*035c*/ 	.word	0xffffffff


	//   ....[161]....
        /*0360*/ 	.word	0xffffffff


	//   ....[162]....
        /*0364*/ 	.word	0xffffffff


	//   ....[163]....
        /*0368*/ 	.word	0xffffffff


	//   ....[164]....
        /*036c*/ 	.word	0xffffffff


	//   ....[165]....
        /*0370*/ 	.word	0xffffffff


	//   ....[166]....
        /*0374*/ 	.word	0xffffffff


	//   ....[167]....
        /*0378*/ 	.word	0xffffffff


	//   ....[168]....
        /*037c*/ 	.word	0xffffffff


	//   ....[169]....
        /*0380*/ 	.word	0xffffffff


	//   ....[170]....
        /*0384*/ 	.word	0xffffffff


	//   ....[171]....
        /*0388*/ 	.word	0xffffffff


	//   ....[172]....
        /*038c*/ 	.word	0xffffffff


	//   ....[173]....
        /*0390*/ 	.word	0xffffffff


	//   ....[174]....
        /*0394*/ 	.word	0xffffffff


	//   ....[175]....
        /*0398*/ 	.word	0xffffffff


	//   ....[176]....
        /*039c*/ 	.word	0xffffffff


	//   ....[177]....
        /*03a0*/ 	.word	0xffffffff


	//   ....[178]....
        /*03a4*/ 	.word	0x05000006


	//   ....[179]....
        /*03a8*/ 	.word	0xffffffff


	//   ....[180]....
        /*03ac*/ 	.word	0xffffffff


	//   ....[181]....
        /*03b0*/ 	.word	0xffffffff


	//   ....[182]....
        /*03b4*/ 	.word	0xffffffff


	//   ....[183]....
        /*03b8*/ 	.word	0xffffffff


	//   ....[184]....
        /*03bc*/ 	.word	0xffffffff


	//   ....[185]....
        /*03c0*/ 	.word	0xffffffff


	//   ....[186]....
        /*03c4*/ 	.word	0xffffffff


	//   ....[187]....
        /*03c8*/ 	.word	0xffffffff


	//   ....[188]....
        /*03cc*/ 	.word	0xffffffff


	//   ....[189]....
        /*03d0*/ 	.word	0xffffffff


	//   ....[190]....
        /*03d4*/ 	.word	0xffffffff


	//   ....[191]....
        /*03d8*/ 	.word	0xffffffff


	//   ....[192]....
        /*03dc*/ 	.word	0xffffffff


	//   ....[193]....
        /*03e0*/ 	.word	0xffffffff


	//   ....[194]....
        /*03e4*/ 	.word	0xffffffff


	//   ....[195]....
        /*03e8*/ 	.word	0xffffffff


	//   ....[196]....
        /*03ec*/ 	.word	0xffffffff


	//   ....[197]....
        /*03f0*/ 	.word	0xffffffff


	//   ....[198]....
        /*03f4*/ 	.word	0xffffffff


	//   ....[199]....
        /*03f8*/ 	.word	0xffffffff


	//   ....[200]....
        /*03fc*/ 	.word	0xffffffff


	//   ....[201]....
        /*0400*/ 	.word	0xffffffff


	//   ....[202]....
        /*0404*/ 	.word	0xffffffff


	//   ....[203]....
        /*0408*/ 	.word	0xffffffff


	//   ....[204]....
        /*040c*/ 	.word	0xffffffff


	//   ....[205]....
        /*0410*/ 	.word	0xffffffff


	//   ....[206]....
        /*0414*/ 	.word	0xffffffff


	//   ....[207]....
        /*0418*/ 	.word	0xffffffff


	//   ....[208]....
        /*041c*/ 	.word	0xffffffff


	//   ....[209]....
        /*0420*/ 	.word	0xffffffff


	//   ....[210]....
        /*0424*/ 	.word	0xffffffff


	//   ....[211]....
        /*0428*/ 	.word	0xffffffff


	//   ....[212]....
        /*042c*/ 	.word	0xffffffff


	//   ....[213]....
        /*0430*/ 	.word	0xffffffff


	//   ....[214]....
        /*0434*/ 	.word	0xffffffff


	//   ....[215]....
        /*0438*/ 	.word	0xffffffff


	//   ....[216]....
        /*043c*/ 	.word	0xffffffff


	//   ....[217]....
        /*0440*/ 	.word	0x0500002f


	//   ....[218]....
        /*0444*/ 	.word	0x0500002f


	//   ....[219]....
        /*0448*/ 	.word	0x0500002f


	//   ....[220]....
        /*044c*/ 	.word	0x0500002f


	//   ....[221]....
        /*0450*/ 	.word	0x0500002f


	//----- nvinfo : EIATTR_COOP_GROUP_INSTR_OFFSETS
	.align		4
.L_596:
        /*0454*/ 	.byte	0x04, 0x28
        /*0456*/ 	.short	(.L_598 - .L_597)


	//   ....[0]....
.L_597:
        /*0458*/ 	.word	0x00000ee0


	//   ....[1]....
        /*045c*/ 	.word	0x00001970


	//   ....[2]....
        /*0460*/ 	.word	0x00002370


	//   ....[3]....
        /*0464*/ 	.word	0x00002390


	//   ....[4]....
        /*0468*/ 	.word	0x000023b0


	//   ....[5]....
        /*046c*/ 	.word	0x000023d0


	//   ....[6]....
        /*0470*/ 	.word	0x000023f0


	//   ....[7]....
        /*0474*/ 	.word	0x000028c0


	//   ....[8]....
        /*0478*/ 	.word	0x000028d0


	//   ....[9]....
        /*047c*/ 	.word	0x000028f0


	//   ....[10]....
        /*0480*/ 	.word	0x00002910


	//   ....[11]....
        /*0484*/ 	.word	0x00002960


	//   ....[12]....
        /*0488*/ 	.word	0x00002990


	//   ....[13]....
        /*048c*/ 	.word	0x000029d0


	//   ....[14]....
        /*0490*/ 	.word	0x000029f0


	//   ....[15]....
        /*0494*/ 	.word	0x00002b20


	//   ....[16]....
        /*0498*/ 	.word	0x00002b50


	//   ....[17]....
        /*049c*/ 	.word	0x00002b60


	//   ....[18]....
        /*04a0*/ 	.word	0x00002b80


	//   ....[19]....
        /*04a4*/ 	.word	0x00002bc0


	//   ....[20]....
        /*04a8*/ 	.word	0x00002bf0


	//   ....[21]....
        /*04ac*/ 	.word	0x00002c30


	//   ....[22]....
        /*04b0*/ 	.word	0x00002c50


	//   ....[23]....
        /*04b4*/ 	.word	0x00002c70


	//   ....[24]....
        /*04b8*/ 	.word	0x00002d80


	//   ....[25]....
        /*04bc*/ 	.word	0x00002da0


	//   ....[26]....
        /*04c0*/ 	.word	0x00002db0


	//   ....[27]....
        /*04c4*/ 	.word	0x00002dd0


	//   ....[28]....
        /*04c8*/ 	.word	0x00002e10


	//   ....[29]....
        /*04cc*/ 	.word	0x00002e40


	//   ....[30]....
        /*04d0*/ 	.word	0x00002e80


	//   ....[31]....
        /*04d4*/ 	.word	0x00002ea0


	//   ....[32]....
        /*04d8*/ 	.word	0x00002ec0


	//   ....[33]....
        /*04dc*/ 	.word	0x00002fe0


	//   ....[34]....
        /*04e0*/ 	.word	0x00003000


	//   ....[35]....
        /*04e4*/ 	.word	0x00003010


	//   ....[36]....
        /*04e8*/ 	.word	0x00003030


	//   ....[37]....
        /*04ec*/ 	.word	0x00003070


	//   ....[38]....
        /*04f0*/ 	.word	0x000030a0


	//   ....[39]....
        /*04f4*/ 	.word	0x000030e0


	//   ....[40]....
        /*04f8*/ 	.word	0x00003100


	//   ....[41]....
        /*04fc*/ 	.word	0x00003120


	//   ....[42]....
        /*0500*/ 	.word	0x00003240


	//   ....[43]....
        /*0504*/ 	.word	0x00003270


	//   ....[44]....
        /*0508*/ 	.word	0x00003280


	//   ....[45]....
        /*050c*/ 	.word	0x000032a0


	//   ....[46]....
        /*0510*/ 	.word	0x000032e0


	//   ....[47]....
        /*0514*/ 	.word	0x00003310


	//   ....[48]....
        /*0518*/ 	.word	0x00003350


	//   ....[49]....
        /*051c*/ 	.word	0x00003370


	//   ....[50]....
        /*0520*/ 	.word	0x00003390


	//   ....[51]....
        /*0524*/ 	.word	0x000034a0


	//   ....[52]....
        /*0528*/ 	.word	0x000034c0


	//   ....[53]....
        /*052c*/ 	.word	0x000034d0


	//   ....[54]....
        /*0530*/ 	.word	0x000034f0


	//   ....[55]....
        /*0534*/ 	.word	0x00003530


	//   ....[56]....
        /*0538*/ 	.word	0x00003560


	//   ....[57]....
        /*053c*/ 	.word	0x000035a0


	//   ....[58]....
        /*0540*/ 	.word	0x000035c0


	//   ....[59]....
        /*0544*/ 	.word	0x000035e0


	//   ....[60]....
        /*0548*/ 	.word	0x00003700


	//   ....[61]....
        /*054c*/ 	.word	0x00003720


	//   ....[62]....
        /*0550*/ 	.word	0x00003730


	//   ....[63]....
        /*0554*/ 	.word	0x00003750


	//   ....[64]....
        /*0558*/ 	.word	0x00003790


	//   ....[65]....
        /*055c*/ 	.word	0x000037c0


	//   ....[66]....
        /*0560*/ 	.word	0x00003800


	//   ....[67]....
        /*0564*/ 	.word	0x00003820


	//   ....[68]....
        /*0568*/ 	.word	0x00003840


	//   ....[69]....
        /*056c*/ 	.word	0x00003940


	//   ....[70]....
        /*0570*/ 	.word	0x00003970


	//   ....[71]....
        /*0574*/ 	.word	0x00003980


	//   ....[72]....
        /*0578*/ 	.word	0x000039a0


	//   ....[73]....
        /*057c*/ 	.word	0x000039e0


	//   ....[74]....
        /*0580*/ 	.word	0x00003a10


	//   ....[75]....
        /*0584*/ 	.word	0x00003a50


	//   ....[76]....
        /*0588*/ 	.word	0x00003a70


	//   ....[77]....
        /*058c*/ 	.word	0x00003a90


	//   ....[78]....
        /*0590*/ 	.word	0x00003b80


	//   ....[79]....
        /*0594*/ 	.word	0x00003bb0


	//   ....[80]....
        /*0598*/ 	.word	0x00003bc0


	//   ....[81]....
        /*059c*/ 	.word	0x00003bf0


	//   ....[82]....
        /*05a0*/ 	.word	0x00003c10


	//   ....[83]....
        /*05a4*/ 	.word	0x00003c60


	//   ....[84]....
        /*05a8*/ 	.word	0x00003c80


	//   ....[85]....
        /*05ac*/ 	.word	0x00003cc0


	//   ....[86]....
        /*05b0*/ 	.word	0x00003ce0


	//   ....[87]....
        /*05b4*/ 	.word	0x00003de0


	//   ....[88]....
        /*05b8*/ 	.word	0x00003e30


	//   ....[89]....
        /*05bc*/ 	.word	0x00003e40


	//   ....[90]....
        /*05c0*/ 	.word	0x00003e90


	//   ....[91]....
        /*05c4*/ 	.word	0x00003ec0


	//   ....[92]....
        /*05c8*/ 	.word	0x00003ef0


	//   ....[93]....
        /*05cc*/ 	.word	0x00003f20


	//   ....[94]....
        /*05d0*/ 	.word	0x00003f50


	//   ....[95]....
        /*05d4*/ 	.word	0x00003f80


	//   ....[96]....
        /*05d8*/ 	.word	0x00004040


	//   ....[97]....
        /*05dc*/ 	.word	0x00004060


	//   ....[98]....
        /*05e0*/ 	.word	0x00004070


	//   ....[99]....
        /*05e4*/ 	.word	0x000040c0


	//   ....[100]....
        /*05e8*/ 	.word	0x000040f0


	//   ....[101]....
        /*05ec*/ 	.word	0x00004120


	//   ....[102]....
        /*05f0*/ 	.word	0x00004150


	//   ....[103]....
        /*05f4*/ 	.word	0x00004180


	//   ....[104]....
        /*05f8*/ 	.word	0x000041b0


	//   ....[105]....
        /*05fc*/ 	.word	0x000042d0


	//   ....[106]....
        /*0600*/ 	.word	0x000042e0


	//   ....[107]....
        /*0604*/ 	.word	0x000042f0


	//   ....[108]....
        /*0608*/ 	.word	0x00004350


	//   ....[109]....
        /*060c*/ 	.word	0x00004380


	//   ....[110]....
        /*0610*/ 	.word	0x000043b0


	//   ....[111]....
        /*0614*/ 	.word	0x000043e0


	//   ....[112]....
        /*0618*/ 	.word	0x00004410


	//   ....[113]....
        /*061c*/ 	.word	0x00004440


	//   ....[114]....
        /*0620*/ 	.word	0x00004530


	//   ....[115]....
        /*0624*/ 	.word	0x00004570


	//   ....[116]....
        /*0628*/ 	.word	0x00004580


	//   ....[117]....
        /*062c*/ 	.word	0x000045d0


	//   ....[118]....
        /*0630*/ 	.word	0x00004600


	//   ....[119]....
        /*0634*/ 	.word	0x00004630


	//   ....[120]....
        /*0638*/ 	.word	0x00004660


	//   ....[121]....
        /*063c*/ 	.word	0x00004690


	//   ....[122]....
        /*0640*/ 	.word	0x000046c0


	//   ....[123]....
        /*0644*/ 	.word	0x000047b0


	//   ....[124]....
        /*0648*/ 	.word	0x00004800


	//   ....[125]....
        /*064c*/ 	.word	0x00004810


	//   ....[126]....
        /*0650*/ 	.word	0x00004860


	//   ....[127]....
        /*0654*/ 	.word	0x00004890


	//   ....[128]....
        /*0658*/ 	.word	0x000048a0


	//   ....[129]....
        /*065c*/ 	.word	0x000048e0


	//   ....[130]....
        /*0660*/ 	.word	0x00004910


	//   ....[131]....
        /*0664*/ 	.word	0x00004940


	//   ....[132]....
        /*0668*/ 	.word	0x00004a30


	//   ....[133]....
        /*066c*/ 	.word	0x00004a90


	//   ....[134]....
        /*0670*/ 	.word	0x00004aa0


	//   ....[135]....
        /*0674*/ 	.word	0x00004af0


	//   ....[136]....
        /*0678*/ 	.word	0x00004b20


	//   ....[137]....
        /*067c*/ 	.word	0x00004b30


	//   ....[138]....
        /*0680*/ 	.word	0x00004b70


	//   ....[139]....
        /*0684*/ 	.word	0x00004ba0


	//   ....[140]....
        /*0688*/ 	.word	0x00004bd0


	//   ....[141]....
        /*068c*/ 	.word	0x00004cb0


	//   ....[142]....
        /*0690*/ 	.word	0x00004d10


	//   ....[143]....
        /*0694*/ 	.word	0x00004d20


	//   ....[144]....
        /*0698*/ 	.word	0x00004d70


	//   ....[145]....
        /*069c*/ 	.word	0x00004da0


	//   ....[146]....
        /*06a0*/ 	.word	0x00004db0


	//   ....[147]....
        /*06a4*/ 	.word	0x00004df0


	//   ....[148]....
        /*06a8*/ 	.word	0x00004e20


	//   ....[149]....
        /*06ac*/ 	.word	0x00004e50


	//   ....[150]....
        /*06b0*/ 	.word	0x00004f30


	//   ....[151]....
        /*06b4*/ 	.word	0x00004f90


	//   ....[152]....
        /*06b8*/ 	.word	0x00004fa0


	//   ....[153]....
        /*06bc*/ 	.word	0x00004ff0


	//   ....[154]....
        /*06c0*/ 	.word	0x00005020


	//   ....[155]....
        /*06c4*/ 	.word	0x00005050


	//   ....[156]....
        /*06c8*/ 	.word	0x00005080


	//   ....[157]....
        /*06cc*/ 	.word	0x000050b0


	//   ....[158]....
        /*06d0*/ 	.word	0x000050e0


	//   ....[159]....
        /*06d4*/ 	.word	0x000051b0


	//   ....[160]....
        /*06d8*/ 	.word	0x00005200


	//   ....[161]....
        /*06dc*/ 	.word	0x00005210


	//   ....[162]....
        /*06e0*/ 	.word	0x00005260


	//   ....[163]....
        /*06e4*/ 	.word	0x00005290


	//   ....[164]....
        /*06e8*/ 	.word	0x000052a0


	//   ....[165]....
        /*06ec*/ 	.word	0x000052e0


	//   ....[166]....
        /*06f0*/ 	.word	0x00005310


	//   ....[167]....
        /*06f4*/ 	.word	0x00005340


	//   ....[168]....
        /*06f8*/ 	.word	0x00005420


	//   ....[169]....
        /*06fc*/ 	.word	0x00005440


	//   ....[170]....
        /*0700*/ 	.word	0x00005450


	//   ....[171]....
        /*0704*/ 	.word	0x00005480


	//   ....[172]....
        /*0708*/ 	.word	0x000054a0


	//   ....[173]....
        /*070c*/ 	.word	0x000054f0


	//   ....[174]....
        /*0710*/ 	.word	0x00005520


	//   ....[175]....
        /*0714*/ 	.word	0x00005560


	//   ....[176]....
        /*0718*/ 	.word	0x00005590


	//   ....[177]....
        /*071c*/ 	.word	0x00005650


	//   ....[178]....
        /*0720*/ 	.word	0x00005b80


	//   ....[179]....
        /*0724*/ 	.word	0x00005ee0


	//   ....[180]....
        /*0728*/ 	.word	0x00005fa0


	//   ....[181]....
        /*072c*/ 	.word	0x00006060


	//   ....[182]....
        /*0730*/ 	.word	0x00006120


	//   ....[183]....
        /*0734*/ 	.word	0x000061e0


	//   ....[184]....
        /*0738*/ 	.word	0x000062a0


	//   ....[185]....
        /*073c*/ 	.word	0x00006360


	//   ....[186]....
        /*0740*/ 	.word	0x00006420


	//   ....[187]....
        /*0744*/ 	.word	0x000064e0


	//   ....[188]....
        /*0748*/ 	.word	0x000065a0


	//   ....[189]....
        /*074c*/ 	.word	0x00006660


	//   ....[190]....
        /*0750*/ 	.word	0x00006720


	//   ....[191]....
        /*0754*/ 	.word	0x000067e0


	//   ....[192]....
        /*0758*/ 	.word	0x000068a0


	//   ....[193]....
        /*075c*/ 	.word	0x00006960


	//   ....[194]....
        /*0760*/ 	.word	0x00006a20


	//   ....[195]....
        /*0764*/ 	.word	0x00006ae0


	//   ....[196]....
        /*0768*/ 	.word	0x00006ba0


	//   ....[197]....
        /*076c*/ 	.word	0x00006c60


	//   ....[198]....
        /*0770*/ 	.word	0x00006e80


	//   ....[199]....
        /*0774*/ 	.word	0x00006fb0


	//   ....[200]....
        /*0778*/ 	.word	0x000070e0


	//   ....[201]....
        /*077c*/ 	.word	0x00007210


	//   ....[202]....
        /*0780*/ 	.word	0x00007340


	//   ....[203]....
        /*0784*/ 	.word	0x00007470


	//   ....[204]....
        /*0788*/ 	.word	0x000075a0


	//   ....[205]....
        /*078c*/ 	.word	0x000076d0


	//   ....[206]....
        /*0790*/ 	.word	0x00007800


	//   ....[207]....
        /*0794*/ 	.word	0x00007930


	//   ....[208]....
        /*0798*/ 	.word	0x00007a60


	//   ....[209]....
        /*079c*/ 	.word	0x00007b80


	//   ....[210]....
        /*07a0*/ 	.word	0x00007c90


	//   ....[211]....
        /*07a4*/ 	.word	0x00007da0


	//   ....[212]....
        /*07a8*/ 	.word	0x00007eb0


	//   ....[213]....
        /*07ac*/ 	.word	0x00007fc0


	//   ....[214]....
        /*07b0*/ 	.word	0x000080d0


	//   ....[215]....
        /*07b4*/ 	.word	0x000081e0


	//   ....[216]....
        /*07b8*/ 	.word	0x000082e0


	//   ....[217]....
        /*07bc*/ 	.word	0x00008350


	//   ....[218]....
        /*07c0*/ 	.word	0x000083c0


	//   ....[219]....
        /*07c4*/ 	.word	0x00008430


	//   ....[220]....
        /*07c8*/ 	.word	0x000084a0


	//   ....[221]....
        /*07cc*/ 	.word	0x00008510


	//----- nvinfo : EIATTR_VRC_CTA_INIT_COUNT
	.align		4
.L_598:
        /*07d0*/ 	.byte	0x02, 0x4a
	.zero		1
	.zero		1


	//----- nvinfo : EIATTR_EXIT_INSTR_OFFSETS
	.align		4
        /*07d4*/ 	.byte	0x04, 0x1c
        /*07d6*/ 	.short	(.L_600 - .L_599)


	//   ....[0]....
.L_599:
        /*07d8*/ 	.word	0x00001d40


	//   ....[1]....
        /*07dc*/ 	.word	0x00002160


	//   ....[2]....
        /*07e0*/ 	.word	0x00002180


	//   ....[3]....
        /*07e4*/ 	.word	0x00006c70


	//   ....[4]....
        /*07e8*/ 	.word	0x000082f0


	//----- nvinfo : EIATTR_MAX_THREADS
	.align		4
.L_600:
        /*07ec*/ 	.byte	0x04, 0x05
        /*07ee*/ 	.short	(.L_602 - .L_601)
.L_601:
        /*07f0*/ 	.word	0x00000180
        /*07f4*/ 	.word	0x00000001
        /*07f8*/ 	.word	0x00000001


	//----- nvinfo : EIATTR_CRS_STACK_SIZE
	.align		4
.L_602:
        /*07fc*/ 	.byte	0x04, 0x1e
        /*07fe*/ 	.short	(.L_604 - .L_603)
.L_603:
        /*0800*/ 	.word	0x00000000


	//----- nvinfo : EIATTR_CBANK_PARAM_SIZE
	.align		4
.L_604:
        /*0804*/ 	.byte	0x03, 0x19
        /*0806*/ 	.short	0x004d


	//----- nvinfo : EIATTR_PARAM_CBANK
	.align		4
        /*0808*/ 	.byte	0x04, 0x0a
        /*080a*/ 	.short	(.L_606 - .L_605)
	.align		4
.L_605:
        /*080c*/ 	.word	index@(.nv.constant0._ZN3cub18CUB_300001_SM_10006detail10radix_sort29DeviceRadixSortOnesweepKernelINS1_5radix10policy_hubIiNS0_8NullTypeEyE10Policy1000ELNS0_9SortOrderE1EiS6_yiiNS1_21identity_decomposer_tEEEvPT5_SC_PT3_PKSD_PT1_PKSH_PT2_PKSL_T4_iiT6_)
        /*0810*/ 	.short	0x0380
        /*0812*/ 	.short	0x004d


	//----- nvinfo : EIATTR_SW_WAR
	.align		4
.L_606:
        /*0814*/ 	.byte	0x04, 0x36
        /*0816*/ 	.short	(.L_608 - .L_607)
.L_607:
        /*0818*/ 	.word	0x00000008
.L_608:


//--------------------- .nv.info._ZN3cub18CUB_300001_SM_10006detail10radix_sort30DeviceRadixSortHistogramKernelINS1_5radix10policy_hubIiNS0_8NullTypeEyE10Policy1000ELNS0_9SortOrderE1EiyNS1_21identity_decomposer_tEEEvPT2_PKT1_SB_iiT3_ --------------------------
	.section	.nv.info._ZN3cub18CUB_300001_SM_10006detail10radix_sort30DeviceRadixSortHistogramKernelINS1_5radix10policy_hubIiNS0_8NullTypeEyE10Policy1000ELNS0_9SortOrderE1EiyNS1_21identity_decomposer_tEEEvPT2_PKT1_SB_iiT3_,"",@"SHT_CUDA_INFO"
	.sectionflags	@""
	.align	4


	//----- nvinfo : EIATTR_CUDA_API_VERSION
	.align		4
        /*0000*/ 	.byte	0x04, 0x37
        /*0002*/ 	.short	(.L_610 - .L_609)
.L_609:
        /*0004*/ 	.word	0x00000082


	//----- nvinfo : EIATTR_KPARAM_INFO
	.align		4
.L_610:
        /*0008*/ 	.byte	0x04, 0x17
        /*000a*/ 	.short	(.L_612 - .L_611)
.L_611:
        /*000c*/ 	.word	0x00000000
        /*0010*/ 	.short	0x0005
        /*0012*/ 	.short	0x0020
        /*0014*/ 	.byte	0x00, 0xf0, 0x05, 0x00


	//----- nvinfo : EIATTR_KPARAM_INFO
	.align		4
.L_612:
        /*0018*/ 	.byte	0x04, 0x17
        /*001a*/ 	.short	(.L_614 - .L_613)
.L_613:
        /*001c*/ 	.word	0x00000000
        /*0020*/ 	.short	0x0004
        /*0022*/ 	.short	0x001c
        /*0024*/ 	.byte	0x00, 0xf0, 0x11, 0x00


	//----- nvinfo : EIATTR_KPARAM_INFO
	.align		4
.L_614:
        /*0028*/ 	.byte	0x04, 0x17
        /*002a*/ 	.short	(.L_616 - .L_615)
.L_615:
        /*002c*/ 	.word	0x00000000
        /*0030*/ 	.short	0x0003
        /*0032*/ 	.short	0x0018
        /*0034*/ 	.byte	0x00, 0xf0, 0x11, 0x00


	//----- nvinfo : EIATTR_KPARAM_INFO
	.align		4
.L_616:
        /*0038*/ 	.byte	0x04, 0x17
        /*003a*/ 	.short	(.L_618 - .L_617)
.L_617:
        /*003c*/ 	.word	0x00000000
        /*0040*/ 	.short	0x0002
        /*0042*/ 	.short	0x0010
        /*0044*/ 	.byte	0x00, 0xf0, 0x21, 0x00


	//----- nvinfo : EIATTR_KPARAM_INFO
	.align		4
.L_618:
        /*0048*/ 	.byte	0x04, 0x17
        /*004a*/ 	.short	(.L_620 - .L_619)
.L_619:
        /*004c*/ 	.word	0x00000000
        /*0050*/ 	.short	0x0001
        /*0052*/ 	.short	0x0008
        /*0054*/ 	.byte	0x00, 0xf5, 0x21, 0x00


	//----- nvinfo : EIATTR_KPARAM_INFO
	.align		4
.L_620:
        /*0058*/ 	.byte	0x04, 0x17
        /*005a*/ 	.short	(.L_622 - .L_621)
.L_621:
        /*005c*/ 	.word	0x00000000
        /*0060*/ 	.short	0x0000
        /*0062*/ 	.short	0x0000
        /*0064*/ 	.byte	0x00, 0xf5, 0x21, 0x00


	//----- nvinfo : EIATTR_SPARSE_MMA_MASK
	.align		4
.L_622:
        /*0068*/ 	.byte	0x03, 0x50
        /*006a*/ 	.short	0x0000


	//----- nvinfo : EIATTR_MAXREG_COUNT
	.align		4
        /*006c*/ 	.byte	0x03, 0x1b
        /*006e*/ 	.short	0x00ff


	//----- nvinfo : EIATTR_NUM_BARRIERS
	.align		4
        /*0070*/ 	.byte	0x02, 0x4c
        /*0072*/ 	.byte	0x01
	.zero		1


	//----- nvinfo : EIATTR_MERCURY_ISA_VERSION
	.align		4
        /*0074*/ 	.byte	0x03, 0x5f
        /*0076*/ 	.short	0x0101


	//----- nvinfo : EIATTR_VRC_CTA_INIT_COUNT
	.align		4
        /*0078*/ 	.byte	0x02, 0x4a
	.zero		1
	.zero		1


	//----- nvinfo : EIATTR_EXIT_INSTR_OFFSETS
	.align		4
        /*007c*/ 	.byte	0x04, 0x1c
        /*007e*/ 	.short	(.L_624 - .L_623)


	//   ....[0]....
.L_623:
        /*0080*/ 	.word	0x00000040


	//   ....[1]....
        /*0084*/ 	.word	0x00002ee0


	//----- nvinfo : EIATTR_MAX_THREADS
	.align		4
.L_624:
        /*0088*/ 	.byte	0x04, 0x05
        /*008a*/ 	.short	(.L_626 - .L_625)
.L_625:
        /*008c*/ 	.word	0x00000080
        /*0090*/ 	.word	0x00000001
        /*0094*/ 	.word	0x00000001


	//----- nvinfo : EIATTR_CRS_STACK_SIZE
	.align		4
.L_626:
        /*0098*/ 	.byte	0x04, 0x1e
        /*009a*/ 	.short	(.L_628 - .L_627)
.L_627:
        /*009c*/ 	.word	0x00000000


	//----- nvinfo : EIATTR_CBANK_PARAM_SIZE
	.align		4
.L_628:
        /*00a0*/ 	.byte	0x03, 0x19
        /*00a2*/ 	.short	0x0021


	//----- nvinfo : EIATTR_PARAM_CBANK
	.align		4
        /*00a4*/ 	.byte	0x04, 0x0a
        /*00a6*/ 	.short	(.L_630 - .L_629)
	.align		4
.L_629:
        /*00a8*/ 	.word	index@(.nv.constant0._ZN3cub18CUB_300001_SM_10006detail10radix_sort30DeviceRadixSortHistogramKernelINS1_5radix10policy_hubIiNS0_8NullTypeEyE10Policy1000ELNS0_9SortOrderE1EiyNS1_21identity_decomposer_tEEEvPT2_PKT1_SB_iiT3_)
        /*00ac*/ 	.short	0x0380
        /*00ae*/ 	.short	0x0021


	//----- nvinfo : EIATTR_SW_WAR
	.align		4
.L_630:
        /*00b0*/ 	.byte	0x04, 0x36
        /*00b2*/ 	.short	(.L_632 - .L_631)
.L_631:
        /*00b4*/ 	.word	0x00000008
.L_632:


//--------------------- .nv.info._ZN3cub18CUB_300001_SM_10006detail10radix_sort31DeviceRadixSortSingleTileKernelINS1_5radix10policy_hubIiNS0_8NullTypeEyE10Policy1000ELNS0_9SortOrderE1EiS6_yNS1_21identity_decomposer_tEEEvPKT1_PSB_PKT2_PSF_T3_iiT4_ --------------------------
	.section	.nv.info._ZN3cub18CUB_300001_SM_10006detail10radix_sort31DeviceRadixSortSingleTileKernelINS1_5radix10policy_hubIiNS0_8NullTypeEyE10Policy1000ELNS0_9SortOrderE1EiS6_yNS1_21identity_decomposer_tEEEvPKT1_PSB_PKT2_PSF_T3_iiT4_,"",@"SHT_CUDA_INFO"
	.sectionflags	@""
	.align	4


	//----- nvinfo : EIATTR_CUDA_API_VERSION
	.align		4
        /*0000*/ 	.byte	0x04, 0x37
        /*0002*/ 	.short	(.L_634 - .L_633)
.L_633:
        /*0004*/ 	.word	0x00000082


	//----- nvinfo : EIATTR_KPARAM_INFO
	.align		4
.L_634:
        /*0008*/ 	.byte	0x04, 0x17
        /*000a*/ 	.short	(.L_636 - .L_635)
.L_635:
        /*000c*/ 	.word	0x00000000
        /*0010*/ 	.short	0x0007
        /*0012*/ 	.short	0x0030
        /*0014*/ 	.byte	0x00, 0xf0, 0x05, 0x00


	//----- nvinfo : EIATTR_KPARAM_INFO
	.align		4
.L_636:
        /*0018*/ 	.byte	0x04, 0x17
        /*001a*/ 	.short	(.L_638 - .L_637)
.L_637:
        /*001c*/ 	.word	0x00000000
        /*0020*/ 	.short	0x0006
        /*0022*/ 	.short	0x002c
        /*0024*/ 	.byte	0x00, 0xf0, 0x11, 0x00


	//----- nvinfo : EIATTR_KPARAM_INFO
	.align		4
.L_638:
        /*0028*/ 	.byte	0x04, 0x17
        /*002a*/ 	.short	(.L_640 - .L_639)
.L_639:
        /*002c*/ 	.word	0x00000000
        /*0030*/ 	.short	0x0005
        /*0032*/ 	.short	0x0028
        /*0034*/ 	.byte	0x00, 0xf0, 0x11, 0x00


	//----- nvinfo : EIATTR_KPARAM_INFO
	.align		4
.L_640:
        /*0038*/ 	.byte	0x04, 0x17
        /*003a*/ 	.short	(.L_642 - .L_641)
.L_641:
        /*003c*/ 	.word	0x00000000
        /*0040*/ 	.short	0x0004
        /*0042*/ 	.short	0x0020
        /*0044*/ 	.byte	0x00, 0xf0, 0x21, 0x00


	//----- nvinfo : EIATTR_KPARAM_INFO
	.align		4
.L_642:
        /*0048*/ 	.byte	0x04, 0x17
        /*004a*/ 	.short	(.L_644 - .L_643)
.L_643:
        /*004c*/ 	.word	0x00000000
        /*0050*/ 	.short	0x0003
        /*0052*/ 	.short	0x0018
        /*0054*/ 	.byte	0x00, 0xf5, 0x21, 0x00


	//----- nvinfo : EIATTR_KPARAM_INFO
	.align		4
.L_644:
        /*0058*/ 	.byte	0x04, 0x17
        /*005a*/ 	.short	(.L_646 - .L_645)
.L_645:
        /*005c*/ 	.word	0x00000000
        /*0060*/ 	.short	0x0002
        /*0062*/ 	.short	0x0010
        /*0064*/ 	.byte	0x00, 0xf5, 0x21, 0x00


	//----- nvinfo : EIATTR_KPARAM_INFO
	.align		4
.L_646:
        /*0068*/ 	.byte	0x04, 0x17
        /*006a*/ 	.short	(.L_648 - .L_647)
.L_647:
        /*006c*/ 	.word	0x00000000
        /*0070*/ 	.short	0x0001
        /*0072*/ 	.short	0x0008
        /*0074*/ 	.byte	0x00, 0xf5, 0x21, 0x00


	//----- nvinfo : EIATTR_KPARAM_INFO
	.align		4
.L_648:
        /*0078*/ 	.byte	0x04, 0x17
        /*007a*/ 	.short	(.L_650 - .L_649)
.L_649:
        /*007c*/ 	.word	0x00000000
        /*0080*/ 	.short	0x0000
        /*0082*/ 	.short	0x0000
        /*0084*/ 	.byte	0x00, 0xf5, 0x21, 0x00


	//----- nvinfo : EIATTR_SPARSE_MMA_MASK
	.align		4
.L_650:
        /*0088*/ 	.byte	0x03, 0x50
        /*008a*/ 	.short	0x0000


	//----- nvinfo : EIATTR_MAXREG_COUNT
	.align		4
        /*008c*/ 	.byte	0x03, 0x1b
        /*008e*/ 	.short	0x00ff


	//----- nvinfo : EIATTR_NUM_BARRIERS
	.align		4
        /*0090*/ 	.byte	0x02, 0x4c
        /*0092*/ 	.byte	0x01
	.zero		1


	//----- nvinfo : EIATTR_MERCURY_ISA_VERSION
	.align		4
        /*0094*/ 	.byte	0x03, 0x5f
        /*0096*/ 	.short	0x0101


	//----- nvinfo : EIATTR_COOP_GROUP_MASK_REGIDS
	.align		4
        /*0098*/ 	.byte	0x04, 0x29
        /*009a*/ 	.short	(.L_652 - .L_651)


	//   ....[0]....
.L_651:
        /*009c*/ 	.word	0xffffffff


	//   ....[1]....
        /*00a0*/ 	.word	0xffffffff


	//   ....[2]....
        /*00a4*/ 	.word	0xffffffff


	//   ....[3]....
        /*00a8*/ 	.word	0xffffffff


	//   ....[4]....
        /*00ac*/ 	.word	0xffffffff


	//----- nvinfo : EIATTR_COOP_GROUP_INSTR_OFFSETS
	.align		4
.L_652:
        /*00b0*/ 	.byte	0x04, 0x28
        /*00b2*/ 	.short	(.L_654 - .L_653)


	//   ....[0]....
.L_653:
        /*00b4*/ 	.word	0x00001980


	//   ....[1]....
        /*00b8*/ 	.word	0x000019a0


	//   ....[2]....
        /*00bc*/ 	.word	0x000019c0


	//   ....[3]....
        /*00c0*/ 	.word	0x000019e0


	//   ....[4]....
        /*00c4*/ 	.word	0x00001a00


	//----- nvinfo : EIATTR_VRC_CTA_INIT_COUNT
	.align		4
.L_654:
        /*00c8*/ 	.byte	0x02, 0x4a
	.zero		1
	.zero		1


	//----- nvinfo : EIATTR_EXIT_INSTR_OFFSETS
	.align		4
        /*00cc*/ 	.byte	0x04, 0x1c
        /*00ce*/ 	.short	(.L_656 - .L_655)


	//   ....[0]....
.L_655:
        /*00d0*/ 	.word	0x00003070


	//   ....[1]....
        /*00d4*/ 	.word	0x000030b0


	//----- nvinfo : EIATTR_MAX_THREADS
	.align		4
.L_656:
        /*00d8*/ 	.byte	0x04, 0x05
        /*00da*/ 	.short	(.L_658 - .L_657)
.L_657:
        /*00dc*/ 	.word	0x00000100
        /*00e0*/ 	.word	0x00000001
        /*00e4*/ 	.word	0x00000001


	//----- nvinfo : EIATTR_CBANK_PARAM_SIZE
	.align		4
.L_658:
        /*00e8*/ 	.byte	0x03, 0x19
        /*00ea*/ 	.short	0x0031


	//----- nvinfo : EIATTR_PARAM_CBANK
	.align		4
        /*00ec*/ 	.byte	0x04, 0x0a
        /*00ee*/ 	.short	(.L_660 - .L_659)
	.align		4
.L_659:
        /*00f0*/ 	.word	index@(.nv.constant0._ZN3cub18CUB_300001_SM_10006detail10radix_sort31DeviceRadixSortSingleTileKernelINS1_5radix10policy_hubIiNS0_8NullTypeEyE10Policy1000ELNS0_9SortOrderE1EiS6_yNS1_21identity_decomposer_tEEEvPKT1_PSB_PKT2_PSF_T3_iiT4_)
        /*00f4*/ 	.short	0x0380
        /*00f6*/ 	.short	0x0031


	//----- nvinfo : EIATTR_SW_WAR
	.align		4
.L_660:
        /*00f8*/ 	.byte	0x04, 0x36
        /*00fa*/ 	.short	(.L_662 - .L_661)
.L_661:
        /*00fc*/ 	.word	0x00000008
.L_662:


//--------------------- .nv.info._ZN3cub18CUB_300001_SM_10006detail10radix_sort29DeviceRadixSortOnesweepKernelINS1_5radix10policy_hubIiNS0_8NullTypeEyE10Policy1000ELNS0_9SortOrderE0EiS6_yiiNS1_21identity_decomposer_tEEEvPT5_SC_PT3_PKSD_PT1_PKSH_PT2_PKSL_T4_iiT6_ --------------------------
	.section	.nv.info._ZN3cub18CUB_300001_SM_10006detail10radix_sort29DeviceRadixSortOnesweepKernelINS1_5radix10policy_hubIiNS0_8NullTypeEyE10Policy1000ELNS0_9SortOrderE0EiS6_yiiNS1_21identity_decomposer_tEEEvPT5_SC_PT3_PKSD_PT1_PKSH_PT2_PKSL_T4_iiT6_,"",@"SHT_CUDA_INFO"
	.sectionflags	@""
	.align	4


	//----- nvinfo : EIATTR_CUDA_API_VERSION
	.align		4
        /*0000*/ 	.byte	0x04, 0x37
        /*0002*/ 	.short	(.L_664 - .L_663)
.L_663:
        /*0004*/ 	.word	0x00000082


	//----- nvinfo : EIATTR_KPARAM_INFO
	.align		4
.L_664:
        /*0008*/ 	.byte	0x04, 0x17
        /*000a*/ 	.short	(.L_666 - .L_665)
.L_665:
        /*000c*/ 	.word	0x00000000
        /*0010*/ 	.short	0x000b
        /*0012*/ 	.short	0x004c
        /*0014*/ 	.byte	0x00, 0xf0, 0x05, 0x00


	//----- nvinfo : EIATTR_KPARAM_INFO
	.align		4
.L_666:
        /*0018*/ 	.byte	0x04, 0x17
        /*001a*/ 	.short	(.L_668 - .L_667)
.L_667:
        /*001c*/ 	.word	0x00000000
        /*0020*/ 	.short	0x000a
        /*0022*/ 	.short	0x0048
        /*0024*/ 	.byte	0x00, 0xf0, 0x11, 0x00


	//----- nvinfo : EIATTR_KPARAM_INFO
	.align		4
.L_668:
        /*0028*/ 	.byte	0x04, 0x17
        /*002a*/ 	.short	(.L_670 - .L_669)
.L_669:
        /*002c*/ 	.word	0x00000000
        /*0030*/ 	.short	0x0009
        /*0032*/ 	.short	0x0044
        /*0034*/ 	.byte	0x00, 0xf0, 0x11, 0x00


	//----- nvinfo : EIATTR_KPARAM_INFO
	.align		4
.L_670:
        /*0038*/ 	.byte	0x04, 0x17
        /*003a*/ 	.short	(.L_672 - .L_671)
.L_671:
        /*003c*/ 	.word	0x00000000
        /*0040*/ 	.short	0x0008
        /*0042*/ 	.short	0x0040
        /*0044*/ 	.byte	0x00, 0xf0, 0x11, 0x00


	//----- nvinfo : EIATTR_KPARAM_INFO
	.align		4
.L_672:
        /*0048*/ 	.byte	0x04, 0x17
        /*004a*/ 	.short	(.L_674 - .L_673)
.L_673:
        /*004c*/ 	.word	0x00000000
        /*0050*/ 	.short	0x0007
        /*0052*/ 	.short	0x0038
        /*0054*/ 	.byte	0x00, 0xf5, 0x21, 0x00


	//----- nvinfo : EIATTR_KPARAM_INFO
	.align		4
.L_674:
        /*0058*/ 	.byte	0x04, 0x17
        /*005a*/ 	.short	(.L_676 - .L_675)
.L_675:
        /*005c*/ 	.word	0x00000000
        /*0060*/ 	.short	0x0006
        /*0062*/ 	.short	0x0030
        /*0064*/ 	.byte	0x00, 0xf5, 0x21, 0x00


	//----- nvinfo : EIATTR_KPARAM_INFO
	.align		4
.L_676:
        /*0068*/ 	.byte	0x04, 0x17
        /*006a*/ 	.short	(.L_678 - .L_677)
.L_677:
        /*006c*/ 	.word	0x00000000
        /*0070*/ 	.short	0x0005
        /*0072*/ 	.short	0x0028
        /*0074*/ 	.byte	0x00, 0xf5, 0x21, 0x00


	//----- nvinfo : EIATTR_KPARAM_INFO
	.align		4
.L_678:
        /*0078*/ 	.byte	0x04, 0x17
        /*007a*/ 	.short	(.L_680 - .L_679)
.L_679:
        /*007c*/ 	.word	0x00000000
        /*0080*/ 	.short	0x0004
        /*0082*/ 	.short	0x0020
        /*0084*/ 	.byte	0x00, 0xf5, 0x21, 0x00


	//----- nvinfo : EIATTR_KPARAM_INFO
	.align		4
.L_680:
        /*0088*/ 	.byte	0x04, 0x17
        /*008a*/ 	.short	(.L_682 - .L_681)
.L_681:
        /*008c*/ 	.word	0x00000000
        /*0090*/ 	.short	0x0003
        /*0092*/ 	.short	0x0018
        /*0094*/ 	.byte	0x00, 0xf5, 0x21, 0x00


	//----- nvinfo : EIATTR_KPARAM_INFO
	.align		4
.L_682:
        /*0098*/ 	.byte	0x04, 0x17
        /*009a*/ 	.short	(.L_684 - .L_683)
.L_683:
        /*009c*/ 	.word	0x00000000
        /*00a0*/ 	.short	0x0002
        /*00a2*/ 	.short	0x0010
        /*00a4*/ 	.byte	0x00, 0xf5, 0x21, 0x00


	//----- nvinfo : EIATTR_KPARAM_INFO
	.align		4
.L_684:
        /*00a8*/ 	.byte	0x04, 0x17
        /*00aa*/ 	.short	(.L_686 - .L_685)
.L_685:
        /*00ac*/ 	.word	0x00000000
        /*00b0*/ 	.short	0x0001
        /*00b2*/ 	.short	0x0008
        /*00b4*/ 	.byte	0x00, 0xf5, 0x21, 0x00


	//----- nvinfo : EIATTR_KPARAM_INFO
	.align		4
.L_686:
        /*00b8*/ 	.byte	0x04, 0x17
        /*00ba*/ 	.short	(.L_688 - .L_687)
.L_687:
        /*00bc*/ 	.word	0x00000000
        /*00c0*/ 	.short	0x0000
        /*00c2*/ 	.short	0x0000
        /*00c4*/ 	.byte	0x00, 0xf5, 0x21, 0x00


	//----- nvinfo : EIATTR_SPARSE_MMA_MASK
	.align		4
.L_688:
        /*00c8*/ 	.byte	0x03, 0x50
        /*00ca*/ 	.short	0x0000


	//----- nvinfo : EIATTR_MAXREG_COUNT
	.align		4
        /*00cc*/ 	.byte	0x03, 0x1b
        /*00ce*/ 	.short	0x00a8


	//----- nvinfo : EIATTR_NUM_BARRIERS
	.align		4
        /*00d0*/ 	.byte	0x02, 0x4c
        /*00d2*/ 	.byte	0x01
	.zero		1


	//----- nvinfo : EIATTR_MERCURY_ISA_VERSION
	.align		4
        /*00d4*/ 	.byte	0x03, 0x5f
        /*00d6*/ 	.short	0x0101


	//----- nvinfo : EIATTR_COOP_GROUP_MASK_REGIDS
	.align		4
        /*00d8*/ 	.byte	0x04, 0x29
        /*00da*/ 	.short	(.L_690 - .L_689)


	//   ....[0]....
.L_689:
        /*00dc*/ 	.word	0xffffffff


	//   ....[1]....
        /*00e0*/ 	.word	0x05000019


	//   ....[2]....
        /*00e4*/ 	.word	0xffffffff


	//   ....[3]....
        /*00e8*/ 	.word	0xffffffff


	//   ....[4]....
        /*00ec*/ 	.word	0xffffffff


	//   ....[5]....
        /*00f0*/ 	.word	0xffffffff


	//   ....[6]....
        /*00f4*/ 	.word	0xffffffff


	//   ....[7]....
        /*00f8*/ 	.word	0xffffffff


	//   ....[8]....
        /*00fc*/ 	.word	0xffffffff


	//   ....[9]....
        /*0100*/ 	.word	0xffffffff


	//   ....[10]....
        /*0104*/ 	.word	0xffffffff


	//   ....[11]....
        /*0108*/ 	.word	0xffffffff


	//   ....[12]....
        /*010c*/ 	.word	0xffffffff


	//   ....[13]....
        /*0110*/ 	.word	0xffffffff


	//   ....[14]....
        /*0114*/ 	.word	0xffffffff


	//   ....[15]....
        /*0118*/ 	.word	0xffffffff


	//   ....[16]....
        /*011c*/ 	.word	0xffffffff


	//   ....[17]....
        /*0120*/ 	.word	0xffffffff


	//   ....[18]....
        /*0124*/ 	.word	0xffffffff


	//   ....[19]....
        /*0128*/ 	.word	0xffffffff


	//   ....[20]....
        /*012c*/ 	.word	0xffffffff


	//   ....[21]....
        /*0130*/ 	.word	0xffffffff


	//   ....[22]....
        /*0134*/ 	.word	0xffffffff


	//   ....[23]....
        /*0138*/ 	.word	0xffffffff


	//   ....[24]....
        /*013c*/ 	.word	0xffffffff


	//   ....[25]....
        /*0140*/ 	.word	0xffffffff


	//   ....[26]....
        /*0144*/ 	.word	0xffffffff


	//   ....[27]....
        /*0148*/ 	.word	0xffffffff


	//   ....[28]....
        /*014c*/ 	.word	0xffffffff


	//   ....[29]....
        /*0150*/ 	.word	0xffffffff


	//   ....[30]....
        /*0154*/ 	.word	0xffffffff


	//   ....[31]....
        /*0158*/ 	.word	0xffffffff


	//   ....[32]....
        /*015c*/ 	.word	0xffffffff


	//   ....[33]....
        /*0160*/ 	.word	0xffffffff


	//   ....[34]....
        /*0164*/ 	.word	0xffffffff


	//   ....[35]....
        /*0168*/ 	.word	0xffffffff


	//   ....[36]....
        /*016c*/ 	.word	0xffffffff


	//   ....[37]....
        /*0170*/ 	.word	0xffffffff


	//   ....[38]....
        /*0174*/ 	.word	0xffffffff


	//   ....[39]....
        /*0178*/ 	.word	0xffffffff


	//   ....[40]....
        /*017c*/ 	.word	0xffffffff


	//   ....[41]....
        /*0180*/ 	.word	0xffffffff


	//   ....[42]....
        /*0184*/ 	.word	0xffffffff


	//   ....[43]....
        /*0188*/ 	.word	0xffffffff


	//   ....[44]....
        /*018c*/ 	.word	0xffffffff


	//   ....[45]....
        /*0190*/ 	.word	0xffffffff


	//   ....[46]....
        /*0194*/ 	.word	0xffffffff


	//   ....[47]....
        /*0198*/ 	.word	0xffffffff


	//   ....[48]....
        /*019c*/ 	.word	0xffffffff


	//   ....[49]....
        /*01a0*/ 	.word	0xffffffff


	//   ....[50]....
        /*01a4*/ 	.word	0xffffffff


	//   ....[51]....
        /*01a8*/ 	.word	0xffffffff


	//   ....[52]....
        /*01ac*/ 	.word	0xffffffff


	//   ....[53]....
        /*01b0*/ 	.word	0xffffffff


	//   ....[54]....
        /*01b4*/ 	.word	0xffffffff


	//   ....[55]....
        /*01b8*/ 	.word	0xffffffff


	//   ....[56]....
        /*01bc*/ 	.word	0xffffffff


	//   ....[57]....
        /*01c0*/ 	.word	0xffffffff


	//   ....[58]....
        /*01c4*/ 	.word	0xffffffff


	//   ....[59]....
        /*01c8*/ 	.word	0xffffffff


	//   ....[60]....
        /*01cc*/ 	.word	0xffffffff


	//   ....[61]....
        /*01d0*/ 	.word	0xffffffff


	//   ....[62]....
        /*01d4*/ 	.word	0xffffffff


	//   ....[63]....
        /*01d8*/ 	.word	0xffffffff


	//   ....[64]....
        /*01dc*/ 	.word	0xffffffff


	//   ....[65]....
        /*01e0*/ 	.word	0xffffffff


	//   ....[66]....
        /*01e4*/ 	.word	0xffffffff


	//   ....[67]....
        /*01e8*/ 	.word	0xffffffff


	//   ....[68]....
        /*01ec*/ 	.word	0xffffffff


	//   ....[69]....
        /*01f0*/ 	.word	0xffffffff


	//   ....[70]....
        /*01f4*/ 	.word	0xffffffff


	//   ....[71]....
        /*01f8*/ 	.word	0xffffffff


	//   ....[72]....
        /*01fc*/ 	.word	0xffffffff


	//   ....[73]....
        /*0200*/ 	.word	0xffffffff


	//   ....[74]....
        /*0204*/ 	.word	0xffffffff


	//   ....[75]....
        /*0208*/ 	.word	0xffffffff


	//   ....[76]....
        /*020c*/ 	.word	0xffffffff


	//   ....[77]....
        /*0210*/ 	.word	0xffffffff


	//   ....[78]....
        /*0214*/ 	.word	0xffffffff


	//   ....[79]....
        /*0218*/ 	.word	0xffffffff


	//   ....[80]....
        /*021c*/ 	.word	0xffffffff


	//   ....[81]....
        /*0220*/ 	.word	0xffffffff


	//   ....[82]....
        /*0224*/ 	.word	0xffffffff


	//   ....[83]....
        /*0228*/ 	.word	0xffffffff


	//   ....[84]....
        /*022c*/ 	.word	0xffffffff


	//   ....[85]....
        /*0230*/ 	.word	0xffffffff


	//   ....[86]....
        /*0234*/ 	.word	0xffffffff


	//   ....[87]....
        /*0238*/ 	.word	0xffffffff


	//   ....[88]....
        /*023c*/ 	.word	0xffffffff


	//   ....[89]....
        /*0240*/ 	.word	0xffffffff


	//   ....[90]....
        /*0244*/ 	.word	0xffffffff


	//   ....[91]....
        /*0248*/ 	.word	0xffffffff


	//   ....[92]....
        /*024c*/ 	.word	0xffffffff


	//   ....[93]....
        /*0250*/ 	.word	0xffffffff


	//   ....[94]....
        /*0254*/ 	.word	0xffffffff


	//   ....[95]....
        /*0258*/ 	.word	0xffffffff


	//   ....[96]....
        /*025c*/ 	.word	0xffffffff


	//   ....[97]....
        /*0260*/ 	.word	0xffffffff


	//   ....[98]....
        /*0264*/ 	.word	0xffffffff


	//   ....[99]....
        /*0268*/ 	.word	0xffffffff


	//   ....[100]....
        /*026c*/ 	.word	0xffffffff


	//   ....[101]....
        /*0270*/ 	.word	0xffffffff


	//   ....[102]....
        /*0274*/ 	.word	0xffffffff


	//   ....[103]....
        /*0278*/ 	.word	0xffffffff


	//   ....[104]....
        /*027c*/ 	.word	0xffffffff


	//   ....[105]....
        /*0280*/ 	.word	0xffffffff


	//   ....[106]....
        /*0284*/ 	.word	0xffffffff


	//   ....[107]....
        /*0288*/ 	.word	0xffffffff


	//   ....[108]....
        /*028c*/ 	.word	0xffffffff


	//   ....[109]....
        /*0290*/ 	.word	0xffffffff


	//   ....[110]....
        /*0294*/ 	.word	0xffffffff


	//   ....[111]....
        /*0298*/ 	.word	0xffffffff


	//   ....[112]....
        /*029c*/ 	.word	0xffffffff


	//   ....[113]....
        /*02a0*/ 	.word	0xffffffff


	//   ....[114]....
        /*02a4*/ 	.word	0xffffffff


	//   ....[115]....
        /*02a8*/ 	.word	0xffffffff


	//   ....[116]....
        /*02ac*/ 	.word	0xffffffff


	//   ....[117]....
        /*02b0*/ 	.word	0xffffffff


	//   ....[118]....
        /*02b4*/ 	.word	0xffffffff


	//   ....[119]....
        /*02b8*/ 	.word	0xffffffff


	//   ....[120]....
        /*02bc*/ 	.word	0xffffffff


	//   ....[121]....
        /*02c0*/ 	.word	0xffffffff


	//   ....[122]....
        /*02c4*/ 	.word	0xffffffff


	//   ....[123]....
        /*02c8*/ 	.word	0xffffffff


	//   ....[124]....
        /*02cc*/ 	.word	0xffffffff


	//   ....[125]....
        /*02d0*/ 	.word	0xffffffff


	//   ....[126]....
        /*02d4*/ 	.word	0xffffffff


	//   ....[127]....
        /*02d8*/ 	.word	0xffffffff


	//   ....[128]....
        /*02dc*/ 	.word	0xffffffff


	//   ....[129]....
        /*02e0*/ 	.word	0xffffffff


	//   ....[130]....
        /*02e4*/ 	.word	0xffffffff


	//   ....[131]....
        /*02e8*/ 	.word	0xffffffff


	//   ....[132]....
        /*02ec*/ 	.word	0xffffffff


	//   ....[133]....
        /*02f0*/ 	.word	0xffffffff


	//   ....[134]....
        /*02f4*/ 	.word	0xffffffff


	//   ....[135]....
        /*02f8*/ 	.word	0xffffffff


	//   ....[136]....
        /*02fc*/ 	.word	0xffffffff


	//   ....[137]....
        /*0300*/ 	.word	0xffffffff


	//   ....[138]....
        /*0304*/ 	.word	0xffffffff


	//   ....[139]....
        /*0308*/ 	.word	0xffffffff


	//   ....[140]....
        /*030c*/ 	.word	0xffffffff


	//   ....[141]....
        /*0310*/ 	.word	0xffffffff


	//   ....[142]....
        /*0314*/ 	.word	0xffffffff


	//   ....[143]....
        /*0318*/ 	.word	0xffffffff


	//   ....[144]....
        /*031c*/ 	.word	0xffffffff


	//   ....[145]....
        /*0320*/ 	.word	0xffffffff


	//   ....[146]....
        /*0324*/ 	.word	0xffffffff


	//   ....[147]....
        /*0328*/ 	.word	0xffffffff


	//   ....[148]....
        /*032c*/ 	.word	0xffffffff


	//   ....[149]....
        /*0330*/ 	.word	0xffffffff


	//   ....[150]....
        /*0334*/ 	.word	0xffffffff


	//   ....[151]....
        /*0338*/ 	.word	0xffffffff


	//   ....[152]....
        /*033c*/ 	.word	0xffffffff


	//   ....[153]....
        /*0340*/ 	.word	0xffffffff


	//   ....[154]....
        /*0344*/ 	.word	0xffffffff


	//   ....[155]....
        /*0348*/ 	.word	0xffffffff


	//   ....[156]....
        /*034c*/ 	.word	0xffffffff


	//   ....[157]....
        /*0350*/ 	.word	0xffffffff


	//   ....[158]....
        /*0354*/ 	.word	0xffffffff


	//   ....[159]....
        /*0358*/ 	.word	0xffffffff


	//   ....[160]....
        /*035c*/ 	.word	0xffffffff


	//   ....[161]....
        /*0360*/ 	.word	0xffffffff


	//   ....[162]....
        /*0364*/ 	.word	0xffffffff


	//   ....[163]....
        /*0368*/ 	.word	0xffffffff


	//   ....[164]....
        /*036c*/ 	.word	0xffffffff


	//   ....[165]....
        /*0370*/ 	.word	0xffffffff


	//   ....[166]....
        /*0374*/ 	.word	0xffffffff


	//   ....[167]....
        /*0378*/ 	.word	0xffffffff


	//   ....[168]....
        /*037c*/ 	.word	0xffffffff


	//   ....[169]....
        /*0380*/ 	.word	0xffffffff


	//   ....[170]....
        /*0384*/ 	.word	0xffffffff


	//   ....[171]....
        /*0388*/ 	.word	0xffffffff


	//   ....[172]....
        /*038c*/ 	.word	0xffffffff


	//   ....[173]....
        /*0390*/ 	.word	0xffffffff


	//   ....[174]....
        /*0394*/ 	.word	0xffffffff


	//   ....[175]....
        /*0398*/ 	.word	0xffffffff


	//   ....[176]....
        /*039c*/ 	.word	0xffffffff


	//   ....[177]....
        /*03a0*/ 	.word	0xffffffff


	//   ....[178]....
        /*03a4*/ 	.word	0x05000006


	//   ....[179]....
        /*03a8*/ 	.word	0xffffffff


	//   ....[180]....
        /*03ac*/ 	.word	0xffffffff


	//   ....[181]....
        /*03b0*/ 	.word	0xffffffff


	//   ....[182]....
        /*03b4*/ 	.word	0xffffffff


	//   ....[183]....
        /*03b8*/ 	.word	0xffffffff


	//   ....[184]....
        /*03bc*/ 	.word	0xffffffff


	//   ....[185]....
        /*03c0*/ 	.word	0xffffffff


	//   ....[186]....
        /*03c4*/ 	.word	0xffffffff


	//   ....[187]....
        /*03c8*/ 	.word	0xffffffff


	//   ....[188]....
        /*03cc*/ 	.word	0xffffffff


	//   ....[189]....
        /*03d0*/ 	.word	0xffffffff


	//   ....[190]....
        /*03d4*/ 	.word	0xffffffff


	//   ....[191]....
        /*03d8*/ 	.word	0xffffffff


	//   ....[192]....
        /*03dc*/ 	.word	0xffffffff


	//   ....[193]....
        /*03e0*/ 	.word	0xffffffff


	//   ....[194]....
        /*03e4*/ 	.word	0xffffffff


	//   ....[195]....
        /*03e8*/ 	.word	0xffffffff


	//   ....[196]....
        /*03ec*/ 	.word	0xffffffff


	//   ....[197]....
        /*03f0*/ 	.word	0xffffffff


	//   ....[198]....
        /*03f4*/ 	.word	0xffffffff


	//   ....[199]....
        /*03f8*/ 	.word	0xffffffff


	//   ....[200]....
        /*03fc*/ 	.word	0xffffffff


	//   ....[201]....
        /*0400*/ 	.word	0xffffffff


	//   ....[202]....
        /*0404*/ 	.word	0xffffffff


	//   ....[203]....
        /*0408*/ 	.word	0xffffffff


	//   ....[204]....
        /*040c*/ 	.word	0xffffffff


	//   ....[205]....
        /*0410*/ 	.word	0xffffffff


	//   ....[206]....
        /*0414*/ 	.word	0xffffffff


	//   ....[207]....
        /*0418*/ 	.word	0xffffffff


	//   ....[208]....
        /*041c*/ 	.word	0xffffffff


	//   ....[209]....
        /*0420*/ 	.word	0xffffffff


	//   ....[210]....
        /*0424*/ 	.word	0xffffffff


	//   ....[211]....
        /*0428*/ 	.word	0xffffffff


	//   ....[212]....
        /*042c*/ 	.word	0xffffffff


	//   ....[213]....
        /*0430*/ 	.word	0xffffffff


	//   ....[214]....
        /*0434*/ 	.word	0xffffffff


	//   ....[215]....
        /*0438*/ 	.word	0xffffffff


	//   ....[216]....
        /*043c*/ 	.word	0xffffffff


	//   ....[217]....
        /*0440*/ 	.word	0x0500002f


	//   ....[218]....
        /*0444*/ 	.word	0x0500002f


	//   ....[219]....
        /*0448*/ 	.word	0x0500002f


	//   ....[220]....
        /*044c*/ 	.word	0x0500002f


	//   ....[221]....
        /*0450*/ 	.word	0x0500002f


	//----- nvinfo : EIATTR_COOP_GROUP_INSTR_OFFSETS
	.align		4
.L_690:
        /*0454*/ 	.byte	0x04, 0x28
        /*0456*/ 	.short	(.L_692 - .L_691)


	//   ....[0]....
.L_691:
        /*0458*/ 	.word	0x00000ee0


	//   ....[1]....
        /*045c*/ 	.word	0x00001970


	//   ....[2]....
        /*0460*/ 	.word	0x00002370


	//   ....[3]....
        /*0464*/ 	.word	0x00002390


	//   ....[4]....
        /*0468*/ 	.word	0x000023b0


	//   ....[5]....
        /*046c*/ 	.word	0x000023d0


	//   ....[6]....
        /*0470*/ 	.word	0x000023f0


	//   ....[7]....
        /*0474*/ 	.word	0x000028c0


	//   ....[8]....
        /*0478*/ 	.word	0x000028d0


	//   ....[9]....
        /*047c*/ 	.word	0x000028f0


	//   ....[10]....
        /*0480*/ 	.word	0x00002910


	//   ....[11]....
        /*0484*/ 	.word	0x00002960


	//   ....[12]....
        /*0488*/ 	.word	0x00002990


	//   ....[13]....
        /*048c*/ 	.word	0x000029d0


	//   ....[14]....
        /*0490*/ 	.word	0x000029f0


	//   ....[15]....
        /*0494*/ 	.word	0x00002b20


	//   ....[16]....
        /*0498*/ 	.word	0x00002b50


	//   ....[17]....
        /*049c*/ 	.word	0x00002b60


	//   ....[18]....
        /*04a0*/ 	.word	0x00002b80


	//   ....[19]....
        /*04a4*/ 	.word	0x00002bc0


	//   ....[20]....
        /*04a8*/ 	.word	0x00002bf0


	//   ....[21]....
        /*04ac*/ 	.word	0x00002c30


	//   ....[22]....
        /*04b0*/ 	.word	0x00002c50


	//   ....[23]....
        /*04b4*/ 	.word	0x00002c70


	//   ....[24]....
        /*04b8*/ 	.word	0x00002d80


	//   ....[25]....
        /*04bc*/ 	.word	0x00002da0


	//   ....[26]....
        /*04c0*/ 	.word	0x00002db0


	//   ....[27]....
        /*04c4*/ 	.word	0x00002dd0


	//   ....[28]....
        /*04c8*/ 	.word	0x00002e10


	//   ....[29]....
        /*04cc*/ 	.word	0x00002e40


	//   ....[30]....
        /*04d0*/ 	.word	0x00002e80


	//   ....[31]....
        /*04d4*/ 	.word	0x00002ea0


	//   ....[32]....
        /*04d8*/ 	.word	0x00002ec0


	//   ....[33]....
        /*04dc*/ 	.word	0x00002fe0


	//   ....[34]....
        /*04e0*/ 	.word	0x00003000


	//   ....[35]....
        /*04e4*/ 	.word	0x00003010


	//   ....[36]....
        /*04e8*/ 	.word	0x00003030


	//   ....[37]....
        /*04ec*/ 	.word	0x00003070


	//   ....[38]....
        /*04f0*/ 	.word	0x000030a0


	//   ....[39]....
        /*04f4*/ 	.word	0x000030e0


	//   ....[40]....
        /*04f8*/ 	.word	0x00003100


	//   ....[41]....
        /*04fc*/ 	.word	0x00003120


	//   ....[42]....
        /*0500*/ 	.word	0x00003240


	//   ....[43]....
        /*0504*/ 	.word	0x00003270


	//   ....[44]....
        /*0508*/ 	.word	0x00003280


	//   ....[45]....
        /*050c*/ 	.word	0x000032a0


	//   ....[46]....
        /*0510*/ 	.word	0x000032e0


	//   ....[47]....
        /*0514*/ 	.word	0x00003310


	//   ....[48]....
        /*0518*/ 	.word	0x00003350


	//   ....[49]....
        /*051c*/ 	.word	0x00003370


	//   ....[50]....
        /*0520*/ 	.word	0x00003390


	//   ....[51]....
        /*0524*/ 	.word	0x000034a0


	//   ....[52]....
        /*0528*/ 	.word	0x000034c0


	//   ....[53]....
        /*052c*/ 	.word	0x000034d0


	//   ....[54]....
        /*0530*/ 	.word	0x000034f0


	//   ....[55]....
        /*0534*/ 	.word	0x00003530


	//   ....[56]....
        /*0538*/ 	.word	0x00003560


	//   ....[57]....
        /*053c*/ 	.word	0x000035a0


	//   ....[58]....
        /*0540*/ 	.word	0x000035c0


	//   ....[59]....
        /*0544*/ 	.word	0x000035e0


	//   ....[60]....
        /*0548*/ 	.word	0x00003700


	//   ....[61]....
        /*054c*/ 	.word	0x00003720


	//   ....[62]....
        /*0550*/ 	.word	0x00003730


	//   ....[63]....
        /*0554*/ 	.word	0x00003750


	//   ....[64]....
        /*0558*/ 	.word	0x00003790


	//   ....[65]....
        /*055c*/ 	.word	0x000037c0


	//   ....[66]....
        /*0560*/ 	.word	0x00003800


	//   ....[67]....
        /*0564*/ 	.word	0x00003820


	//   ....[68]....
        /*0568*/ 	.word	0x00003840


	//   ....[69]....
        /*056c*/ 	.word	0x00003940


	//   ....[70]....
        /*0570*/ 	.word	0x00003970


	//   ....[71]....
        /*0574*/ 	.word	0x00003980


	//   ....[72]....
        /*0578*/ 	.word	0x000039a0


	//   ....[73]....
        /*057c*/ 	.word	0x000039e0


	//   ....[74]....
        /*0580*/ 	.word	0x00003a10


	//   ....[75]....
        /*0584*/ 	.word	0x00003a50


	//   ....[76]....
        /*0588*/ 	.word	0x00003a70


	//   ....[77]....
        /*058c*/ 	.word	0x00003a90


	//   ....[78]....
        /*0590*/ 	.word	0x00003b80


	//   ....[79]....
        /*0594*/ 	.word	0x00003bb0


	//   ....[80]....
        /*0598*/ 	.word	0x00003bc0


	//   ....[81]....
        /*059c*/ 	.word	0x00003bf0


	//   ....[82]....
        /*05a0*/ 	.word	0x00003c10


	//   ....[83]....
        /*05a4*/ 	.word	0x00003c60


	//   ....[84]....
        /*05a8*/ 	.word	0x00003c80


	//   ....[85]....
        /*05ac*/ 	.word	0x00003cc0


	//   ....[86]....
        /*05b0*/ 	.word	0x00003ce0


	//   ....[87]....
        /*05b4*/ 	.word	0x00003de0


	//   ....[88]....
        /*05b8*/ 	.word	0x00003e30


	//   ....[89]....
        /*05bc*/ 	.word	0x00003e40


	//   ....[90]....
        /*05c0*/ 	.word	0x00003e90


	//   ....[91]....
        /*05c4*/ 	.word	0x00003ec0


	//   ....[92]....
        /*05c8*/ 	.word	0x00003ef0


	//   ....[93]....
        /*05cc*/ 	.word	0x00003f20


	//   ....[94]....
        /*05d0*/ 	.word	0x00003f50


	//   ....[95]....
        /*05d4*/ 	.word	0x00003f80


	//   ....[96]....
        /*05d8*/ 	.word	0x00004040


	//   ....[97]....
        /*05dc*/ 	.word	0x00004060


	//   ....[98]....
        /*05e0*/ 	.word	0x00004070


	//   ....[99]....
        /*05e4*/ 	.word	0x000040c0


	//   ....[100]....
        /*05e8*/ 	.word	0x000040f0


	//   ....[101]....
        /*05ec*/ 	.word	0x00004120


	//   ....[102]....
        /*05f0*/ 	.word	0x00004150


	//   ....[103]....
        /*05f4*/ 	.word	0x00004180


	//   ....[104]....
        /*05f8*/ 	.word	0x000041b0


	//   ....[105]....
        /*05fc*/ 	.word	0x000042d0


	//   ....[106]....
        /*0600*/ 	.word	0x000042e0


	//   ....[107]....
        /*0604*/ 	.word	0x000042f0


	//   ....[108]....
        /*0608*/ 	.word	0x00004350


	//   ....[109]....
        /*060c*/ 	.word	0x00004380


	//   ....[110]....
        /*0610*/ 	.word	0x000043b0


	//   ....[111]....
        /*0614*/ 	.word	0x000043e0


	//   ....[112]....
        /*0618*/ 	.word	0x00004410


	//   ....[113]....
        /*061c*/ 	.word	0x00004440


	//   ....[114]....
        /*0620*/ 	.word	0x00004530


	//   ....[115]....
        /*0624*/ 	.word	0x00004570


	//   ....[116]....
        /*0628*/ 	.word	0x00004580


	//   ....[117]....
        /*062c*/ 	.word	0x000045d0


	//   ....[118]....
        /*0630*/ 	.word	0x00004600


	//   ....[119]....
        /*0634*/ 	.word	0x00004630


	//   ....[120]....
        /*0638*/ 	.word	0x00004660


	//   ....[121]....
        /*063c*/ 	.word	0x00004690


	//   ....[122]....
        /*0640*/ 	.word	0x000046c0


	//   ....[123]....
        /*0644*/ 	.word	0x000047b0


	//   ....[124]....
        /*0648*/ 	.word	0x00004800


	//   ....[125]....
        /*064c*/ 	.word	0x00004810


	//   ....[126]....
        /*0650*/ 	.word	0x00004860


	//   ....[127]....
        /*0654*/ 	.word	0x00004890


	//   ....[128]....
        /*0658*/ 	.word	0x000048a0


	//   ....[129]....
        /*065c*/ 	.word	0x000048e0


	//   ....[130]....
        /*0660*/ 	.word	0x00004910


	//   ....[131]....
        /*0664*/ 	.word	0x00004940


	//   ....[132]....
        /*0668*/ 	.word	0x00004a30


	//   ....[133]....
        /*066c*/ 	.word	0x00004a90


	//   ....[134]....
        /*0670*/ 	.word	0x00004aa0


	//   ....[135]....
        /*0674*/ 	.word	0x00004af0


	//   ....[136]....
        /*0678*/ 	.word	0x00004b20


	//   ....[137]....
        /*067c*/ 	.word	0x00004b30


	//   ....[138]....
        /*0680*/ 	.word	0x00004b70


	//   ....[139]....
        /*0684*/ 	.word	0x00004ba0


	//   ....[140]....
        /*0688*/ 	.word	0x00004bd0


	//   ....[141]....
        /*068c*/ 	.word	0x00004cb0


	//   ....[142]....
        /*0690*/ 	.word	0x00004d10


	//   ....[143]....
        /*0694*/ 	.word	0x00004d20


	//   ....[144]....
        /*0698*/ 	.word	0x00004d70


	//   ....[145]....
        /*069c*/ 	.word	0x00004da0


	//   ....[146]....
        /*06a0*/ 	.word	0x00004db0


	//   ....[147]....
        /*06a4*/ 	.word	0x00004df0


	//   ....[148]....
        /*06a8*/ 	.word	0x00004e20


	//   ....[149]....
        /*06ac*/ 	.word	0x00004e50


	//   ....[150]....
        /*06b0*/ 	.word	0x00004f30


	//   ....[151]....
        /*06b4*/ 	.word	0x00004f90


	//   ....[152]....
        /*06b8*/ 	.word	0x00004fa0


	//   ....[153]....
        /*06bc*/ 	.word	0x00004ff0


	//   ....[154]....
        /*06c0*/ 	.word	0x00005020


	//   ....[155]....
        /*06c4*/ 	.word	0x00005050


	//   ....[156]....
        /*06c8*/ 	.word	0x00005080


	//   ....[157]....
        /*06cc*/ 	.word	0x000050b0


	//   ....[158]....
        /*06d0*/ 	.word	0x000050e0


	//   ....[159]....
        /*06d4*/ 	.word	0x000051b0


	//   ....[160]....
        /*06d8*/ 	.word	0x00005200


	//   ....[161]....
        /*06dc*/ 	.word	0x00005210


	//   ....[162]....
        /*06e0*/ 	.word	0x00005260


	//   ....[163]....
        /*06e4*/ 	.word	0x00005290


	//   ....[164]....
        /*06e8*/ 	.word	0x000052a0


	//   ....[165]....
        /*06ec*/ 	.word	0x000052e0


	//   ....[166]....
        /*06f0*/ 	.word	0x00005310


	//   ....[167]....
        /*06f4*/ 	.word	0x00005340


	//   ....[168]....
        /*06f8*/ 	.word	0x00005420


	//   ....[169]....
        /*06fc*/ 	.word	0x00005440


	//   ....[170]....
        /*0700*/ 	.word	0x00005450


	//   ....[171]....
        /*0704*/ 	.word	0x00005480


	//   ....[172]....
        /*0708*/ 	.word	0x000054a0


	//   ....[173]....
        /*070c*/ 	.word	0x000054f0


	//   ....[174]....
        /*0710*/ 	.word	0x00005520


	//   ....[175]....
        /*0714*/ 	.word	0x00005560


	//   ....[176]....
        /*0718*/ 	.word	0x00005590


	//   ....[177]....
        /*071c*/ 	.word	0x00005650


	//   ....[178]....
        /*0720*/ 	.word	0x00005b80


	//   ....[179]....
        /*0724*/ 	.word	0x00005ee0


	//   ....[180]....
        /*0728*/ 	.word	0x00005fa0


	//   ....[181]....
        /*072c*/ 	.word	0x00006060


	//   ....[182]....
        /*0730*/ 	.word	0x00006120


	//   ....[183]....
        /*0734*/ 	.word	0x000061e0


	//   ....[184]....
        /*0738*/ 	.word	0x000062a0


	//   ....[185]....
        /*073c*/ 	.word	0x00006360


	//   ....[186]....
        /*0740*/ 	.word	0x00006420


	//   ....[187]....
        /*0744*/ 	.word	0x000064e0


	//   ....[188]....
        /*0748*/ 	.word	0x000065a0


	//   ....[189]....
        /*074c*/ 	.word	0x00006660


	//   ....[190]....
        /*0750*/ 	.word	0x00006720


	//   ....[191]....
        /*0754*/ 	.word	0x000067e0


	//   ....[192]....
        /*0758*/ 	.word	0x000068a0


	//   ....[193]....
        /*075c*/ 	.word	0x00006960


	//   ....[194]....
        /*0760*/ 	.word	0x00006a20


	//   ....[195]....
        /*0764*/ 	.word	0x00006ae0


	//   ....[196]....
        /*0768*/ 	.word	0x00006ba0


	//   ....[197]....
        /*076c*/ 	.word	0x00006c60


	//   ....[198]....
        /*0770*/ 	.word	0x00006e80


	//   ....[199]....
        /*0774*/ 	.word	0x00006fb0


	//   ....[200]....
        /*0778*/ 	.word	0x000070e0


	//   ....[201]....
        /*077c*/ 	.word	0x00007210


	//   ....[202]....
        /*0780*/ 	.word	0x00007340


	//   ....[203]....
        /*0784*/ 	.word	0x00007470


	//   ....[204]....
        /*0788*/ 	.word	0x000075a0


	//   ....[205]....
        /*078c*/ 	.word	0x000076d0


	//   ....[206]....
        /*0790*/ 	.word	0x00007800


	//   ....[207]....
        /*0794*/ 	.word	0x00007930


	//   ....[208]....
        /*0798*/ 	.word	0x00007a60


	//   ....[209]....
        /*079c*/ 	.word	0x00007b80


	//   ....[210]....
        /*07a0*/ 	.word	0x00007c90


	//   ....[211]....
        /*07a4*/ 	.word	0x00007da0


	//   ....[212]....
        /*07a8*/ 	.word	0x00007eb0


	//   ....[213]....
        /*07ac*/ 	.word	0x00007fc0


	//   ....[214]....
        /*07b0*/ 	.word	0x000080d0


	//   ....[215]....
        /*07b4*/ 	.word	0x000081e0


	//   ....[216]....
        /*07b8*/ 	.word	0x000082e0


	//   ....[217]....
        /*07bc*/ 	.word	0x00008350


	//   ....[218]....
        /*07c0*/ 	.word	0x000083c0


	//   ....[219]....
        /*07c4*/ 	.word	0x00008430


	//   ....[220]....
        /*07c8*/ 	.word	0x000084a0


	//   ....[221]....
        /*07cc*/ 	.word	0x00008510


	//----- nvinfo : EIATTR_VRC_CTA_INIT_COUNT
	.align		4
.L_692:
        /*07d0*/ 	.byte	0x02, 0x4a
	.zero		1
	.zero		1


	//----- nvinfo : EIATTR_EXIT_INSTR_OFFSETS
	.align		4
        /*07d4*/ 	.byte	0x04, 0x1c
        /*07d6*/ 	.short	(.L_694 - .L_693)


	//   ....[0]....
.L_693:
        /*07d8*/ 	.word	0x00001d40


	//   ....[1]....
        /*07dc*/ 	.word	0x00002160


	//   ....[2]....
        /*07e0*/ 	.word	0x00002180


	//   ....[3]....
        /*07e4*/ 	.word	0x00006c70


	//   ....[4]....
        /*07e8*/ 	.word	0x000082f0


	//----- nvinfo : EIATTR_MAX_THREADS
	.align		4
.L_694:
        /*07ec*/ 	.byte	0x04, 0x05
        /*07ee*/ 	.short	(.L_696 - .L_695)
.L_695:
        /*07f0*/ 	.word	0x00000180
        /*07f4*/ 	.word	0x00000001
        /*07f8*/ 	.word	0x00000001


	//----- nvinfo : EIATTR_CRS_STACK_SIZE
	.align		4
.L_696:
        /*07fc*/ 	.byte	0x04, 0x1e
        /*07fe*/ 	.short	(.L_698 - .L_697)
.L_697:
        /*0800*/ 	.word	0x00000000


	//----- nvinfo : EIATTR_CBANK_PARAM_SIZE
	.align		4
.L_698:
        /*0804*/ 	.byte	0x03, 0x19
        /*0806*/ 	.short	0x004d


	//----- nvinfo : EIATTR_PARAM_CBANK
	.align		4
        /*0808*/ 	.byte	0x04, 0x0a
        /*080a*/ 	.short	(.L_700 - .L_699)
	.align		4
.L_699:
        /*080c*/ 	.word	index@(.nv.constant0._ZN3cub18CUB_300001_SM_10006detail10radix_sort29DeviceRadixSortOnesweepKernelINS1_5radix10policy_hubIiNS0_8NullTypeEyE10Policy1000ELNS0_9SortOrderE0EiS6_yiiNS1_21identity_decomposer_tEEEvPT5_SC_PT3_PKSD_PT1_PKSH_PT2_PKSL_T4_iiT6_)
        /*0810*/ 	.short	0x0380
        /*0812*/ 	.short	0x004d


	//----- nvinfo : EIATTR_SW_WAR
	.align		4
.L_700:
        /*0814*/ 	.byte	0x04, 0x36
        /*0816*/ 	.short	(.L_702 - .L_701)
.L_701:
        /*0818*/ 	.word	0x00000008
.L_702:


//--------------------- .nv.info._ZN3cub18CUB_300001_SM_10006detail10radix_sort33DeviceRadixSortExclusiveSumKernelINS1_5radix10policy_hubIiNS0_8NullTypeEyE10Policy1000EyEEvPT0_ --------------------------
	.section	.nv.info._ZN3cub18CUB_300001_SM_10006detail10radix_sort33DeviceRadixSortExclusiveSumKernelINS1_5radix10policy_hubIiNS0_8NullTypeEyE10Policy1000EyEEvPT0_,"",@"SHT_CUDA_INFO"
	.sectionflags	@""
	.align	4


	//----- nvinfo : EIATTR_CUDA_API_VERSION
	.align		4
        /*0000*/ 	.byte	0x04, 0x37
        /*0002*/ 	.short	(.L_704 - .L_703)
.L_703:
        /*0004*/ 	.word	0x00000082


	//----- nvinfo : EIATTR_KPARAM_INFO
	.align		4
.L_704:
        /*0008*/ 	.byte	0x04, 0x17
        /*000a*/ 	.short	(.L_706 - .L_705)
.L_705:
        /*000c*/ 	.word	0x00000000
        /*0010*/ 	.short	0x0000
        /*0012*/ 	.short	0x0000
        /*0014*/ 	.byte	0x00, 0xf5, 0x21, 0x00


	//----- nvinfo : EIATTR_SPARSE_MMA_MASK
	.align		4
.L_706:
        /*0018*/ 	.byte	0x03, 0x50
        /*001a*/ 	.short	0x0000


	//----- nvinfo : EIATTR_MAXREG_COUNT
	.align		4
        /*001c*/ 	.byte	0x03, 0x1b
        /*001e*/ 	.short	0x00ff


	//----- nvinfo : EIATTR_NUM_BARRIERS
	.align		4
        /*0020*/ 	.byte	0x02, 0x4c
        /*0022*/ 	.byte	0x01
	.zero		1


	//----- nvinfo : EIATTR_MERCURY_ISA_VERSION
	.align		4
        /*0024*/ 	.byte	0x03, 0x5f
        /*0026*/ 	.short	0x0101


	//----- nvinfo : EIATTR_COOP_GROUP_MASK_REGIDS
	.align		4
        /*0028*/ 	.byte	0x04, 0x29
        /*002a*/ 	.short	(.L_708 - .L_707)


	//   ....[0]....
.L_707:
        /*002c*/ 	.word	0xffffffff


	//   ....[1]....
        /*0030*/ 	.word	0xffffffff


	//   ....[2]....
        /*0034*/ 	.word	0xffffffff


	//   ....[3]....
        /*0038*/ 	.word	0xffffffff


	//   ....[4]....
        /*003c*/ 	.word	0xffffffff


	//   ....[5]....
        /*0040*/ 	.word	0xffffffff


	//   ....[6]....
        /*0044*/ 	.word	0xffffffff


	//   ....[7]....
        /*0048*/ 	.word	0xffffffff


	//   ....[8]....
        /*004c*/ 	.word	0xffffffff


	//   ....[9]....
        /*0050*/ 	.word	0xffffffff


	//   ....[10]....
        /*0054*/ 	.word	0x05000015


	//   ....[11]....
        /*0058*/ 	.word	0x05000015


	//   ....[12]....
        /*005c*/ 	.word	0x05000015


	//   ....[13]....
        /*0060*/ 	.word	0x05000015


	//   ....[14]....
        /*0064*/ 	.word	0x05000015


	//   ....[15]....
        /*0068*/ 	.word	0x05000015


	//   ....[16]....
        /*006c*/ 	.word	0x05000015


	//   ....[17]....
        /*0070*/ 	.word	0x05000015


	//   ....[18]....
        /*0074*/ 	.word	0x05000015


	//   ....[19]....
        /*0078*/ 	.word	0x05000015


	//----- nvinfo : EIATTR_COOP_GROUP_INSTR_OFFSETS
	.align		4
.L_708:
        /*007c*/ 	.byte	0x04, 0x28
        /*007e*/ 	.short	(.L_710 - .L_709)


	//   ....[0]....
.L_709:
        /*0080*/ 	.word	0x00000250


	//   ....[1]....
        /*0084*/ 	.word	0x00000260


	//   ....[2]....
        /*0088*/ 	.word	0x000002a0


	//   ....[3]....
        /*008c*/ 	.word	0x000002c0


	//   ....[4]....
        /*0090*/ 	.word	0x00000310


	//   ....[5]....
        /*0094*/ 	.word	0x00000320


	//   ....[6]....
        /*0098*/ 	.word	0x00000360


	//   ....[7]....
        /*009c*/ 	.word	0x00000380


	//   ....[8]....
        /*00a0*/ 	.word	0x000003d0


	//   ....[9]....
        /*00a4*/ 	.word	0x000003e0


	//   ....[10]....
        /*00a8*/ 	.word	0x00000660


	//   ....[11]....
        /*00ac*/ 	.word	0x000006b0


	//   ....[12]....
        /*00b0*/ 	.word	0x00000740


	//   ....[13]....
        /*00b4*/ 	.word	0x00000790


	//   ....[14]....
        /*00b8*/ 	.word	0x00000820


	//   ....[15]....
        /*00bc*/ 	.word	0x00000870


	//   ....[16]....
        /*00c0*/ 	.word	0x00000900


	//   ....[17]....
        /*00c4*/ 	.word	0x00000950


	//   ....[18]....
        /*00c8*/ 	.word	0x000009e0


	//   ....[19]....
        /*00cc*/ 	.word	0x00000a30


	//----- nvinfo : EIATTR_VRC_CTA_INIT_COUNT
	.align		4
.L_710:
        /*00d0*/ 	.byte	0x02, 0x4a
	.zero		1
	.zero		1


	//----- nvinfo : EIATTR_EXIT_INSTR_OFFSETS
	.align		4
        /*00d4*/ 	.byte	0x04, 0x1c
        /*00d6*/ 	.short	(.L_712 - .L_711)


	//   ....[0]....
.L_711:
        /*00d8*/ 	.word	0x000005d0


	//   ....[1]....
        /*00dc*/ 	.word	0x00000600


	//----- nvinfo : EIATTR_CRS_STACK_SIZE
	.align		4
.L_712:
        /*00e0*/ 	.byte	0x04, 0x1e
        /*00e2*/ 	.short	(.L_714 - .L_713)
.L_713:
        /*00e4*/ 	.word	0x00000000


	//----- nvinfo : EIATTR_CBANK_PARAM_SIZE
	.align		4
.L_714:
        /*00e8*/ 	.byte	0x03, 0x19
        /*00ea*/ 	.short	0x0008


	//----- nvinfo : EIATTR_PARAM_CBANK
	.align		4
        /*00ec*/ 	.byte	0x04, 0x0a
        /*00ee*/ 	.short	(.L_716 - .L_715)
	.align		4
.L_715:
        /*00f0*/ 	.word	index@(.nv.constant0._ZN3cub18CUB_300001_SM_10006detail10radix_sort33DeviceRadixSortExclusiveSumKernelINS1_5radix10policy_hubIiNS0_8NullTypeEyE10Policy1000EyEEvPT0_)
        /*00f4*/ 	.short	0x0380
        /*00f6*/ 	.short	0x0008


	//----- nvinfo : EIATTR_SW_WAR
	.align		4
.L_716:
        /*00f8*/ 	.byte	0x04, 0x36
        /*00fa*/ 	.short	(.L_718 - .L_717)
.L_717:
        /*00fc*/ 	.word	0x00000008
.L_718:


//--------------------- .nv.info._ZN3cub18CUB_300001_SM_10006detail10radix_sort30DeviceRadixSortHistogramKernelINS1_5radix10policy_hubIiNS0_8NullTypeEyE10Policy1000ELNS0_9SortOrderE0EiyNS1_21identity_decomposer_tEEEvPT2_PKT1_SB_iiT3_ --------------------------
	.section	.nv.info._ZN3cub18CUB_300001_SM_10006detail10radix_sort30DeviceRadixSortHistogramKernelINS1_5radix10policy_hubIiNS0_8NullTypeEyE10Policy1000ELNS0_9SortOrderE0EiyNS1_21identity_decomposer_tEEEvPT2_PKT1_SB_iiT3_,"",@"SHT_CUDA_INFO"
	.sectionflags	@""
	.align	4


	//----- nvinfo : EIATTR_CUDA_API_VERSION
	.align		4
        /*0000*/ 	.byte	0x04, 0x37
        /*0002*/ 	.short	(.L_720 - .L_719)
.L_719:
        /*0004*/ 	.word	0x00000082


	//----- nvinfo : EIATTR_KPARAM_INFO
	.align		4
.L_720:
        /*0008*/ 	.byte	0x04, 0x17
        /*000a*/ 	.short	(.L_722 - .L_721)
.L_721:
        /*000c*/ 	.word	0x00000000
        /*0010*/ 	.short	0x0005
        /*0012*/ 	.short	0x0020
        /*0014*/ 	.byte	0x00, 0xf0, 0x05, 0x00


	//----- nvinfo : EIATTR_KPARAM_INFO
	.align		4
.L_722:
        /*0018*/ 	.byte	0x04, 0x17
        /*001a*/ 	.short	(.L_724 - .L_723)
.L_723:
        /*001c*/ 	.word	0x00000000
        /*0020*/ 	.short	0x0004
        /*0022*/ 	.short	0x001c
        /*0024*/ 	.byte	0x00, 0xf0, 0x11, 0x00


	//----- nvinfo : EIATTR_KPARAM_INFO
	.align		4
.L_724:
        /*0028*/ 	.byte	0x04, 0x17
        /*002a*/ 	.short	(.L_726 - .L_725)
.L_725:
        /*002c*/ 	.word	0x00000000
        /*0030*/ 	.short	0x0003
        /*0032*/ 	.short	0x0018
        /*0034*/ 	.byte	0x00, 0xf0, 0x11, 0x00


	//----- nvinfo : EIATTR_KPARAM_INFO
	.align		4
.L_726:
        /*0038*/ 	.byte	0x04, 0x17
        /*003a*/ 	.short	(.L_728 - .L_727)
.L_727:
        /*003c*/ 	.word	0x00000000
        /*0040*/ 	.short	0x0002
        /*0042*/ 	.short	0x0010
        /*0044*/ 	.byte	0x00, 0xf0, 0x21, 0x00


	//----- nvinfo : EIATTR_KPARAM_INFO
	.align		4
.L_728:
        /*0048*/ 	.byte	0x04, 0x17
        /*004a*/ 	.short	(.L_730 - .L_729)
.L_729:
        /*004c*/ 	.word	0x00000000
        /*0050*/ 	.short	0x0001
        /*0052*/ 	.short	0x0008
        /*0054*/ 	.byte	0x00, 0xf5, 0x21, 0x00


	//----- nvinfo : EIATTR_KPARAM_INFO
	.align		4
.L_730:
        /*0058*/ 	.byte	0x04, 0x17
        /*005a*/ 	.short	(.L_732 - .L_731)
.L_731:
        /*005c*/ 	.word	0x00000000
        /*0060*/ 	.short	0x0000
        /*0062*/ 	.short	0x0000
        /*0064*/ 	.byte	0x00, 0xf5, 0x21, 0x00


	//----- nvinfo : EIATTR_SPARSE_MMA_MASK
	.align		4
.L_732:
        /*0068*/ 	.byte	0x03, 0x50
        /*006a*/ 	.short	0x0000


	//----- nvinfo : EIATTR_MAXREG_COUNT
	.align		4
        /*006c*/ 	.byte	0x03, 0x1b
        /*006e*/ 	.short	0x00ff


	//----- nvinfo : EIATTR_NUM_BARRIERS
	.align		4
        /*0070*/ 	.byte	0x02, 0x4c
        /*0072*/ 	.byte	0x01
	.zero		1


	//----- nvinfo : EIATTR_MERCURY_ISA_VERSION
	.align		4
        /*0074*/ 	.byte	0x03, 0x5f
        /*0076*/ 	.short	0x0101


	//----- nvinfo : EIATTR_VRC_CTA_INIT_COUNT
	.align		4
        /*0078*/ 	.byte	0x02, 0x4a
	.zero		1
	.zero		1


	//----- nvinfo : EIATTR_EXIT_INSTR_OFFSETS
	.align		4
        /*007c*/ 	.byte	0x04, 0x1c
        /*007e*/ 	.short	(.L_734 - .L_733)


	//   ....[0]....
.L_733:
        /*0080*/ 	.word	0x00000040


	//   ....[1]....
        /*0084*/ 	.word	0x00002ee0


	//----- nvinfo : EIATTR_MAX_THREADS
	.align		4
.L_734:
        /*0088*/ 	.byte	0x04, 0x05
        /*008a*/ 	.short	(.L_736 - .L_735)
.L_735:
        /*008c*/ 	.word	0x00000080
        /*0090*/ 	.word	0x00000001
        /*0094*/ 	.word	0x00000001


	//----- nvinfo : EIATTR_CRS_STACK_SIZE
	.align		4
.L_736:
        /*0098*/ 	.byte	0x04, 0x1e
        /*009a*/ 	.short	(.L_738 - .L_737)
.L_737:
        /*009c*/ 	.word	0x00000000


	//----- nvinfo : EIATTR_CBANK_PARAM_SIZE
	.align		4
.L_738:
        /*00a0*/ 	.byte	0x03, 0x19
        /*00a2*/ 	.short	0x0021


	//----- nvinfo : EIATTR_PARAM_CBANK
	.align		4
        /*00a4*/ 	.byte	0x04, 0x0a
        /*00a6*/ 	.short	(.L_740 - .L_739)
	.align		4
.L_739:
        /*00a8*/ 	.word	index@(.nv.constant0._ZN3cub18CUB_300001_SM_10006detail10radix_sort30DeviceRadixSortHistogramKernelINS1_5radix10policy_hubIiNS0_8NullTypeEyE10Policy1000ELNS0_9SortOrderE0EiyNS1_21identity_decomposer_tEEEvPT2_PKT1_SB_iiT3_)
        /*00ac*/ 	.short	0x0380
        /*00ae*/ 	.short	0x0021


	//----- nvinfo : EIATTR_SW_WAR
	.align		4
.L_740:
        /*00b0*/ 	.byte	0x04, 0x36
        /*00b2*/ 	.short	(.L_742 - .L_741)
.L_741:
        /*00b4*/ 	.word	0x00000008
.L_742:


//--------------------- .nv.info._ZN3cub18CUB_300001_SM_10006detail10radix_sort31DeviceRadixSortSingleTileKernelINS1_5radix10policy_hubIiNS0_8NullTypeEyE10Policy1000ELNS0_9SortOrderE0EiS6_yNS1_21identity_decomposer_tEEEvPKT1_PSB_PKT2_PSF_T3_iiT4_ --------------------------
	.section	.nv.info._ZN3cub18CUB_300001_SM_10006detail10radix_sort31DeviceRadixSortSingleTileKernelINS1_5radix10policy_hubIiNS0_8NullTypeEyE10Policy1000ELNS0_9SortOrderE0EiS6_yNS1_21identity_decomposer_tEEEvPKT1_PSB_PKT2_PSF_T3_iiT4_,"",@"SHT_CUDA_INFO"
	.sectionflags	@""
	.align	4


	//----- nvinfo : EIATTR_CUDA_API_VERSION
	.align		4
        /*0000*/ 	.byte	0x04, 0x37
        /*0002*/ 	.short	(.L_744 - .L_743)
.L_743:
        /*0004*/ 	.word	0x00000082


	//----- nvinfo : EIATTR_KPARAM_INFO
	.align		4
.L_744:
        /*0008*/ 	.byte	0x04, 0x17
        /*000a*/ 	.short	(.L_746 - .L_745)
.L_745:
        /*000c*/ 	.word	0x00000000
        /*0010*/ 	.short	0x0007
        /*0012*/ 	.short	0x0030
        /*0014*/ 	.byte	0x00, 0xf0, 0x05, 0x00


	//----- nvinfo : EIATTR_KPARAM_INFO
	.align		4
.L_746:
        /*0018*/ 	.byte	0x04, 0x17
        /*001a*/ 	.short	(.L_748 - .L_747)
.L_747:
        /*001c*/ 	.word	0x00000000
        /*0020*/ 	.short	0x0006
        /*0022*/ 	.short	0x002c
        /*0024*/ 	.byte	0x00, 0xf0, 0x11, 0x00


	//----- nvinfo : EIATTR_KPARAM_INFO
	.align		4
.L_748:
        /*0028*/ 	.byte	0x04, 0x17
        /*002a*/ 	.short	(.L_750 - .L_749)
.L_749:
        /*002c*/ 	.word	0x00000000
        /*0030*/ 	.short	0x0005
        /*0032*/ 	.short	0x0028
        /*0034*/ 	.byte	0x00, 0xf0, 0x11, 0x00


	//----- nvinfo : EIATTR_KPARAM_INFO
	.align		4
.L_750:
        /*0038*/ 	.byte	0x04, 0x17
        /*003a*/ 	.short	(.L_752 - .L_751)
.L_751:
        /*003c*/ 	.word	0x00000000
        /*0040*/ 	.short	0x0004
        /*0042*/ 	.short	0x0020
        /*0044*/ 	.byte	0x00, 0xf0, 0x21, 0x00


	//----- nvinfo : EIATTR_KPARAM_INFO
	.align		4
.L_752:
        /*0048*/ 	.byte	0x04, 0x17
        /*004a*/ 	.short	(.L_754 - .L_753)
.L_753:
        /*004c*/ 	.word	0x00000000
        /*0050*/ 	.short	0x0003
        /*0052*/ 	.short	0x0018
        /*0054*/ 	.byte	0x00, 0xf5, 0x21, 0x00


	//----- nvinfo : EIATTR_KPARAM_INFO
	.align		4
.L_754:
        /*0058*/ 	.byte	0x04, 0x17
        /*005a*/ 	.short	(.L_756 - .L_755)
.L_755:
        /*005c*/ 	.word	0x00000000
        /*0060*/ 	.short	0x0002
        /*0062*/ 	.short	0x0010
        /*0064*/ 	.byte	0x00, 0xf5, 0x21, 0x00


	//----- nvinfo : EIATTR_KPARAM_INFO
	.align		4
.L_756:
        /*0068*/ 	.byte	0x04, 0x17
        /*006a*/ 	.short	(.L_758 - .L_757)
.L_757:
        /*006c*/ 	.word	0x00000000
        /*0070*/ 	.short	0x0001
        /*0072*/ 	.short	0x0008
        /*0074*/ 	.byte	0x00, 0xf5, 0x21, 0x00


	//----- nvinfo : EIATTR_KPARAM_INFO
	.align		4
.L_758:
        /*0078*/ 	.byte	0x04, 0x17
        /*007a*/ 	.short	(.L_760 - .L_759)
.L_759:
        /*007c*/ 	.word	0x00000000
        /*0080*/ 	.short	0x0000
        /*0082*/ 	.short	0x0000
        /*0084*/ 	.byte	0x00, 0xf5, 0x21, 0x00


	//----- nvinfo : EIATTR_SPARSE_MMA_MASK
	.align		4
.L_760:
        /*0088*/ 	.byte	0x03, 0x50
        /*008a*/ 	.short	0x0000


	//----- nvinfo : EIATTR_MAXREG_COUNT
	.align		4
        /*008c*/ 	.byte	0x03, 0x1b
        /*008e*/ 	.short	0x00ff


	//----- nvinfo : EIATTR_NUM_BARRIERS
	.align		4
        /*0090*/ 	.byte	0x02, 0x4c
        /*0092*/ 	.byte	0x01
	.zero		1


	//----- nvinfo : EIATTR_MERCURY_ISA_VERSION
	.align		4
        /*0094*/ 	.byte	0x03, 0x5f
        /*0096*/ 	.short	0x0101


	//----- nvinfo : EIATTR_COOP_GROUP_MASK_REGIDS
	.align		4
        /*0098*/ 	.byte	0x04, 0x29
        /*009a*/ 	.short	(.L_762 - .L_761)


	//   ....[0]....
.L_761:
        /*009c*/ 	.word	0xffffffff


	//   ....[1]....
        /*00a0*/ 	.word	0xffffffff


	//   ....[2]....
        /*00a4*/ 	.word	0xffffffff


	//   ....[3]....
        /*00a8*/ 	.word	0xffffffff


	//   ....[4]....
        /*00ac*/ 	.word	0xffffffff


	//----- nvinfo : EIATTR_COOP_GROUP_INSTR_OFFSETS
	.align		4
.L_762:
        /*00b0*/ 	.byte	0x04, 0x28
        /*00b2*/ 	.short	(.L_764 - .L_763)


	//   ....[0]....
.L_763:
        /*00b4*/ 	.word	0x000019f0


	//   ....[1]....
        /*00b8*/ 	.word	0x00001a10


	//   ....[2]....
        /*00bc*/ 	.word	0x00001a30


	//   ....[3]....
        /*00c0*/ 	.word	0x00001a50


	//   ....[4]....
        /*00c4*/ 	.word	0x00001a70


	//----- nvinfo : EIATTR_VRC_CTA_INIT_COUNT
	.align		4
.L_764:
        /*00c8*/ 	.byte	0x02, 0x4a
	.zero		1
	.zero		1


	//----- nvinfo : EIATTR_EXIT_INSTR_OFFSETS
	.align		4
        /*00cc*/ 	.byte	0x04, 0x1c
        /*00ce*/ 	.short	(.L_766 - .L_765)


	//   ....[0]....
.L_765:
        /*00d0*/ 	.word	0x000030e0


	//   ....[1]....
        /*00d4*/ 	.word	0x00003120


	//----- nvinfo : EIATTR_MAX_THREADS
	.align		4
.L_766:
        /*00d8*/ 	.byte	0x04, 0x05
        /*00da*/ 	.short	(.L_768 - .L_767)
.L_767:
        /*00dc*/ 	.word	0x00000100
        /*00e0*/ 	.word	0x00000001
        /*00e4*/ 	.word	0x00000001


	//----- nvinfo : EIATTR_CBANK_PARAM_SIZE
	.align		4
.L_768:
        /*00e8*/ 	.byte	0x03, 0x19
        /*00ea*/ 	.short	0x0031


	//----- nvinfo : EIATTR_PARAM_CBANK
	.align		4
        /*00ec*/ 	.byte	0x04, 0x0a
        /*00ee*/ 	.short	(.L_770 - .L_769)
	.align		4
.L_769:
        /*00f0*/ 	.word	index@(.nv.constant0._ZN3cub18CUB_300001_SM_10006detail10radix_sort31DeviceRadixSortSingleTileKernelINS1_5radix10policy_hubIiNS0_8NullTypeEyE10Policy1000ELNS0_9SortOrderE0EiS6_yNS1_21identity_decomposer_tEEEvPKT1_PSB_PKT2_PSF_T3_iiT4_)
        /*00f4*/ 	.short	0x0380
        /*00f6*/ 	.short	0x0031


	//----- nvinfo : EIATTR_SW_WAR
	.align		4
.L_770:
        /*00f8*/ 	.byte	0x04, 0x36
        /*00fa*/ 	.short	(.L_772 - .L_771)
.L_771:
        /*00fc*/ 	.word	0x00000008
.L_772:


//--------------------- .nv.info._ZN3cub18CUB_300001_SM_10006detail10merge_sort26DeviceMergeSortMergeKernelINS2_10policy_hubIN6thrust24THRUST_300001_SM_1000_NS6detail15normal_iteratorINS6_10device_ptrIN4cuda3std3__44pairIiiEEEEEEE9Policy600ESG_PNS0_8NullTypeESG_SK_mNSC_4lessISE_EESE_SJ_EEvbT2_T3_T4_PT6_PT7_T5_PSP_SP_NS1_7vsmem_tE --------------------------
	.section	.nv.info._ZN3cub18CUB_300001_SM_10006detail10merge_sort26DeviceMergeSortMergeKernelINS2_10policy_hubIN6thrust24THRUST_300001_SM_1000_NS6detail15normal_iteratorINS6_10device_ptrIN4cuda3std3__44pairIiiEEEEEEE9Policy600ESG_PNS0_8NullTypeESG_SK_mNSC_4lessISE_EESE_SJ_EEvbT2_T3_T4_PT6_PT7_T5_PSP_SP_NS1_7vsmem_tE,"",@"SHT_CUDA_INFO"
	.sectionflags	@""
	.align	4


	//----- nvinfo : EIATTR_CUDA_API_VERSION
	.align		4
        /*0000*/ 	.byte	0x04, 0x37
        /*0002*/ 	.short	(.L_774 - .L_773)
.L_773:
        /*0004*/ 	.word	0x00000082


	//----- nvinfo : EIATTR_KPARAM_INFO
	.align		4
.L_774:
        /*0008*/ 	.byte	0x04, 0x17
        /*000a*/ 	.short	(.L_776 - .L_775)
.L_775:
        /*000c*/ 	.word	0x00000000
        /*0010*/ 	.short	0x0009
        /*0012*/ 	.short	0x0048
        /*0014*/ 	.byte	0x00, 0xf0, 0x21, 0x00


	//----- nvinfo : EIATTR_KPARAM_INFO
	.align		4
.L_776:
        /*0018*/ 	.byte	0x04, 0x17
        /*001a*/ 	.short	(.L_778 - .L_777)
.L_777:
        /*001c*/ 	.word	0x00000000
        /*0020*/ 	.short	0x0008
        /*0022*/ 	.short	0x0040
        /*0024*/ 	.byte	0x00, 0xf0, 0x21, 0x00


	//----- nvinfo : EIATTR_KPARAM_INFO
	.align		4
.L_778:
        /*0028*/ 	.byte	0x04, 0x17
        /*002a*/ 	.short	(.L_780 - .L_779)
.L_779:
        /*002c*/ 	.word	0x00000000
        /*0030*/ 	.short	0x0007
        /*0032*/ 	.short	0x0038
        /*0034*/ 	.byte	0x00, 0xf5, 0x21, 0x00


	//----- nvinfo : EIATTR_KPARAM_INFO
	.align		4
.L_780:
        /*0038*/ 	.byte	0x04, 0x17
        /*003a*/ 	.short	(.L_782 - .L_781)
.L_781:
        /*003c*/ 	.word	0x00000000
        /*0040*/ 	.short	0x0006
        /*0042*/ 	.short	0x0030
        /*0044*/ 	.byte	0x00, 0xf0, 0x05, 0x00


	//----- nvinfo : EIATTR_KPARAM_INFO
	.align		4
.L_782:
        /*0048*/ 	.byte	0x04, 0x17
        /*004a*/ 	.short	(.L_784 - .L_783)
.L_783:
        /*004c*/ 	.word	0x00000000
        /*0050*/ 	.short	0x0005
        /*0052*/ 	.short	0x0028
        /*0054*/ 	.byte	0x00, 0xf5, 0x21, 0x00


	//----- nvinfo : EIATTR_KPARAM_INFO
	.align		4
.L_784:
        /*0058*/ 	.byte	0x04, 0x17
        /*005a*/ 	.short	(.L_786 - .L_785)
.L_785:
        /*005c*/ 	.word	0x00000000
        /*0060*/ 	.short	0x0004
        /*0062*/ 	.short	0x0020
        /*0064*/ 	.byte	0x00, 0xf5, 0x21, 0x00


	//----- nvinfo : EIATTR_KPARAM_INFO
	.align		4
.L_786:
        /*0068*/ 	.byte	0x04, 0x17
        /*006a*/ 	.short	(.L_788 - .L_787)
.L_787:
        /*006c*/ 	.word	0x00000000
        /*0070*/ 	.short	0x0003
        /*0072*/ 	.short	0x0018
        /*0074*/ 	.byte	0x00, 0xf0, 0x21, 0x00


	//----- nvinfo : EIATTR_KPARAM_INFO
	.align		4
.L_788:
        /*0078*/ 	.byte	0x04, 0x17
        /*007a*/ 	.short	(.L_790 - .L_789)
.L_789:
        /*007c*/ 	.word	0x00000000
        /*0080*/ 	.short	0x0002
        /*0082*/ 	.short	0x0010
        /*0084*/ 	.byte	0x00, 0xf5, 0x21, 0x00


	//----- nvinfo : EIATTR_KPARAM_INFO
	.align		4
.L_790:
        /*0088*/ 	.byte	0x04, 0x17
        /*008a*/ 	.short	(.L_792 - .L_791)
.L_791:
        /*008c*/ 	.word	0x00000000
        /*0090*/ 	.short	0x0001
        /*0092*/ 	.short	0x0008
        /*0094*/ 	.byte	0x00, 0xf0, 0x21, 0x00


	//----- nvinfo : EIATTR_KPARAM_INFO
	.align		4
.L_792:
        /*0098*/ 	.byte	0x04, 0x17
        /*009a*/ 	.short	(.L_794 - .L_793)
.L_793:
        /*009c*/ 	.word	0x00000000
        /*00a0*/ 	.short	0x0000
        /*00a2*/ 	.short	0x0000
        /*00a4*/ 	.byte	0x00, 0xf0, 0x05, 0x00


	//----- nvinfo : EIATTR_SPARSE_MMA_MASK
	.align		4
.L_794:
        /*00a8*/ 	.byte	0x03, 0x50
        /*00aa*/ 	.short	0x0000


	//----- nvinfo : EIATTR_MAXREG_COUNT
	.align		4
        /*00ac*/ 	.byte	0x03, 0x1b
        /*00ae*/ 	.short	0x00ff


	//----- nvinfo : EIATTR_NUM_BARRIERS
	.align		4
        /*00b0*/ 	.byte	0x02, 0x4c
        /*00b2*/ 	.byte	0x01
	.zero		1


	//----- nvinfo : EIATTR_MERCURY_ISA_VERSION
	.align		4
        /*00b4*/ 	.byte	0x03, 0x5f
        /*00b6*/ 	.short	0x0101


	//----- nvinfo : EIATTR_COOP_GROUP_MASK_REGIDS
	.align		4
        /*00b8*/ 	.byte	0x04, 0x29
        /*00ba*/ 	.short	(.L_796 - .L_795)


	//   ....[0]....
.L_795:
        /*00bc*/ 	.word	0xffffffff


	//   ....[1]....
        /*00c0*/ 	.word	0xffffffff


	//   ....[2]....
        /*00c4*/ 	.word	0xffffffff


	//   ....[3]....
        /*00c8*/ 	.word	0xffffffff


	//----- nvinfo : EIATTR_COOP_GROUP_INSTR_OFFSETS
	.align		4
.L_796:
        /*00cc*/ 	.byte	0x04, 0x28
        /*00ce*/ 	.short	(.L_798 - .L_797)


	//   ....[0]....
.L_797:
        /*00d0*/ 	.word	0x00001ad0


	//   ....[1]....
        /*00d4*/ 	.word	0x00001f20


	//   ....[2]....
        /*00d8*/ 	.word	0x00004120


	//   ....[3]....
        /*00dc*/ 	.word	0x000046c0


	//----- nvinfo : EIATTR_VRC_CTA_INIT_COUNT
	.align		4
.L_798:
        /*00e0*/ 	.byte	0x02, 0x4a
	.zero		1
	.zero		1


	//----- nvinfo : EIATTR_EXIT_INSTR_OFFSETS
	.align		4
        /*00e4*/ 	.byte	0x04, 0x1c
        /*00e6*/ 	.short	(.L_800 - .L_799)


	//   ....[0]....
.L_799:
        /*00e8*/ 	.word	0x00001d20


	//   ....[1]....
        /*00ec*/ 	.word	0x00002190


	//   ....[2]....
        /*00f0*/ 	.word	0x00004430


	//   ....[3]....
        /*00f4*/ 	.word	0x00004460


	//   ....[4]....
        /*00f8*/ 	.word	0x000049f0


	//   ....[5]....
        /*00fc*/ 	.word	0x00004a20


	//----- nvinfo : EIATTR_MAX_THREADS
	.align		4
.L_800:
        /*0100*/ 	.byte	0x04, 0x05
        /*0102*/ 	.short	(.L_802 - .L_801)
.L_801:
        /*0104*/ 	.word	0x00000100
        /*0108*/ 	.word	0x00000001
        /*010c*/ 	.word	0x00000001


	//----- nvinfo : EIATTR_CRS_STACK_SIZE
	.align		4
.L_802:
        /*0110*/ 	.byte	0x04, 0x1e
        /*0112*/ 	.short	(.L_804 - .L_803)
.L_803:
        /*0114*/ 	.word	0x00000000


	//----- nvinfo : EIATTR_CBANK_PARAM_SIZE
	.align		4
.L_804:
        /*0118*/ 	.byte	0x03, 0x19
        /*011a*/ 	.short	0x0050


	//----- nvinfo : EIATTR_PARAM_CBANK
	.align		4
        /*011c*/ 	.byte	0x04, 0x0a
        /*011e*/ 	.short	(.L_806 - .L_805)
	.align		4
.L_805:
        /*0120*/ 	.word	index@(.nv.constant0._ZN3cub18CUB_300001_SM_10006detail10merge_sort26DeviceMergeSortMergeKernelINS2_10policy_hubIN6thrust24THRUST_300001_SM_1000_NS6detail15normal_iteratorINS6_10device_ptrIN4cuda3std3__44pairIiiEEEEEEE9Policy600ESG_PNS0_8NullTypeESG_SK_mNSC_4lessISE_EESE_SJ_EEvbT2_T3_T4_PT6_PT7_T5_PSP_SP_NS1_7vsmem_tE)
        /*0124*/ 	.short	0x0380
        /*0126*/ 	.short	0x0050


	//----- nvinfo : EIATTR_SW_WAR
	.align		4
.L_806:
        /*0128*/ 	.byte	0x04, 0x36
        /*012a*/ 	.short	(.L_808 - .L_807)
.L_807:
        /*012c*/ 	.word	0x00000008
.L_808:


//--------------------- .nv.info._ZN3cub18CUB_300001_SM_10006detail10merge_sort30DeviceMergeSortPartitionKernelIN6thrust24THRUST_300001_SM_1000_NS6detail15normal_iteratorINS5_10device_ptrIN4cuda3std3__44pairIiiEEEEEEmNSB_4lessISD_EESD_EEvbT_PT2_T0_SL_PSL_T1_SL_i --------------------------
	.section	.nv.info._ZN3cub18CUB_300001_SM_10006detail10merge_sort30DeviceMergeSortPartitionKernelIN6thrust24THRUST_300001_SM_1000_NS6detail15normal_iteratorINS5_10device_ptrIN4cuda3std3__44pairIiiEEEEEEmNSB_4lessISD_EESD_EEvbT_PT2_T0_SL_PSL_T1_SL_i,"",@"SHT_CUDA_INFO"
	.sectionflags	@""
	.align	4


	//----- nvinfo : EIATTR_CUDA_API_VERSION
	.align		4
        /*0000*/ 	.byte	0x04, 0x37
        /*0002*/ 	.short	(.L_810 - .L_809)
.L_809:
        /*0004*/ 	.word	0x00000082


	//----- nvinfo : EIATTR_KPARAM_INFO
	.align		4
.L_810:
        /*0008*/ 	.byte	0x04, 0x17
        /*000a*/ 	.short	(.L_812 - .L_811)
.L_811:
        /*000c*/ 	.word	0x00000000
        /*0010*/ 	.short	0x0008
        /*0012*/ 	.short	0x0040
        /*0014*/ 	.byte	0x00, 0xf0, 0x11, 0x00


	//----- nvinfo : EIATTR_KPARAM_INFO
	.align		4
.L_812:
        /*0018*/ 	.byte	0x04, 0x17
        /*001a*/ 	.short	(.L_814 - .L_813)
.L_813:
        /*001c*/ 	.word	0x00000000
        /*0020*/ 	.short	0x0007
        /*0022*/ 	.short	0x0038
        /*0024*/ 	.byte	0x00, 0xf0, 0x21, 0x00


	//----- nvinfo : EIATTR_KPARAM_INFO
	.align		4
.L_814:
        /*0028*/ 	.byte	0x04, 0x17
        /*002a*/ 	.short	(.L_816 - .L_815)
.L_815:
        /*002c*/ 	.word	0x00000000
        /*0030*/ 	.short	0x0006
        /*0032*/ 	.short	0x0030
        /*0034*/ 	.byte	0x00, 0xf0, 0x05, 0x00


	//----- nvinfo : EIATTR_KPARAM_INFO
	.align		4
.L_816:
        /*0038*/ 	.byte	0x04, 0x17
        /*003a*/ 	.short	(.L_818 - .L_817)
.L_817:
        /*003c*/ 	.word	0x00000000
        /*0040*/ 	.short	0x0005
        /*0042*/ 	.short	0x0028
        /*0044*/ 	.byte	0x00, 0xf5, 0x21, 0x00


	//----- nvinfo : EIATTR_KPARAM_INFO
	.align		4
.L_818:
        /*0048*/ 	.byte	0x04, 0x17
        /*004a*/ 	.short	(.L_820 - .L_819)
.L_819:
        /*004c*/ 	.word	0x00000000
        /*0050*/ 	.short	0x0004
        /*0052*/ 	.short	0x0020
        /*0054*/ 	.byte	0x00, 0xf0, 0x21, 0x00


	//----- nvinfo : EIATTR_KPARAM_INFO
	.align		4
.L_820:
        /*0058*/ 	.byte	0x04, 0x17
        /*005a*/ 	.short	(.L_822 - .L_821)
.L_821:
        /*005c*/ 	.word	0x00000000
        /*0060*/ 	.short	0x0003
        /*0062*/ 	.short	0x0018
        /*0064*/ 	.byte	0x00, 0xf0, 0x21, 0x00


	//----- nvinfo : EIATTR_KPARAM_INFO
	.align		4
.L_822:
        /*0068*/ 	.byte	0x04, 0x17
        /*006a*/ 	.short	(.L_824 - .L_823)
.L_823:
        /*006c*/ 	.word	0x00000000
        /*0070*/ 	.short	0x0002
        /*0072*/ 	.short	0x0010
        /*0074*/ 	.byte	0x00, 0xf5, 0x21, 0x00


	//----- nvinfo : EIATTR_KPARAM_INFO
	.align		4
.L_824:
        /*0078*/ 	.byte	0x04, 0x17
        /*007a*/ 	.short	(.L_826 - .L_825)
.L_825:
        /*007c*/ 	.word	0x00000000
        /*0080*/ 	.short	0x0001
        /*0082*/ 	.short	0x0008
        /*0084*/ 	.byte	0x00, 0xf0, 0x21, 0x00


	//----- nvinfo : EIATTR_KPARAM_INFO
	.align		4
.L_826:
        /*0088*/ 	.byte	0x04, 0x17
        /*008a*/ 	.short	(.L_828 - .L_827)
.L_827:
        /*008c*/ 	.word	0x00000000
        /*0090*/ 	.short	0x0000
        /*0092*/ 	.short	0x0000
        /*0094*/ 	.byte	0x00, 0xf0, 0x05, 0x00


	//----- nvinfo : EIATTR_SPARSE_MMA_MASK
	.align		4
.L_828:
        /*0098*/ 	.byte	0x03, 0x50
        /*009a*/ 	.short	0x0000


	//----- nvinfo : EIATTR_MAXREG_COUNT
	.align		4
        /*009c*/ 	.byte	0x03, 0x1b
        /*009e*/ 	.short	0x00ff


	//----- nvinfo : EIATTR_MERCURY_ISA_VERSION
	.align		4
        /*00a0*/ 	.byte	0x03, 0x5f
        /*00a2*/ 	.short	0x0101


	//----- nvinfo : EIATTR_VRC_CTA_INIT_COUNT
	.align		4
        /*00a4*/ 	.byte	0x02, 0x4a
	.zero		1
	.zero		1


	//----- nvinfo : EIATTR_EXIT_INSTR_OFFSETS
	.align		4
        /*00a8*/ 	.byte	0x04, 0x1c
        /*00aa*/ 	.short	(.L_830 - .L_829)


	//   ....[0]....
.L_829:
        /*00ac*/ 	.word	0x00000080


	//   ....[1]....
        /*00b0*/ 	.word	0x000003d0


	//   ....[2]....
        /*00b4*/ 	.word	0x00000c70


	//----- nvinfo : EIATTR_CRS_STACK_SIZE
	.align		4
.L_830:
        /*00b8*/ 	.byte	0x04, 0x1e
        /*00ba*/ 	.short	(.L_832 - .L_831)
.L_831:
        /*00bc*/ 	.word	0x00000000


	//----- nvinfo : EIATTR_CBANK_PARAM_SIZE
	.align		4
.L_832:
        /*00c0*/ 	.byte	0x03, 0x19
        /*00c2*/ 	.short	0x0044


	//----- nvinfo : EIATTR_PARAM_CBANK
	.align		4
        /*00c4*/ 	.byte	0x04, 0x0a
        /*00c6*/ 	.short	(.L_834 - .L_833)
	.align		4
.L_833:
        /*00c8*/ 	.word	index@(.nv.constant0._ZN3cub18CUB_300001_SM_10006detail10merge_sort30DeviceMergeSortPartitionKernelIN6thrust24THRUST_300001_SM_1000_NS6detail15normal_iteratorINS5_10device_ptrIN4cuda3std3__44pairIiiEEEEEEmNSB_4lessISD_EESD_EEvbT_PT2_T0_SL_PSL_T1_SL_i)
        /*00cc*/ 	.short	0x0380
        /*00ce*/ 	.short	0x0044


	//----- nvinfo : EIATTR_SW_WAR
	.align		4
.L_834:
        /*00d0*/ 	.byte	0x04, 0x36
        /*00d2*/ 	.short	(.L_836 - .L_835)
.L_835:
        /*00d4*/ 	.word	0x00000008
.L_836:


//--------------------- .nv.info._ZN3cub18CUB_300001_SM_10006detail10merge_sort30DeviceMergeSortBlockSortKernelINS2_10policy_hubIN6thrust24THRUST_300001_SM_1000_NS6detail15normal_iteratorINS6_10device_ptrIN4cuda3std3__44pairIiiEEEEEEE9Policy600ESG_PNS0_8NullTypeESG_SK_mNSC_4lessISE_EESE_SJ_EEvbT0_T1_T2_T3_T4_PT6_PT7_T5_NS1_7vsmem_tE --------------------------
	.section	.nv.info._ZN3cub18CUB_300001_SM_10006detail10merge_sort30DeviceMergeSortBlockSortKernelINS2_10policy_hubIN6thrust24THRUST_300001_SM_1000_NS6detail15normal_iteratorINS6_10device_ptrIN4cuda3std3__44pairIiiEEEEEEE9Policy600ESG_PNS0_8NullTypeESG_SK_mNSC_4lessISE_EESE_SJ_EEvbT0_T1_T2_T3_T4_PT6_PT7_T5_NS1_7vsmem_tE,"",@"SHT_CUDA_INFO"
	.sectionflags	@""
	.align	4


	//----- nvinfo : EIATTR_CUDA_API_VERSION
	.align		4
        /*0000*/ 	.byte	0x04, 0x37
        /*0002*/ 	.short	(.L_838 - .L_837)
.L_837:
        /*0004*/ 	.word	0x00000082


	//----- nvinfo : EIATTR_KPARAM_INFO
	.align		4
.L_838:
        /*0008*/ 	.byte	0x04, 0x17
        /*000a*/ 	.short	(.L_840 - .L_839)
.L_839:
        /*000c*/ 	.word	0x00000000
        /*0010*/ 	.short	0x0009
        /*0012*/ 	.short	0x0048
        /*0014*/ 	.byte	0x00, 0xf0, 0x21, 0x00


	//----- nvinfo : EIATTR_KPARAM_INFO
	.align		4
.L_840:
        /*0018*/ 	.byte	0x04, 0x17
        /*001a*/ 	.short	(.L_842 - .L_841)
.L_841:
        /*001c*/ 	.word	0x00000000
        /*0020*/ 	.short	0x0008
        /*0022*/ 	.short	0x0040
        /*0024*/ 	.byte	0x00, 0xf0, 0x05, 0x00


	//----- nvinfo : EIATTR_KPARAM_INFO
	.align		4
.L_842:
        /*0028*/ 	.byte	0x04, 0x17
        /*002a*/ 	.short	(.L_844 - .L_843)
.L_843:
        /*002c*/ 	.word	0x00000000
        /*0030*/ 	.short	0x0007
        /*0032*/ 	.short	0x0038
        /*0034*/ 	.byte	0x00, 0xf5, 0x21, 0x00


	//----- nvinfo : EIATTR_KPARAM_INFO
	.align		4
.L_844:
        /*0038*/ 	.byte	0x04, 0x17
        /*003a*/ 	.short	(.L_846 - .L_845)
.L_845:
        /*003c*/ 	.word	0x00000000
        /*0040*/ 	.short	0x0006
        /*0042*/ 	.short	0x0030
        /*0044*/ 	.byte	0x00, 0xf5, 0x21, 0x00


	//----- nvinfo : EIATTR_KPARAM_INFO
	.align		4
.L_846:
        /*0048*/ 	.byte	0x04, 0x17
        /*004a*/ 	.short	(.L_848 - .L_847)
.L_847:
        /*004c*/ 	.word	0x00000000
        /*0050*/ 	.short	0x0005
        /*0052*/ 	.short	0x0028
        /*0054*/ 	.byte	0x00, 0xf0, 0x21, 0x00


	//----- nvinfo : EIATTR_KPARAM_INFO
	.align		4
.L_848:
        /*0058*/ 	.byte	0x04, 0x17
        /*005a*/ 	.short	(.L_850 - .L_849)
.L_849:
        /*005c*/ 	.word	0x00000000
        /*0060*/ 	.short	0x0004
        /*0062*/ 	.short	0x0020
        /*0064*/ 	.byte	0x00, 0xf5, 0x21, 0x00


	//----- nvinfo : EIATTR_KPARAM_INFO
	.align		4
.L_850:
        /*0068*/ 	.byte	0x04, 0x17
        /*006a*/ 	.short	(.L_852 - .L_851)
.L_851:
        /*006c*/ 	.word	0x00000000
        /*0070*/ 	.short	0x0003
        /*0072*/ 	.short	0x0018
        /*0074*/ 	.byte	0x00, 0xf0, 0x21, 0x00


	//----- nvinfo : EIATTR_KPARAM_INFO
	.align		4
.L_852:
        /*0078*/ 	.byte	0x04, 0x17
        /*007a*/ 	.short	(.L_854 - .L_853)
.L_853:
        /*007c*/ 	.word	0x00000000
        /*0080*/ 	.short	0x0002
        /*0082*/ 	.short	0x0010
        /*0084*/ 	.byte	0x00, 0xf5, 0x21, 0x00


	//----- nvinfo : EIATTR_KPARAM_INFO
	.align		4
.L_854:
        /*0088*/ 	.byte	0x04, 0x17
        /*008a*/ 	.short	(.L_856 - .L_855)
.L_855:
        /*008c*/ 	.word	0x00000000
        /*0090*/ 	.short	0x0001
        /*0092*/ 	.short	0x0008
        /*0094*/ 	.byte	0x00, 0xf0, 0x21, 0x00


	//----- nvinfo : EIATTR_KPARAM_INFO
	.align		4
.L_856:
        /*0098*/ 	.byte	0x04, 0x17
        /*009a*/ 	.short	(.L_858 - .L_857)
.L_857:
        /*009c*/ 	.word	0x00000000
        /*00a0*/ 	.short	0x0000
        /*00a2*/ 	.short	0x0000
        /*00a4*/ 	.byte	0x00, 0xf0, 0x05, 0x00


	//----- nvinfo : EIATTR_SPARSE_MMA_MASK
	.align		4
.L_858:
        /*00a8*/ 	.byte	0x03, 0x50
        /*00aa*/ 	.short	0x0000


	//----- nvinfo : EIATTR_MAXREG_COUNT
	.align		4
        /*00ac*/ 	.byte	0x03, 0x1b
        /*00ae*/ 	.short	0x00ff


	//----- nvinfo : EIATTR_NUM_BARRIERS
	.align		4
        /*00b0*/ 	.byte	0x02, 0x4c
        /*00b2*/ 	.byte	0x01
	.zero		1


	//----- nvinfo : EIATTR_MERCURY_ISA_VERSION
	.align		4
        /*00b4*/ 	.byte	0x03, 0x5f
        /*00b6*/ 	.short	0x0101


	//----- nvinfo : EIATTR_COOP_GROUP_MASK_REGIDS
	.align		4
        /*00b8*/ 	.byte	0x04, 0x29
        /*00ba*/ 	.short	(.L_860 - .L_859)


	//   ....[0]....
.L_859:
        /*00bc*/ 	.word	0xffffffff


	//   ....[1]....
        /*00c0*/ 	.word	0xffffffff


	//   ....[2]....
        /*00c4*/ 	.word	0xffffffff


	//   ....[3]....
        /*00c8*/ 	.word	0xffffffff


	//   ....[4]....
        /*00cc*/ 	.word	0xffffffff


	//   ....[5]....
        /*00d0*/ 	.word	0xffffffff


	//----- nvinfo : EIATTR_COOP_GROUP_INSTR_OFFSETS
	.align		4
.L_860:
        /*00d4*/ 	.byte	0x04, 0x28
        /*00d6*/ 	.short	(.L_862 - .L_861)


	//   ....[0]....
.L_861:
        /*00d8*/ 	.word	0x00000630


	//   ....[1]....
        /*00dc*/ 	.word	0x00002c10


	//   ....[2]....
        /*00e0*/ 	.word	0x00002ec0


	//   ....[3]....
        /*00e4*/ 	.word	0x000037f0


	//   ....[4]....
        /*00e8*/ 	.word	0x00006570


	//   ....[5]....
        /*00ec*/ 	.word	0x00006960


	//----- nvinfo : EIATTR_VRC_CTA_INIT_COUNT
	.align		4
.L_862:
        /*00f0*/ 	.byte	0x02, 0x4a
	.zero		1
	.zero		1


	//----- nvinfo : EIATTR_EXIT_INSTR_OFFSETS
	.align		4
        /*00f4*/ 	.byte	0x04, 0x1c
        /*00f6*/ 	.short	(.L_864 - .L_863)


	//   ....[0]....
.L_863:
        /*00f8*/ 	.word	0x00002e20


	//   ....[1]....
        /*00fc*/ 	.word	0x00003070


	//   ....[2]....
        /*0100*/ 	.word	0x00006870


	//   ....[3]....
        /*0104*/ 	.word	0x000068a0


	//   ....[4]....
        /*0108*/ 	.word	0x00006c20


	//   ....[5]....
        /*010c*/ 	.word	0x00006c50


	//----- nvinfo : EIATTR_MAX_THREADS
	.align		4
.L_864:
        /*0110*/ 	.byte	0x04, 0x05
        /*0112*/ 	.short	(.L_866 - .L_865)
.L_865:
        /*0114*/ 	.word	0x00000100
        /*0118*/ 	.word	0x00000001
        /*011c*/ 	.word	0x00000001


	//----- nvinfo : EIATTR_CRS_STACK_SIZE
	.align		4
.L_866:
        /*0120*/ 	.byte	0x04, 0x1e
        /*0122*/ 	.short	(.L_868 - .L_867)
.L_867:
        /*0124*/ 	.word	0x00000000


	//----- nvinfo : EIATTR_CBANK_PARAM_SIZE
	.align		4
.L_868:
        /*0128*/ 	.byte	0x03, 0x19
        /*012a*/ 	.short	0x0050


	//----- nvinfo : EIATTR_PARAM_CBANK
	.align		4
        /*012c*/ 	.byte	0x04, 0x0a
        /*012e*/ 	.short	(.L_870 - .L_869)
	.align		4
.L_869:
        /*0130*/ 	.word	index@(.nv.constant0._ZN3cub18CUB_300001_SM_10006detail10merge_sort30DeviceMergeSortBlockSortKernelINS2_10policy_hubIN6thrust24THRUST_300001_SM_1000_NS6detail15normal_iteratorINS6_10device_ptrIN4cuda3std3__44pairIiiEEEEEEE9Policy600ESG_PNS0_8NullTypeESG_SK_mNSC_4lessISE_EESE_SJ_EEvbT0_T1_T2_T3_T4_PT6_PT7_T5_NS1_7vsmem_tE)
        /*0134*/ 	.short	0x0380
        /*0136*/ 	.short	0x0050


	//----- nvinfo : EIATTR_SW_WAR
	.align		4
.L_870:
        /*0138*/ 	.byte	0x04, 0x36
        /*013a*/ 	.short	(.L_872 - .L_871)
.L_871:
        /*013c*/ 	.word	0x00000008
.L_872:


//--------------------- .nv.info._ZN3cub18CUB_300001_SM_10006detail10merge_sort26DeviceMergeSortMergeKernelINS2_10policy_hubIN6thrust24THRUST_300001_SM_1000_NS6detail15normal_iteratorINS6_10device_ptrIN4cuda3std3__44pairIiiEEEEEEE9Policy600ESG_PNS0_8NullTypeESG_SK_jNSC_4lessISE_EESE_SJ_EEvbT2_T3_T4_PT6_PT7_T5_PSP_SP_NS1_7vsmem_tE --------------------------
	.section	.nv.info._ZN3cub18CUB_300001_SM_10006detail10merge_sort26DeviceMergeSortMergeKernelINS2_10policy_hubIN6thrust24THRUST_300001_SM_1000_NS6detail15normal_iteratorINS6_10device_ptrIN4cuda3std3__44pairIiiEEEEEEE9Policy600ESG_PNS0_8NullTypeESG_SK_jNSC_4lessISE_EESE_SJ_EEvbT2_T3_T4_PT6_PT7_T5_PSP_SP_NS1_7vsmem_tE,"",@"SHT_CUDA_INFO"
	.sectionflags	@""
	.align	4


	//----- nvinfo : EIATTR_CUDA_API_VERSION
	.align		4
        /*0000*/ 	.byte	0x04, 0x37
        /*0002*/ 	.short	(.L_874 - .L_873)
.L_873:
        /*0004*/ 	.word	0x00000082


	//----- nvinfo : EIATTR_KPARAM_INFO
	.align		4
.L_874:
        /*0008*/ 	.byte	0x04, 0x17
        /*000a*/ 	.short	(.L_876 - .L_875)
.L_875:
        /*000c*/ 	.word	0x00000000
        /*0010*/ 	.short	0x0009
        /*0012*/ 	.short	0x0048
        /*0014*/ 	.byte	0x00, 0xf0, 0x21, 0x00


	//----- nvinfo : EIATTR_KPARAM_INFO
	.align		4
.L_876:
        /*0018*/ 	.byte	0x04, 0x17
        /*001a*/ 	.short	(.L_878 - .L_877)
.L_877:
        /*001c*/ 	.word	0x00000000
        /*0020*/ 	.short	0x0008
        /*0022*/ 	.short	0x0040
        /*0024*/ 	.byte	0x00, 0xf0, 0x11, 0x00


	//----- nvinfo : EIATTR_KPARAM_INFO
	.align		4
.L_878:
        /*0028*/ 	.byte	0x04, 0x17
        /*002a*/ 	.short	(.L_880 - .L_879)
.L_879:
        /*002c*/ 	.word	0x00000000
        /*0030*/ 	.short	0x0007
        /*0032*/ 	.short	0x0038
        /*0034*/ 	.byte	0x00, 0xf5, 0x21, 0x00


	//----- nvinfo : EIATTR_KPARAM_INFO
	.align		4
.L_880:
        /*0038*/ 	.byte	0x04, 0x17
        /*003a*/ 	.short	(.L_882 - .L_881)
.L_881:
        /*003c*/ 	.word	0x00000000
        /*0040*/ 	.short	0x0006
        /*0042*/ 	.short	0x0030
        /*0044*/ 	.byte	0x00, 0xf0, 0x05, 0x00


	//----- nvinfo : EIATTR_KPARAM_INFO
	.align		4
.L_882:
        /*0048*/ 	.byte	0x04, 0x17
        /*004a*/ 	.short	(.L_884 - .L_883)
.L_883:
        /*004c*/ 	.word	0x00000000
        /*0050*/ 	.short	0x0005
        /*0052*/ 	.short	0x0028
        /*0054*/ 	.byte	0x00, 0xf5, 0x21, 0x00


	//----- nvinfo : EIATTR_KPARAM_INFO
	.align		4
.L_884:
        /*0058*/ 	.byte	0x04, 0x17
        /*005a*/ 	.short	(.L_886 - .L_885)
.L_885:
        /*005c*/ 	.word	0x00000000
        /*0060*/ 	.short	0x0004
        /*0062*/ 	.short	0x0020
        /*0064*/ 	.byte	0x00, 0xf5, 0x21, 0x00


	//----- nvinfo : EIATTR_KPARAM_INFO
	.align		4
.L_886:
        /*0068*/ 	.byte	0x04, 0x17
        /*006a*/ 	.short	(.L_888 - .L_887)
.L_887:
        /*006c*/ 	.word	0x00000000
        /*0070*/ 	.short	0x0003
        /*0072*/ 	.short	0x0018
        /*0074*/ 	.byte	0x00, 0xf0, 0x11, 0x00


	//----- nvinfo : EIATTR_KPARAM_INFO
	.align		4
.L_888:
        /*0078*/ 	.byte	0x04, 0x17
        /*007a*/ 	.short	(.L_890 - .L_889)
.L_889:
        /*007c*/ 	.word	0x00000000
        /*0080*/ 	.short	0x0002
        /*0082*/ 	.short	0x0010
        /*0084*/ 	.byte	0x00, 0xf5, 0x21, 0x00


	//----- nvinfo : EIATTR_KPARAM_INFO
	.align		4
.L_890:
        /*0088*/ 	.byte	0x04, 0x17
        /*008a*/ 	.short	(.L_892 - .L_891)
.L_891:
        /*008c*/ 	.word	0x00000000
        /*0090*/ 	.short	0x0001
        /*0092*/ 	.short	0x0008
        /*0094*/ 	.byte	0x00, 0xf0, 0x21, 0x00


	//----- nvinfo : EIATTR_KPARAM_INFO
	.align		4
.L_892:
        /*0098*/ 	.byte	0x04, 0x17
        /*009a*/ 	.short	(.L_894 - .L_893)
.L_893:
        /*009c*/ 	.word	0x00000000
        /*00a0*/ 	.short	0x0000
        /*00a2*/ 	.short	0x0000
        /*00a4*/ 	.byte	0x00, 0xf0, 0x05, 0x00


	//----- nvinfo : EIATTR_SPARSE_MMA_MASK
	.align		4
.L_894:
        /*00a8*/ 	.byte	0x03, 0x50
        /*00aa*/ 	.short	0x0000


	//----- nvinfo : EIATTR_MAXREG_COUNT
	.align		4
        /*00ac*/ 	.byte	0x03, 0x1b
        /*00ae*/ 	.short	0x00ff


	//----- nvinfo : EIATTR_NUM_BARRIERS
	.align		4
        /*00b0*/ 	.byte	0x02, 0x4c
        /*00b2*/ 	.byte	0x01
	.zero		1


	//----- nvinfo : EIATTR_MERCURY_ISA_VERSION
	.align		4
        /*00b4*/ 	.byte	0x03, 0x5f
        /*00b6*/ 	.short	0x0101


	//----- nvinfo : EIATTR_COOP_GROUP_MASK_REGIDS
	.align		4
        /*00b8*/ 	.byte	0x04, 0x29
        /*00ba*/ 	.short	(.L_896 - .L_895)


	//   ....[0]....
.L_895:
        /*00bc*/ 	.word	0xffffffff


	//   ....[1]....
        /*00c0*/ 	.word	0xffffffff


	//   ....[2]....
        /*00c4*/ 	.word	0xffffffff


	//   ....[3]....
        /*00c8*/ 	.word	0xffffffff


	//----- nvinfo : EIATTR_COOP_GROUP_INSTR_OFFSETS
	.align		4
.L_896:
        /*00cc*/ 	.byte	0x04, 0x28
        /*00ce*/ 	.short	(.L_898 - .L_897)


	//   ....[0]....
.L_897:
        /*00d0*/ 	.word	0x00001970


	//   ....[1]....
        /*00d4*/ 	.word	0x00001d60


	//   ....[2]....
        /*00d8*/ 	.word	0x00003d90


	//   ....[3]....
        /*00dc*/ 	.word	0x00004330


	//----- nvinfo : EIATTR_VRC_CTA_INIT_COUNT
	.align		4
.L_898:
        /*00e0*/ 	.byte	0x02, 0x4a
	.zero		1
	.zero		1


	//----- nvinfo : EIATTR_EXIT_INSTR_OFFSETS
	.align		4
        /*00e4*/ 	.byte	0x04, 0x1c
        /*00e6*/ 	.short	(.L_900 - .L_899)


	//   ....[0]....
.L_899:
        /*00e8*/ 	.word	0x00001b70


	//   ....[1]....
        /*00ec*/ 	.word	0x00001fd0


	//   ....[2]....
        /*00f0*/ 	.word	0x000040b0


	//   ....[3]....
        /*00f4*/ 	.word	0x000040e0


	//   ....[4]....
        /*00f8*/ 	.word	0x00004660


	//   ....[5]....
        /*00fc*/ 	.word	0x00004690


	//----- nvinfo : EIATTR_MAX_THREADS
	.align		4
.L_900:
        /*0100*/ 	.byte	0x04, 0x05
        /*0102*/ 	.short	(.L_902 - .L_901)
.L_901:
        /*0104*/ 	.word	0x00000100
        /*0108*/ 	.word	0x00000001
        /*010c*/ 	.word	0x00000001


	//----- nvinfo : EIATTR_CRS_STACK_SIZE
	.align		4
.L_902:
        /*0110*/ 	.byte	0x04, 0x1e
        /*0112*/ 	.short	(.L_904 - .L_903)
.L_903:
        /*0114*/ 	.word	0x00000000


	//----- nvinfo : EIATTR_CBANK_PARAM_SIZE
	.align		4
.L_904:
        /*0118*/ 	.byte	0x03, 0x19
        /*011a*/ 	.short	0x0050


	//----- nvinfo : EIATTR_PARAM_CBANK
	.align		4
        /*011c*/ 	.byte	0x04, 0x0a
        /*011e*/ 	.short	(.L_906 - .L_905)
	.align		4
.L_905:
        /*0120*/ 	.word	index@(.nv.constant0._ZN3cub18CUB_300001_SM_10006detail10merge_sort26DeviceMergeSortMergeKernelINS2_10policy_hubIN6thrust24THRUST_300001_SM_1000_NS6detail15normal_iteratorINS6_10device_ptrIN4cuda3std3__44pairIiiEEEEEEE9Policy600ESG_PNS0_8NullTypeESG_SK_jNSC_4lessISE_EESE_SJ_EEvbT2_T3_T4_PT6_PT7_T5_PSP_SP_NS1_7vsmem_tE)
        /*0124*/ 	.short	0x0380
        /*0126*/ 	.short	0x0050


	//----- nvinfo : EIATTR_SW_WAR
	.align		4
.L_906:
        /*0128*/ 	.byte	0x04, 0x36
        /*012a*/ 	.short	(.L_908 - .L_907)
.L_907:
        /*012c*/ 	.word	0x00000008
.L_908:


//--------------------- .nv.info._ZN3cub18CUB_300001_SM_10006detail10merge_sort30DeviceMergeSortPartitionKernelIN6thrust24THRUST_300001_SM_1000_NS6detail15normal_iteratorINS5_10device_ptrIN4cuda3std3__44pairIiiEEEEEEjNSB_4lessISD_EESD_EEvbT_PT2_T0_SL_PSL_T1_SL_i --------------------------
	.section	.nv.info._ZN3cub18CUB_300001_SM_10006detail10merge_sort30DeviceMergeSortPartitionKernelIN6thrust24THRUST_300001_SM_1000_NS6detail15normal_iteratorINS5_10device_ptrIN4cuda3std3__44pairIiiEEEEEEjNSB_4lessISD_EESD_EEvbT_PT2_T0_SL_PSL_T1_SL_i,"",@"SHT_CUDA_INFO"
	.sectionflags	@""
	.align	4


	//----- nvinfo : EIATTR_CUDA_API_VERSION
	.align		4
        /*0000*/ 	.byte	0x04, 0x37
        /*0002*/ 	.short	(.L_910 - .L_909)
.L_909:
        /*0004*/ 	.word	0x00000082


	//----- nvinfo : EIATTR_KPARAM_INFO
	.align		4
.L_910:
        /*0008*/ 	.byte	0x04, 0x17
        /*000a*/ 	.short	(.L_912 - .L_911)
.L_911:
        /*000c*/ 	.word	0x00000000
        /*0010*/ 	.short	0x0008
        /*0012*/ 	.short	0x0030
        /*0014*/ 	.byte	0x00, 0xf0, 0x11, 0x00


	//----- nvinfo : EIATTR_KPARAM_INFO
	.align		4
.L_912:
        /*0018*/ 	.byte	0x04, 0x17
        /*001a*/ 	.short	(.L_914 - .L_913)
.L_913:
        /*001c*/ 	.word	0x00000000
        /*0020*/ 	.short	0x0007
        /*0022*/ 	.short	0x002c
        /*0024*/ 	.byte	0x00, 0xf0, 0x11, 0x00


	//----- nvinfo : EIATTR_KPARAM_INFO
	.align		4
.L_914:
        /*0028*/ 	.byte	0x04, 0x17
        /*002a*/ 	.short	(.L_916 - .L_915)
.L_915:
        /*002c*/ 	.word	0x00000000
        /*0030*/ 	.short	0x0006
        /*0032*/ 	.short	0x0028
        /*0034*/ 	.byte	0x00, 0xf0, 0x05, 0x00


	//----- nvinfo : EIATTR_KPARAM_INFO
	.align		4
.L_916:
        /*0038*/ 	.byte	0x04, 0x17
        /*003a*/ 	.short	(.L_918 - .L_917)
.L_917:
        /*003c*/ 	.word	0x00000000
        /*0040*/ 	.short	0x0005
        /*0042*/ 	.short	0x0020
        /*0044*/ 	.byte	0x00, 0xf5, 0x21, 0x00


	//----- nvinfo : EIATTR_KPARAM_INFO
	.align		4
.L_918:
        /*0048*/ 	.byte	0x04, 0x17
        /*004a*/ 	.short	(.L_920 - .L_919)
.L_919:
        /*004c*/ 	.word	0x00000000
        /*0050*/ 	.short	0x0004
        /*0052*/ 	.short	0x001c
        /*0054*/ 	.byte	0x00, 0xf0, 0x11, 0x00


	//----- nvinfo : EIATTR_KPARAM_INFO
	.align		4
.L_920:
        /*0058*/ 	.byte	0x04, 0x17
        /*005a*/ 	.short	(.L_922 - .L_921)
.L_921:
        /*005c*/ 	.word	0x00000000
        /*0060*/ 	.short	0x0003
        /*0062*/ 	.short	0x0018
        /*0064*/ 	.byte	0x00, 0xf0, 0x11, 0x00


	//----- nvinfo : EIATTR_KPARAM_INFO
	.align		4
.L_922:
        /*0068*/ 	.byte	0x04, 0x17
        /*006a*/ 	.short	(.L_924 - .L_923)
.L_923:
        /*006c*/ 	.word	0x00000000
        /*0070*/ 	.short	0x0002
        /*0072*/ 	.short	0x0010
        /*0074*/ 	.byte	0x00, 0xf5, 0x21, 0x00


	//----- nvinfo : EIATTR_KPARAM_INFO
	.align		4
.L_924:
        /*0078*/ 	.byte	0x04, 0x17
        /*007a*/ 	.short	(.L_926 - .L_925)
.L_925:
        /*007c*/ 	.word	0x00000000
        /*0080*/ 	.short	0x0001
        /*0082*/ 	.short	0x0008
        /*0084*/ 	.byte	0x00, 0xf0, 0x21, 0x00


	//----- nvinfo : EIATTR_KPARAM_INFO
	.align		4
.L_926:
        /*0088*/ 	.byte	0x04, 0x17
        /*008a*/ 	.short	(.L_928 - .L_927)
.L_927:
        /*008c*/ 	.word	0x00000000
        /*0090*/ 	.short	0x0000
        /*0092*/ 	.short	0x0000
        /*0094*/ 	.byte	0x00, 0xf0, 0x05, 0x00


	//----- nvinfo : EIATTR_SPARSE_MMA_MASK
	.align		4
.L_928:
        /*0098*/ 	.byte	0x03, 0x50
        /*009a*/ 	.short	0x0000


	//----- nvinfo : EIATTR_MAXREG_COUNT
	.align		4
        /*009c*/ 	.byte	0x03, 0x1b
        /*009e*/ 	.short	0x00ff


	//----- nvinfo : EIATTR_MERCURY_ISA_VERSION
	.align		4
        /*00a0*/ 	.byte	0x03, 0x5f
        /*00a2*/ 	.short	0x0101


	//----- nvinfo : EIATTR_VRC_CTA_INIT_COUNT
	.align		4
        /*00a4*/ 	.byte	0x02, 0x4a
	.zero		1
	.zero		1


	//----- nvinfo : EIATTR_EXIT_INSTR_OFFSETS
	.align		4
        /*00a8*/ 	.byte	0x04, 0x1c
        /*00aa*/ 	.short	(.L_930 - .L_929)


	//   ....[0]....
.L_929:
        /*00ac*/ 	.word	0x00000070


	//   ....[1]....
        /*00b0*/ 	.word	0x000001e0


	//   ....[2]....
        /*00b4*/ 	.word	0x00000790


	//----- nvinfo : EIATTR_CRS_STACK_SIZE
	.align		4
.L_930:
        /*00b8*/ 	.byte	0x04, 0x1e
        /*00ba*/ 	.short	(.L_932 - .L_931)
.L_931:
        /*00bc*/ 	.word	0x00000000


	//----- nvinfo : EIATTR_CBANK_PARAM_SIZE
	.align		4
.L_932:
        /*00c0*/ 	.byte	0x03, 0x19
        /*00c2*/ 	.short	0x0034


	//----- nvinfo : EIATTR_PARAM_CBANK
	.align		4
        /*00c4*/ 	.byte	0x04, 0x0a
        /*00c6*/ 	.short	(.L_934 - .L_933)
	.align		4
.L_933:
        /*00c8*/ 	.word	index@(.nv.constant0._ZN3cub18CUB_300001_SM_10006detail10merge_sort30DeviceMergeSortPartitionKernelIN6thrust24THRUST_300001_SM_1000_NS6detail15normal_iteratorINS5_10device_ptrIN4cuda3std3__44pairIiiEEEEEEjNSB_4lessISD_EESD_EEvbT_PT2_T0_SL_PSL_T1_SL_i)
        /*00cc*/ 	.short	0x0380
        /*00ce*/ 	.short	0x0034


	//----- nvinfo : EIATTR_SW_WAR
	.align		4
.L_934:
        /*00d0*/ 	.byte	0x04, 0x36
        /*00d2*/ 	.short	(.L_936 - .L_935)
.L_935:
        /*00d4*/ 	.word	0x00000008
.L_936:


//--------------------- .nv.info._ZN3cub18CUB_300001_SM_10006detail10merge_sort30DeviceMergeSortBlockSortKernelINS2_10policy_hubIN6thrust24THRUST_300001_SM_1000_NS6detail15normal_iteratorINS6_10device_ptrIN4cuda3std3__44pairIiiEEEEEEE9Policy600ESG_PNS0_8NullTypeESG_SK_jNSC_4lessISE_EESE_SJ_EEvbT0_T1_T2_T3_T4_PT6_PT7_T5_NS1_7vsmem_tE --------------------------
	.section	.nv.info._ZN3cub18CUB_300001_SM_10006detail10merge_sort30DeviceMergeSortBlockSortKernelINS2_10policy_hubIN6thrust24THRUST_300001_SM_1000_NS6detail15normal_iteratorINS6_10device_ptrIN4cuda3std3__44pairIiiEEEEEEE9Policy600ESG_PNS0_8NullTypeESG_SK_jNSC_4lessISE_EESE_SJ_EEvbT0_T1_T2_T3_T4_PT6_PT7_T5_NS1_7vsmem_tE,"",@"SHT_CUDA_INFO"
	.sectionflags	@""
	.align	4


	//----- nvinfo : EIATTR_CUDA_API_VERSION
	.align		4
        /*0000*/ 	.byte	0x04, 0x37
        /*0002*/ 	.short	(.L_938 - .L_937)
.L_937:
        /*0004*/ 	.word	0x00000082


	//----- nvinfo : EIATTR_KPARAM_INFO
	.align		4
.L_938:
        /*0008*/ 	.byte	0x04, 0x17
        /*000a*/ 	.short	(.L_940 - .L_939)
.L_939:
        /*000c*/ 	.word	0x00000000
        /*0010*/ 	.short	0x0009
        /*0012*/ 	.short	0x0048
        /*0014*/ 	.byte	0x00, 0xf0, 0x21, 0x00


	//----- nvinfo : EIATTR_KPARAM_INFO
	.align		4
.L_940:
        /*0018*/ 	.byte	0x04, 0x17
        /*001a*/ 	.short	(.L_942 - .L_941)
.L_941:
        /*001c*/ 	.word	0x00000000
        /*0020*/ 	.short	0x0008
        /*0022*/ 	.short	0x0040
        /*0024*/ 	.byte	0x00, 0xf0, 0x05, 0x00


	//----- nvinfo : EIATTR_KPARAM_INFO
	.align		4
.L_942:
        /*0028*/ 	.byte	0x04, 0x17
        /*002a*/ 	.short	(.L_944 - .L_943)
.L_943:
        /*002c*/ 	.word	0x00000000
        /*0030*/ 	.short	0x0007
        /*0032*/ 	.short	0x0038
        /*0034*/ 	.byte	0x00, 0xf5, 0x21, 0x00


	//----- nvinfo : EIATTR_KPARAM_INFO
	.align		4
.L_944:
        /*0038*/ 	.byte	0x04, 0x17
        /*003a*/ 	.short	(.L_946 - .L_945)
.L_945:
        /*003c*/ 	.word	0x00000000
        /*0040*/ 	.short	0x0006
        /*0042*/ 	.short	0x0030
        /*0044*/ 	.byte	0x00, 0xf5, 0x21, 0x00


	//----- nvinfo : EIATTR_KPARAM_INFO
	.align		4
.L_946:
        /*0048*/ 	.byte	0x04, 0x17
        /*004a*/ 	.short	(.L_948 - .L_947)
.L_947:
        /*004c*/ 	.word	0x00000000
        /*0050*/ 	.short	0x0005
        /*0052*/ 	.short	0x0028
        /*0054*/ 	.byte	0x00, 0xf0, 0x11, 0x00


	//----- nvinfo : EIATTR_KPARAM_INFO
	.align		4
.L_948:
        /*0058*/ 	.byte	0x04, 0x17
        /*005a*/ 	.short	(.L_950 - .L_949)
.L_949:
        /*005c*/ 	.word	0x00000000
        /*0060*/ 	.short	0x0004
        /*0062*/ 	.short	0x0020
        /*0064*/ 	.byte	0x00, 0xf5, 0x21, 0x00


	//----- nvinfo : EIATTR_KPARAM_INFO
	.align		4
.L_950:
        /*0068*/ 	.byte	0x04, 0x17
        /*006a*/ 	.short	(.L_952 - .L_951)
.L_951:
        /*006c*/ 	.word	0x00000000
        /*0070*/ 	.short	0x0003
        /*0072*/ 	.short	0x0018
        /*0074*/ 	.byte	0x00, 0xf0, 0x21, 0x00


	//----- nvinfo : EIATTR_KPARAM_INFO
	.align		4
.L_952:
        /*0078*/ 	.byte	0x04, 0x17
        /*007a*/ 	.short	(.L_954 - .L_953)
.L_953:
        /*007c*/ 	.word	0x00000000
        /*0080*/ 	.short	0x0002
        /*0082*/ 	.short	0x0010
        /*0084*/ 	.byte	0x00, 0xf5, 0x21, 0x00


	//----- nvinfo : EIATTR_KPARAM_INFO
	.align		4
.L_954:
        /*0088*/ 	.byte	0x04, 0x17
        /*008a*/ 	.short	(.L_956 - .L_955)
.L_955:
        /*008c*/ 	.word	0x00000000
        /*0090*/ 	.short	0x0001
        /*0092*/ 	.short	0x0008
        /*0094*/ 	.byte	0x00, 0xf0, 0x21, 0x00


	//----- nvinfo : EIATTR_KPARAM_INFO
	.align		4
.L_956:
        /*0098*/ 	.byte	0x04, 0x17
        /*009a*/ 	.short	(.L_958 - .L_957)
.L_957:
        /*009c*/ 	.word	0x00000000
        /*00a0*/ 	.short	0x0000
        /*00a2*/ 	.short	0x0000
        /*00a4*/ 	.byte	0x00, 0xf0, 0x05, 0x00


	//----- nvinfo : EIATTR_SPARSE_MMA_MASK
	.align		4
.L_958:
        /*00a8*/ 	.byte	0x03, 0x50
        /*00aa*/ 	.short	0x0000


	//----- nvinfo : EIATTR_MAXREG_COUNT
	.align		4
        /*00ac*/ 	.byte	0x03, 0x1b
        /*00ae*/ 	.short	0x00ff


	//----- nvinfo : EIATTR_NUM_BARRIERS
	.align		4
        /*00b0*/ 	.byte	0x02, 0x4c
        /*00b2*/ 	.byte	0x01
	.zero		1


	//----- nvinfo : EIATTR_MERCURY_ISA_VERSION
	.align		4
        /*00b4*/ 	.byte	0x03, 0x5f
        /*00b6*/ 	.short	0x0101


	//----- nvinfo : EIATTR_COOP_GROUP_MASK_REGIDS
	.align		4
        /*00b8*/ 	.byte	0x04, 0x29
        /*00ba*/ 	.short	(.L_960 - .L_959)


	//   ....[0]....
.L_959:
        /*00bc*/ 	.word	0xffffffff


	//   ....[1]....
        /*00c0*/ 	.word	0xffffffff


	//   ....[2]....
        /*00c4*/ 	.word	0xffffffff


	//   ....[3]....
        /*00c8*/ 	.word	0xffffffff


	//   ....[4]....
        /*00cc*/ 	.word	0xffffffff


	//   ....[5]....
        /*00d0*/ 	.word	0xffffffff


	//----- nvinfo : EIATTR_COOP_GROUP_INSTR_OFFSETS
	.align		4
.L_960:
        /*00d4*/ 	.byte	0x04, 0x28
        /*00d6*/ 	.short	(.L_962 - .L_961)


	//   ....[0]....
.L_961:
        /*00d8*/ 	.word	0x00000600


	//   ....[1]....
        /*00dc*/ 	.word	0x00002be0


	//   ....[2]....
        /*00e0*/ 	.word	0x00002e90


	//   ....[3]....
        /*00e4*/ 	.word	0x000037c0


	//   ....[4]....
        /*00e8*/ 	.word	0x00006530


	//   ....[5]....
        /*00ec*/ 	.word	0x00006950


	//----- nvinfo : EIATTR_VRC_CTA_INIT_COUNT
	.align		4
.L_962:
        /*00f0*/ 	.byte	0x02, 0x4a
	.zero		1
	.zero		1


	//----- nvinfo : EIATTR_EXIT_INSTR_OFFSETS
	.align		4
        /*00f4*/ 	.byte	0x04, 0x1c
        /*00f6*/ 	.short	(.L_964 - .L_963)


	//   ....[0]....
.L_963:
        /*00f8*/ 	.word	0x00002df0


	//   ....[1]....
        /*00fc*/ 	.word	0x00003040


	//   ....[2]....
        /*0100*/ 	.word	0x00006870


	//   ....[3]....
        /*0104*/ 	.word	0x000068a0


	//   ....[4]....
        /*0108*/ 	.word	0x00006c70


	//   ....[5]....
        /*010c*/ 	.word	0x00006ca0


	//----- nvinfo : EIATTR_MAX_THREADS
	.align		4
.L_964:
        /*0110*/ 	.byte	0x04, 0x05
        /*0112*/ 	.short	(.L_966 - .L_965)
.L_965:
        /*0114*/ 	.word	0x00000100
        /*0118*/ 	.word	0x00000001
        /*011c*/ 	.word	0x00000001


	//----- nvinfo : EIATTR_CRS_STACK_SIZE
	.align		4
.L_966:
        /*0120*/ 	.byte	0x04, 0x1e
        /*0122*/ 	.short	(.L_968 - .L_967)
.L_967:
        /*0124*/ 	.word	0x00000000


	//----- nvinfo : EIATTR_CBANK_PARAM_SIZE
	.align		4
.L_968:
        /*0128*/ 	.byte	0x03, 0x19
        /*012a*/ 	.short	0x0050


	//----- nvinfo : EIATTR_PARAM_CBANK
	.align		4
        /*012c*/ 	.byte	0x04, 0x0a
        /*012e*/ 	.short	(.L_970 - .L_969)
	.align		4
.L_969:
        /*0130*/ 	.word	index@(.nv.constant0._ZN3cub18CUB_300001_SM_10006detail10merge_sort30DeviceMergeSortBlockSortKernelINS2_10policy_hubIN6thrust24THRUST_300001_SM_1000_NS6detail15normal_iteratorINS6_10device_ptrIN4cuda3std3__44pairIiiEEEEEEE9Policy600ESG_PNS0_8NullTypeESG_SK_jNSC_4lessISE_EESE_SJ_EEvbT0_T1_T2_T3_T4_PT6_PT7_T5_NS1_7vsmem_tE)
        /*0134*/ 	.short	0x0380
        /*0136*/ 	.short	0x0050


	//----- nvinfo : EIATTR_SW_WAR
	.align		4
.L_970:
        /*0138*/ 	.byte	0x04, 0x36
        /*013a*/ 	.short	(.L_972 - .L_971)
.L_971:
        /*013c*/ 	.word	0x00000008
.L_972:


//--------------------- .nv.info._ZN3cub18CUB_300001_SM_10006detail10merge_sort26DeviceMergeSortMergeKernelINS2_10policy_hubIN6thrust24THRUST_300001_SM_1000_NS6detail15normal_iteratorINS6_10device_ptrIiEEEEE9Policy600ESB_PNS0_8NullTypeESB_SF_m17evens_before_oddsiSE_EEvbT2_T3_T4_PT6_PT7_T5_PSJ_SJ_NS1_7vsmem_tE --------------------------
	.section	.nv.info._ZN3cub18CUB_300001_SM_10006detail10merge_sort26DeviceMergeSortMergeKernelINS2_10policy_hubIN6thrust24THRUST_300001_SM_1000_NS6detail15normal_iteratorINS6_10device_ptrIiEEEEE9Policy600ESB_PNS0_8NullTypeESB_SF_m17evens_before_oddsiSE_EEvbT2_T3_T4_PT6_PT7_T5_PSJ_SJ_NS1_7vsmem_tE,"",@"SHT_CUDA_INFO"
	.sectionflags	@""
	.align	4


	//----- nvinfo : EIATTR_CUDA_API_VERSION
	.align		4
        /*0000*/ 	.byte	0x04, 0x37
        /*0002*/ 	.short	(.L_974 - .L_973)
.L_973:
        /*0004*/ 	.word	0x00000082


	//----- nvinfo : EIATTR_KPARAM_INFO
	.align		4
.L_974:
        /*0008*/ 	.byte	0x04, 0x17
        /*000a*/ 	.short	(.L_976 - .L_975)
.L_975:
        /*000c*/ 	.word	0x00000000
        /*0010*/ 	.short	0x0009
        /*0012*/ 	.short	0x0048
        /*0014*/ 	.byte	0x00, 0xf0, 0x21, 0x00


	//----- nvinfo : EIATTR_KPARAM_INFO
	.align		4
.L_976:
        /*0018*/ 	.byte	0x04, 0x17
        /*001a*/ 	.short	(.L_978 - .L_977)
.L_977:
        /*001c*/ 	.word	0x00000000
        /*0020*/ 	.short	0x0008
        /*0022*/ 	.short	0x0040
        /*0024*/ 	.byte	0x00, 0xf0, 0x21, 0x00


	//----- nvinfo : EIATTR_KPARAM_INFO
	.align		4
.L_978:
        /*0028*/ 	.byte	0x04, 0x17
        /*002a*/ 	.short	(.L_980 - .L_979)
.L_979:
        /*002c*/ 	.word	0x00000000
        /*0030*/ 	.short	0x0007
        /*0032*/ 	.short	0x0038
        /*0034*/ 	.byte	0x00, 0xf5, 0x21, 0x00


	//----- nvinfo : EIATTR_KPARAM_INFO
	.align		4
.L_980:
        /*0038*/ 	.byte	0x04, 0x17
        /*003a*/ 	.short	(.L_982 - .L_981)
.L_981:
        /*003c*/ 	.word	0x00000000
        /*0040*/ 	.short	0x0006
        /*0042*/ 	.short	0x0030
        /*0044*/ 	.byte	0x00, 0xf0, 0x05, 0x00


	//----- nvinfo : EIATTR_KPARAM_INFO
	.align		4
.L_982:
        /*0048*/ 	.byte	0x04, 0x17
        /*004a*/ 	.short	(.L_984 - .L_983)
.L_983:
        /*004c*/ 	.word	0x00000000
        /*0050*/ 	.short	0x0005
        /*0052*/ 	.short	0x0028
        /*0054*/ 	.byte	0x00, 0xf5, 0x21, 0x00


	//----- nvinfo : EIATTR_KPARAM_INFO
	.align		4
.L_984:
        /*0058*/ 	.byte	0x04, 0x17
        /*005a*/ 	.short	(.L_986 - .L_985)
.L_985:
        /*005c*/ 	.word	0x00000000
        /*0060*/ 	.short	0x0004
        /*0062*/ 	.short	0x0020
        /*0064*/ 	.byte	0x00, 0xf5, 0x21, 0x00


	//----- nvinfo : EIATTR_KPARAM_INFO
	.align		4
.L_986:
        /*0068*/ 	.byte	0x04, 0x17
        /*006a*/ 	.short	(.L_988 - .L_987)
.L_987:
        /*006c*/ 	.word	0x00000000
        /*0070*/ 	.short	0x0003
        /*0072*/ 	.short	0x0018
        /*0074*/ 	.byte	0x00, 0xf0, 0x21, 0x00


	//----- nvinfo : EIATTR_KPARAM_INFO
	.align		4
.L_988:
        /*0078*/ 	.byte	0x04, 0x17
        /*007a*/ 	.short	(.L_990 - .L_989)
.L_989:
        /*007c*/ 	.word	0x00000000
        /*0080*/ 	.short	0x0002
        /*0082*/ 	.short	0x0010
        /*0084*/ 	.byte	0x00, 0xf5, 0x21, 0x00


	//----- nvinfo : EIATTR_KPARAM_INFO
	.align		4
.L_990:
        /*0088*/ 	.byte	0x04, 0x17
        /*008a*/ 	.short	(.L_992 - .L_991)
.L_991:
        /*008c*/ 	.word	0x00000000
        /*0090*/ 	.short	0x0001
        /*0092*/ 	.short	0x0008
        /*0094*/ 	.byte	0x00, 0xf0, 0x21, 0x00


	//----- nvinfo : EIATTR_KPARAM_INFO
	.align		4
.L_992:
        /*0098*/ 	.byte	0x04, 0x17
        /*009a*/ 	.short	(.L_994 - .L_993)
.L_993:
        /*009c*/ 	.word	0x00000000
        /*00a0*/ 	.short	0x0000
        /*00a2*/ 	.short	0x0000
        /*00a4*/ 	.byte	0x00, 0xf0, 0x05, 0x00


	//----- nvinfo : EIATTR_SPARSE_MMA_MASK
	.align		4
.L_994:
        /*00a8*/ 	.byte	0x03, 0x50
        /*00aa*/ 	.short	0x0000


	//----- nvinfo : EIATTR_MAXREG_COUNT
	.align		4
        /*00ac*/ 	.byte	0x03, 0x1b
        /*00ae*/ 	.short	0x00ff


	//----- nvinfo : EIATTR_NUM_BARRIERS
	.align		4
        /*00b0*/ 	.byte	0x02, 0x4c
        /*00b2*/ 	.byte	0x01
	.zero		1


	//----- nvinfo : EIATTR_MERCURY_ISA_VERSION
	.align		4
        /*00b4*/ 	.byte	0x03, 0x5f
        /*00b6*/ 	.short	0x0101


	//----- nvinfo : EIATTR_COOP_GROUP_MASK_REGIDS
	.align		4
        /*00b8*/ 	.byte	0x04, 0x29
        /*00ba*/ 	.short	(.L_996 - .L_995)


	//   ....[0]....
.L_995:
        /*00bc*/ 	.word	0xffffffff


	//   ....[1]....
        /*00c0*/ 	.word	0xffffffff


	//   ....[2]....
        /*00c4*/ 	.word	0xffffffff


	//   ....[3]....
        /*00c8*/ 	.word	0xffffffff


	//----- nvinfo : EIATTR_COOP_GROUP_INSTR_OFFSETS
	.align		4
.L_996:
        /*00cc*/ 	.byte	0x04, 0x28
        /*00ce*/ 	.short	(.L_998 - .L_997)


	//   ....[0]....
.L_997:
        /*00d0*/ 	.word	0x00003e20


	//   ....[1]....
        /*00d4*/ 	.word	0x00004290


	//   ....[2]....
        /*00d8*/ 	.word	0x00008910


	//   ....[3]....
        /*00dc*/ 	.word	0x00008f80


	//----- nvinfo : EIATTR_VRC_CTA_INIT_COUNT
	.align		4
.L_998:
        /*00e0*/ 	.byte	0x02, 0x4a
	.zero		1
	.zero		1


	//----- nvinfo : EIATTR_EXIT_INSTR_OFFSETS
	.align		4
        /*00e4*/ 	.byte	0x04, 0x1c
        /*00e6*/ 	.short	(.L_1000 - .L_999)


	//   ....[0]....
.L_999:
        /*00e8*/ 	.word	0x00004060


	//   ....[1]....
        /*00ec*/ 	.word	0x000044c0


	//   ....[2]....
        /*00f0*/ 	.word	0x00008d70


	//   ....[3]....
        /*00f4*/ 	.word	0x00008d90


	//   ....[4]....
        /*00f8*/ 	.word	0x00009430


	//   ....[5]....
        /*00fc*/ 	.word	0x00009450


	//----- nvinfo : EIATTR_MAX_THREADS
	.align		4
.L_1000:
        /*0100*/ 	.byte	0x04, 0x05
        /*0102*/ 	.short	(.L_1002 - .L_1001)
.L_1001:
        /*0104*/ 	.word	0x00000100
        /*0108*/ 	.word	0x00000001
        /*010c*/ 	.word	0x00000001


	//----- nvinfo : EIATTR_CRS_STACK_SIZE
	.align		4
.L_1002:
        /*0110*/ 	.byte	0x04, 0x1e
        /*0112*/ 	.short	(.L_1004 - .L_1003)
.L_1003:
        /*0114*/ 	.word	0x00000000


	//----- nvinfo : EIATTR_CBANK_PARAM_SIZE
	.align		4
.L_1004:
        /*0118*/ 	.byte	0x03, 0x19
        /*011a*/ 	.short	0x0050


	//----- nvinfo : EIATTR_PARAM_CBANK
	.align		4
        /*011c*/ 	.byte	0x04, 0x0a
        /*011e*/ 	.short	(.L_1006 - .L_1005)
	.align		4
.L_1005:
        /*0120*/ 	.word	index@(.nv.constant0._ZN3cub18CUB_300001_SM_10006detail10merge_sort26DeviceMergeSortMergeKernelINS2_10policy_hubIN6thrust24THRUST_300001_SM_1000_NS6detail15normal_iteratorINS6_10device_ptrIiEEEEE9Policy600ESB_PNS0_8NullTypeESB_SF_m17evens_before_oddsiSE_EEvbT2_T3_T4_PT6_PT7_T5_PSJ_SJ_NS1_7vsmem_tE)
        /*0124*/ 	.short	0x0380
        /*0126*/ 	.short	0x0050


	//----- nvinfo : EIATTR_SW_WAR
	.align		4
.L_1006:
        /*0128*/ 	.byte	0x04, 0x36
        /*012a*/ 	.short	(.L_1008 - .L_1007)
.L_1007:
        /*012c*/ 	.word	0x00000008
.L_1008:


//--------------------- .nv.info._ZN3cub18CUB_300001_SM_10006detail10merge_sort30DeviceMergeSortPartitionKernelIN6thrust24THRUST_300001_SM_1000_NS6detail15normal_iteratorINS5_10device_ptrIiEEEEm17evens_before_oddsiEEvbT_PT2_T0_SF_PSF_T1_SF_i --------------------------
	.section	.nv.info._ZN3cub18CUB_300001_SM_10006detail10merge_sort30DeviceMergeSortPartitionKernelIN6thrust24THRUST_300001_SM_1000_NS6detail15normal_iteratorINS5_10device_ptrIiEEEEm17evens_before_oddsiEEvbT_PT2_T0_SF_PSF_T1_SF_i,"",@"SHT_CUDA_INFO"
	.sectionflags	@""
	.align	4


	//----- nvinfo : EIATTR_CUDA_API_VERSION
	.align		4
        /*0000*/ 	.byte	0x04, 0x37
        /*0002*/ 	.short	(.L_1010 - .L_1009)
.L_1009:
        /*0004*/ 	.word	0x00000082


	//----- nvinfo : EIATTR_KPARAM_INFO
	.align		4
.L_1010:
        /*0008*/ 	.byte	0x04, 0x17
        /*000a*/ 	.short	(.L_1012 - .L_1011)
.L_1011:
        /*000c*/ 	.word	0x00000000
        /*0010*/ 	.short	0x0008
        /*0012*/ 	.short	0x0040
        /*0014*/ 	.byte	0x00, 0xf0, 0x11, 0x00


	//----- nvinfo : EIATTR_KPARAM_INFO
	.align		4
.L_1012:
        /*0018*/ 	.byte	0x04, 0x17
        /*001a*/ 	.short	(.L_1014 - .L_1013)
.L_1013:
        /*001c*/ 	.word	0x00000000
        /*0020*/ 	.short	0x0007
        /*0022*/ 	.short	0x0038
        /*0024*/ 	.byte	0x00, 0xf0, 0x21, 0x00


	//----- nvinfo : EIATTR_KPARAM_INFO
	.align		4
.L_1014:
        /*0028*/ 	.byte	0x04, 0x17
        /*002a*/ 	.short	(.L_1016 - .L_1015)
.L_1015:
        /*002c*/ 	.word	0x00000000
        /*0030*/ 	.short	0x0006
        /*0032*/ 	.short	0x0030
        /*0034*/ 	.byte	0x00, 0xf0, 0x05, 0x00


	//----- nvinfo : EIATTR_KPARAM_INFO
	.align		4
.L_1016:
        /*0038*/ 	.byte	0x04, 0x17
        /*003a*/ 	.short	(.L_1018 - .L_1017)
.L_1017:
        /*003c*/ 	.word	0x00000000
        /*0040*/ 	.short	0x0005
        /*0042*/ 	.short	0x0028
        /*0044*/ 	.byte	0x00, 0xf5, 0x21, 0x00


	//----- nvinfo : EIATTR_KPARAM_INFO
	.align		4
.L_1018:
        /*0048*/ 	.byte	0x04, 0x17
        /*004a*/ 	.short	(.L_1020 - .L_1019)
.L_1019:
        /*004c*/ 	.word	0x00000000
        /*0050*/ 	.short	0x0004
        /*0052*/ 	.short	0x0020
        /*0054*/ 	.byte	0x00, 0xf0, 0x21, 0x00


	//----- nvinfo : EIATTR_KPARAM_INFO
	.align		4
.L_1020:
        /*0058*/ 	.byte	0x04, 0x17
        /*005a*/ 	.short	(.L_1022 - .L_1021)
.L_1021:
        /*005c*/ 	.word	0x00000000
        /*0060*/ 	.short	0x0003
        /*0062*/ 	.short	0x0018
        /*0064*/ 	.byte	0x00, 0xf0, 0x21, 0x00


	//----- nvinfo : EIATTR_KPARAM_INFO
	.align		4
.L_1022:
        /*0068*/ 	.byte	0x04, 0x17
        /*006a*/ 	.short	(.L_1024 - .L_1023)
.L_1023:
        /*006c*/ 	.word	0x00000000
        /*0070*/ 	.short	0x0002
        /*0072*/ 	.short	0x0010
        /*0074*/ 	.byte	0x00, 0xf5, 0x21, 0x00


	//----- nvinfo : EIATTR_KPARAM_INFO
	.align		4
.L_1024:
        /*0078*/ 	.byte	0x04, 0x17
        /*007a*/ 	.short	(.L_1026 - .L_1025)
.L_1025:
        /*007c*/ 	.word	0x00000000
        /*0080*/ 	.short	0x0001
        /*0082*/ 	.short	0x0008
        /*0084*/ 	.byte	0x00, 0xf0, 0x21, 0x00


	//----- nvinfo : EIATTR_KPARAM_INFO
	.align		4
.L_1026:
        /*0088*/ 	.byte	0x04, 0x17
        /*008a*/ 	.short	(.L_1028 - .L_1027)
.L_1027:
        /*008c*/ 	.word	0x00000000
        /*0090*/ 	.short	0x0000
        /*0092*/ 	.short	0x0000
        /*0094*/ 	.byte	0x00, 0xf0, 0x05, 0x00


	//----- nvinfo : EIATTR_SPARSE_MMA_MASK
	.align		4
.L_1028:
        /*0098*/ 	.byte	0x03, 0x50
        /*009a*/ 	.short	0x0000


	//----- nvinfo : EIATTR_MAXREG_COUNT
	.align		4
        /*009c*/ 	.byte	0x03, 0x1b
        /*009e*/ 	.short	0x00ff


	//----- nvinfo : EIATTR_MERCURY_ISA_VERSION
	.align		4
        /*00a0*/ 	.byte	0x03, 0x5f
        /*00a2*/ 	.short	0x0101


	//----- nvinfo : EIATTR_VRC_CTA_INIT_COUNT
	.align		4
        /*00a4*/ 	.byte	0x02, 0x4a
	.zero		1
	.zero		1


	//----- nvinfo : EIATTR_EXIT_INSTR_OFFSETS
	.align		4
        /*00a8*/ 	.byte	0x04, 0x1c
        /*00aa*/ 	.short	(.L_1030 - .L_1029)


	//   ....[0]....
.L_1029:
        /*00ac*/ 	.word	0x00000080


	//   ....[1]....
        /*00b0*/ 	.word	0x000003d0


	//   ....[2]....
        /*00b4*/ 	.word	0x00000cd0


	//----- nvinfo : EIATTR_CRS_STACK_SIZE
	.align		4
.L_1030:
        /*00b8*/ 	.byte	0x04, 0x1e
        /*00ba*/ 	.short	(.L_1032 - .L_1031)
.L_1031:
        /*00bc*/ 	.word	0x00000000


	//----- nvinfo : EIATTR_CBANK_PARAM_SIZE
	.align		4
.L_1032:
        /*00c0*/ 	.byte	0x03, 0x19
        /*00c2*/ 	.short	0x0044


	//----- nvinfo : EIATTR_PARAM_CBANK
	.align		4
        /*00c4*/ 	.byte	0x04, 0x0a
        /*00c6*/ 	.short	(.L_1034 - .L_1033)
	.align		4
.L_1033:
        /*00c8*/ 	.word	index@(.nv.constant0._ZN3cub18CUB_300001_SM_10006detail10merge_sort30DeviceMergeSortPartitionKernelIN6thrust24THRUST_300001_SM_1000_NS6detail15normal_iteratorINS5_10device_ptrIiEEEEm17evens_before_oddsiEEvbT_PT2_T0_SF_PSF_T1_SF_i)
        /*00cc*/ 	.short	0x0380
        /*00ce*/ 	.short	0x0044


	//----- nvinfo : EIATTR_SW_WAR
	.align		4
.L_1034:
        /*00d0*/ 	.byte	0x04, 0x36
        /*00d2*/ 	.short	(.L_1036 - .L_1035)
.L_1035:
        /*00d4*/ 	.word	0x00000008
.L_1036:


//--------------------- .nv.info._ZN3cub18CUB_300001_SM_10006detail10merge_sort30DeviceMergeSortBlockSortKernelINS2_10policy_hubIN6thrust24THRUST_300001_SM_1000_NS6detail15normal_iteratorINS6_10device_ptrIiEEEEE9Policy600ESB_PNS0_8NullTypeESB_SF_m17evens_before_oddsiSE_EEvbT0_T1_T2_T3_T4_PT6_PT7_T5_NS1_7vsmem_tE --------------------------
	.section	.nv.info._ZN3cub18CUB_300001_SM_10006detail10merge_sort30DeviceMergeSortBlockSortKernelINS2_10policy_hubIN6thrust24THRUST_300001_SM_1000_NS6detail15normal_iteratorINS6_10device_ptrIiEEEEE9Policy600ESB_PNS0_8NullTypeESB_SF_m17evens_before_oddsiSE_EEvbT0_T1_T2_T3_T4_PT6_PT7_T5_NS1_7vsmem_tE,"",@"SHT_CUDA_INFO"
	.sectionflags	@""
	.align	4


	//----- nvinfo : EIATTR_CUDA_API_VERSION
	.align		4
        /*0000*/ 	.byte	0x04, 0x37
        /*0002*/ 	.short	(.L_1038 - .L_1037)
.L_1037:
        /*0004*/ 	.word	0x00000082


	//----- nvinfo : EIATTR_KPARAM_INFO
	.align		4
.L_1038:
        /*0008*/ 	.byte	0x04, 0x17
        /*000a*/ 	.short	(.L_1040 - .L_1039)
.L_1039:
        /*000c*/ 	.word	0x00000000
        /*0010*/ 	.short	0x0009
        /*0012*/ 	.short	0x0048
        /*0014*/ 	.byte	0x00, 0xf0, 0x21, 0x00


	//----- nvinfo : EIATTR_KPARAM_INFO
	.align		4
.L_1040:
        /*0018*/ 	.byte	0x04, 0x17
        /*001a*/ 	.short	(.L_1042 - .L_1041)
.L_1041:
        /*001c*/ 	.word	0x00000000
        /*0020*/ 	.short	0x0008
        /*0022*/ 	.short	0x0040
        /*0024*/ 	.byte	0x00, 0xf0, 0x05, 0x00


	//----- nvinfo : EIATTR_KPARAM_INFO
	.align		4
.L_1042:
        /*0028*/ 	.byte	0x04, 0x17
        /*002a*/ 	.short	(.L_1044 - .L_1043)
.L_1043:
        /*002c*/ 	.word	0x00000000
        /*0030*/ 	.short	0x0007
        /*0032*/ 	.short	0x0038
        /*0034*/ 	.byte	0x00, 0xf5, 0x21, 0x00


	//----- nvinfo : EIATTR_KPARAM_INFO
	.align		4
.L_1044:
        /*0038*/ 	.byte	0x04, 0x17
        /*003a*/ 	.short	(.L_1046 - .L_1045)
.L_1045:
        /*003c*/ 	.word	0x00000000
        /*0040*/ 	.short	0x0006
        /*0042*/ 	.short	0x0030
        /*0044*/ 	.byte	0x00, 0xf5, 0x21, 0x00


	//----- nvinfo : EIATTR_KPARAM_INFO
	.align		4
.L_1046:
        /*0048*/ 	.byte	0x04, 0x17
        /*004a*/ 	.short	(.L_1048 - .L_1047)
.L_1047:
        /*004c*/ 	.word	0x00000000
        /*0050*/ 	.short	0x0005
        /*0052*/ 	.short	0x0028
        /*0054*/ 	.byte	0x00, 0xf0, 0x21, 0x00


	//----- nvinfo : EIATTR_KPARAM_INFO
	.align		4
.L_1048:
        /*0058*/ 	.byte	0x04, 0x17
        /*005a*/ 	.short	(.L_1050 - .L_1049)
.L_1049:
        /*005c*/ 	.word	0x00000000
        /*0060*/ 	.short	0x0004
        /*0062*/ 	.short	0x0020
        /*0064*/ 	.byte	0x00, 0xf5, 0x21, 0x00


	//----- nvinfo : EIATTR_KPARAM_INFO
	.align		4
.L_1050:
        /*0068*/ 	.byte	0x04, 0x17
        /*006a*/ 	.short	(.L_1052 - .L_1051)
.L_1051:
        /*006c*/ 	.word	0x00000000
        /*0070*/ 	.short	0x0003
        /*0072*/ 	.short	0x0018
        /*0074*/ 	.byte	0x00, 0xf0, 0x21, 0x00


	//----- nvinfo : EIATTR_KPARAM_INFO
	.align		4
.L_1052:
        /*0078*/ 	.byte	0x04, 0x17
        /*007a*/ 	.short	(.L_1054 - .L_1053)
.L_1053:
        /*007c*/ 	.word	0x00000000
        /*0080*/ 	.short	0x0002
        /*0082*/ 	.short	0x0010
        /*0084*/ 	.byte	0x00, 0xf5, 0x21, 0x00


	//----- nvinfo : EIATTR_KPARAM_INFO
	.align		4
.L_1054:
        /*0088*/ 	.byte	0x04, 0x17
        /*008a*/ 	.short	(.L_1056 - .L_1055)
.L_1055:
        /*008c*/ 	.word	0x00000000
        /*0090*/ 	.short	0x0001
        /*0092*/ 	.short	0x0008
        /*0094*/ 	.byte	0x00, 0xf0, 0x21, 0x00


	//----- nvinfo : EIATTR_KPARAM_INFO
	.align		4
.L_1056:
        /*0098*/ 	.byte	0x04, 0x17
        /*009a*/ 	.short	(.L_1058 - .L_1057)
.L_1057:
        /*009c*/ 	.word	0x00000000
        /*00a0*/ 	.short	0x0000
        /*00a2*/ 	.short	0x0000
        /*00a4*/ 	.byte	0x00, 0xf0, 0x05, 0x00


	//----- nvinfo : EIATTR_SPARSE_MMA_MASK
	.align		4
.L_1058:
        /*00a8*/ 	.byte	0x03, 0x50
        /*00aa*/ 	.short	0x0000


	//----- nvinfo : EIATTR_MAXREG_COUNT
	.align		4
        /*00ac*/ 	.byte	0x03, 0x1b
        /*00ae*/ 	.short	0x00ff


	//----- nvinfo : EIATTR_NUM_BARRIERS
	.align		4
        /*00b0*/ 	.byte	0x02, 0x4c
        /*00b2*/ 	.byte	0x01
	.zero		1


	//----- nvinfo : EIATTR_MERCURY_ISA_VERSION
	.align		4
        /*00b4*/ 	.byte	0x03, 0x5f
        /*00b6*/ 	.short	0x0101


	//----- nvinfo : EIATTR_COOP_GROUP_MASK_REGIDS
	.align		4
        /*00b8*/ 	.byte	0x04, 0x29
        /*00ba*/ 	.short	(.L_1060 - .L_1059)


	//   ....[0]....
.L_1059:
        /*00bc*/ 	.word	0xffffffff


	//   ....[1]....
        /*00c0*/ 	.word	0xffffffff


	//   ....[2]....
        /*00c4*/ 	.word	0xffffffff


	//   ....[3]....
        /*00c8*/ 	.word	0xffffffff


	//   ....[4]....
        /*00cc*/ 	.word	0xffffffff


	//   ....[5]....
        /*00d0*/ 	.word	0xffffffff


	//----- nvinfo : EIATTR_COOP_GROUP_INSTR_OFFSETS
	.align		4
.L_1060:
        /*00d4*/ 	.byte	0x04, 0x28
        /*00d6*/ 	.short	(.L_1062 - .L_1061)


	//   ....[0]....
.L_1061:
        /*00d8*/ 	.word	0x00000410


	//   ....[1]....
        /*00dc*/ 	.word	0x0000a340


	//   ....[2]....
        /*00e0*/ 	.word	0x0000a6c0


	//   ....[3]....
        /*00e4*/ 	.word	0x0000afb0


	//   ....[4]....
        /*00e8*/ 	.word	0x00016250


	//   ....[5]....
        /*00ec*/ 	.word	0x000168c0


	//----- nvinfo : EIATTR_VRC_CTA_INIT_COUNT
	.align		4
.L_1062:
        /*00f0*/ 	.byte	0x02, 0x4a
	.zero		1
	.zero		1


	//----- nvinfo : EIATTR_EXIT_INSTR_OFFSETS
	.align		4
        /*00f4*/ 	.byte	0x04, 0x1c
        /*00f6*/ 	.short	(.L_1064 - .L_1063)


	//   ....[0]....
.L_1063:
        /*00f8*/ 	.word	0x0000a570


	//   ....[1]....
        /*00fc*/ 	.word	0x0000a8f0


	//   ....[2]....
        /*0100*/ 	.word	0x00016730


	//   ....[3]....
        /*0104*/ 	.word	0x00016750


	//   ....[4]....
        /*0108*/ 	.word	0x00016d20


	//   ....[5]....
        /*010c*/ 	.word	0x00016d40


	//----- nvinfo : EIATTR_MAX_THREADS
	.align		4
.L_1064:
        /*0110*/ 	.byte	0x04, 0x05
        /*0112*/ 	.short	(.L_1066 - .L_1065)
.L_1065:
        /*0114*/ 	.word	0x00000100
        /*0118*/ 	.word	0x00000001
        /*011c*/ 	.word	0x00000001


	//----- nvinfo : EIATTR_CRS_STACK_SIZE
	.align		4
.L_1066:
        /*0120*/ 	.byte	0x04, 0x1e
        /*0122*/ 	.short	(.L_1068 - .L_1067)
.L_1067:
        /*0124*/ 	.word	0x00000000


	//----- nvinfo : EIATTR_CBANK_PARAM_SIZE
	.align		4
.L_1068:
        /*0128*/ 	.byte	0x03, 0x19
        /*012a*/ 	.short	0x0050


	//----- nvinfo : EIATTR_PARAM_CBANK
	.align		4
        /*012c*/ 	.byte	0x04, 0x0a
        /*012e*/ 	.short	(.L_1070 - .L_1069)
	.align		4
.L_1069:
        /*0130*/ 	.word	index@(.nv.constant0._ZN3cub18CUB_300001_SM_10006detail10merge_sort30DeviceMergeSortBlockSortKernelINS2_10policy_hubIN6thrust24THRUST_300001_SM_1000_NS6detail15normal_iteratorINS6_10device_ptrIiEEEEE9Policy600ESB_PNS0_8NullTypeESB_SF_m17evens_before_oddsiSE_EEvbT0_T1_T2_T3_T4_PT6_PT7_T5_NS1_7vsmem_tE)
        /*0134*/ 	.short	0x0380
        /*0136*/ 	.short	0x0050


	//----- nvinfo : EIATTR_SW_WAR
	.align		4
.L_1070:
        /*0138*/ 	.byte	0x04, 0x36
        /*013a*/ 	.short	(.L_1072 - .L_1071)
.L_1071:
        /*013c*/ 	.word	0x00000008
.L_1072:


//--------------------- .nv.info._ZN3cub18CUB_300001_SM_10006detail10merge_sort26DeviceMergeSortMergeKernelINS2_10policy_hubIN6thrust24THRUST_300001_SM_1000_NS6detail15normal_iteratorINS6_10device_ptrIiEEEEE9Policy600ESB_PNS0_8NullTypeESB_SF_j17evens_before_oddsiSE_EEvbT2_T3_T4_PT6_PT7_T5_PSJ_SJ_NS1_7vsmem_tE --------------------------
	.section	.nv.info._ZN3cub18CUB_300001_SM_10006detail10merge_sort26DeviceMergeSortMergeKernelINS2_10policy_hubIN6thrust24THRUST_300001_SM_1000_NS6detail15normal_iteratorINS6_10device_ptrIiEEEEE9Policy600ESB_PNS0_8NullTypeESB_SF_j17evens_before_oddsiSE_EEvbT2_T3_T4_PT6_PT7_T5_PSJ_SJ_NS1_7vsmem_tE,"",@"SHT_CUDA_INFO"
	.sectionflags	@""
	.align	4


	//----- nvinfo : EIATTR_CUDA_API_VERSION
	.align		4
        /*0000*/ 	.byte	0x04, 0x37
        /*0002*/ 	.short	(.L_1074 - .L_1073)
.L_1073:
        /*0004*/ 	.word	0x00000082


	//----- nvinfo : EIATTR_KPARAM_INFO
	.align		4
.L_1074:
        /*0008*/ 	.byte	0x04, 0x17
        /*000a*/ 	.short	(.L_1076 - .L_1075)
.L_1075:
        /*000c*/ 	.word	0x00000000
        /*0010*/ 	.short	0x0009
        /*0012*/ 	.short	0x0048
        /*0014*/ 	.byte	0x00, 0xf0, 0x21, 0x00


	//----- nvinfo : EIATTR_KPARAM_INFO
	.align		4
.L_1076:
        /*0018*/ 	.byte	0x04, 0x17
        /*001a*/ 	.short	(.L_1078 - .L_1077)
.L_1077:
        /*001c*/ 	.word	0x00000000
        /*0020*/ 	.short	0x0008
        /*0022*/ 	.short	0x0040
        /*0024*/ 	.byte	0x00, 0xf0, 0x11, 0x00


	//----- nvinfo : EIATTR_KPARAM_INFO
	.align		4
.L_1078:
        /*0028*/ 	.byte	0x04, 0x17
        /*002a*/ 	.short	(.L_1080 - .L_1079)
.L_1079:
        /*002c*/ 	.word	0x00000000
        /*0030*/ 	.short	0x0007
        /*0032*/ 	.short	0x0038
        /*0034*/ 	.byte	0x00, 0xf5, 0x21, 0x00


	//----- nvinfo : EIATTR_KPARAM_INFO
	.align		4
.L_1080:
        /*0038*/ 	.byte	0x04, 0x17
        /*003a*/ 	.short	(.L_1082 - .L_1081)
.L_1081:
        /*003c*/ 	.word	0x00000000
        /*0040*/ 	.short	0x0006
        /*0042*/ 	.short	0x0030
        /*0044*/ 	.byte	0x00, 0xf0, 0x05, 0x00


	//----- nvinfo : EIATTR_KPARAM_INFO
	.align		4
.L_1082:
        /*0048*/ 	.byte	0x04, 0x17
        /*004a*/ 	.short	(.L_1084 - .L_1083)
.L_1083:
        /*004c*/ 	.word	0x00000000
        /*0050*/ 	.short	0x0005
        /*0052*/ 	.short	0x0028
        /*0054*/ 	.byte	0x00, 0xf5, 0x21, 0x00


	//----- nvinfo : EIATTR_KPARAM_INFO
	.align		4
.L_1084:
        /*0058*/ 	.byte	0x04, 0x17
        /*005a*/ 	.short	(.L_1086 - .L_1085)
.L_1085:
        /*005c*/ 	.word	0x00000000
        /*0060*/ 	.short	0x0004
        /*0062*/ 	.short	0x0020
        /*0064*/ 	.byte	0x00, 0xf5, 0x21, 0x00


	//----- nvinfo : EIATTR_KPARAM_INFO
	.align		4
.L_1086:
        /*0068*/ 	.byte	0x04, 0x17
        /*006a*/ 	.short	(.L_1088 - .L_1087)
.L_1087:
        /*006c*/ 	.word	0x00000000
        /*0070*/ 	.short	0x0003
        /*0072*/ 	.short	0x0018
        /*0074*/ 	.byte	0x00, 0xf0, 0x11, 0x00


	//----- nvinfo : EIATTR_KPARAM_INFO
	.align		4
.L_1088:
        /*0078*/ 	.byte	0x04, 0x17
        /*007a*/ 	.short	(.L_1090 - .L_1089)
.L_1089:
        /*007c*/ 	.word	0x00000000
        /*0080*/ 	.short	0x0002
        /*0082*/ 	.short	0x0010
        /*0084*/ 	.byte	0x00, 0xf5, 0x21, 0x00


	//----- nvinfo : EIATTR_KPARAM_INFO
	.align		4
.L_1090:
        /*0088*/ 	.byte	0x04, 0x17
        /*008a*/ 	.short	(.L_1092 - .L_1091)
.L_1091:
        /*008c*/ 	.word	0x00000000
        /*0090*/ 	.short	0x0001
        /*0092*/ 	.short	0x0008
        /*0094*/ 	.byte	0x00, 0xf0, 0x21, 0x00


	//----- nvinfo : EIATTR_KPARAM_INFO
	.align		4
.L_1092:
        /*0098*/ 	.byte	0x04, 0x17
        /*009a*/ 	.short	(.L_1094 - .L_1093)
.L_1093:
        /*009c*/ 	.word	0x00000000
        /*00a0*/ 	.short	0x0000
        /*00a2*/ 	.short	0x0000
        /*00a4*/ 	.byte	0x00, 0xf0, 0x05, 0x00


	//----- nvinfo : EIATTR_SPARSE_MMA_MASK
	.align		4
.L_1094:
        /*00a8*/ 	.byte	0x03, 0x50
        /*00aa*/ 	.short	0x0000


	//----- nvinfo : EIATTR_MAXREG_COUNT
	.align		4
        /*00ac*/ 	.byte	0x03, 0x1b
        /*00ae*/ 	.short	0x00ff


	//----- nvinfo : EIATTR_NUM_BARRIERS
	.align		4
        /*00b0*/ 	.byte	0x02, 0x4c
        /*00b2*/ 	.byte	0x01
	.zero		1


	//----- nvinfo : EIATTR_MERCURY_ISA_VERSION
	.align		4
        /*00b4*/ 	.byte	0x03, 0x5f
        /*00b6*/ 	.short	0x0101


	//----- nvinfo : EIATTR_COOP_GROUP_MASK_REGIDS
	.align		4
        /*00b8*/ 	.byte	0x04, 0x29
        /*00ba*/ 	.short	(.L_1096 - .L_1095)


	//   ....[0]....
.L_1095:
        /*00bc*/ 	.word	0xffffffff


	//   ....[1]....
        /*00c0*/ 	.word	0xffffffff


	//   ....[2]....
        /*00c4*/ 	.word	0xffffffff


	//   ....[3]....
        /*00c8*/ 	.word	0xffffffff


	//----- nvinfo : EIATTR_COOP_GROUP_INSTR_OFFSETS
	.align		4
.L_1096:
        /*00cc*/ 	.byte	0x04, 0x28
        /*00ce*/ 	.short	(.L_1098 - .L_1097)


	//   ....[0]....
.L_1097:
        /*00d0*/ 	.word	0x00003cb0


	//   ....[1]....
        /*00d4*/ 	.word	0x00004100


	//   ....[2]....
        /*00d8*/ 	.word	0x00008590


	//   ....[3]....
        /*00dc*/ 	.word	0x00008c40


	//----- nvinfo : EIATTR_VRC_CTA_INIT_COUNT
	.align		4
.L_1098:
        /*00e0*/ 	.byte	0x02, 0x4a
	.zero		1
	.zero		1


	//----- nvinfo : EIATTR_EXIT_INSTR_OFFSETS
	.align		4
        /*00e4*/ 	.byte	0x04, 0x1c
        /*00e6*/ 	.short	(.L_1100 - .L_1099)


	//   ....[0]....
.L_1099:
        /*00e8*/ 	.word	0x00003ee0


	//   ....[1]....
        /*00ec*/ 	.word	0x00004330


	//   ....[2]....
        /*00f0*/ 	.word	0x00008a10


	//   ....[3]....
        /*00f4*/ 	.word	0x00008a30


	//   ....[4]....
        /*00f8*/ 	.word	0x000090e0


	//   ....[5]....
        /*00fc*/ 	.word	0x00009100


	//----- nvinfo : EIATTR_MAX_THREADS
	.align		4
.L_1100:
        /*0100*/ 	.byte	0x04, 0x05
        /*0102*/ 	.short	(.L_1102 - .L_1101)
.L_1101:
        /*0104*/ 	.word	0x00000100
        /*0108*/ 	.word	0x00000001
        /*010c*/ 	.word	0x00000001


	//----- nvinfo : EIATTR_CRS_STACK_SIZE
	.align		4
.L_1102:
        /*0110*/ 	.byte	0x04, 0x1e
        /*0112*/ 	.short	(.L_1104 - .L_1103)
.L_1103:
        /*0114*/ 	.word	0x00000000


	//----- nvinfo : EIATTR_CBANK_PARAM_SIZE
	.align		4
.L_1104:
        /*0118*/ 	.byte	0x03, 0x19
        /*011a*/ 	.short	0x0050


	//----- nvinfo : EIATTR_PARAM_CBANK
	.align		4
        /*011c*/ 	.byte	0x04, 0x0a
        /*011e*/ 	.short	(.L_1106 - .L_1105)
	.align		4
.L_1105:
        /*0120*/ 	.word	index@(.nv.constant0._ZN3cub18CUB_300001_SM_10006detail10merge_sort26DeviceMergeSortMergeKernelINS2_10policy_hubIN6thrust24THRUST_300001_SM_1000_NS6detail15normal_iteratorINS6_10device_ptrIiEEEEE9Policy600ESB_PNS0_8NullTypeESB_SF_j17evens_before_oddsiSE_EEvbT2_T3_T4_PT6_PT7_T5_PSJ_SJ_NS1_7vsmem_tE)
        /*0124*/ 	.short	0x0380
        /*0126*/ 	.short	0x0050


	//----- nvinfo : EIATTR_SW_WAR
	.align		4
.L_1106:
        /*0128*/ 	.byte	0x04, 0x36
        /*012a*/ 	.short	(.L_1108 - .L_1107)
.L_1107:
        /*012c*/ 	.word	0x00000008
.L_1108:


//--------------------- .nv.info._ZN3cub18CUB_300001_SM_10006detail10merge_sort30DeviceMergeSortPartitionKernelIN6thrust24THRUST_300001_SM_1000_NS6detail15normal_iteratorINS5_10device_ptrIiEEEEj17evens_before_oddsiEEvbT_PT2_T0_SF_PSF_T1_SF_i --------------------------
	.section	.nv.info._ZN3cub18CUB_300001_SM_10006detail10merge_sort30DeviceMergeSortPartitionKernelIN6thrust24THRUST_300001_SM_1000_NS6detail15normal_iteratorINS5_10device_ptrIiEEEEj17evens_before_oddsiEEvbT_PT2_T0_SF_PSF_T1_SF_i,"",@"SHT_CUDA_INFO"
	.sectionflags	@""
	.align	4


	//----- nvinfo : EIATTR_CUDA_API_VERSION
	.align		4
        /*0000*/ 	.byte	0x04, 0x37
        /*0002*/ 	.short	(.L_1110 - .L_1109)
.L_1109:
        /*0004*/ 	.word	0x00000082


	//----- nvinfo : EIATTR_KPARAM_INFO
	.align		4
.L_1110:
        /*0008*/ 	.byte	0x04, 0x17
        /*000a*/ 	.short	(.L_1112 - .L_1111)
.L_1111:
        /*000c*/ 	.word	0x00000000
        /*0010*/ 	.short	0x0008
        /*0012*/ 	.short	0x0030
        /*0014*/ 	.byte	0x00, 0xf0, 0x11, 0x00


	//----- nvinfo : EIATTR_KPARAM_INFO
	.align		4
.L_1112:
        /*0018*/ 	.byte	0x04, 0x17
        /*001a*/ 	.short	(.L_1114 - .L_1113)
.L_1113:
        /*001c*/ 	.word	0x00000000
        /*0020*/ 	.short	0x0007
        /*0022*/ 	.short	0x002c
        /*0024*/ 	.byte	0x00, 0xf0, 0x11, 0x00


	//----- nvinfo : EIATTR_KPARAM_INFO
	.align		4
.L_1114:
        /*0028*/ 	.byte	0x04, 0x17
        /*002a*/ 	.short	(.L_1116 - .L_1115)
.L_1115:
        /*002c*/ 	.word	0x00000000
        /*0030*/ 	.short	0x0006
        /*0032*/ 	.short	0x0028
        /*0034*/ 	.byte	0x00, 0xf0, 0x05, 0x00


	//----- nvinfo : EIATTR_KPARAM_INFO
	.align		4
.L_1116:
        /*0038*/ 	.byte	0x04, 0x17
        /*003a*/ 	.short	(.L_1118 - .L_1117)
.L_1117:
        /*003c*/ 	.word	0x00000000
        /*0040*/ 	.short	0x0005
        /*0042*/ 	.short	0x0020
        /*0044*/ 	.byte	0x00, 0xf5, 0x21, 0x00


	//----- nvinfo : EIATTR_KPARAM_INFO
	.align		4
.L_1118:
        /*0048*/ 	.byte	0x04, 0x17
        /*004a*/ 	.short	(.L_1120 - .L_1119)
.L_1119:
        /*004c*/ 	.word	0x00000000
        /*0050*/ 	.short	0x0004
        /*0052*/ 	.short	0x001c
        /*0054*/ 	.byte	0x00, 0xf0, 0x11, 0x00


	//----- nvinfo : EIATTR_KPARAM_INFO
	.align		4
.L_1120:
        /*0058*/ 	.byte	0x04, 0x17
        /*005a*/ 	.short	(.L_1122 - .L_1121)
.L_1121:
        /*005c*/ 	.word	0x00000000
        /*0060*/ 	.short	0x0003
        /*0062*/ 	.short	0x0018
        /*0064*/ 	.byte	0x00, 0xf0, 0x11, 0x00


	//----- nvinfo : EIATTR_KPARAM_INFO
	.align		4
.L_1122:
        /*0068*/ 	.byte	0x04, 0x17
        /*006a*/ 	.short	(.L_1124 - .L_1123)
.L_1123:
        /*006c*/ 	.word	0x00000000
        /*0070*/ 	.short	0x0002
        /*0072*/ 	.short	0x0010
        /*0074*/ 	.byte	0x00, 0xf5, 0x21, 0x00


	//----- nvinfo : EIATTR_KPARAM_INFO
	.align		4
.L_1124:
        /*0078*/ 	.byte	0x04, 0x17
        /*007a*/ 	.short	(.L_1126 - .L_1125)
.L_1125:
        /*007c*/ 	.word	0x00000000
        /*0080*/ 	.short	0x0001
        /*0082*/ 	.short	0x0008
        /*0084*/ 	.byte	0x00, 0xf0, 0x21, 0x00


	//----- nvinfo : EIATTR_KPARAM_INFO
	.align		4
.L_1126:
        /*0088*/ 	.byte	0x04, 0x17
        /*008a*/ 	.short	(.L_1128 - .L_1127)
.L_1127:
        /*008c*/ 	.word	0x00000000
        /*0090*/ 	.short	0x0000
        /*0092*/ 	.short	0x0000
        /*0094*/ 	.byte	0x00, 0xf0, 0x05, 0x00


	//----- nvinfo : EIATTR_SPARSE_MMA_MASK
	.align		4
.L_1128:
        /*0098*/ 	.byte	0x03, 0x50
        /*009a*/ 	.short	0x0000


	//----- nvinfo : EIATTR_MAXREG_COUNT
	.align		4
        /*009c*/ 	.byte	0x03, 0x1b
        /*009e*/ 	.short	0x00ff


	//----- nvinfo : EIATTR_MERCURY_ISA_VERSION
	.align		4
        /*00a0*/ 	.byte	0x03, 0x5f
        /*00a2*/ 	.short	0x0101


	//----- nvinfo : EIATTR_VRC_CTA_INIT_COUNT
	.align		4
        /*00a4*/ 	.byte	0x02, 0x4a
	.zero		1
	.zero		1


	//----- nvinfo : EIATTR_EXIT_INSTR_OFFSETS
	.align		4
        /*00a8*/ 	.byte	0x04, 0x1c
        /*00aa*/ 	.short	(.L_1130 - .L_1129)


	//   ....[0]....
.L_1129:
        /*00ac*/ 	.word	0x00000070


	//   ....[1]....
        /*00b0*/ 	.word	0x000001e0


	//   ....[2]....
        /*00b4*/ 	.word	0x00000790


	//----- nvinfo : EIATTR_CRS_STACK_SIZE
	.align		4
.L_1130:
        /*00b8*/ 	.byte	0x04, 0x1e
        /*00ba*/ 	.short	(.L_1132 - .L_1131)
.L_1131:
        /*00bc*/ 	.word	0x00000000


	//----- nvinfo : EIATTR_CBANK_PARAM_SIZE
	.align		4
.L_1132:
        /*00c0*/ 	.byte	0x03, 0x19
        /*00c2*/ 	.short	0x0034


	//----- nvinfo : EIATTR_PARAM_CBANK
	.align		4
        /*00c4*/ 	.byte	0x04, 0x0a
        /*00c6*/ 	.short	(.L_1134 - .L_1133)
	.align		4
.L_1133:
        /*00c8*/ 	.word	index@(.nv.constant0._ZN3cub18CUB_300001_SM_10006detail10merge_sort30DeviceMergeSortPartitionKernelIN6thrust24THRUST_300001_SM_1000_NS6detail15normal_iteratorINS5_10device_ptrIiEEEEj17evens_before_oddsiEEvbT_PT2_T0_SF_PSF_T1_SF_i)
        /*00cc*/ 	.short	0x0380
        /*00ce*/ 	.short	0x0034


	//----- nvinfo : EIATTR_SW_WAR
	.align		4
.L_1134:
        /*00d0*/ 	.byte	0x04, 0x36
        /*00d2*/ 	.short	(.L_1136 - .L_1135)
.L_1135:
        /*00d4*/ 	.word	0x00000008
.L_1136:


//--------------------- .nv.info._ZN3cub18CUB_300001_SM_10006detail10merge_sort30DeviceMergeSortBlockSortKernelINS2_10policy_hubIN6thrust24THRUST_300001_SM_1000_NS6detail15normal_iteratorINS6_10device_ptrIiEEEEE9Policy600ESB_PNS0_8NullTypeESB_SF_j17evens_before_oddsiSE_EEvbT0_T1_T2_T3_T4_PT6_PT7_T5_NS1_7vsmem_tE --------------------------
	.section	.nv.info._ZN3cub18CUB_300001_SM_10006detail10merge_sort30DeviceMergeSortBlockSortKernelINS2_10policy_hubIN6thrust24THRUST_300001_SM_1000_NS6detail15normal_iteratorINS6_10device_ptrIiEEEEE9Policy600ESB_PNS0_8NullTypeESB_SF_j17evens_before_oddsiSE_EEvbT0_T1_T2_T3_T4_PT6_PT7_T5_NS1_7vsmem_tE,"",@"SHT_CUDA_INFO"
	.sectionflags	@""
	.align	4


	//----- nvinfo : EIATTR_CUDA_API_VERSION
	.align		4
        /*0000*/ 	.byte	0x04, 0x37
        /*0002*/ 	.short	(.L_1138 - .L_1137)
.L_1137:
        /*0004*/ 	.word	0x00000082


	//----- nvinfo : EIATTR_KPARAM_INFO
	.align		4
.L_1138:
        /*0008*/ 	.byte	0x04, 0x17
        /*000a*/ 	.short	(.L_1140 - .L_1139)
.L_1139:
        /*000c*/ 	.word	0x00000000
        /*0010*/ 	.short	0x0009
        /*0012*/ 	.short	0x0048
        /*0014*/ 	.byte	0x00, 0xf0, 0x21, 0x00


	//----- nvinfo : EIATTR_KPARAM_INFO
	.align		4
.L_1140:
        /*0018*/ 	.byte	0x04, 0x17
        /*001a*/ 	.short	(.L_1142 - .L_1141)
.L_1141:
        /*001c*/ 	.word	0x00000000
        /*0020*/ 	.short	0x0008
        /*0022*/ 	.short	0x0040
        /*0024*/ 	.byte	0x00, 0xf0, 0x05, 0x00


	//----- nvinfo : EIATTR_KPARAM_INFO
	.align		4
.L_1142:
        /*0028*/ 	.byte	0x04, 0x17
        /*002a*/ 	.short	(.L_1144 - .L_1143)
.L_1143:
        /*002c*/ 	.word	0x00000000
        /*0030*/ 	.short	0x0007
        /*0032*/ 	.short	0x0038
        /*0034*/ 	.byte	0x00, 0xf5, 0x21, 0x00


	//----- nvinfo : EIATTR_KPARAM_INFO
	.align		4
.L_1144:
        /*0038*/ 	.byte	0x04, 0x17
        /*003a*/ 	.short	(.L_1146 - .L_1145)
.L_1145:
        /*003c*/ 	.word	0x00000000
        /*0040*/ 	.short	0x0006
        /*0042*/ 	.short	0x0030
        /*0044*/ 	.byte	0x00, 0xf5, 0x21, 0x00


	//----- nvinfo : EIATTR_KPARAM_INFO
	.align		4
.L_1146:
        /*0048*/ 	.byte	0x04, 0x17
        /*004a*/ 	.short	(.L_1148 - .L_1147)
.L_1147:
        /*004c*/ 	.word	0x00000000
        /*0050*/ 	.short	0x0005
        /*0052*/ 	.short	0x0028
        /*0054*/ 	.byte	0x00, 0xf0, 0x11, 0x00


	//----- nvinfo : EIATTR_KPARAM_INFO
	.align		4
.L_1148:
        /*0058*/ 	.byte	0x04, 0x17
        /*005a*/ 	.short	(.L_1150 - .L_1149)
.L_1149:
        /*005c*/ 	.word	0x00000000
        /*0060*/ 	.short	0x0004
        /*0062*/ 	.short	0x0020
        /*0064*/ 	.byte	0x00, 0xf5, 0x21, 0x00


	//----- nvinfo : EIATTR_KPARAM_INFO
	.align		4
.L_1150:
        /*0068*/ 	.byte	0x04, 0x17
        /*006a*/ 	.short	(.L_1152 - .L_1151)
.L_1151:
        /*006c*/ 	.word	0x00000000
        /*0070*/ 	.short	0x0003
        /*0072*/ 	.short	0x0018
        /*0074*/ 	.byte	0x00, 0xf0, 0x21, 0x00


	//----- nvinfo : EIATTR_KPARAM_INFO
	.align		4
.L_1152:
        /*0078*/ 	.byte	0x04, 0x17
        /*007a*/ 	.short	(.L_1154 - .L_1153)
.L_1153:
        /*007c*/ 	.word	0x00000000
        /*0080*/ 	.short	0x0002
        /*0082*/ 	.short	0x0010
        /*0084*/ 	.byte	0x00, 0xf5, 0x21, 0x00


	//----- nvinfo : EIATTR_KPARAM_INFO
	.align		4
.L_1154:
        /*0088*/ 	.byte	0x04, 0x17
        /*008a*/ 	.short	(.L_1156 - .L_1155)
.L_1155:
        /*008c*/ 	.word	0x00000000
        /*0090*/ 	.short	0x0001
        /*0092*/ 	.short	0x0008
        /*0094*/ 	.byte	0x00, 0xf0, 0x21, 0x00


	//----- nvinfo : EIATTR_KPARAM_INFO
	.align		4
.L_1156:
        /*0098*/ 	.byte	0x04, 0x17
        /*009a*/ 	.short	(.L_1158 - .L_1157)
.L_1157:
        /*009c*/ 	.word	0x00000000
        /*00a0*/ 	.short	0x0000
        /*00a2*/ 	.short	0x0000
        /*00a4*/ 	.byte	0x00, 0xf0, 0x05, 0x00


	//----- nvinfo : EIATTR_SPARSE_MMA_MASK
	.align		4
.L_1158:
        /*00a8*/ 	.byte	0x03, 0x50
        /*00aa*/ 	.short	0x0000


	//----- nvinfo : EIATTR_MAXREG_COUNT
	.align		4
        /*00ac*/ 	.byte	0x03, 0x1b
        /*00ae*/ 	.short	0x00ff


	//----- nvinfo : EIATTR_NUM_BARRIERS
	.align		4
        /*00b0*/ 	.byte	0x02, 0x4c
        /*00b2*/ 	.byte	0x01
	.zero		1


	//----- nvinfo : EIATTR_MERCURY_ISA_VERSION
	.align		4
        /*00b4*/ 	.byte	0x03, 0x5f
        /*00b6*/ 	.short	0x0101


	//----- nvinfo : EIATTR_COOP_GROUP_MASK_REGIDS
	.align		4
        /*00b8*/ 	.byte	0x04, 0x29
        /*00ba*/ 	.short	(.L_1160 - .L_1159)


	//   ....[0]....
.L_1159:
        /*00bc*/ 	.word	0xffffffff


	//   ....[1]....
        /*00c0*/ 	.word	0xffffffff


	//   ....[2]....
        /*00c4*/ 	.word	0xffffffff


	//   ....[3]....
        /*00c8*/ 	.word	0xffffffff


	//   ....[4]....
        /*00cc*/ 	.word	0xffffffff


	//   ....[5]....
        /*00d0*/ 	.word	0xffffffff


	//----- nvinfo : EIATTR_COOP_GROUP_INSTR_OFFSETS
	.align		4
.L_1160:
        /*00d4*/ 	.byte	0x04, 0x28
        /*00d6*/ 	.short	(.L_1162 - .L_1161)


	//   ....[0]....
.L_1161:
        /*00d8*/ 	.word	0x000003f0


	//   ....[1]....
        /*00dc*/ 	.word	0x0000a300


	//   ....[2]....
        /*00e0*/ 	.word	0x0000a6b0


	//   ....[3]....
        /*00e4*/ 	.word	0x0000afa0


	//   ....[4]....
        /*00e8*/ 	.word	0x00016230


	//   ....[5]....
        /*00ec*/ 	.word	0x00016880


	//----- nvinfo : EIATTR_VRC_CTA_INIT_COUNT
	.align		4
.L_1162:
        /*00f0*/ 	.byte	0x02, 0x4a
	.zero		1
	.zero		1


	//----- nvinfo : EIATTR_EXIT_INSTR_OFFSETS
	.align		4
        /*00f4*/ 	.byte	0x04, 0x1c
        /*00f6*/ 	.short	(.L_1164 - .L_1163)


	//   ....[0]....
.L_1163:
        /*00f8*/ 	.word	0x0000a560


	//   ....[1]....
        /*00fc*/ 	.word	0x0000a8e0


	//   ....[2]....
        /*0100*/ 	.word	0x00016710


	//   ....[3]....
        /*0104*/ 	.word	0x00016730


	//   ....[4]....
        /*0108*/ 	.word	0x00016d20


	//   ....[5]....
        /*010c*/ 	.word	0x00016d40


	//----- nvinfo : EIATTR_MAX_THREADS
	.align		4
.L_1164:
        /*0110*/ 	.byte	0x04, 0x05
        /*0112*/ 	.short	(.L_1166 - .L_1165)
.L_1165:
        /*0114*/ 	.word	0x00000100
        /*0118*/ 	.word	0x00000001
        /*011c*/ 	.word	0x00000001


	//----- nvinfo : EIATTR_CRS_STACK_SIZE
	.align		4
.L_1166:
        /*0120*/ 	.byte	0x04, 0x1e
        /*0122*/ 	.short	(.L_1168 - .L_1167)
.L_1167:
        /*0124*/ 	.word	0x00000000


	//----- nvinfo : EIATTR_CBANK_PARAM_SIZE
	.align		4
.L_1168:
        /*0128*/ 	.byte	0x03, 0x19
        /*012a*/ 	.short	0x0050


	//----- nvinfo : EIATTR_PARAM_CBANK
	.align		4
        /*012c*/ 	.byte	0x04, 0x0a
        /*012e*/ 	.short	(.L_1170 - .L_1169)
	.align		4
.L_1169:
        /*0130*/ 	.word	index@(.nv.constant0._ZN3cub18CUB_300001_SM_10006detail10merge_sort30DeviceMergeSortBlockSortKernelINS2_10policy_hubIN6thrust24THRUST_300001_SM_1000_NS6detail15normal_iteratorINS6_10device_ptrIiEEEEE9Policy600ESB_PNS0_8NullTypeESB_SF_j17evens_before_oddsiSE_EEvbT0_T1_T2_T3_T4_PT6_PT7_T5_NS1_7vsmem_tE)
        /*0134*/ 	.short	0x0380
        /*0136*/ 	.short	0x0050


	//----- nvinfo : EIATTR_SW_WAR
	.align		4
.L_1170:
        /*0138*/ 	.byte	0x04, 0x36
        /*013a*/ 	.short	(.L_1172 - .L_1171)
.L_1171:
        /*013c*/ 	.word	0x00000008
.L_1172:


//--------------------- .nv.info._ZN3cub18CUB_300001_SM_10006detail8for_each13static_kernelINS2_12policy_hub_t12policy_500_tElN6thrust24THRUST_300001_SM_1000_NS8cuda_cub10__tabulate7functorINS7_6detail15normal_iteratorINS7_10device_ptrIiEEEENS7_6system6detail7generic6detail22compute_sequence_valueIivEElEEEEvT0_T1_ --------------------------
	.section	.nv.info._ZN3cub18CUB_300001_SM_10006detail8for_each13static_kernelINS2_12policy_hub_t12policy_500_tElN6thrust24THRUST_300001_SM_1000_NS8cuda_cub10__tabulate7functorINS7_6detail15normal_iteratorINS7_10device_ptrIiEEEENS7_6system6detail7generic6detail22compute_sequence_valueIivEElEEEEvT0_T1_,"",@"SHT_CUDA_INFO"
	.sectionflags	@""
	.align	4


	//----- nvinfo : EIATTR_CUDA_API_VERSION
	.align		4
        /*0000*/ 	.byte	0x04, 0x37
        /*0002*/ 	.short	(.L_1174 - .L_1173)
.L_1173:
        /*0004*/ 	.word	0x00000082


	//----- nvinfo : EIATTR_KPARAM_INFO
	.align		4
.L_1174:
        /*0008*/ 	.byte	0x04, 0x17
        /*000a*/ 	.short	(.L_1176 - .L_1175)
.L_1175:
        /*000c*/ 	.word	0x00000000
        /*0010*/ 	.short	0x0001
        /*0012*/ 	.short	0x0008
        /*0014*/ 	.byte	0x00, 0xf0, 0x41, 0x00


	//----- nvinfo : EIATTR_KPARAM_INFO
	.align		4
.L_1176:
        /*0018*/ 	.byte	0x04, 0x17
        /*001a*/ 	.short	(.L_1178 - .L_1177)
.L_1177:
        /*001c*/ 	.word	0x00000000
        /*0020*/ 	.short	0x0000
        /*0022*/ 	.short	0x0000
        /*0024*/ 	.byte	0x00, 0xf0, 0x21, 0x00


	//----- nvinfo : EIATTR_SPARSE_MMA_MASK
	.align		4
.L_1178:
        /*0028*/ 	.byte	0x03, 0x50
        /*002a*/ 	.short	0x0000


	//----- nvinfo : EIATTR_MAXREG_COUNT
	.align		4
        /*002c*/ 	.byte	0x03, 0x1b
        /*002e*/ 	.short	0x00ff


	//----- nvinfo : EIATTR_MERCURY_ISA_VERSION
	.align		4
        /*0030*/ 	.byte	0x03, 0x5f
        /*0032*/ 	.short	0x0101


	//----- nvinfo : EIATTR_VRC_CTA_INIT_COUNT
	.align		4
        /*0034*/ 	.byte	0x02, 0x4a
	.zero		1
	.zero		1


	//----- nvinfo : EIATTR_EXIT_INSTR_OFFSETS
	.align		4
        /*0038*/ 	.byte	0x04, 0x1c
        /*003a*/ 	.short	(.L_1180 - .L_1179)


	//   ....[0]....
.L_1179:
        /*003c*/ 	.word	0x00000160


	//   ....[1]....
        /*0040*/ 	.word	0x000002b0


	//   ....[2]....
        /*0044*/ 	.word	0x00000340


	//----- nvinfo : EIATTR_MAX_THREADS
	.align		4
.L_1180:
        /*0048*/ 	.byte	0x04, 0x05
        /*004a*/ 	.short	(.L_1182 - .L_1181)
.L_1181:
        /*004c*/ 	.word	0x00000100
        /*0050*/ 	.word	0x00000001
        /*0054*/ 	.word	0x00000001


	//----- nvinfo : EIATTR_CRS_STACK_SIZE
	.align		4
.L_1182:
        /*0058*/ 	.byte	0x04, 0x1e
        /*005a*/ 	.short	(.L_1184 - .L_1183)
.L_1183:
        /*005c*/ 	.word	0x00000000


	//----- nvinfo : EIATTR_CBANK_PARAM_SIZE
	.align		4
.L_1184:
        /*0060*/ 	.byte	0x03, 0x19
        /*0062*/ 	.short	0x0018


	//----- nvinfo : EIATTR_PARAM_CBANK
	.align		4
        /*0064*/ 	.byte	0x04, 0x0a
        /*0066*/ 	.short	(.L_1186 - .L_1185)
	.align		4
.L_1185:
        /*0068*/ 	.word	index@(.nv.constant0._ZN3cub18CUB_300001_SM_10006detail8for_each13static_kernelINS2_12policy_hub_t12policy_500_tElN6thrust24THRUST_300001_SM_1000_NS8cuda_cub10__tabulate7functorINS7_6detail15normal_iteratorINS7_10device_ptrIiEEEENS7_6system6detail7generic6detail22compute_sequence_valueIivEElEEEEvT0_T1_)
        /*006c*/ 	.short	0x0380
        /*006e*/ 	.short	0x0018


	//----- nvinfo : EIATTR_SW_WAR
	.align		4
.L_1186:
        /*0070*/ 	.byte	0x04, 0x36
        /*0072*/ 	.short	(.L_1188 - .L_1187)
.L_1187:
        /*0074*/ 	.word	0x00000008
.L_1188:


//--------------------- .nv.info._ZN3cub18CUB_300001_SM_10006detail8for_each13static_kernelINS2_12policy_hub_t12policy_500_tEmNS2_12op_wrapper_tImN6thrust24THRUST_300001_SM_1000_NS6detail23allocator_traits_detail24construct1_via_allocatorINS8_16device_allocatorIN4cuda3std3__44pairIiiEEEEEENS8_10device_ptrISH_EEEEEEvT0_T1_ --------------------------
	.section	.nv.info._ZN3cub18CUB_300001_SM_10006detail8for_each13static_kernelINS2_12policy_hub_t12policy_500_tEmNS2_12op_wrapper_tImN6thrust24THRUST_300001_SM_1000_NS6detail23allocator_traits_detail24construct1_via_allocatorINS8_16device_allocatorIN4cuda3std3__44pairIiiEEEEEENS8_10device_ptrISH_EEEEEEvT0_T1_,"",@"SHT_CUDA_INFO"
	.sectionflags	@""
	.align	4


	//----- nvinfo : EIATTR_CUDA_API_VERSION
	.align		4
        /*0000*/ 	.byte	0x04, 0x37
        /*0002*/ 	.short	(.L_1190 - .L_1189)
.L_1189:
        /*0004*/ 	.word	0x00000082


	//----- nvinfo : EIATTR_KPARAM_INFO
	.align		4
.L_1190:
        /*0008*/ 	.byte	0x04, 0x17
        /*000a*/ 	.short	(.L_1192 - .L_1191)
.L_1191:
        /*000c*/ 	.word	0x00000000
        /*0010*/ 	.short	0x0001
        /*0012*/ 	.short	0x0008
        /*0014*/ 	.byte	0x00, 0xf0, 0x41, 0x00


	//----- nvinfo : EIATTR_KPARAM_INFO
	.align		4
.L_1192:
        /*0018*/ 	.byte	0x04, 0x17
        /*001a*/ 	.short	(.L_1194 - .L_1193)
.L_1193:
        /*001c*/ 	.word	0x00000000
        /*0020*/ 	.short	0x0000
        /*0022*/ 	.short	0x0000
        /*0024*/ 	.byte	0x00, 0xf0, 0x21, 0x00


	//----- nvinfo : EIATTR_SPARSE_MMA_MASK
	.align		4
.L_1194:
        /*0028*/ 	.byte	0x03, 0x50
        /*002a*/ 	.short	0x0000


	//----- nvinfo : EIATTR_MAXREG_COUNT
	.align		4
        /*002c*/ 	.byte	0x03, 0x1b
        /*002e*/ 	.short	0x00ff


	//----- nvinfo : EIATTR_MERCURY_ISA_VERSION
	.align		4
        /*0030*/ 	.byte	0x03, 0x5f
        /*0032*/ 	.short	0x0101


	//----- nvinfo : EIATTR_VRC_CTA_INIT_COUNT
	.align		4
        /*0034*/ 	.byte	0x02, 0x4a
	.zero		1
	.zero		1


	//----- nvinfo : EIATTR_EXIT_INSTR_OFFSETS
	.align		4
        /*0038*/ 	.byte	0x04, 0x1c
        /*003a*/ 	.short	(.L_1196 - .L_1195)


	//   ....[0]....
.L_1195:
        /*003c*/ 	.word	0x00000140


	//   ....[1]....
        /*0040*/ 	.word	0x00000240


	//   ....[2]....
        /*0044*/ 	.word	0x00000270


	//----- nvinfo : EIATTR_MAX_THREADS
	.align		4
.L_1196:
        /*0048*/ 	.byte	0x04, 0x05
        /*004a*/ 	.short	(.L_1198 - .L_1197)
.L_1197:
        /*004c*/ 	.word	0x00000100
        /*0050*/ 	.word	0x00000001
        /*0054*/ 	.word	0x00000001


	//----- nvinfo : EIATTR_CBANK_PARAM_SIZE
	.align		4
.L_1198:
        /*0058*/ 	.byte	0x03, 0x19
        /*005a*/ 	.short	0x0018


	//----- nvinfo : EIATTR_PARAM_CBANK
	.align		4
        /*005c*/ 	.byte	0x04, 0x0a
        /*005e*/ 	.short	(.L_1200 - .L_1199)
	.align		4
.L_1199:
        /*0060*/ 	.word	index@(.nv.constant0._ZN3cub18CUB_300001_SM_10006detail8for_each13static_kernelINS2_12policy_hub_t12policy_500_tEmNS2_12op_wrapper_tImN6thrust24THRUST_300001_SM_1000_NS6detail23allocator_traits_detail24construct1_via_allocatorINS8_16device_allocatorIN4cuda3std3__44pairIiiEEEEEENS8_10device_ptrISH_EEEEEEvT0_T1_)
        /*0064*/ 	.short	0x0380
        /*0066*/ 	.short	0x0018


	//----- nvinfo : EIATTR_SW_WAR
	.align		4
.L_1200:
        /*0068*/ 	.byte	0x04, 0x36
        /*006a*/ 	.short	(.L_1202 - .L_1201)
.L_1201:
        /*006c*/ 	.word	0x00000008
.L_1202:


//--------------------- .nv.info._ZN3cub18CUB_300001_SM_10006detail8for_each13static_kernelINS2_12policy_hub_t12policy_500_tEmN6thrust24THRUST_300001_SM_1000_NS8cuda_cub20__uninitialized_fill7functorINS7_10device_ptrIfEEfEEEEvT0_T1_ --------------------------
	.section	.nv.info._ZN3cub18CUB_300001_SM_10006detail8for_each13static_kernelINS2_12policy_hub_t12policy_500_tEmN6thrust24THRUST_300001_SM_1000_NS8cuda_cub20__uninitialized_fill7functorINS7_10device_ptrIfEEfEEEEvT0_T1_,"",@"SHT_CUDA_INFO"
	.sectionflags	@""
	.align	4


	//----- nvinfo : EIATTR_CUDA_API_VERSION
	.align		4
        /*0000*/ 	.byte	0x04, 0x37
        /*0002*/ 	.short	(.L_1204 - .L_1203)
.L_1203:
        /*0004*/ 	.word	0x00000082


	//----- nvinfo : EIATTR_KPARAM_INFO
	.align		4
.L_1204:
        /*0008*/ 	.byte	0x04, 0x17
        /*000a*/ 	.short	(.L_1206 - .L_1205)
.L_1205:
        /*000c*/ 	.word	0x00000000
        /*0010*/ 	.short	0x0001
        /*0012*/ 	.short	0x0008
        /*0014*/ 	.byte	0x00, 0xf0, 0x41, 0x00


	//----- nvinfo : EIATTR_KPARAM_INFO
	.align		4
.L_1206:
        /*0018*/ 	.byte	0x04, 0x17
        /*001a*/ 	.short	(.L_1208 - .L_1207)
.L_1207:
        /*001c*/ 	.word	0x00000000
        /*0020*/ 	.short	0x0000
        /*0022*/ 	.short	0x0000
        /*0024*/ 	.byte	0x00, 0xf0, 0x21, 0x00


	//----- nvinfo : EIATTR_SPARSE_MMA_MASK
	.align		4
.L_1208:
        /*0028*/ 	.byte	0x03, 0x50
        /*002a*/ 	.short	0x0000


	//----- nvinfo : EIATTR_MAXREG_COUNT
	.align		4
        /*002c*/ 	.byte	0x03, 0x1b
        /*002e*/ 	.short	0x00ff


	//----- nvinfo : EIATTR_MERCURY_ISA_VERSION
	.align		4
        /*0030*/ 	.byte	0x03, 0x5f
        /*0032*/ 	.short	0x0101


	//----- nvinfo : EIATTR_VRC_CTA_INIT_COUNT
	.align		4
        /*0034*/ 	.byte	0x02, 0x4a
	.zero		1
	.zero		1


	//----- nvinfo : EIATTR_EXIT_INSTR_OFFSETS
	.align		4
        /*0038*/ 	.byte	0x04, 0x1c
        /*003a*/ 	.short	(.L_1210 - .L_1209)


	//   ....[0]....
.L_1209:
        /*003c*/ 	.word	0x00000130


	//   ....[1]....
        /*0040*/ 	.word	0x00000230


	//   ....[2]....
        /*0044*/ 	.word	0x00000260


	//----- nvinfo : EIATTR_MAX_THREADS
	.align		4
.L_1210:
        /*0048*/ 	.byte	0x04, 0x05
        /*004a*/ 	.short	(.L_1212 - .L_1211)
.L_1211:
        /*004c*/ 	.word	0x00000100
        /*0050*/ 	.word	0x00000001
        /*0054*/ 	.word	0x00000001


	//----- nvinfo : EIATTR_CBANK_PARAM_SIZE
	.align		4
.L_1212:
        /*0058*/ 	.byte	0x03, 0x19
        /*005a*/ 	.short	0x0018


	//----- nvinfo : EIATTR_PARAM_CBANK
	.align		4
        /*005c*/ 	.byte	0x04, 0x0a
        /*005e*/ 	.short	(.L_1214 - .L_1213)
	.align		4
.L_1213:
        /*0060*/ 	.word	index@(.nv.constant0._ZN3cub18CUB_300001_SM_10006detail8for_each13static_kernelINS2_12policy_hub_t12policy_500_tEmN6thrust24THRUST_300001_SM_1000_NS8cuda_cub20__uninitialized_fill7functorINS7_10device_ptrIfEEfEEEEvT0_T1_)
        /*0064*/ 	.short	0x0380
        /*0066*/ 	.short	0x0018


	//----- nvinfo : EIATTR_SW_WAR
	.align		4
.L_1214:
        /*0068*/ 	.byte	0x04, 0x36
        /*006a*/ 	.short	(.L_1216 - .L_1215)
.L_1215:
        /*006c*/ 	.word	0x00000008
.L_1216:


//--------------------- .nv.info._ZN3cub18CUB_300001_SM_10006detail8for_each13static_kernelINS2_12policy_hub_t12policy_500_tEmN6thrust24THRUST_300001_SM_1000_NS8cuda_cub20__uninitialized_fill7functorINS7_10device_ptrIiEEiEEEEvT0_T1_ --------------------------
	.section	.nv.info._ZN3cub18CUB_300001_SM_10006detail8for_each13static_kernelINS2_12policy_hub_t12policy_500_tEmN6thrust24THRUST_300001_SM_1000_NS8cuda_cub20__uninitialized_fill7functorINS7_10device_ptrIiEEiEEEEvT0_T1_,"",@"SHT_CUDA_INFO"
	.sectionflags	@""
	.align	4


	//----- nvinfo : EIATTR_CUDA_API_VERSION
	.align		4
        /*0000*/ 	.byte	0x04, 0x37
        /*0002*/ 	.short	(.L_1218 - .L_1217)
.L_1217:
        /*0004*/ 	.word	0x00000082


	//----- nvinfo : EIATTR_KPARAM_INFO
	.align		4
.L_1218:
        /*0008*/ 	.byte	0x04, 0x17
        /*000a*/ 	.short	(.L_1220 - .L_1219)
.L_1219:
        /*000c*/ 	.word	0x00000000
        /*0010*/ 	.short	0x0001
        /*0012*/ 	.short	0x0008
        /*0014*/ 	.byte	0x00, 0xf0, 0x41, 0x00


	//----- nvinfo : EIATTR_KPARAM_INFO
	.align		4
.L_1220:
        /*0018*/ 	.byte	0x04, 0x17
        /*001a*/ 	.short	(.L_1222 - .L_1221)
.L_1221:
        /*001c*/ 	.word	0x00000000
        /*0020*/ 	.short	0x0000
        /*0022*/ 	.short	0x0000
        /*0024*/ 	.byte	0x00, 0xf0, 0x21, 0x00


	//----- nvinfo : EIATTR_SPARSE_MMA_MASK
	.align		4
.L_1222:
        /*0028*/ 	.byte	0x03, 0x50
        /*002a*/ 	.short	0x0000


	//----- nvinfo : EIATTR_MAXREG_COUNT
	.align		4
        /*002c*/ 	.byte	0x03, 0x1b
        /*002e*/ 	.short	0x00ff


	//----- nvinfo : EIATTR_MERCURY_ISA_VERSION
	.align		4
        /*0030*/ 	.byte	0x03, 0x5f
        /*0032*/ 	.short	0x0101


	//----- nvinfo : EIATTR_VRC_CTA_INIT_COUNT
	.align		4
        /*0034*/ 	.byte	0x02, 0x4a
	.zero		1
	.zero		1


	//----- nvinfo : EIATTR_EXIT_INSTR_OFFSETS
	.align		4
        /*0038*/ 	.byte	0x04, 0x1c
        /*003a*/ 	.short	(.L_1224 - .L_1223)


	//   ....[0]....
.L_1223:
        /*003c*/ 	.word	0x00000130


	//   ....[1]....
        /*0040*/ 	.word	0x00000230


	//   ....[2]....
        /*0044*/ 	.word	0x00000260


	//----- nvinfo : EIATTR_MAX_THREADS
	.align		4
.L_1224:
        /*0048*/ 	.byte	0x04, 0x05
        /*004a*/ 	.short	(.L_1226 - .L_1225)
.L_1225:
        /*004c*/ 	.word	0x00000100
        /*0050*/ 	.word	0x00000001
        /*0054*/ 	.word	0x00000001


	//----- nvinfo : EIATTR_CBANK_PARAM_SIZE
	.align		4
.L_1226:
        /*0058*/ 	.byte	0x03, 0x19
        /*005a*/ 	.short	0x0018


	//----- nvinfo : EIATTR_PARAM_CBANK
	.align		4
        /*005c*/ 	.byte	0x04, 0x0a
        /*005e*/ 	.short	(.L_1228 - .L_1227)
	.align		4
.L_1227:
        /*0060*/ 	.word	index@(.nv.constant0._ZN3cub18CUB_300001_SM_10006detail8for_each13static_kernelINS2_12policy_hub_t12policy_500_tEmN6thrust24THRUST_300001_SM_1000_NS8cuda_cub20__uninitialized_fill7functorINS7_10device_ptrIiEEiEEEEvT0_T1_)
        /*0064*/ 	.short	0x0380
        /*0066*/ 	.short	0x0018


	//----- nvinfo : EIATTR_SW_WAR
	.align		4
.L_1228:
        /*0068*/ 	.byte	0x04, 0x36
        /*006a*/ 	.short	(.L_1230 - .L_1229)
.L_1229:
        /*006c*/ 	.word	0x00000008
.L_1230:


//--------------------- .nv.info._ZN3cub18CUB_300001_SM_10006detail11EmptyKernelIvEEvv --------------------------
	.section	.nv.info._ZN3cub18CUB_300001_SM_10006detail11EmptyKernelIvEEvv,"",@"SHT_CUDA_INFO"
	.sectionflags	@""
	.align	4


	//----- nvinfo : EIATTR_CUDA_API_VERSION
	.align		4
        /*0000*/ 	.byte	0x04, 0x37
        /*0002*/ 	.short	(.L_1232 - .L_1231)
.L_1231:
        /*0004*/ 	.word	0x00000082


	//----- nvinfo : EIATTR_SPARSE_MMA_MASK
	.align		4
.L_1232:
        /*0008*/ 	.byte	0x03, 0x50
        /*000a*/ 	.short	0x0000


	//----- nvinfo : EIATTR_MAXREG_COUNT
	.align		4
        /*000c*/ 	.byte	0x03, 0x1b
        /*000e*/ 	.short	0x00ff


	//----- nvinfo : EIATTR_MERCURY_ISA_VERSION
	.align		4
        /*0010*/ 	.byte	0x03, 0x5f
        /*0012*/ 	.short	0x0101


	//----- nvinfo : EIATTR_VRC_CTA_INIT_COUNT
	.align		4
        /*0014*/ 	.byte	0x02, 0x4a
	.zero		1
	.zero		1


	//----- nvinfo : EIATTR_EXIT_INSTR_OFFSETS
	.align		4
        /*0018*/ 	.byte	0x04, 0x1c
        /*001a*/ 	.short	(.L_1234 - .L_1233)


	//   ....[0]....
.L_1233:
        /*001c*/ 	.word	0x00000010


	//----- nvinfo : EIATTR_SW_WAR
	.align		4
.L_1234:
        /*0020*/ 	.byte	0x04, 0x36
        /*0022*/ 	.short	(.L_1236 - .L_1235)
.L_1235:
        /*0024*/ 	.word	0x00000008
.L_1236:


//--------------------- .nv.callgraph             --------------------------
	.section	.nv.callgraph,"",@"SHT_CUDA_CALLGRAPH"
	.align	4
	.sectionentsize	8
	.align		4
        /*0000*/ 	.word	0x00000000
	.align		4
        /*0004*/ 	.word	0xffffffff
	.align		4
        /*0008*/ 	.word	0x00000000
	.align		4
        /*000c*/ 	.word	0xfffffffe
	.align		4
        /*0010*/ 	.word	0x00000000
	.align		4
        /*0014*/ 	.word	0xfffffffd
	.align		4
        /*0018*/ 	.word	0x00000000
	.align		4
        /*001c*/ 	.word	0xfffffffc


//--------------------- .nv.constant4             --------------------------
	.section	.nv.constant4,"a",@progbits
	.align	8
	.align		8
.nv.constant4:
        /*0000*/ 	.dword	_ZN34_INTERNAL_292826b5_4_k_cu_69eec3984cuda3std3__45__cpo5beginE
	.align		8
        /*0008*/ 	.dword	_ZN34_INTERNAL_292826b5_4_k_cu_69eec3984cuda3std3__45__cpo3endE
	.align		8
        /*0010*/ 	.dword	_ZN34_INTERNAL_292826b5_4_k_cu_69eec3984cuda3std3__45__cpo6cbeginE
	.align		8
        /*0018*/ 	.dword	_ZN34_INTERNAL_292826b5_4_k_cu_69eec3984cuda3std3__45__cpo4cendE
	.align		8
        /*0020*/ 	.dword	_ZN34_INTERNAL_292826b5_4_k_cu_69eec3984cuda3std3__45__cpo6rbeginE
	.align		8
        /*0028*/ 	.dword	_ZN34_INTERNAL_292826b5_4_k_cu_69eec3984cuda3std3__45__cpo4rendE
	.align		8
        /*0030*/ 	.dword	_ZN34_INTERNAL_292826b5_4_k_cu_69eec3984cuda3std3__45__cpo7crbeginE
	.align		8
        /*0038*/ 	.dword	_ZN34_INTERNAL_292826b5_4_k_cu_69eec3984cuda3std3__45__cpo5crendE
	.align		8
        /*0040*/ 	.dword	_ZN34_INTERNAL_292826b5_4_k_cu_69eec3984cuda3std3__436_GLOBAL__N__292826b5_4_k_cu_69eec3986ignoreE
	.align		8
        /*0048*/ 	.dword	_ZN34_INTERNAL_292826b5_4_k_cu_69eec3984cuda3std3__419piecewise_constructE
	.align		8
        /*0050*/ 	.dword	_ZN34_INTERNAL_292826b5_4_k_cu_69eec3984cuda3std3__48in_placeE
	.align		8
        /*0058*/ 	.dword	_ZN34_INTERNAL_292826b5_4_k_cu_69eec3984cuda3std3__420unreachable_sentinelE
	.align		8
        /*0060*/ 	.dword	_ZN34_INTERNAL_292826b5_4_k_cu_69eec3984cuda3std3__47nulloptE
	.align		8
        /*0068*/ 	.dword	_ZN34_INTERNAL_292826b5_4_k_cu_69eec3984cuda3std3__48unexpectE
	.align		8
        /*0070*/ 	.dword	_ZN34_INTERNAL_292826b5_4_k_cu_69eec3984cuda3std6ranges3__45__cpo4swapE
	.align		8
        /*0078*/ 	.dword	_ZN34_INTERNAL_292826b5_4_k_cu_69eec3984cuda3std6ranges3__45__cpo9iter_moveE
	.align		8
        /*0080*/ 	.dword	_ZN34_INTERNAL_292826b5_4_k_cu_69eec3984cuda3std6ranges3__45__cpo5beginE
	.align		8
        /*0088*/ 	.dword	_ZN34_INTERNAL_292826b5_4_k_cu_69eec3984cuda3std6ranges3__45__cpo3endE
	.align		8
        /*0090*/ 	.dword	_ZN34_INTERNAL_292826b5_4_k_cu_69eec3984cuda3std6ranges3__45__cpo6cbeginE
	.align		8
        /*0098*/ 	.dword	_ZN34_INTERNAL_292826b5_4_k_cu_69eec3984cuda3std6ranges3__45__cpo4cendE
	.align		8
        /*00a0*/ 	.dword	_ZN34_INTERNAL_292826b5_4_k_cu_69eec3984cuda3std6ranges3__45__cpo7advanceE
	.align		8
        /*00a8*/ 	.dword	_ZN34_INTERNAL_292826b5_4_k_cu_69eec3984cuda3std6ranges3__45__cpo9iter_swapE
	.align		8
        /*00b0*/ 	.dword	_ZN34_INTERNAL_292826b5_4_k_cu_69eec3984cuda3std6ranges3__45__cpo4nextE
	.align		8
        /*00b8*/ 	.dword	_ZN34_INTERNAL_292826b5_4_k_cu_69eec3984cuda3std6ranges3__45__cpo4prevE
	.align		8
        /*00c0*/ 	.dword	_ZN34_INTERNAL_292826b5_4_k_cu_69eec3984cuda3std6ranges3__45__cpo4dataE
	.align		8
        /*00c8*/ 	.dword	_ZN34_INTERNAL_292826b5_4_k_cu_69eec3984cuda3std6ranges3__45__cpo5cdataE
	.align		8
        /*00d0*/ 	.dword	_ZN34_INTERNAL_292826b5_4_k_cu_69eec3984cuda3std6ranges3__45__cpo4sizeE
	.align		8
        /*00d8*/ 	.dword	_ZN34_INTERNAL_292826b5_4_k_cu_69eec3984cuda3std6ranges3__45__cpo5ssizeE
	.align		8
        /*00e0*/ 	.dword	_ZN34_INTERNAL_292826b5_4_k_cu_69eec3984cuda3std6ranges3__45__cpo8distanceE
	.align		8
        /*00e8*/ 	.dword	_ZN34_INTERNAL_292826b5_4_k_cu_69eec3986thrust24THRUST_300001_SM_1000_NS8cuda_cub3parE
	.align		8
        /*00f0*/ 	.dword	_ZN34_INTERNAL_292826b5_4_k_cu_69eec3986thrust24THRUST_300001_SM_1000_NS8cuda_cub10par_nosyncE
	.align		8
        /*00f8*/ 	.dword	_ZN34_INTERNAL_292826b5_4_k_cu_69eec3986thrust24THRUST_300001_SM_1000_NS6system6detail10sequential3seqE
	.align		8
        /*0100*/ 	.dword	_ZN34_INTERNAL_292826b5_4_k_cu_69eec3986thrust24THRUST_300001_SM_1000_NS6system3cpp3parE
	.align		8
        /*0108*/ 	.dword	_ZN34_INTERNAL_292826b5_4_k_cu_69eec3986thrust24THRUST_300001_SM_1000_NS12placeholders2_1E
	.align		8
        /*0110*/ 	.dword	_ZN34_INTERNAL_292826b5_4_k_cu_69eec3986thrust24THRUST_300001_SM_1000_NS12placeholders2_2E
	.align		8
        /*0118*/ 	.dword	_ZN34_INTERNAL_292826b5_4_k_cu_69eec3986thrust24THRUST_300001_SM_1000_NS12placeholders2_3E
	.align		8
        /*0120*/ 	.dword	_ZN34_INTERNAL_292826b5_4_k_cu_69eec3986thrust24THRUST_300001_SM_1000_NS12placeholders2_4E
	.align		8
        /*0128*/ 	.dword	_ZN34_INTERNAL_292826b5_4_k_cu_69eec3986thrust24THRUST_300001_SM_1000_NS12placeholders2_5E
	.align		8
        /*0130*/ 	.dword	_ZN34_INTERNAL_292826b5_4_k_cu_69eec3986thrust24THRUST_300001_SM_1000_NS12placeholders2_6E
	.align		8
        /*0138*/ 	.dword	_ZN34_INTERNAL_292826b5_4_k_cu_69eec3986thrust24THRUST_300001_SM_1000_NS12placeholders2_7E
	.align		8
        /*0140*/ 	.dword	_ZN34_INTERNAL_292826b5_4_k_cu_69eec3986thrust24THRUST_300001_SM_1000_NS12placeholders2_8E
	.align		8
        /*0148*/ 	.dword	_ZN34_INTERNAL_292826b5_4_k_cu_69eec3986thrust24THRUST_300001_SM_1000_NS12placeholders2_9E
	.align		8
        /*0150*/ 	.dword	_ZN34_INTERNAL_292826b5_4_k_cu_69eec3986thrust24THRUST_300001_SM_1000_NS12placeholders3_10E
	.align		8
        /*0158*/ 	.dword	_ZN34_INTERNAL_292826b5_4_k_cu_69eec3986thrust24THRUST_300001_SM_1000_NS3seqE
	.align		8
        /*0160*/ 	.dword	_ZN34_INTERNAL_292826b5_4_k_cu_69eec3986thrust24THRUST_300001_SM_1000_NS6deviceE


//--------------------- .text._ZN3cub18CUB_300001_SM_10006detail10radix_sort29DeviceRadixSortOnesweepKernelINS1_5radix10policy_hubIiiyE10Policy1000ELNS0_9SortOrderE1EiiyiiNS1_21identity_decomposer_tEEEvPT5_SB_PT3_PKSC_PT1_PKSG_PT2_PKSK_T4_iiT6_ --------------------------
	.section	.text._ZN3cub18CUB_300001_SM_10006detail10radix_sort29DeviceRadixSortOnesweepKernelINS1_5radix10policy_hubIiiyE10Policy1000ELNS0_9SortOrderE1EiiyiiNS1_21identity_decomposer_tEEEvPT5_SB_PT3_PKSC_PT1_PKSG_PT2_PKSK_T4_iiT6_,"ax",@progbits
	.align	128
        .global         _ZN3cub18CUB_300001_SM_10006detail10radix_sort29DeviceRadixSortOnesweepKernelINS1_5radix10policy_hubIiiyE10Policy1000ELNS0_9SortOrderE1EiiyiiNS1_21identity_decomposer_tEEEvPT5_SB_PT3_PKSC_PT1_PKSG_PT2_PKSK_T4_iiT6_
        .type           _ZN3cub18CUB_300001_SM_10006detail10radix_sort29DeviceRadixSortOnesweepKernelINS1_5radix10policy_hubIiiyE10Policy1000ELNS0_9SortOrderE1EiiyiiNS1_21identity_decomposer_tEEEvPT5_SB_PT3_PKSC_PT1_PKSG_PT2_PKSK_T4_iiT6_,@function
        .size           _ZN3cub18CUB_300001_SM_10006detail10radix_sort29DeviceRadixSortOnesweepKernelINS1_5radix10policy_hubIiiyE10Policy1000ELNS0_9SortOrderE1EiiyiiNS1_21identity_decomposer_tEEEvPT5_SB_PT3_PKSC_PT1_PKSG_PT2_PKSK_T4_iiT6_,(.L_x_2199 - _ZN3cub18CUB_300001_SM_10006detail10radix_sort29DeviceRadixSortOnesweepKernelINS1_5radix10policy_hubIiiyE10Policy1000ELNS0_9SortOrderE1EiiyiiNS1_21identity_decomposer_tEEEvPT5_SB_PT3_PKSC_PT1_PKSG_PT2_PKSK_T4_iiT6_)
        .other          _ZN3cub18CUB_300001_SM_10006detail10radix_sort29DeviceRadixSortOnesweepKernelINS1_5radix10policy_hubIiiyE10Policy1000ELNS0_9SortOrderE1EiiyiiNS1_21identity_decomposer_tEEEvPT5_SB_PT3_PKSC_PT1_PKSG_PT2_PKSK_T4_iiT6_,@"STO_CUDA_ENTRY STV_DEFAULT"
_ZN3cub18CUB_300001_SM_10006detail10radix_sort29DeviceRadixSortOnesweepKernelINS1_5radix10policy_hubIiiyE10Policy1000ELNS0_9SortOrderE1EiiyiiNS1_21identity_decomposer_tEEEvPT5_SB_PT3_PKSC_PT1_PKSG_PT2_PKSK_T4_iiT6_:
.text._ZN3cub18CUB_300001_SM_10006detail10radix_sort29DeviceRadixSortOnesweepKernelINS1_5radix10policy_hubIiiyE10Policy1000ELNS0_9SortOrderE1EiiyiiNS1_21identity_decomposer_tEEEvPT5_SB_PT3_PKSC_PT1_PKSG_PT2_PKSK_T4_iiT6_:
[----:B------:R-:W-:Y:S01]  /*0000*/  LDC R1, c[0x0][0x37c] ;  /* 0x0000df00ff017b82 */ /* 0x000fe20000000800 */
[----:B------:R-:W0:Y:S01]  /*0010*/  S2R R3, SR_TID.X ;  /* 0x0000000000037919 */ /* 0x000e220000002100 */
[----:B------:R-:W-:Y:S01]  /*0020*/  MOV R7, 0x400 ;  /* 0x0000040000077802 */ /* 0x000fe20000000f00 */
[----:B------:R-:W1:Y:S01]  /*0030*/  LDCU.64 UR6, c[0x0][0x358] ;  /* 0x00006b00ff0677ac */ /* 0x000e620008000a00 */
[----:B------:R-:W-:Y:S01]  /*0040*/  BSSY.RECONVERGENT B0, `(.L_x_0) ;  /* 0x000000c000007945 */ /* 0x000fe20003800200 */
[----:B------:R-:W2:Y:S01]  /*0050*/  S2R R0, SR_CgaCtaId ;  /* 0x0000000000007919 */ /* 0x000ea20000008800 */
[----:B0-----:R-:W-:Y:S02]  /*0060*/  ISETP.NE.AND P0, PT, R3, RZ, PT ;  /* 0x000000ff0300720c */ /* 0x001fe40003f05270 */
[----:B--2---:R-:W-:-:S11]  /*0070*/  LEA R7, R0, R7, 0x18 ;  /* 0x0000000700077211 */ /* 0x004fd600078ec0ff */
[----:B-1----:R-:W-:Y:S05]  /*0080*/  @P0 BRA `(.L_x_1) ;  /* 0x00000000001c0947 */ /* 0x002fea0003800000 */
[----:B------:R-:W0:Y:S01]  /*0090*/  LDC.64 R4, c[0x0][0x388] ;  /* 0x0000e200ff047b82 */ /* 0x000e220000000a00 */
[----:B------:R-:W-:-:S05]  /*00a0*/  IMAD.MOV.U32 R9, RZ, RZ, 0x1 ;  /* 0x00000001ff097424 */ /* 0x000fca00078e00ff */
[----:B0-----:R-:W2:Y:S02]  /*00b0*/  ATOMG.E.ADD.STRONG.GPU PT, R4, desc[UR6][R4.64], R9 ;  /* 0x80000009040479a8 */ /* 0x001ea400081ef106 */
[----:B------:R-:W0:Y:S01]  /*00c0*/  S2UR UR5, SR_CgaCtaId ;  /* 0x00000000000579c3 */ /* 0x000e220000008800 */
[----:B------:R-:W-:Y:S02]  /*00d0*/  UMOV UR4, 0x400 ;  /* 0x0000040000047882 */ /* 0x000fe40000000000 */
[----:B0-----:R-:W-:-:S09]  /*00e0*/  ULEA UR4, UR5, UR4, 0x18 ;  /* 0x0000000405047291 */ /* 0x001fd2000f8ec0ff */
[----:B--2---:R0:W-:Y:S03]  /*00f0*/  STS [UR4+0x6600], R4 ;  /* 0x00660004ff007988 */ /* 0x0041e60008000804 */
.L_x_1:
[----:B------:R-:W-:Y:S05]  /*0100*/  BSYNC.RECONVERGENT B0 ;  /* 0x0000000000007941 */ /* 0x000fea0003800200 */
.L_x_0:
[----:B------:R-:W-:Y:S06]  /*0110*/  BAR.SYNC.DEFER_BLOCKING 0x0 ;  /* 0x0000000000007b1d */ /* 0x000fec0000010000 */
[----:B------:R-:W1:Y:S01]  /*0120*/  LDCU UR4, c[0x0][0x3c0] ;  /* 0x00007800ff0477ac */ /* 0x000e620008000800 */
[----:B------:R-:W2:Y:S01]  /*0130*/  S2R R24, SR_LANEID ;  /* 0x0000000000187919 */ /* 0x000ea20000000000 */
[----:B------:R-:W3:Y:S02]  /*0140*/  LDS R42, [R7+0x6600] ;  /* 0x00660000072a7984 */ /* 0x000ee40000000800 */
[----:B---3--:R-:W-:-:S04]  /*0150*/  IMAD R0, R42, 0x1980, RZ ;  /* 0x000019802a007824 */ /* 0x008fc800078e02ff */
[----:B------:R-:W-:Y:S01]  /*0160*/  VIADD R47, R0, 0x1980 ;  /* 0x00001980002f7836 */ /* 0x000fe20000000000 */
[----:B------:R-:W-:-:S04]  /*0170*/  SHF.R.S32.HI R9, RZ, 0x1f, R0 ;  /* 0x0000001fff097819 */ /* 0x000fc80000011400 */
[----:B-1----:R-:W-:-:S13]  /*0180*/  ISETP.GT.AND P0, PT, R47, UR4, PT ;  /* 0x000000042f007c0c */ /* 0x002fda000bf04270 */
[----:B--2---:R-:W-:Y:S05]  /*0190*/  @P0 BRA `(.L_x_2) ;  /* 0x0000000000680947 */ /* 0x004fea0003800000 */
[----:B------:R-:W1:Y:S01]  /*01a0*/  LDCU.64 UR4, c[0x0][0x3a8] ;  /* 0x00007500ff0477ac */ /* 0x000e620008000a00 */
[C---:B0-----:R-:W-:Y:S02]  /*01b0*/  LOP3.LUT R4, R3.reuse, 0x1f, RZ, 0xc0, !PT ;  /* 0x0000001f03047812 */ /* 0x041fe400078ec0ff */
[----:B------:R-:W-:-:S05]  /*01c0*/  LOP3.LUT R41, R3, 0x3e0, RZ, 0xc0, !PT ;  /* 0x000003e003297812 */ /* 0x000fca00078ec0ff */
[----:B------:R-:W-:-:S05]  /*01d0*/  IMAD R5, R41, 0x11, R4 ;  /* 0x0000001129057824 */ /* 0x000fca00078e0204 */
[----:B------:R-:W-:-:S05]  /*01e0*/  IADD3 R5, P0, PT, R0, R5, RZ ;  /* 0x0000000500057210 */ /* 0x000fca0007f1e0ff */
[----:B------:R-:W-:Y:S01]  /*01f0*/  IMAD.X R0, RZ, RZ, R9, P0 ;  /* 0x000000ffff007224 */ /* 0x000fe200000e0609 */
[----:B-1----:R-:W-:-:S04]  /*0200*/  LEA R8, P0, R5, UR4, 0x2 ;  /* 0x0000000405087c11 */ /* 0x002fc8000f8010ff */
[----:B------:R-:W-:-:S05]  /*0210*/  LEA.HI.X R9, R5, UR5, R0, 0x2, P0 ;  /* 0x0000000505097c11 */ /* 0x000fca00080f1400 */
[----:B------:R0:W5:Y:S04]  /*0220*/  LDG.E R28, desc[UR6][R8.64] ;  /* 0x00000006081c7981 */ /* 0x000168000c1e1900 */
        /* <DEDUP_REMOVED lines=15> */
[----:B------:R0:W5:Y:S01]  /*0320*/  LDG.E R46, desc[UR6][R8.64+0x800] ;  /* 0x00080006082e7981 */ /* 0x000162000c1e1900 */
[----:B------:R-:W-:Y:S05]  /*0330*/  BRA `(.L_x_3) ;  /* 0x0000000400307947 */ /* 0x000fea0003800000 */
.L_x_2:
[----:B------:R-:W1:Y:S01]  /*0340*/  LDCU.64 UR8, c[0x0][0x3a8] ;  /* 0x00007500ff0877ac */ /* 0x000e620008000a00 */
[C---:B0-----:R-:W-:Y:S01]  /*0350*/  LOP3.LUT R4, R3.reuse, 0x1f, RZ, 0xc0, !PT ;  /* 0x0000001f03047812 */ /* 0x041fe200078ec0ff */
[----:B------:R-:W-:Y:S01]  /*0360*/  IMAD.MOV.U32 R28, RZ, RZ, -0x80000000 ;  /* 0x80000000ff1c7424 */ /* 0x000fe200078e00ff */
[----:B------:R-:W-:Y:S02]  /*0370*/  LOP3.LUT R41, R3, 0x3e0, RZ, 0xc0, !PT ;  /* 0x000003e003297812 */ /* 0x000fe400078ec0ff */
[----:B------:R-:W-:-:S03]  /*0380*/  IADD3 R5, PT, PT, -R0, UR4, RZ ;  /* 0x0000000400057c10 */ /* 0x000fc6000fffe1ff */
[----:B------:R-:W-:-:S04]  /*0390*/  IMAD R10, R41, 0x11, R4 ;  /* 0x00000011290a7824 */ /* 0x000fc800078e0204 */
[----:B------:R-:W-:Y:S01]  /*03a0*/  VIADD R8, R10, 0x40 ;  /* 0x000000400a087836 */ /* 0x000fe20000000000 */
[----:B------:R-:W-:Y:S01]  /*03b0*/  IADD3 R11, P0, PT, R0, R10, RZ ;  /* 0x0000000a000b7210 */ /* 0x000fe20007f1e0ff */
[C---:B------:R-:W-:Y:S01]  /*03c0*/  VIADD R0, R10.reuse, 0x60 ;  /* 0x000000600a007836 */ /* 0x040fe20000000000 */
[CC--:B------:R-:W-:Y:S01]  /*03d0*/  ISETP.GE.AND P2, PT, R10.reuse, R5.reuse, PT ;  /* 0x000000050a00720c */ /* 0x0c0fe20003f46270 */
[----:B------:R-:W-:Y:S01]  /*03e0*/  VIADD R6, R10, 0x20 ;  /* 0x000000200a067836 */ /* 0x000fe20000000000 */
[-C--:B------:R-:W-:Y:S01]  /*03f0*/  ISETP.GE.AND P4, PT, R8, R5.reuse, PT ;  /* 0x000000050800720c */ /* 0x080fe20003f86270 */
[----:B------:R-:W-:Y:S01]  /*0400*/  IMAD.X R12, RZ, RZ, R9, P0 ;  /* 0x000000ffff0c7224 */ /* 0x000fe200000e0609 */
[-C--:B------:R-:W-:Y:S01]  /*0410*/  ISETP.GE.AND P5, PT, R0, R5.reuse, PT ;  /* 0x000000050000720c */ /* 0x080fe20003fa6270 */
[----:B------:R-:W-:Y:S01]  /*0420*/  VIADD R0, R10, 0xa0 ;  /* 0x000000a00a007836 */ /* 0x000fe20000000000 */
[C---:B-1----:R-:W-:Y:S02]  /*0430*/  LEA R8, P0, R11.reuse, UR8, 0x2 ;  /* 0x000000080b087c11 */ /* 0x042fe4000f8010ff */
[----:B------:R-:W-:Y:S01]  /*0440*/  ISETP.GE.AND P3, PT, R6, R5, PT ;  /* 0x000000050600720c */ /* 0x000fe20003f66270 */
[----:B------:R-:W-:Y:S01]  /*0450*/  VIADD R6, R10, 0x80 ;  /* 0x000000800a067836 */ /* 0x000fe20000000000 */
[----:B------:R-:W-:-:S02]  /*0460*/  LEA.HI.X R9, R11, UR9, R12, 0x2, P0 ;  /* 0x000000090b097c11 */ /* 0x000fc400080f140c */
[-C--:B------:R-:W-:Y:S01]  /*0470*/  ISETP.GE.AND P0, PT, R0, R5.reuse, PT ;  /* 0x000000050000720c */ /* 0x080fe20003f06270 */
[----:B------:R-:W-:Y:S01]  /*0480*/  VIADD R0, R10, 0xe0 ;  /* 0x000000e00a007836 */ /* 0x000fe20000000000 */
[-C--:B------:R-:W-:Y:S01]  /*0490*/  ISETP.GE.AND P6, PT, R6, R5.reuse, PT ;  /* 0x000000050600720c */ /* 0x080fe20003fc6270 */
[----:B------:R1:W5:Y:S01]  /*04a0*/  @!P2 LDG.E R28, desc[UR6][R8.64] ;  /* 0x00000006081ca981 */ /* 0x000362000c1e1900 */
[----:B------:R-:W-:Y:S02]  /*04b0*/  IMAD.MOV.U32 R29, RZ, RZ, -0x80000000 ;  /* 0x80000000ff1d7424 */ /* 0x000fe400078e00ff */
[-C--:B------:R-:W-:Y:S01]  /*04c0*/  ISETP.GE.AND P2, PT, R0, R5.reuse, PT ;  /* 0x000000050000720c */ /* 0x080fe20003f46270 */
[C---:B------:R-:W-:Y:S02]  /*04d0*/  VIADD R0, R10.reuse, 0x100 ;  /* 0x000001000a007836 */ /* 0x040fe40000000000 */
[----:B------:R-:W-:Y:S01]  /*04e0*/  VIADD R6, R10, 0xc0 ;  /* 0x000000c00a067836 */ /* 0x000fe20000000000 */
[----:B------:R1:W5:Y:S01]  /*04f0*/  @!P3 LDG.E R29, desc[UR6][R8.64+0x80] ;  /* 0x00008006081db981 */ /* 0x000362000c1e1900 */
[----:B------:R-:W-:Y:S01]  /*0500*/  IMAD.MOV.U32 R31, RZ, RZ, -0x80000000 ;  /* 0x80000000ff1f7424 */ /* 0x000fe200078e00ff */
[-C--:B------:R-:W-:Y:S01]  /*0510*/  ISETP.GE.AND P3, PT, R0, R5.reuse, PT ;  /* 0x000000050000720c */ /* 0x080fe20003f66270 */
[----:B------:R-:W-:Y:S01]  /*0520*/  VIADD R0, R10, 0x140 ;  /* 0x000001400a007836 */ /* 0x000fe20000000000 */
[----:B------:R-:W-:Y:S01]  /*0530*/  ISETP.GE.AND P1, PT, R6, R5, PT ;  /* 0x000000050600720c */ /* 0x000fe20003f26270 */
[----:B------:R-:W-:-:S02]  /*0540*/  IMAD.MOV.U32 R32, RZ, RZ, -0x80000000 ;  /* 0x80000000ff207424 */ /* 0x000fc400078e00ff */
[----:B------:R1:W5:Y:S01]  /*0550*/  @!P5 LDG.E R31, desc[UR6][R8.64+0x180] ;  /* 0x00018006081fd981 */ /* 0x000362000c1e1900 */
[-C--:B------:R-:W-:Y:S01]  /*0560*/  ISETP.GE.AND P5, PT, R0, R5.reuse, PT ;  /* 0x000000050000720c */ /* 0x080fe20003fa6270 */
[C---:B------:R-:W-:Y:S02]  /*0570*/  VIADD R0, R10.reuse, 0x160 ;  /* 0x000001600a007836 */ /* 0x040fe40000000000 */
[----:B------:R-:W-:Y:S01]  /*0580*/  IMAD.MOV.U32 R30, RZ, RZ, -0x80000000 ;  /* 0x80000000ff1e7424 */ /* 0x000fe200078e00ff */
[----:B------:R1:W5:Y:S01]  /*0590*/  @!P6 LDG.E R32, desc[UR6][R8.64+0x200] ;  /* 0x000200060820e981 */ /* 0x000362000c1e1900 */
[----:B------:R-:W-:Y:S01]  /*05a0*/  VIADD R6, R10, 0x120 ;  /* 0x000001200a067836 */ /* 0x000fe20000000000 */
[-C--:B------:R-:W-:Y:S01]  /*05b0*/  ISETP.GE.AND P6, PT, R0, R5.reuse, PT ;  /* 0x000000050000720c */ /* 0x080fe20003fc6270 */
[----:B------:R-:W-:Y:S02]  /*05c0*/  IMAD.MOV.U32 R34, RZ, RZ, -0x80000000 ;  /* 0x80000000ff227424 */ /* 0x000fe400078e00ff */
[----:B------:R-:W-:Y:S01]  /*05d0*/  VIADD R0, R10, 0x1a0 ;  /* 0x000001a00a007836 */ /* 0x000fe20000000000 */
[----:B------:R1:W5:Y:S01]  /*05e0*/  @!P4 LDG.E R30, desc[UR6][R8.64+0x100] ;  /* 0x00010006081ec981 */ /* 0x000362000c1e1900 */
[----:B------:R-:W-:Y:S01]  /*05f0*/  ISETP.GE.AND P4, PT, R6, R5, PT ;  /* 0x000000050600720c */ /* 0x000fe20003f86270 */
[----:B------:R-:W-:-:S02]  /*0600*/  IMAD.MOV.U32 R33, RZ, RZ, -0x80000000 ;  /* 0x80000000ff217424 */ /* 0x000fc400078e00ff */
[----:B------:R1:W5:Y:S01]  /*0610*/  @!P1 LDG.E R34, desc[UR6][R8.64+0x300] ;  /* 0x0003000608229981 */ /* 0x000362000c1e1900 */
[----:B------:R-:W-:Y:S01]  /*0620*/  IMAD.MOV.U32 R35, RZ, RZ, -0x80000000 ;  /* 0x80000000ff237424 */ /* 0x000fe200078e00ff */
[-C--:B------:R-:W-:Y:S01]  /*0630*/  ISETP.GE.AND P1, PT, R0, R5.reuse, PT ;  /* 0x000000050000720c */ /* 0x080fe20003f26270 */
[C---:B------:R-:W-:Y:S01]  /*0640*/  VIADD R6, R10.reuse, 0x180 ;  /* 0x000001800a067836 */ /* 0x040fe20000000000 */
[----:B------:R1:W5:Y:S01]  /*0650*/  @!P0 LDG.E R33, desc[UR6][R8.64+0x280] ;  /* 0x0002800608218981 */ /* 0x000362000c1e1900 */
[----:B------:R-:W-:Y:S02]  /*0660*/  VIADD R0, R10, 0x1c0 ;  /* 0x000001c00a007836 */ /* 0x000fe40000000000 */
[----:B------:R-:W-:Y:S01]  /*0670*/  IMAD.MOV.U32 R36, RZ, RZ, -0x80000000 ;  /* 0x80000000ff247424 */ /* 0x000fe200078e00ff */
[----:B------:R1:W5:Y:S01]  /*0680*/  @!P2 LDG.E R35, desc[UR6][R8.64+0x380] ;  /* 0x000380060823a981 */ /* 0x000362000c1e1900 */
[----:B------:R-:W-:Y:S01]  /*0690*/  IMAD.MOV.U32 R37, RZ, RZ, -0x80000000 ;  /* 0x80000000ff257424 */ /* 0x000fe200078e00ff */
[-C--:B------:R-:W-:Y:S01]  /*06a0*/  ISETP.GE.AND P0, PT, R6, R5.reuse, PT ;  /* 0x000000050600720c */ /* 0x080fe20003f06270 */
[----:B------:R-:W-:Y:S01]  /*06b0*/  VIADD R6, R10, 0x1e0 ;  /* 0x000001e00a067836 */ /* 0x000fe20000000000 */
[-C--:B------:R-:W-:Y:S01]  /*06c0*/  ISETP.GE.AND P2, PT, R0, R5.reuse, PT ;  /* 0x000000050000720c */ /* 0x080fe20003f46270 */
[----:B------:R-:W-:Y:S01]  /*06d0*/  VIADD R0, R10, 0x200 ;  /* 0x000002000a007836 */ /* 0x000fe20000000000 */
[----:B------:R1:W5:Y:S02]  /*06e0*/  @!P3 LDG.E R36, desc[UR6][R8.64+0x400] ;  /* 0x000400060824b981 */ /* 0x000364000c1e1900 */
[----:B------:R-:W-:-:S02]  /*06f0*/  ISETP.GE.AND P3, PT, R6, R5, PT ;  /* 0x000000050600720c */ /* 0x000fc40003f66270 */
[----:B------:R1:W5:Y:S01]  /*0700*/  @!P4 LDG.E R37, desc[UR6][R8.64+0x480] ;  /* 0x000480060825c981 */ /* 0x000362000c1e1900 */
[----:B------:R-:W-:Y:S01]  /*0710*/  ISETP.GE.AND P4, PT, R0, R5, PT ;  /* 0x000000050000720c */ /* 0x000fe20003f86270 */
[----:B------:R-:W-:Y:S02]  /*0720*/  IMAD.MOV.U32 R38, RZ, RZ, -0x80000000 ;  /* 0x80000000ff267424 */ /* 0x000fe400078e00ff */
[----:B------:R-:W-:Y:S02]  /*0730*/  IMAD.MOV.U32 R39, RZ, RZ, -0x80000000 ;  /* 0x80000000ff277424 */ /* 0x000fe400078e00ff */
[----:B------:R-:W-:Y:S02]  /*0740*/  IMAD.MOV.U32 R40, RZ, RZ, -0x80000000 ;  /* 0x80000000ff287424 */ /* 0x000fe400078e00ff */
[----:B------:R-:W-:Y:S01]  /*0750*/  IMAD.MOV.U32 R43, RZ, RZ, -0x80000000 ;  /* 0x80000000ff2b7424 */ /* 0x000fe200078e00ff */
[----:B------:R1:W5:Y:S01]  /*0760*/  @!P5 LDG.E R38, desc[UR6][R8.64+0x500] ;  /* 0x000500060826d981 */ /* 0x000362000c1e1900 */
[----:B------:R-:W-:-:S02]  /*0770*/  IMAD.MOV.U32 R44, RZ, RZ, -0x80000000 ;  /* 0x80000000ff2c7424 */ /* 0x000fc400078e00ff */
[----:B------:R-:W-:Y:S01]  /*0780*/  IMAD.MOV.U32 R45, RZ, RZ, -0x80000000 ;  /* 0x80000000ff2d7424 */ /* 0x000fe200078e00ff */
[----:B------:R1:W5:Y:S01]  /*0790*/  @!P6 LDG.E R39, desc[UR6][R8.64+0x580] ;  /* 0x000580060827e981 */ /* 0x000362000c1e1900 */
[----:B------:R-:W-:-:S03]  /*07a0*/  IMAD.MOV.U32 R46, RZ, RZ, -0x80000000 ;  /* 0x80000000ff2e7424 */ /* 0x000fc600078e00ff */
[----:B------:R1:W5:Y:S04]  /*07b0*/  @!P0 LDG.E R40, desc[UR6][R8.64+0x600] ;  /* 0x0006000608288981 */ /* 0x000368000c1e1900 */
[----:B------:R1:W5:Y:S04]  /*07c0*/  @!P1 LDG.E R43, desc[UR6][R8.64+0x680] ;  /* 0x00068006082b9981 */ /* 0x000368000c1e1900 */
[----:B------:R1:W5:Y:S04]  /*07d0*/  @!P2 LDG.E R44, desc[UR6][R8.64+0x700] ;  /* 0x00070006082ca981 */ /* 0x000368000c1e1900 */
[----:B------:R1:W5:Y:S04]  /*07e0*/  @!P3 LDG.E R45, desc[UR6][R8.64+0x780] ;  /* 0x00078006082db981 */ /* 0x000368000c1e1900 */
[----:B------:R1:W5:Y:S02]  /*07f0*/  @!P4 LDG.E R46, desc[UR6][R8.64+0x800] ;  /* 0x00080006082ec981 */ /* 0x000364000c1e1900 */
.L_x_3:
[----:B------:R-:W-:Y:S01]  /*0800*/  VIMNMX R5, PT, PT, R24, 0xe0, !PT ;  /* 0x000000e018057848 */ /* 0x000fe20007fe0100 */
[----:B------:R-:W2:Y:S01]  /*0810*/  LDCU UR4, c[0x0][0x3c8] ;  /* 0x00007900ff0477ac */ /* 0x000ea20008000800 */
[----:B------:R-:W-:Y:S01]  /*0820*/  SHF.R.U32.HI R0, RZ, 0x5, R3 ;  /* 0x00000005ff007819 */ /* 0x000fe20000011603 */
[----:B------:R-:W-:Y:S01]  /*0830*/  BSSY.RECONVERGENT B0, `(.L_x_4) ;  /* 0x0000025000007945 */ /* 0x000fe20003800200 */
[--C-:B------:R-:W-:Y:S01]  /*0840*/  IADD3 R5, PT, PT, R5, 0x1f, -R24.reuse ;  /* 0x0000001f05057810 */ /* 0x100fe20007ffe818 */
[----:B------:R-:W-:Y:S01]  /*0850*/  UMOV UR5, 0xffffffff ;  /* 0xffffffff00057882 */ /* 0x000fe20000000000 */
[----:B01----:R-:W-:Y:S02]  /*0860*/  IMAD.MOV.U32 R8, RZ, RZ, R24 ;  /* 0x000000ffff087224 */ /* 0x003fe400078e0018 */
[C---:B------:R-:W-:Y:S01]  /*0870*/  ISETP.GE.U32.AND P0, PT, R5.reuse, 0x1e0, PT ;  /* 0x000001e00500780c */ /* 0x040fe20003f06070 */
[----:B------:R-:W-:Y:S01]  /*0880*/  IMAD.SHL.U32 R0, R0, 0x400, RZ ;  /* 0x0000040000007824 */ /* 0x000fe200078e00ff */
[----:B------:R-:W-:-:S04]  /*0890*/  LEA.HI R6, R5, 0x1, RZ, 0x1b ;  /* 0x0000000105067811 */ /* 0x000fc800078fd8ff */
[----:B------:R-:W-:-:S04]  /*08a0*/  LOP3.LUT R9, R6, 0xf, RZ, 0xc0, !PT ;  /* 0x0000000f06097812 */ /* 0x000fc800078ec0ff */
[----:B------:R-:W-:Y:S01]  /*08b0*/  ISETP.NE.AND P1, PT, R9, RZ, PT ;  /* 0x000000ff0900720c */ /* 0x000fe20003f25270 */
[----:B--2---:R-:W-:Y:S02]  /*08c0*/  USHF.L.U32 UR4, UR5, UR4, URZ ;  /* 0x0000000405047299 */ /* 0x004fe400080006ff */
[----:B------:R-:W-:Y:S10]  /*08d0*/  @!P0 BRA `(.L_x_5) ;  /* 0x0000000000688947 */ /* 0x000ff40003800000 */
[----:B------:R-:W-:Y:S01]  /*08e0*/  IMAD R10, R24, 0x4, R0 ;  /* 0x00000004180a7824 */ /* 0x000fe200078e0200 */
[----:B------:R-:W-:Y:S01]  /*08f0*/  LOP3.LUT R5, R6, 0xffffff0, RZ, 0xc0, !PT ;  /* 0x0ffffff006057812 */ /* 0x000fe200078ec0ff */
[----:B------:R-:W-:-:S03]  /*0900*/  IMAD.MOV.U32 R8, RZ, RZ, R24 ;  /* 0x000000ffff087224 */ /* 0x000fc600078e0018 */
[----:B------:R-:W-:Y:S01]  /*0910*/  IADD3 R10, PT, PT, R10, 0x400, R7 ;  /* 0x000004000a0a7810 */ /* 0x000fe20007ffe007 */
[----:B------:R-:W-:-:S07]  /*0920*/  IMAD.MOV R5, RZ, RZ, -R5 ;  /* 0x000000ffff057224 */ /* 0x000fce00078e0a05 */
.L_x_6:
[----:B------:R-:W-:Y:S01]  /*0930*/  VIADD R5, R5, 0x10 ;  /* 0x0000001005057836 */ /* 0x000fe20000000000 */
[----:B------:R-:W-:Y:S01]  /*0940*/  STS [R10+-0x400], RZ ;  /* 0xfffc00ff0a007388 */ /* 0x000fe20000000800 */
[----:B------:R-:W-:-:S03]  /*0950*/  VIADD R8, R8, 0x200 ;  /* 0x0000020008087836 */ /* 0x000fc60000000000 */
[----:B------:R-:W-:Y:S01]  /*0960*/  ISETP.NE.AND P0, PT, R5, RZ, PT ;  /* 0x000000ff0500720c */ /* 0x000fe20003f05270 */
[----:B------:R-:W-:Y:S04]  /*0970*/  STS [R10+-0x380], RZ ;  /* 0xfffc80ff0a007388 */ /* 0x000fe80000000800 */
[----:B------:R-:W-:Y:S04]  /*0980*/  STS [R10+-0x300], RZ ;  /* 0xfffd00ff0a007388 */ /* 0x000fe80000000800 */
[----:B------:R-:W-:Y:S04]  /*0990*/  STS [R10+-0x280], RZ ;  /* 0xfffd80ff0a007388 */ /* 0x000fe80000000800 */
[----:B------:R-:W-:Y:S04]  /*09a0*/  STS [R10+-0x200], RZ ;  /* 0xfffe00ff0a007388 */ /* 0x000fe80000000800 */
[----:B------:R-:W-:Y:S04]  /*09b0*/  STS [R10+-0x180], RZ ;  /* 0xfffe80ff0a007388 */ /* 0x000fe80000000800 */
[----:B------:R-:W-:Y:S04]  /*09c0*/  STS [R10+-0x100], RZ ;  /* 0xffff00ff0a007388 */ /* 0x000fe80000000800 */
[----:B------:R-:W-:Y:S04]  /*09d0*/  STS [R10+-0x80], RZ ;  /* 0xffff80ff0a007388 */ /* 0x000fe80000000800 */
[----:B------:R-:W-:Y:S04]  /*09e0*/  STS [R10], RZ ;  /* 0x000000ff0a007388 */ /* 0x000fe80000000800 */
[----:B------:R-:W-:Y:S04]  /*09f0*/  STS [R10+0x80], RZ ;  /* 0x000080ff0a007388 */ /* 0x000fe80000000800 */
[----:B------:R-:W-:Y:S04]  /*0a00*/  STS [R10+0x100], RZ ;  /* 0x000100ff0a007388 */ /* 0x000fe80000000800 */
[----:B------:R-:W-:Y:S04]  /*0a10*/  STS [R10+0x180], RZ ;  /* 0x000180ff0a007388 */ /* 0x000fe80000000800 */
[----:B------:R-:W-:Y:S04]  /*0a20*/  STS [R10+0x200], RZ ;  /* 0x000200ff0a007388 */ /* 0x000fe80000000800 */
[----:B------:R-:W-:Y:S04]  /*0a30*/  STS [R10+0x280], RZ ;  /* 0x000280ff0a007388 */ /* 0x000fe80000000800 */
[----:B------:R-:W-:Y:S04]  /*0a40*/  STS [R10+0x300], RZ ;  /* 0x000300ff0a007388 */ /* 0x000fe80000000800 */
[----:B------:R0:W-:Y:S02]  /*0a50*/  STS [R10+0x380], RZ ;  /* 0x000380ff0a007388 */ /* 0x0001e40000000800 */
[----:B0-----:R-:W-:Y:S01]  /*0a60*/  VIADD R10, R10, 0x800 ;  /* 0x000008000a0a7836 */ /* 0x001fe20000000000 */
[----:B------:R-:W-:Y:S06]  /*0a70*/  @P0 BRA `(.L_x_6) ;  /* 0xfffffffc00ac0947 */ /* 0x000fec000383ffff */
.L_x_5:
[----:B------:R-:W-:Y:S05]  /*0a80*/  BSYNC.RECONVERGENT B0 ;  /* 0x0000000000007941 */ /* 0x000fea0003800200 */
.L_x_4:
[----:B------:R-:W-:Y:S01]  /*0a90*/  BSSY.RECONVERGENT B0, `(.L_x_7) ;  /* 0x0000026000007945 */ /* 0x000fe20003800200 */
[----:B------:R-:W-:-:S03]  /*0aa0*/  IMAD.IADD R5, R7, 0x1, R0 ;  /* 0x0000000107057824 */ /* 0x000fc600078e0200 */
[----:B------:R-:W-:Y:S05]  /*0ab0*/  @!P1 BRA `(.L_x_8) ;  /* 0x00000000008c9947 */ /* 0x000fea0003800000 */
[----:B------:R-:W-:Y:S01]  /*0ac0*/  ISETP.GE.U32.AND P0, PT, R9, 0x8, PT ;  /* 0x000000080900780c */ /* 0x000fe20003f06070 */
[----:B------:R-:W-:Y:S01]  /*0ad0*/  BSSY.RECONVERGENT B1, `(.L_x_9) ;  /* 0x000000e000017945 */ /* 0x000fe20003800200 */
[----:B------:R-:W-:-:S04]  /*0ae0*/  LOP3.LUT R10, R6, 0x7, RZ, 0xc0, !PT ;  /* 0x00000007060a7812 */ /* 0x000fc800078ec0ff */
[----:B------:R-:W-:-:S07]  /*0af0*/  ISETP.NE.AND P1, PT, R10, RZ, PT ;  /* 0x000000ff0a00720c */ /* 0x000fce0003f25270 */
[----:B------:R-:W-:Y:S06]  /*0b00*/  @!P0 BRA `(.L_x_10) ;  /* 0x0000000000288947 */ /* 0x000fec0003800000 */
[C---:B------:R-:W-:Y:S02]  /*0b10*/  IMAD R9, R8.reuse, 0x4, R5 ;  /* 0x0000000408097824 */ /* 0x040fe400078e0205 */
[----:B------:R-:W-:-:S03]  /*0b20*/  VIADD R8, R8, 0x100 ;  /* 0x0000010008087836 */ /* 0x000fc60000000000 */
[----:B------:R0:W-:Y:S04]  /*0b30*/  STS [R9], RZ ;  /* 0x000000ff09007388 */ /* 0x0001e80000000800 */
[----:B------:R0:W-:Y:S04]  /*0b40*/  STS [R9+0x80], RZ ;  /* 0x000080ff09007388 */ /* 0x0001e80000000800 */
[----:B------:R0:W-:Y:S04]  /*0b50*/  STS [R9+0x100], RZ ;  /* 0x000100ff09007388 */ /* 0x0001e80000000800 */
[----:B------:R0:W-:Y:S04]  /*0b60*/  STS [R9+0x180], RZ ;  /* 0x000180ff09007388 */ /* 0x0001e80000000800 */
[----:B------:R0:W-:Y:S04]  /*0b70*/  STS [R9+0x200], RZ ;  /* 0x000200ff09007388 */ /* 0x0001e80000000800 */
[----:B------:R0:W-:Y:S04]  /*0b80*/  STS [R9+0x280], RZ ;  /* 0x000280ff09007388 */ /* 0x0001e80000000800 */
[----:B------:R0:W-:Y:S04]  /*0b90*/  STS [R9+0x300], RZ ;  /* 0x000300ff09007388 */ /* 0x0001e80000000800 */
[----:B------:R0:W-:Y:S02]  /*0ba0*/  STS [R9+0x380], RZ ;  /* 0x000380ff09007388 */ /* 0x0001e40000000800 */
.L_x_10:
[----:B------:R-:W-:Y:S05]  /*0bb0*/  BSYNC.RECONVERGENT B1 ;  /* 0x0000000000017941 */ /* 0x000fea0003800200 */
.L_x_9:
[----:B------:R-:W-:Y:S05]  /*0bc0*/  @!P1 BRA `(.L_x_8) ;  /* 0x0000000000489947 */ /* 0x000fea0003800000 */
[----:B------:R-:W-:Y:S02]  /*0bd0*/  ISETP.GE.U32.AND P0, PT, R10, 0x4, PT ;  /* 0x000000040a00780c */ /* 0x000fe40003f06070 */
[----:B------:R-:W-:-:S04]  /*0be0*/  LOP3.LUT R6, R6, 0x3, RZ, 0xc0, !PT ;  /* 0x0000000306067812 */ /* 0x000fc800078ec0ff */
[----:B------:R-:W-:-:S07]  /*0bf0*/  ISETP.NE.AND P1, PT, R6, RZ, PT ;  /* 0x000000ff0600720c */ /* 0x000fce0003f25270 */
[C---:B0-----:R-:W-:Y:S02]  /*0c00*/  @P0 IMAD R9, R8.reuse, 0x4, R5 ;  /* 0x0000000408090824 */ /* 0x041fe400078e0205 */
[----:B------:R-:W-:-:S03]  /*0c10*/  @P0 VIADD R8, R8, 0x80 ;  /* 0x0000008008080836 */ /* 0x000fc60000000000 */
[----:B------:R1:W-:Y:S04]  /*0c20*/  @P0 STS [R9], RZ ;  /* 0x000000ff09000388 */ /* 0x0003e80000000800 */
[----:B------:R1:W-:Y:S04]  /*0c30*/  @P0 STS [R9+0x80], RZ ;  /* 0x000080ff09000388 */ /* 0x0003e80000000800 */
[----:B------:R1:W-:Y:S04]  /*0c40*/  @P0 STS [R9+0x100], RZ ;  /* 0x000100ff09000388 */ /* 0x0003e80000000800 */
[----:B------:R1:W-:Y:S01]  /*0c50*/  @P0 STS [R9+0x180], RZ ;  /* 0x000180ff09000388 */ /* 0x0003e20000000800 */
[----:B------:R-:W-:Y:S05]  /*0c60*/  @!P1 BRA `(.L_x_8) ;  /* 0x0000000000209947 */ /* 0x000fea0003800000 */
[----:B------:R-:W-:Y:S02]  /*0c70*/  IMAD R0, R8, 0x4, R0 ;  /* 0x0000000408007824 */ /* 0x000fe400078e0200 */
[----:B------:R-:W-:Y:S02]  /*0c80*/  IMAD.MOV R6, RZ, RZ, -R6 ;  /* 0x000000ffff067224 */ /* 0x000fe400078e0a06 */
[----:B------:R-:W-:-:S07]  /*0c90*/  IMAD.IADD R0, R7, 0x1, R0 ;  /* 0x0000000107007824 */ /* 0x000fce00078e0200 */
.L_x_11:
[----:B------:R-:W-:Y:S01]  /*0ca0*/  VIADD R6, R6, 0x1 ;  /* 0x0000000106067836 */ /* 0x000fe20000000000 */
[----:B------:R0:W-:Y:S04]  /*0cb0*/  STS [R0], RZ ;  /* 0x000000ff00007388 */ /* 0x0001e80000000800 */
[----:B------:R-:W-:Y:S01]  /*0cc0*/  ISETP.NE.AND P0, PT, R6, RZ, PT ;  /* 0x000000ff0600720c */ /* 0x000fe20003f05270 */
[----:B0-----:R-:W-:-:S12]  /*0cd0*/  VIADD R0, R0, 0x80 ;  /* 0x0000008000007836 */ /* 0x001fd80000000000 */
[----:B------:R-:W-:Y:S05]  /*0ce0*/  @P0 BRA `(.L_x_11) ;  /* 0xfffffffc00ec0947 */ /* 0x000fea000383ffff */
.L_x_8:
[----:B------:R-:W-:Y:S05]  /*0cf0*/  BSYNC.RECONVERGENT B0 ;  /* 0x0000000000007941 */ /* 0x000fea0003800200 */
.L_x_7:
[----:B------:R-:W2:Y:S01]  /*0d00*/  LDCU UR5, c[0x0][0x3c4] ;  /* 0x00007880ff0577ac */ /* 0x000ea20008000800 */
[----:B-----5:R-:W-:Y:S01]  /*0d10*/  LOP3.LUT R27, R28, 0x7fffffff, RZ, 0x3c, !PT ;  /* 0x7fffffff1c1b7812 */ /* 0x020fe200078e3cff */
[----:B------:R-:W-:Y:S01]  /*0d20*/  BSSY.RECONVERGENT B0, `(.L_x_12) ;  /* 0x0000080000007945 */ /* 0x000fe20003800200 */
[----:B------:R-:W-:Y:S02]  /*0d30*/  LOP3.LUT R22, R29, 0x7fffffff, RZ, 0x3c, !PT ;  /* 0x7fffffff1d167812 */ /* 0x000fe400078e3cff */
[----:B------:R-:W-:Y:S02]  /*0d40*/  LOP3.LUT R21, R30, 0x7fffffff, RZ, 0x3c, !PT ;  /* 0x7fffffff1e157812 */ /* 0x000fe400078e3cff */
[----:B------:R-:W-:Y:S02]  /*0d50*/  LOP3.LUT R18, R31, 0x7fffffff, RZ, 0x3c, !PT ;  /* 0x7fffffff1f127812 */ /* 0x000fe400078e3cff */
[----:B------:R-:W-:Y:S02]  /*0d60*/  LOP3.LUT R20, R33, 0x7fffffff, RZ, 0x3c, !PT ;  /* 0x7fffffff21147812 */ /* 0x000fe400078e3cff */
[----:B------:R-:W-:-:S02]  /*0d70*/  LOP3.LUT R23, R32, 0x7fffffff, RZ, 0x3c, !PT ;  /* 0x7fffffff20177812 */ /* 0x000fc400078e3cff */
[----:B------:R-:W-:Y:S02]  /*0d80*/  LOP3.LUT R25, R34, 0x7fffffff, RZ, 0x3c, !PT ;  /* 0x7fffffff22197812 */ /* 0x000fe400078e3cff */
[----:B------:R-:W-:Y:S02]  /*0d90*/  LOP3.LUT R17, R36, 0x7fffffff, RZ, 0x3c, !PT ;  /* 0x7fffffff24117812 */ /* 0x000fe400078e3cff */
[----:B------:R-:W-:Y:S02]  /*0da0*/  LOP3.LUT R19, R38, 0x7fffffff, RZ, 0x3c, !PT ;  /* 0x7fffffff26137812 */ /* 0x000fe400078e3cff */
[----:B--2---:R-:W-:Y:S02]  /*0db0*/  SHF.R.U32.HI R49, RZ, UR5, R27 ;  /* 0x00000005ff317c19 */ /* 0x004fe4000801161b */
[----:B------:R-:W-:Y:S02]  /*0dc0*/  SHF.R.U32.HI R52, RZ, UR5, R22 ;  /* 0x00000005ff347c19 */ /* 0x000fe40008011616 */
[----:B------:R-:W-:-:S02]  /*0dd0*/  LOP3.LUT R49, R49, UR4, RZ, 0x30, !PT ;  /* 0x0000000431317c12 */ /* 0x000fc4000f8e30ff */
[----:B------:R-:W-:Y:S02]  /*0de0*/  LOP3.LUT R52, R52, UR4, RZ, 0x30, !PT ;  /* 0x0000000434347c12 */ /* 0x000fe4000f8e30ff */
[----:B------:R-:W-:Y:S01]  /*0df0*/  SHF.R.U32.HI R56, RZ, UR5, R21 ;  /* 0x00000005ff387c19 */ /* 0x000fe20008011615 */
[--C-:B------:R-:W-:Y:S01]  /*0e00*/  IMAD R0, R49, 0x4, R5.reuse ;  /* 0x0000000431007824 */ /* 0x100fe200078e0205 */
[----:B------:R-:W-:Y:S01]  /*0e10*/  SHF.R.U32.HI R48, RZ, UR5, R18 ;  /* 0x00000005ff307c19 */ /* 0x000fe20008011612 */
[----:B------:R-:W-:Y:S01]  /*0e20*/  IMAD R6, R52, 0x4, R5 ;  /* 0x0000000434067824 */ /* 0x000fe200078e0205 */
[----:B------:R-:W-:Y:S01]  /*0e30*/  LOP3.LUT R56, R56, UR4, RZ, 0x30, !PT ;  /* 0x0000000438387c12 */ /* 0x000fe2000f8e30ff */
[----:B------:R-:W-:Y:S01]  /*0e40*/  NOP ;  /* 0x0000000000007918 */ /* 0x000fe20000000000 */
[----:B01----:R-:W-:Y:S01]  /*0e50*/  SHF.R.U32.HI R9, RZ, UR5, R20 ;  /* 0x00000005ff097c19 */ /* 0x003fe20008011614 */
[----:B------:R0:W-:Y:S01]  /*0e60*/  ATOMS.POPC.INC.32 RZ, [R0+URZ] ;  /* 0x0000000000ff7f8c */ /* 0x0001e2000d8000ff */
[----:B------:R-:W-:-:S02]  /*0e70*/  LOP3.LUT R48, R48, UR4, RZ, 0x30, !PT ;  /* 0x0000000430307c12 */ /* 0x000fc4000f8e30ff */
[----:B------:R-:W-:Y:S01]  /*0e80*/  SHF.R.U32.HI R8, RZ, UR5, R23 ;  /* 0x00000005ff087c19 */ /* 0x000fe20008011617 */
[----:B------:R1:W-:Y:S01]  /*0e90*/  ATOMS.POPC.INC.32 RZ, [R6+URZ] ;  /* 0x0000000006ff7f8c */ /* 0x0003e2000d8000ff */
[----:B------:R-:W-:Y:S02]  /*0ea0*/  SHF.R.U32.HI R11, RZ, UR5, R25 ;  /* 0x00000005ff0b7c19 */ /* 0x000fe40008011619 */
[----:B------:R-:W-:Y:S01]  /*0eb0*/  LOP3.LUT R10, R9, UR4, RZ, 0x30, !PT ;  /* 0x00000004090a7c12 */ /* 0x000fe2000f8e30ff */
[--C-:B0-----:R-:W-:Y:S01]  /*0ec0*/  IMAD R0, R56, 0x4, R5.reuse ;  /* 0x0000000438007824 */ /* 0x101fe200078e0205 */
[----:B------:R-:W-:Y:S02]  /*0ed0*/  LOP3.LUT R8, R8, UR4, RZ, 0x30, !PT ;  /* 0x0000000408087c12 */ /* 0x000fe4000f8e30ff */
[----:B------:R-:W-:Y:S01]  /*0ee0*/  LOP3.LUT R12, R11, UR4, RZ, 0x30, !PT ;  /* 0x000000040b0c7c12 */ /* 0x000fe2000f8e30ff */
[--C-:B-1----:R-:W-:Y:S01]  /*0ef0*/  IMAD R6, R48, 0x4, R5.reuse ;  /* 0x0000000430067824 */ /* 0x102fe200078e0205 */
[----:B------:R0:W-:Y:S01]  /*0f00*/  ATOMS.POPC.INC.32 RZ, [R0+URZ] ;  /* 0x0000000000ff7f8c */ /* 0x0001e2000d8000ff */
[--C-:B------:R-:W-:Y:S01]  /*0f10*/  IMAD R9, R10, 0x4, R5.reuse ;  /* 0x000000040a097824 */ /* 0x100fe200078e0205 */
[----:B------:R-:W-:Y:S01]  /*0f20*/  LOP3.LUT R10, R35, 0x7fffffff, RZ, 0x3c, !PT ;  /* 0x7fffffff230a7812 */ /* 0x000fe200078e3cff */
[--C-:B------:R-:W-:Y:S01]  /*0f30*/  IMAD R8, R8, 0x4, R5.reuse ;  /* 0x0000000408087824 */ /* 0x100fe200078e0205 */
[----:B------:R1:W-:Y:S01]  /*0f40*/  ATOMS.POPC.INC.32 RZ, [R6+URZ] ;  /* 0x0000000006ff7f8c */ /* 0x0003e2000d8000ff */
[----:B------:R-:W-:Y:S01]  /*0f50*/  IMAD R11, R12, 0x4, R5 ;  /* 0x000000040c0b7824 */ /* 0x000fe200078e0205 */
[----:B------:R-:W-:-:S02]  /*0f60*/  LOP3.LUT R12, R37, 0x7fffffff, RZ, 0x3c, !PT ;  /* 0x7fffffff250c7812 */ /* 0x000fc400078e3cff */
[----:B------:R-:W-:Y:S01]  /*0f70*/  LOP3.LUT R16, R39, 0x7fffffff, RZ, 0x3c, !PT ;  /* 0x7fffffff27107812 */ /* 0x000fe200078e3cff */
[----:B------:R-:W-:Y:S01]  /*0f80*/  ATOMS.POPC.INC.32 RZ, [R8+URZ] ;  /* 0x0000000008ff7f8c */ /* 0x000fe2000d8000ff */
[----:B0-----:R-:W-:Y:S02]  /*0f90*/  SHF.R.U32.HI R0, RZ, UR5, R10 ;  /* 0x00000005ff007c19 */ /* 0x001fe4000801160a */
[----:B-1----:R-:W-:Y:S01]  /*0fa0*/  SHF.R.U32.HI R6, RZ, UR5, R17 ;  /* 0x00000005ff067c19 */ /* 0x002fe20008011611 */
[----:B------:R0:W-:Y:S01]  /*0fb0*/  ATOMS.POPC.INC.32 RZ, [R9+URZ] ;  /* 0x0000000009ff7f8c */ /* 0x0001e2000d8000ff */
[----:B------:R-:W-:Y:S02]  /*0fc0*/  SHF.R.U32.HI R14, RZ, UR5, R19 ;  /* 0x00000005ff0e7c19 */ /* 0x000fe40008011613 */
[----:B------:R-:W-:Y:S01]  /*0fd0*/  LOP3.LUT R6, R6, UR4, RZ, 0x30, !PT ;  /* 0x0000000406067c12 */ /* 0x000fe2000f8e30ff */
[----:B------:R1:W-:Y:S01]  /*0fe0*/  ATOMS.POPC.INC.32 RZ, [R11+URZ] ;  /* 0x000000000bff7f8c */ /* 0x0003e2000d8000ff */
[----:B------:R-:W-:-:S02]  /*0ff0*/  SHF.R.U32.HI R13, RZ, UR5, R12 ;  /* 0x00000005ff0d7c19 */ /* 0x000fc4000801160c */
[----:B------:R-:W-:Y:S02]  /*1000*/  LOP3.LUT R0, R0, UR4, RZ, 0x30, !PT ;  /* 0x0000000400007c12 */ /* 0x000fe4000f8e30ff */
[----:B0-----:R-:W-:Y:S02]  /*1010*/  SHF.R.U32.HI R9, RZ, UR5, R16 ;  /* 0x00000005ff097c19 */ /* 0x001fe40008011610 */
[----:B------:R-:W-:Y:S01]  /*1020*/  LOP3.LUT R50, R14, UR4, RZ, 0x30, !PT ;  /* 0x000000040e327c12 */ /* 0x000fe2000f8e30ff */
[--C-:B------:R-:W-:Y:S01]  /*1030*/  IMAD R14, R6, 0x4, R5.reuse ;  /* 0x00000004060e7824 */ /* 0x100fe200078e0205 */
[----:B------:R-:W-:Y:S01]  /*1040*/  LOP3.LUT R8, R13, UR4, RZ, 0x30, !PT ;  /* 0x000000040d087c12 */ /* 0x000fe2000f8e30ff */
[--C-:B------:R-:W-:Y:S01]  /*1050*/  IMAD R0, R0, 0x4, R5.reuse ;  /* 0x0000000400007824 */ /* 0x100fe200078e0205 */
[----:B------:R-:W-:Y:S01]  /*1060*/  LOP3.LUT R6, R9, UR4, RZ, 0x30, !PT ;  /* 0x0000000409067c12 */ /* 0x000fe2000f8e30ff */
[--C-:B------:R-:W-:Y:S01]  /*1070*/  IMAD R50, R50, 0x4, R5.reuse ;  /* 0x0000000432327824 */ /* 0x100fe200078e0205 */
[----:B------:R-:W-:Y:S01]  /*1080*/  LOP3.LUT R9, R40, 0x7fffffff, RZ, 0x3c, !PT ;  /* 0x7fffffff28097812 */ /* 0x000fe200078e3cff */
[--C-:B------:R-:W-:Y:S01]  /*1090*/  IMAD R26, R8, 0x4, R5.reuse ;  /* 0x00000004081a7824 */ /* 0x100fe200078e0205 */
[----:B------:R0:W-:Y:S01]  /*10a0*/  ATOMS.POPC.INC.32 RZ, [R0+URZ] ;  /* 0x0000000000ff7f8c */ /* 0x0001e2000d8000ff */
[----:B------:R-:W-:Y:S01]  /*10b0*/  IMAD R51, R6, 0x4, R5 ;  /* 0x0000000406337824 */ /* 0x000fe200078e0205 */
[----:B------:R-:W-:-:S02]  /*10c0*/  LOP3.LUT R6, R43, 0x7fffffff, RZ, 0x3c, !PT ;  /* 0x7fffffff2b067812 */ /* 0x000fc400078e3cff */
[----:B-1----:R-:W-:Y:S01]  /*10d0*/  LOP3.LUT R11, R44, 0x7fffffff, RZ, 0x3c, !PT ;  /* 0x7fffffff2c0b7812 */ /* 0x002fe200078e3cff */
[----:B------:R1:W-:Y:S01]  /*10e0*/  ATOMS.POPC.INC.32 RZ, [R14+URZ] ;  /* 0x000000000eff7f8c */ /* 0x0003e2000d8000ff */
[----:B------:R-:W-:Y:S02]  /*10f0*/  LOP3.LUT R8, R45, 0x7fffffff, RZ, 0x3c, !PT ;  /* 0x7fffffff2d087812 */ /* 0x000fe400078e3cff */
[----:B------:R-:W-:Y:S01]  /*1100*/  LOP3.LUT R13, R46, 0x7fffffff, RZ, 0x3c, !PT ;  /* 0x7fffffff2e0d7812 */ /* 0x000fe200078e3cff */
[----:B------:R2:W-:Y:S01]  /*1110*/  ATOMS.POPC.INC.32 RZ, [R26+URZ] ;  /* 0x000000001aff7f8c */ /* 0x0005e2000d8000ff */
[----:B0-----:R-:W-:Y:S02]  /*1120*/  SHF.R.U32.HI R0, RZ, UR5, R9 ;  /* 0x00000005ff007c19 */ /* 0x001fe40008011609 */
[----:B------:R-:W-:Y:S01]  /*1130*/  SHF.R.U32.HI R53, RZ, UR5, R11 ;  /* 0x00000005ff357c19 */ /* 0x000fe2000801160b */
[----:B-1----:R-:W0:Y:S01]  /*1140*/  LDC.64 R14, c[0x0][0x380] ;  /* 0x0000e000ff0e7b82 */ /* 0x002e220000000a00 */
[----:B------:R-:W-:Y:S01]  /*1150*/  SHF.R.U32.HI R55, RZ, UR5, R8 ;  /* 0x00000005ff377c19 */ /* 0x000fe20008011608 */
[----:B------:R1:W-:Y:S01]  /*1160*/  ATOMS.POPC.INC.32 RZ, [R50+URZ] ;  /* 0x0000000032ff7f8c */ /* 0x0003e2000d8000ff */
[----:B------:R-:W-:-:S02]  /*1170*/  SHF.R.U32.HI R57, RZ, UR5, R13 ;  /* 0x00000005ff397c19 */ /* 0x000fc4000801160d */
[----:B--2---:R-:W-:Y:S01]  /*1180*/  SHF.R.U32.HI R26, RZ, UR5, R6 ;  /* 0x00000005ff1a7c19 */ /* 0x004fe20008011606 */
[----:B------:R2:W-:Y:S01]  /*1190*/  ATOMS.POPC.INC.32 RZ, [R51+URZ] ;  /* 0x0000000033ff7f8c */ /* 0x0005e2000d8000ff */
[----:B------:R-:W-:Y:S02]  /*11a0*/  LOP3.LUT R0, R0, UR4, RZ, 0x30, !PT ;  /* 0x0000000400007c12 */ /* 0x000fe4000f8e30ff */
[----:B------:R-:W-:Y:S02]  /*11b0*/  LOP3.LUT R54, R26, UR4, RZ, 0x30, !PT ;  /* 0x000000041a367c12 */ /* 0x000fe4000f8e30ff */
[----:B------:R-:W-:Y:S01]  /*11c0*/  LOP3.LUT R58, R53, UR4, RZ, 0x30, !PT ;  /* 0x00000004353a7c12 */ /* 0x000fe2000f8e30ff */
[--C-:B------:R-:W-:Y:S01]  /*11d0*/  IMAD R53, R0, 0x4, R5.reuse ;  /* 0x0000000400357824 */ /* 0x100fe200078e0205 */
[----:B------:R-:W-:Y:S01]  /*11e0*/  ISETP.GT.U32.AND P2, PT, R3, 0xff, PT ;  /* 0x000000ff0300780c */ /* 0x000fe20003f44070 */
[--C-:B------:R-:W-:Y:S01]  /*11f0*/  IMAD R54, R54, 0x4, R5.reuse ;  /* 0x0000000436367824 */ /* 0x100fe200078e0205 */
[----:B------:R-:W-:Y:S01]  /*1200*/  LOP3.LUT R60, R55, UR4, RZ, 0x30, !PT ;  /* 0x00000004373c7c12 */ /* 0x000fe2000f8e30ff */
[--C-:B------:R-:W-:Y:S01]  /*1210*/  IMAD R58, R58, 0x4, R5.reuse ;  /* 0x000000043a3a7824 */ /* 0x100fe200078e0205 */
[----:B------:R-:W-:Y:S01]  /*1220*/  LOP3.LUT R26, R57, UR4, RZ, 0x30, !PT ;  /* 0x00000004391a7c12 */ /* 0x000fe2000f8e30ff */
[----:B------:R3:W-:Y:S01]  /*1230*/  ATOMS.POPC.INC.32 RZ, [R53+URZ] ;  /* 0x0000000035ff7f8c */ /* 0x0007e2000d8000ff */
[----:B-1----:R-:W-:Y:S01]  /*1240*/  P2R R50, PR, RZ, 0x4 ;  /* 0x00000004ff327803 */ /* 0x002fe20000000000 */
[----:B------:R-:W-:-:S02]  /*1250*/  IMAD R60, R60, 0x4, R5 ;  /* 0x000000043c3c7824 */ /* 0x000fc400078e0205 */
[----:B------:R-:W-:Y:S01]  /*1260*/  IMAD R5, R26, 0x4, R5 ;  /* 0x000000041a057824 */ /* 0x000fe200078e0205 */
[----:B------:R3:W-:Y:S01]  /*1270*/  ATOMS.POPC.INC.32 RZ, [R54+URZ] ;  /* 0x0000000036ff7f8c */ /* 0x0007e2000d8000ff */
[----:B--2---:R-:W-:Y:S02]  /*1280*/  IMAD R51, R3, 0x4, R7 ;  /* 0x0000000403337824 */ /* 0x004fe400078e0207 */
[----:B------:R-:W-:Y:S01]  /*1290*/  IMAD.MOV.U32 R0, RZ, RZ, RZ ;  /* 0x000000ffff007224 */ /* 0x000fe200078e00ff */
[----:B------:R3:W-:Y:S04]  /*12a0*/  ATOMS.POPC.INC.32 RZ, [R58+URZ] ;  /* 0x000000003aff7f8c */ /* 0x0007e8000d8000ff */
[----:B------:R3:W-:Y:S04]  /*12b0*/  ATOMS.POPC.INC.32 RZ, [R60+URZ] ;  /* 0x000000003cff7f8c */ /* 0x0007e8000d8000ff */
[----:B------:R3:W-:Y:S01]  /*12c0*/  ATOMS.POPC.INC.32 RZ, [R5+URZ] ;  /* 0x0000000005ff7f8c */ /* 0x0007e2000d8000ff */
[----:B------:R-:W-:Y:S06]  /*12d0*/  BAR.SYNC.DEFER_BLOCKING 0x0 ;  /* 0x0000000000007b1d */ /* 0x000fec0000010000 */
[----:B------:R-:W-:Y:S05]  /*12e0*/  @P2 BRA `(.L_x_13) ;  /* 0x00000000008c2947 */ /* 0x000fea0003800000 */
[----:B------:R-:W1:Y:S04]  /*12f0*/  LDS R0, [R51] ;  /* 0x0000000033007984 */ /* 0x000e680000000800 */
[----:B---3--:R-:W2:Y:S04]  /*1300*/  LDS R5, [R51+0x400] ;  /* 0x0004000033057984 */ /* 0x008ea80000000800 */
[----:B------:R-:W3:Y:S04]  /*1310*/  LDS R53, [R51+0x800] ;  /* 0x0008000033357984 */ /* 0x000ee80000000800 */
[----:B------:R-:W4:Y:S04]  /*1320*/  LDS R55, [R51+0xc00] ;  /* 0x000c000033377984 */ /* 0x000f280000000800 */
[----:B------:R-:W5:Y:S04]  /*1330*/  LDS R57, [R51+0x1000] ;  /* 0x0010000033397984 */ /* 0x000f680000000800 */
[----:B------:R-:W0:Y:S04]  /*1340*/  LDS R59, [R51+0x1400] ;  /* 0x00140000333b7984 */ /* 0x000e280000000800 */
[----:B------:R-:W-:Y:S04]  /*1350*/  LDS R61, [R51+0x2000] ;  /* 0x00200000333d7984 */ /* 0x000fe80000000800 */
[----:B------:R-:W-:Y:S04]  /*1360*/  LDS R63, [R51+0x2400] ;  /* 0x00240000333f7984 */ /* 0x000fe80000000800 */
[----:B------:R-:W-:Y:S04]  /*1370*/  LDS R65, [R51+0x2800] ;  /* 0x0028000033417984 */ /* 0x000fe80000000800 */
[----:B------:R-:W-:Y:S04]  /*1380*/  STS [R51], RZ ;  /* 0x000000ff33007388 */ /* 0x000fe80000000800 */
[----:B-1----:R-:W-:Y:S01]  /*1390*/  STS [R51+0x400], R0 ;  /* 0x0004000033007388 */ /* 0x002fe20000000800 */
[----:B--2---:R-:W-:-:S03]  /*13a0*/  IMAD.IADD R54, R0, 0x1, R5 ;  /* 0x0000000100367824 */ /* 0x004fc600078e0205 */
[----:B------:R-:W1:Y:S01]  /*13b0*/  LDS R5, [R51+0x1800] ;  /* 0x0018000033057984 */ /* 0x000e620000000800 */
[----:B---3--:R-:W-:-:S03]  /*13c0*/  IMAD.IADD R58, R54, 0x1, R53 ;  /* 0x00000001363a7824 */ /* 0x008fc600078e0235 */
[----:B------:R-:W2:Y:S01]  /*13d0*/  LDS R53, [R51+0x1c00] ;  /* 0x001c000033357984 */ /* 0x000ea20000000800 */
[----:B----4-:R-:W-:-:S03]  /*13e0*/  IMAD.IADD R60, R58, 0x1, R55 ;  /* 0x000000013a3c7824 */ /* 0x010fc600078e0237 */
[----:B------:R1:W-:Y:S01]  /*13f0*/  STS [R51+0x800], R54 ;  /* 0x0008003633007388 */ /* 0x0003e20000000800 */
[----:B-----5:R-:W-:-:S03]  /*1400*/  IMAD.IADD R62, R60, 0x1, R57 ;  /* 0x000000013c3e7824 */ /* 0x020fc600078e0239 */
[----:B------:R-:W3:Y:S01]  /*1410*/  LDS R55, [R51+0x2c00] ;  /* 0x002c000033377984 */ /* 0x000ee20000000800 */
[----:B0-----:R-:W-:-:S03]  /*1420*/  IMAD.IADD R64, R62, 0x1, R59 ;  /* 0x000000013e407824 */ /* 0x001fc600078e023b */
[----:B------:R0:W-:Y:S04]  /*1430*/  STS [R51+0xc00], R58 ;  /* 0x000c003a33007388 */ /* 0x0001e80000000800 */
[----:B------:R4:W-:Y:S04]  /*1440*/  STS [R51+0x1000], R60 ;  /* 0x0010003c33007388 */ /* 0x0009e80000000800 */
[----:B------:R4:W-:Y:S04]  /*1450*/  STS [R51+0x1400], R62 ;  /* 0x0014003e33007388 */ /* 0x0009e80000000800 */
[----:B------:R4:W-:Y:S01]  /*1460*/  STS [R51+0x1800], R64 ;  /* 0x0018004033007388 */ /* 0x0009e20000000800 */
[----:B-1----:R-:W-:-:S04]  /*1470*/  IMAD.IADD R54, R64, 0x1, R5 ;  /* 0x0000000140367824 */ /* 0x002fc800078e0205 */
[----:B--2---:R-:W-:Y:S01]  /*1480*/  IMAD.IADD R66, R54, 0x1, R53 ;  /* 0x0000000136427824 */ /* 0x004fe200078e0235 */
[----:B------:R4:W-:Y:S03]  /*1490*/  STS [R51+0x1c00], R54 ;  /* 0x001c003633007388 */ /* 0x0009e60000000800 */
[----:B------:R-:W-:Y:S01]  /*14a0*/  IMAD.IADD R68, R66, 0x1, R61 ;  /* 0x0000000142447824 */ /* 0x000fe200078e023d */
[----:B------:R4:W-:Y:S03]  /*14b0*/  STS [R51+0x2000], R66 ;  /* 0x0020004233007388 */ /* 0x0009e60000000800 */
[----:B------:R-:W-:Y:S01]  /*14c0*/  IMAD.IADD R70, R68, 0x1, R63 ;  /* 0x0000000144467824 */ /* 0x000fe200078e023f */
[----:B------:R4:W-:Y:S03]  /*14d0*/  STS [R51+0x2400], R68 ;  /* 0x0024004433007388 */ /* 0x0009e60000000800 */
[----:B0-----:R-:W-:Y:S01]  /*14e0*/  IMAD.IADD R58, R70, 0x1, R65 ;  /* 0x00000001463a7824 */ /* 0x001fe200078e0241 */
[----:B------:R4:W-:Y:S03]  /*14f0*/  STS [R51+0x2800], R70 ;  /* 0x0028004633007388 */ /* 0x0009e60000000800 */
[----:B---3--:R-:W-:Y:S01]  /*1500*/  IMAD.IADD R0, R58, 0x1, R55 ;  /* 0x000000013a007824 */ /* 0x008fe200078e0237 */
[----:B------:R4:W-:Y:S06]  /*1510*/  STS [R51+0x2c00], R58 ;  /* 0x002c003a33007388 */ /* 0x0009ec0000000800 */
.L_x_13:
[----:B------:R-:W-:Y:S05]  /*1520*/  BSYNC.RECONVERGENT B0 ;  /* 0x0000000000007941 */ /* 0x000fea0003800200 */
.L_x_12:
[----:B------:R-:W-:Y:S01]  /*1530*/  ISETP.NE.AND P0, PT, R0, 0x1980, PT ;  /* 0x000019800000780c */ /* 0x000fe20003f05270 */
[----:B---3--:R-:W-:Y:S01]  /*1540*/  IMAD R5, R42, 0x100, R3 ;  /* 0x000001002a057824 */ /* 0x008fe200078e0203 */
[----:B------:R-:W-:Y:S01]  /*1550*/  @!P2 LOP3.LUT R53, R0, 0x40000000, RZ, 0xfc, !PT ;  /* 0x400000000035a812 */ /* 0x000fe200078efcff */
[----:B------:R-:W-:Y:S01]  /*1560*/  IMAD R41, R41, 0x11, RZ ;  /* 0x0000001129297824 */ /* 0x000fe200078e02ff */
[----:B------:R-:W-:Y:S01]  /*1570*/  ISETP.LT.U32.AND P0, PT, R3, 0x100, !P0 ;  /* 0x000001000300780c */ /* 0x000fe20004701070 */
[----:B0-----:R-:W-:-:S03]  /*1580*/  IMAD.WIDE R14, R5, 0x4, R14 ;  /* 0x00000004050e7825 */ /* 0x001fc600078e020e */
[----:B------:R-:W-:Y:S01]  /*1590*/  LOP3.LUT R57, R41, R4, RZ, 0xfc, !PT ;  /* 0x0000000429397212 */ /* 0x000fe200078efcff */
[----:B----4-:R-:W-:Y:S01]  /*15a0*/  IMAD R54, R42, 0x1980, RZ ;  /* 0x000019802a367824 */ /* 0x010fe200078e02ff */
[----:B------:R0:W-:Y:S07]  /*15b0*/  @!P2 STG.E.STRONG.SYS desc[UR6][R14.64], R53 ;  /* 0x000000350e00a986 */ /* 0x0001ee000c115906 */
[----:B------:R-:W-:Y:S06]  /*15c0*/  BAR.RED.OR.DEFER_BLOCKING 0x0, P0 ;  /* 0x0000000000007b1d */ /* 0x000fec0000014800 */
[----:B------:R-:W1:Y:S01]  /*15d0*/  B2R.RESULT RZ, P0 ;  /* 0x0000000000ff731c */ /* 0x000e620000004000 */
[----:B------:R-:W-:-:S04]  /*15e0*/  IADD3 R4, P1, PT, R54, R57, RZ ;  /* 0x0000003936047210 */ /* 0x000fc80007f3e0ff */
[----:B------:R-:W-:Y:S01]  /*15f0*/  LEA.HI.X.SX32 R55, R54, RZ, 0x1, P1 ;  /* 0x000000ff36377211 */ /* 0x000fe200008f0eff */
[----:B------:R-:W-:-:S03]  /*1600*/  IMAD.SHL.U32 R5, R4, 0x4, RZ ;  /* 0x0000000404057824 */ /* 0x000fc600078e00ff */
[----:B------:R-:W-:Y:S01]  /*1610*/  SHF.L.U64.HI R4, R4, 0x2, R55 ;  /* 0x0000000204047819 */ /* 0x000fe20000010237 */
[----:B01----:R-:W-:Y:S06]  /*1620*/  @!P0 BRA `(.L_x_14) ;  /* 0x0000001000b48947 */ /* 0x003fec0003800000 */
[----:B------:R-:W0:Y:S01]  /*1630*/  LDCU.64 UR8, c[0x0][0x3b8] ;  /* 0x00007700ff0877ac */ /* 0x000e220008000a00 */
[----:B------:R-:W-:Y:S01]  /*1640*/  BSSY B1, `(.L_x_15) ;  /* 0x0000032000017945 */ /* 0x000fe20003800000 */
[----:B------:R-:W-:Y:S01]  /*1650*/  IMAD R13, R3, 0x8, R7 ;  /* 0x00000008030d7824 */ /* 0x000fe200078e0207 */
[----:B0-----:R-:W-:-:S04]  /*1660*/  IADD3 R8, P0, PT, R5, UR8, RZ ;  /* 0x0000000805087c10 */ /* 0x001fc8000ff1e0ff */
[----:B------:R-:W-:Y:S01]  /*1670*/  IADD3.X R9, PT, PT, R4, UR9, RZ, P0, !PT ;  /* 0x0000000904097c10 */ /* 0x000fe200087fe4ff */
[----:B------:R-:W-:Y:S08]  /*1680*/  @P2 BRA `(.L_x_16) ;  /* 0x0000000000b42947 */ /* 0x000ff00003800000 */
[----:B------:R-:W0:Y:S02]  /*1690*/  LDCU.64 UR8, c[0x0][0x398] ;  /* 0x00007300ff0877ac */ /* 0x000e240008000a00 */
[----:B0-----:R-:W-:-:S04]  /*16a0*/  LEA R10, P0, R3, UR8, 0x3 ;  /* 0x00000008030a7c11 */ /* 0x001fc8000f8018ff */
[----:B------:R-:W-:-:S05]  /*16b0*/  LEA.HI.X R11, R3, UR9, RZ, 0x3, P0 ;  /* 0x00000009030b7c11 */ /* 0x000fca00080f1cff */
[----:B------:R-:W2:Y:S01]  /*16c0*/  LDG.E.64 R4, desc[UR6][R10.64] ;  /* 0x000000060a047981 */ /* 0x000ea2000c1e1b00 */
[----:B------:R-:W-:-:S04]  /*16d0*/  ISETP.GT.U32.AND P0, PT, R3, R49, PT ;  /* 0x000000310300720c */ /* 0x000fc80003f04070 */
[----:B------:R-:W-:-:S04]  /*16e0*/  SEL R17, RZ, 0x1980, !P0 ;  /* 0x00001980ff117807 */ /* 0x000fc80004000000 */
[----:B--2---:R-:W-:Y:S01]  /*16f0*/  IADD3 R4, P0, PT, R4, -R17, RZ ;  /* 0x8000001104047210 */ /* 0x004fe20007f1e0ff */
[----:B------:R-:W-:-:S03]  /*1700*/  IMAD.MOV.U32 R17, RZ, RZ, R0 ;  /* 0x000000ffff117224 */ /* 0x000fc600078e0000 */
[----:B------:R-:W-:Y:S02]  /*1710*/  IADD3.X R5, PT, PT, R5, -0x1, RZ, P0, !PT ;  /* 0xffffffff05057810 */ /* 0x000fe400007fe4ff */
[----:B------:R-:W-:-:S03]  /*1720*/  ISETP.GE.AND P0, PT, R42, 0x1, PT ;  /* 0x000000012a00780c */ /* 0x000fc60003f06270 */
[----:B------:R0:W-:Y:S10]  /*1730*/  STS.64 [R13+0x6600], R4 ;  /* 0x006600040d007388 */ /* 0x0001f40000000a00 */
[----:B------:R-:W-:Y:S05]  /*1740*/  @!P0 BRA `(.L_x_17) ;  /* 0x00000000006c8947 */ /* 0x000fea0003800000 */
[----:B------:R-:W-:Y:S01]  /*1750*/  BSSY B0, `(.L_x_18) ;  /* 0x0000019000007945 */ /* 0x000fe20003800000 */
[----:B------:R-:W-:Y:S02]  /*1760*/  IMAD.MOV.U32 R6, RZ, RZ, -0x1 ;  /* 0xffffffffff067424 */ /* 0x000fe400078e00ff */
[----:B------:R-:W-:Y:S02]  /*1770*/  IMAD.MOV.U32 R10, RZ, RZ, R42 ;  /* 0x000000ffff0a7224 */ /* 0x000fe400078e002a */
[----:B------:R-:W-:-:S07]  /*1780*/  IMAD.MOV.U32 R17, RZ, RZ, R0 ;  /* 0x000000ffff117224 */ /* 0x000fce00078e0000 */
.L_x_22:
[----:B0-----:R-:W0:Y:S01]  /*1790*/  LDC.64 R4, c[0x0][0x380] ;  /* 0x0000e000ff047b82 */ /* 0x001e220000000a00 */
[----:B------:R-:W-:Y:S01]  /*17a0*/  VIADD R19, R10, 0xffffffff ;  /* 0xffffffff0a137836 */ /* 0x000fe20000000000 */
[----:B------:R-:W-:Y:S03]  /*17b0*/  BSSY B2, `(.L_x_19) ;  /* 0x0000008000027945 */ /* 0x000fe60003800000 */
[----:B------:R-:W-:-:S04]  /*17c0*/  IMAD R11, R19, 0x100, R3 ;  /* 0x00000100130b7824 */ /* 0x000fc800078e0203 */
[----:B0-----:R-:W-:-:S07]  /*17d0*/  IMAD.WIDE R4, R11, 0x4, R4 ;  /* 0x000000040b047825 */ /* 0x001fce00078e0204 */
.L_x_20:
[----:B------:R-:W-:Y:S05]  /*17e0*/  YIELD ;  /* 0x0000000000007946 */ /* 0x000fea0003800000 */
[----:B------:R0:W-:Y:S06]  /*17f0*/  MEMBAR.SC.CTA ;  /* 0x0000000000007992 */ /* 0x0001ec0000000000 */
[----:B0-----:R-:W2:Y:S02]  /*1800*/  LDG.E.STRONG.SYS R11, desc[UR6][R4.64] ;  /* 0x00000006040b7981 */ /* 0x001ea4000c1f5900 */
[----:B--2---:R-:W-:-:S13]  /*1810*/  ISETP.NE.AND P0, PT, R11, RZ, PT ;  /* 0x000000ff0b00720c */ /* 0x004fda0003f05270 */
[----:B------:R-:W-:Y:S05]  /*1820*/  @!P0 BRA `(.L_x_20) ;  /* 0xfffffffc00ec8947 */ /* 0x000fea000383ffff */
[----:B------:R-:W-:Y:S05]  /*1830*/  BSYNC B2 ;  /* 0x0000000000027941 */ /* 0x000fea0003800000 */
.L_x_19:
[----:B------:R-:W-:Y:S01]  /*1840*/  BSSY.RECONVERGENT B2, `(.L_x_21) ;  /* 0x0000006000027945 */ /* 0x000fe20003800200 */
[C---:B------:R-:W-:Y:S02]  /*1850*/  ISETP.GT.AND P0, PT, R11.reuse, -0x1, PT ;  /* 0xffffffff0b00780c */ /* 0x040fe40003f04270 */
[----:B------:R-:W-:Y:S01]  /*1860*/  LOP3.LUT R4, R11, 0x3fffffff, RZ, 0xc0, !PT ;  /* 0x3fffffff0b047812 */ /* 0x000fe200078ec0ff */
[----:B------:R-:W-:Y:S05]  /*1870*/  WARPSYNC.EXCLUSIVE R6 ;  /* 0x0000000006007348 */ /* 0x000fea0003a00000 */
[----:B------:R-:W-:-:S05]  /*1880*/  IMAD.IADD R17, R4, 0x1, R17 ;  /* 0x0000000104117824 */ /* 0x000fca00078e0211 */
[----:B------:R-:W-:-:S07]  /*1890*/  VOTE.ANY R6, PT, P0 ;  /* 0x0000000000067806 */ /* 0x000fce00000e0100 */
[----:B------:R-:W-:Y:S05]  /*18a0*/  BSYNC.RECONVERGENT B2 ;  /* 0x0000000000027941 */ /* 0x000fea0003800200 */
.L_x_21:
[----:B------:R-:W-:Y:S01]  /*18b0*/  ISETP.GT.U32.AND P1, PT, R10, 0x1, PT ;  /* 0x000000010a00780c */ /* 0x000fe20003f24070 */
[----:B------:R-:W-:-:S12]  /*18c0*/  IMAD.MOV.U32 R10, RZ, RZ, R19 ;  /* 0x000000ffff0a7224 */ /* 0x000fd800078e0013 */
[----:B------:R-:W-:Y:S05]  /*18d0*/  @P0 BRA P1, `(.L_x_22) ;  /* 0xfffffffc00ac0947 */ /* 0x000fea000083ffff */
[----:B------:R-:W-:Y:S05]  /*18e0*/  BSYNC B0 ;  /* 0x0000000000007941 */ /* 0x000fea0003800000 */
.L_x_18:
[----:B------:R1:W2:Y:S02]  /*18f0*/  LDS.64 R4, [R13+0x6600] ;  /* 0x006600000d047984 */ /* 0x0002a40000000a00 */
.L_x_17:
[C---:B------:R-:W-:Y:S01]  /*1900*/  IMAD.IADD R19, R17.reuse, 0x1, -R0 ;  /* 0x0000000111137824 */ /* 0x040fe200078e0a00 */
[----:B------:R-:W-:-:S04]  /*1910*/  LOP3.LUT R11, R17, 0x80000000, RZ, 0xfc, !PT ;  /* 0x80000000110b7812 */ /* 0x000fc800078efcff */
[C---:B0-2---:R-:W-:Y:S01]  /*1920*/  IADD3 R4, P0, PT, R19.reuse, R4, RZ ;  /* 0x0000000413047210 */ /* 0x045fe20007f1e0ff */
[----:B------:R0:W-:Y:S03]  /*1930*/  STG.E.STRONG.SYS desc[UR6][R14.64], R11 ;  /* 0x0000000b0e007986 */ /* 0x0001e6000c115906 */
[----:B------:R-:W-:-:S05]  /*1940*/  LEA.HI.X.SX32 R5, R19, R5, 0x1, P0 ;  /* 0x0000000513057211 */ /* 0x000fca00000f0eff */
[----:B------:R0:W-:Y:S04]  /*1950*/  STS.64 [R13+0x6600], R4 ;  /* 0x006600040d007388 */ /* 0x0001e80000000a00 */
.L_x_16:
[----:B------:R-:W-:Y:S05]  /*1960*/  BSYNC B1 ;  /* 0x0000000000017941 */ /* 0x000fea0003800000 */
.L_x_15:
[----:B0-----:R-:W0:Y:S01]  /*1970*/  LDC R5, c[0x0][0x3c0] ;  /* 0x0000f000ff057b82 */ /* 0x001e220000000800 */
[----:B------:R-:W-:-:S07]  /*1980*/  IMAD R4, R49, 0x8, R7 ;  /* 0x0000000831047824 */ /* 0x000fce00078e0207 */
[----:B------:R-:W2:Y:S01]  /*1990*/  LDC.64 R16, c[0x0][0x390] ;  /* 0x0000e400ff107b82 */ /* 0x000ea20000000a00 */
[----:B0-----:R-:W-:Y:S02]  /*19a0*/  ISETP.GE.AND P0, PT, R47, R5, PT ;  /* 0x000000052f00720c */ /* 0x001fe40003f06270 */
[----:B--2---:R-:W-:-:S04]  /*19b0*/  ISETP.EQ.U32.AND P1, PT, R16, RZ, PT ;  /* 0x000000ff1000720c */ /* 0x004fc80003f22070 */
[----:B------:R-:W-:-:S04]  /*19c0*/  ISETP.EQ.OR.EX P0, PT, R17, RZ, !P0, P1 ;  /* 0x000000ff1100720c */ /* 0x000fc80004702710 */
[----:B------:R-:W-:-:S13]  /*19d0*/  ISETP.GT.U32.OR P0, PT, R3, 0xff, P0 ;  /* 0x000000ff0300780c */ /* 0x000fda0000704470 */
[----:B------:R-:W-:Y:S05]  /*19e0*/  @P0 BRA `(.L_x_23) ;  /* 0x0000000000240947 */ /* 0x000fea0003800000 */
[----:B------:R-:W0:Y:S01]  /*19f0*/  LDS.64 R10, [R13+0x6600] ;  /* 0x006600000d0a7984 */ /* 0x000e220000000a00 */
[C---:B------:R-:W-:Y:S02]  /*1a00*/  ISETP.GT.U32.AND P0, PT, R3.reuse, R49, PT ;  /* 0x000000310300720c */ /* 0x040fe40003f04070 */
[C---:B------:R-:W-:Y:S02]  /*1a10*/  LEA R6, P2, R3.reuse, R16, 0x3 ;  /* 0x0000001003067211 */ /* 0x040fe400078418ff */
[----:B------:R-:W-:Y:S02]  /*1a20*/  SEL R7, RZ, 0x1980, !P0 ;  /* 0x00001980ff077807 */ /* 0x000fe40004000000 */
[--C-:B------:R-:W-:Y:S02]  /*1a30*/  SHF.R.S32.HI R15, RZ, 0x1f, R0.reuse ;  /* 0x0000001fff0f7819 */ /* 0x100fe40000011400 */
[----:B0-----:R-:W-:Y:S02]  /*1a40*/  IADD3 R2, P0, P1, R10, R7, R0 ;  /* 0x000000070a027210 */ /* 0x001fe4000791e000 */
[----:B------:R-:W-:-:S02]  /*1a50*/  LEA.HI.X R7, R3, R17, RZ, 0x3, P2 ;  /* 0x0000001103077211 */ /* 0x000fc400010f1cff */
[----:B------:R-:W-:-:S05]  /*1a60*/  IADD3.X R3, PT, PT, R11, RZ, R15, P0, P1 ;  /* 0x000000ff0b037210 */ /* 0x000fca00007e240f */
[----:B------:R0:W-:Y:S04]  /*1a70*/  STG.E.64 desc[UR6][R6.64], R2 ;  /* 0x0000000206007986 */ /* 0x0001e8000c101b06 */
.L_x_23:
[----:B------:R-:W-:Y:S05]  /*1a80*/  WARPSYNC.ALL ;  /* 0x0000000000007948 */ /* 0x000fea0003800000 */
[----:B------:R-:W-:Y:S01]  /*1a90*/  BAR.SYNC.DEFER_BLOCKING 0x0 ;  /* 0x0000000000007b1d */ /* 0x000fe20000010000 */
[----:B------:R-:W-:-:S05]  /*1aa0*/  ISETP.GT.AND P0, PT, R47, R5, PT ;  /* 0x000000052f00720c */ /* 0x000fca0003f04270 */
[----:B0-----:R0:W2:Y:S08]  /*1ab0*/  LDS.64 R2, [R4+0x6600] ;  /* 0x0066000004027984 */ /* 0x0010b00000000a00 */
[----:B0-----:R-:W-:Y:S05]  /*1ac0*/  @P0 BRA `(.L_x_24) ;  /* 0x00000000005c0947 */ /* 0x001fea0003800000 */
[----:B------:R-:W0:Y:S01]  /*1ad0*/  LDCU.64 UR4, c[0x0][0x3a0] ;  /* 0x00007400ff0477ac */ /* 0x000e220008000a00 */
[----:B--2---:R-:W-:-:S05]  /*1ae0*/  IADD3 R0, P1, PT, R57, R2, RZ ;  /* 0x0000000239007210 */ /* 0x004fca0007f3e0ff */
[----:B------:R-:W-:Y:S01]  /*1af0*/  IMAD.X R7, RZ, RZ, R3, P1 ;  /* 0x000000ffff077224 */ /* 0x000fe200008e0603 */
[----:B0-----:R-:W-:-:S04]  /*1b00*/  LEA R2, P1, R0, UR4, 0x2 ;  /* 0x0000000400027c11 */ /* 0x001fc8000f8210ff */
[----:B------:R-:W-:-:S05]  /*1b10*/  LEA.HI.X R3, R0, UR5, R7, 0x2, P1 ;  /* 0x0000000500037c11 */ /* 0x000fca00088f1407 */
[----:B------:R2:W-:Y:S04]  /*1b20*/  STG.E desc[UR6][R2.64], R28 ;  /* 0x0000001c02007986 */ /* 0x0005e8000c101906 */
        /* <DEDUP_REMOVED lines=15> */
[----:B------:R2:W-:Y:S01]  /*1c20*/  STG.E desc[UR6][R2.64+0x800], R46 ;  /* 0x0008002e02007986 */ /* 0x0005e2000c101906 */
[----:B------:R-:W-:Y:S05]  /*1c30*/  BRA `(.L_x_25) ;  /* 0x0000000000e07947 */ /* 0x000fea0003800000 */
.L_x_24:
[----:B------:R-:W0:Y:S01]  /*1c40*/  LDCU.64 UR4, c[0x0][0x3a0] ;  /* 0x00007400ff0477ac */ /* 0x000e220008000a00 */
[----:B------:R-:W-:Y:S01]  /*1c50*/  IMAD R4, R42, -0x1980, R5 ;  /* 0xffffe6802a047824 */ /* 0x000fe200078e0205 */
[C---:B--2---:R-:W-:Y:S01]  /*1c60*/  IADD3 R0, P1, PT, R57.reuse, R2, RZ ;  /* 0x0000000239007210 */ /* 0x044fe20007f3e0ff */
[C---:B------:R-:W-:Y:S02]  /*1c70*/  VIADD R11, R57.reuse, 0x20 ;  /* 0x00000020390b7836 */ /* 0x040fe40000000000 */
[C---:B-1----:R-:W-:Y:S01]  /*1c80*/  VIADD R13, R57.reuse, 0x40 ;  /* 0x00000040390d7836 */ /* 0x042fe20000000000 */
[-C--:B------:R-:W-:Y:S01]  /*1c90*/  ISETP.GE.AND P5, PT, R57, R4.reuse, PT ;  /* 0x000000043900720c */ /* 0x080fe20003fa6270 */
[----:B------:R-:W-:Y:S01]  /*1ca0*/  IMAD.X R7, RZ, RZ, R3, P1 ;  /* 0x000000ffff077224 */ /* 0x000fe200008e0603 */
[-C--:B------:R-:W-:Y:S01]  /*1cb0*/  ISETP.GE.AND P4, PT, R11, R4.reuse, PT ;  /* 0x000000040b00720c */ /* 0x080fe20003f86270 */
[----:B------:R-:W-:Y:S01]  /*1cc0*/  VIADD R11, R57, 0x60 ;  /* 0x00000060390b7836 */ /* 0x000fe20000000000 */
[----:B------:R-:W-:Y:S01]  /*1cd0*/  ISETP.GE.AND P3, PT, R13, R4, PT ;  /* 0x000000040d00720c */ /* 0x000fe20003f66270 */
[----:B------:R-:W-:-:S02]  /*1ce0*/  VIADD R13, R57, 0x80 ;  /* 0x00000080390d7836 */ /* 0x000fc40000000000 */
[----:B------:R-:W-:Y:S01]  /*1cf0*/  VIADD R15, R57, 0xa0 ;  /* 0x000000a0390f7836 */ /* 0x000fe20000000000 */
[-C--:B------:R-:W-:Y:S01]  /*1d00*/  ISETP.GE.AND P2, PT, R11, R4.reuse, PT ;  /* 0x000000040b00720c */ /* 0x080fe20003f46270 */
[----:B------:R-:W-:Y:S01]  /*1d10*/  VIADD R11, R57, 0xc0 ;  /* 0x000000c0390b7836 */ /* 0x000fe20000000000 */
[C---:B0-----:R-:W-:Y:S02]  /*1d20*/  LEA R2, P1, R0.reuse, UR4, 0x2 ;  /* 0x0000000400027c11 */ /* 0x041fe4000f8210ff */
[-C--:B------:R-:W-:Y:S02]  /*1d30*/  ISETP.GE.AND P6, PT, R15, R4.reuse, PT ;  /* 0x000000040f00720c */ /* 0x080fe40003fc6270 */
[----:B------:R-:W-:Y:S02]  /*1d40*/  LEA.HI.X R3, R0, UR5, R7, 0x2, P1 ;  /* 0x0000000500037c11 */ /* 0x000fe400088f1407 */
[----:B------:R-:W-:Y:S01]  /*1d50*/  ISETP.GE.AND P1, PT, R13, R4, PT ;  /* 0x000000040d00720c */ /* 0x000fe20003f26270 */
[----:B------:R-:W-:-:S02]  /*1d60*/  VIADD R13, R57, 0xe0 ;  /* 0x000000e0390d7836 */ /* 0x000fc40000000000 */
[----:B------:R0:W-:Y:S01]  /*1d70*/  @!P5 STG.E desc[UR6][R2.64], R28 ;  /* 0x0000001c0200d986 */ /* 0x0001e2000c101906 */
[-C--:B------:R-:W-:Y:S01]  /*1d80*/  ISETP.GE.AND P5, PT, R11, R4.reuse, PT ;  /* 0x000000040b00720c */ /* 0x080fe20003fa6270 */
[----:B------:R-:W-:Y:S02]  /*1d90*/  VIADD R11, R57, 0x100 ;  /* 0x00000100390b7836 */ /* 0x000fe40000000000 */
[----:B------:R0:W-:Y:S01]  /*1da0*/  @!P4 STG.E desc[UR6][R2.64+0x80], R29 ;  /* 0x0000801d0200c986 */ /* 0x0001e2000c101906 */
[-C--:B------:R-:W-:Y:S01]  /*1db0*/  ISETP.GE.AND P4, PT, R13, R4.reuse, PT ;  /* 0x000000040d00720c */ /* 0x080fe20003f86270 */
[----:B------:R-:W-:Y:S02]  /*1dc0*/  VIADD R13, R57, 0x120 ;  /* 0x00000120390d7836 */ /* 0x000fe40000000000 */
[----:B------:R0:W-:Y:S01]  /*1dd0*/  @!P3 STG.E desc[UR6][R2.64+0x100], R30 ;  /* 0x0001001e0200b986 */ /* 0x0001e2000c101906 */
        /* <DEDUP_REMOVED lines=21> */
[----:B------:R-:W-:-:S03]  /*1f30*/  ISETP.GE.AND P2, PT, R13, R4, PT ;  /* 0x000000040d00720c */ /* 0x000fc60003f46270 */
[----:B------:R0:W-:Y:S01]  /*1f40*/  @!P1 STG.E desc[UR6][R2.64+0x500], R38 ;  /* 0x0005002602009986 */ /* 0x0001e2000c101906 */
[----:B------:R-:W-:-:S03]  /*1f50*/  ISETP.GE.AND P1, PT, R11, R4, PT ;  /* 0x000000040b00720c */ /* 0x000fc60003f26270 */
[----:B------:R0:W-:Y:S04]  /*1f60*/  @!P6 STG.E desc[UR6][R2.64+0x580], R39 ;  /* 0x000580270200e986 */ /* 0x0001e8000c101906 */
[----:B------:R0:W-:Y:S04]  /*1f70*/  @!P5 STG.E desc[UR6][R2.64+0x600], R40 ;  /* 0x000600280200d986 */ /* 0x0001e8000c101906 */
[----:B------:R0:W-:Y:S04]  /*1f80*/  @!P4 STG.E desc[UR6][R2.64+0x680], R43 ;  /* 0x0006802b0200c986 */ /* 0x0001e8000c101906 */
[----:B------:R0:W-:Y:S04]  /*1f90*/  @!P3 STG.E desc[UR6][R2.64+0x700], R44 ;  /* 0x0007002c0200b986 */ /* 0x0001e8000c101906 */
[----:B------:R0:W-:Y:S04]  /*1fa0*/  @!P2 STG.E desc[UR6][R2.64+0x780], R45 ;  /* 0x0007802d0200a986 */ /* 0x0001e8000c101906 */
[----:B------:R0:W-:Y:S02]  /*1fb0*/  @!P1 STG.E desc[UR6][R2.64+0x800], R46 ;  /* 0x0008002e02009986 */ /* 0x0001e4000c101906 */
.L_x_25:
[----:B------:R-:W-:Y:S05]  /*1fc0*/  @P0 BRA `(.L_x_26) ;  /* 0x0000000000480947 */ /* 0x000fea0003800000 */
[----:B------:R3:W5:Y:S04]  /*1fd0*/  LDG.E R11, desc[UR6][R8.64] ;  /* 0x00000006080b7981 */ /* 0x000768000c1e1900 */
[----:B-1----:R3:W5:Y:S04]  /*1fe0*/  LDG.E R13, desc[UR6][R8.64+0x80] ;  /* 0x00008006080d7981 */ /* 0x002768000c1e1900 */
[----:B------:R3:W5:Y:S04]  /*1ff0*/  LDG.E R15, desc[UR6][R8.64+0x100] ;  /* 0x00010006080f7981 */ /* 0x000768000c1e1900 */
[----:B------:R3:W5:Y:S04]  /*2000*/  LDG.E R17, desc[UR6][R8.64+0x180] ;  /* 0x0001800608117981 */ /* 0x000768000c1e1900 */
[----:B------:R3:W5:Y:S04]  /*2010*/  LDG.E R19, desc[UR6][R8.64+0x200] ;  /* 0x0002000608137981 */ /* 0x000768000c1e1900 */
[----:B------:R3:W5:Y:S04]  /*2020*/  LDG.E R21, desc[UR6][R8.64+0x280] ;  /* 0x0002800608157981 */ /* 0x000768000c1e1900 */
[----:B------:R3:W5:Y:S04]  /*2030*/  LDG.E R23, desc[UR6][R8.64+0x300] ;  /* 0x0003000608177981 */ /* 0x000768000c1e1900 */
[----:B------:R3:W5:Y:S04]  /*2040*/  LDG.E R25, desc[UR6][R8.64+0x380] ;  /* 0x0003800608197981 */ /* 0x000768000c1e1900 */
[----:B------:R3:W5:Y:S04]  /*2050*/  LDG.E R27, desc[UR6][R8.64+0x400] ;  /* 0x00040006081b7981 */ /* 0x000768000c1e1900 */
[----:B0-2---:R3:W5:Y:S04]  /*2060*/  LDG.E R29, desc[UR6][R8.64+0x480] ;  /* 0x00048006081d7981 */ /* 0x005768000c1e1900 */
        /* <DEDUP_REMOVED lines=8> */
.L_x_26:
[----:B------:R-:W-:Y:S02]  /*20f0*/  IMAD.IADD R54, R5, 0x1, -R54 ;  /* 0x0000000105367824 */ /* 0x000fe400078e0a36 */
[C---:B0-2---:R-:W-:Y:S02]  /*2100*/  VIADD R3, R57.reuse, 0x20 ;  /* 0x0000002039037836 */ /* 0x045fe40000000000 */
[C---:B------:R-:W-:Y:S01]  /*2110*/  VIADD R45, R57.reuse, 0x40 ;  /* 0x00000040392d7836 */ /* 0x040fe20000000000 */
[CC--:B------:R-:W-:Y:S01]  /*2120*/  ISETP.GE.AND P5, PT, R57.reuse, R54.reuse, PT ;  /* 0x000000363900720c */ /* 0x0c0fe20003fa6270 */
[----:B------:R-:W-:Y:S01]  /*2130*/  VIADD R47, R57, 0x80 ;  /* 0x00000080392f7836 */ /* 0x000fe20000000000 */
[-C--:B------:R-:W-:Y:S01]  /*2140*/  ISETP.GE.AND P4, PT, R3, R54.reuse, PT ;  /* 0x000000360300720c */ /* 0x080fe20003f86270 */
[----:B------:R-:W-:Y:S01]  /*2150*/  VIADD R3, R57, 0x60 ;  /* 0x0000006039037836 */ /* 0x000fe20000000000 */
[-C--:B------:R-:W-:Y:S01]  /*2160*/  ISETP.GE.AND P3, PT, R45, R54.reuse, PT ;  /* 0x000000362d00720c */ /* 0x080fe20003f66270 */
[----:B------:R-:W-:Y:S01]  /*2170*/  VIADD R45, R57, 0xa0 ;  /* 0x000000a0392d7836 */ /* 0x000fe20000000000 */
[----:B------:R-:W-:-:S02]  /*2180*/  ISETP.GE.AND P1, PT, R47, R54, PT ;  /* 0x000000362f00720c */ /* 0x000fc40003f26270 */
[-C--:B------:R-:W-:Y:S01]  /*2190*/  ISETP.GE.AND P2, PT, R3, R54.reuse, PT ;  /* 0x000000360300720c */ /* 0x080fe20003f46270 */
[----:B------:R-:W-:Y:S01]  /*21a0*/  VIADD R3, R57, 0xc0 ;  /* 0x000000c039037836 */ /* 0x000fe20000000000 */
[-C--:B------:R-:W-:Y:S01]  /*21b0*/  ISETP.GE.AND P6, PT, R45, R54.reuse, PT ;  /* 0x000000362d00720c */ /* 0x080fe20003fc6270 */
[----:B------:R-:W-:Y:S02]  /*21c0*/  VIADD R45, R57, 0xe0 ;  /* 0x000000e0392d7836 */ /* 0x000fe40000000000 */
[----:B------:R0:W5:Y:S01]  /*21d0*/  @!P5 LDG.E R11, desc[UR6][R8.64] ;  /* 0x00000006080bd981 */ /* 0x000162000c1e1900 */
[-C--:B------:R-:W-:Y:S01]  /*21e0*/  ISETP.GE.AND P5, PT, R3, R54.reuse, PT ;  /* 0x000000360300720c */ /* 0x080fe20003fa6270 */
[----:B------:R-:W-:Y:S02]  /*21f0*/  VIADD R3, R57, 0x100 ;  /* 0x0000010039037836 */ /* 0x000fe40000000000 */
[----:B-1----:R0:W5:Y:S01]  /*2200*/  @!P4 LDG.E R13, desc[UR6][R8.64+0x80] ;  /* 0x00008006080dc981 */ /* 0x002162000c1e1900 */
[----:B------:R-:W-:Y:S01]  /*2210*/  ISETP.GE.AND P4, PT, R45, R54, PT ;  /* 0x000000362d00720c */ /* 0x000fe20003f86270 */
[----:B------:R-:W-:-:S02]  /*2220*/  VIADD R45, R57, 0x120 ;  /* 0x00000120392d7836 */ /* 0x000fc40000000000 */
[----:B------:R0:W5:Y:S01]  /*2230*/  @!P3 LDG.E R15, desc[UR6][R8.64+0x100] ;  /* 0x00010006080fb981 */ /* 0x000162000c1e1900 */
[-C--:B------:R-:W-:Y:S01]  /*2240*/  ISETP.GE.AND P3, PT, R3, R54.reuse, PT ;  /* 0x000000360300720c */ /* 0x080fe20003f66270 */
[----:B------:R-:W-:Y:S02]  /*2250*/  VIADD R3, R57, 0x140 ;  /* 0x0000014039037836 */ /* 0x000fe40000000000 */
[----:B------:R0:W5:Y:S01]  /*2260*/  @!P2 LDG.E R17, desc[UR6][R8.64+0x180] ;  /* 0x000180060811a981 */ /* 0x000162000c1e1900 */
[-C--:B------:R-:W-:Y:S01]  /*2270*/  ISETP.GE.AND P2, PT, R45, R54.reuse, PT ;  /* 0x000000362d00720c */ /* 0x080fe20003f46270 */
[----:B------:R-:W-:Y:S02]  /*2280*/  VIADD R45, R57, 0x160 ;  /* 0x00000160392d7836 */ /* 0x000fe40000000000 */
[----:B------:R0:W5:Y:S01]  /*2290*/  @!P1 LDG.E R19, desc[UR6][R8.64+0x200] ;  /* 0x0002000608139981 */ /* 0x000162000c1e1900 */
        /* <DEDUP_REMOVED lines=15> */
[----:B------:R-:W-:-:S03]  /*2390*/  ISETP.GE.AND P2, PT, R45, R54, PT ;  /* 0x000000362d00720c */ /* 0x000fc60003f46270 */
[----:B------:R0:W5:Y:S01]  /*23a0*/  @!P1 LDG.E R31, desc[UR6][R8.64+0x500] ;  /* 0x00050006081f9981 */ /* 0x000162000c1e1900 */
[----:B------:R-:W-:-:S03]  /*23b0*/  ISETP.GE.AND P1, PT, R3, R54, PT ;  /* 0x000000360300720c */ /* 0x000fc60003f26270 */
[----:B------:R0:W5:Y:S04]  /*23c0*/  @!P6 LDG.E R33, desc[UR6][R8.64+0x580] ;  /* 0x000580060821e981 */ /* 0x000168000c1e1900 */
[----:B------:R0:W5:Y:S04]  /*23d0*/  @!P5 LDG.E R35, desc[UR6][R8.64+0x600] ;  /* 0x000600060823d981 */ /* 0x000168000c1e1900 */
[----:B------:R0:W5:Y:S04]  /*23e0*/  @!P4 LDG.E R37, desc[UR6][R8.64+0x680] ;  /* 0x000680060825c981 */ /* 0x000168000c1e1900 */
[----:B------:R0:W5:Y:S04]  /*23f0*/  @!P3 LDG.E R39, desc[UR6][R8.64+0x700] ;  /* 0x000700060827b981 */ /* 0x000168000c1e1900 */
[----:B------:R0:W5:Y:S04]  /*2400*/  @!P2 LDG.E R41, desc[UR6][R8.64+0x780] ;  /* 0x000780060829a981 */ /* 0x000168000c1e1900 */
[----:B------:R0:W5:Y:S02]  /*2410*/  @!P1 LDG.E R43, desc[UR6][R8.64+0x800] ;  /* 0x00080006082b9981 */ /* 0x000164000c1e1900 */
.L_x_27:
[----:B------:R-:W-:Y:S05]  /*2420*/  @P0 BRA `(.L_x_28) ;  /* 0x0000000000540947 */ /* 0x000fea0003800000 */
[----:B------:R-:W1:Y:S02]  /*2430*/  LDCU.64 UR4, c[0x0][0x3b0] ;  /* 0x00007600ff0477ac */ /* 0x000e640008000a00 */
[----:B-1----:R-:W-:-:S04]  /*2440*/  LEA R2, P0, R0, UR4, 0x2 ;  /* 0x0000000400027c11 */ /* 0x002fc8000f8010ff */
[----:B------:R-:W-:-:S05]  /*2450*/  LEA.HI.X R3, R0, UR5, R7, 0x2, P0 ;  /* 0x0000000500037c11 */ /* 0x000fca00080f1407 */
[----:B-----5:R-:W-:Y:S04]  /*2460*/  STG.E desc[UR6][R2.64], R11 ;  /* 0x0000000b02007986 */ /* 0x020fe8000c101906 */
[----:B------:R-:W-:Y:S04]  /*2470*/  STG.E desc[UR6][R2.64+0x80], R13 ;  /* 0x0000800d02007986 */ /* 0x000fe8000c101906 */
        /* <DEDUP_REMOVED lines=14> */
[----:B------:R-:W-:Y:S01]  /*2560*/  STG.E desc[UR6][R2.64+0x800], R43 ;  /* 0x0008002b02007986 */ /* 0x000fe2000c101906 */
[----:B------:R-:W-:Y:S05]  /*2570*/  EXIT ;  /* 0x000000000000794d */ /* 0x000fea0003800000 */
.L_x_28:
[----:B------:R-:W1:Y:S01]  /*2580*/  LDCU.64 UR4, c[0x0][0x3b0] ;  /* 0x00007600ff0477ac */ /* 0x000e620008000a00 */
[----:B------:R-:W-:Y:S02]  /*2590*/  IMAD R42, R42, -0x1980, R5 ;  /* 0xffffe6802a2a7824 */ /* 0x000fe400078e0205 */
[C---:B------:R-:W-:Y:S02]  /*25a0*/  VIADD R5, R57.reuse, 0x40 ;  /* 0x0000004039057836 */ /* 0x040fe40000000000 */
[C---:B------:R-:W-:Y:S01]  /*25b0*/  VIADD R3, R57.reuse, 0x20 ;  /* 0x0000002039037836 */ /* 0x040fe20000000000 */
[CC--:B------:R-:W-:Y:S01]  /*25c0*/  ISETP.GE.AND P3, PT, R57.reuse, R42.reuse, PT ;  /* 0x0000002a3900720c */ /* 0x0c0fe20003f66270 */
[----:B0--3--:R-:W-:Y:S01]  /*25d0*/  VIADD R9, R57, 0x60 ;  /* 0x0000006039097836 */ /* 0x009fe20000000000 */
[-C--:B------:R-:W-:Y:S01]  /*25e0*/  ISETP.GE.AND P1, PT, R5, R42.reuse, PT ;  /* 0x0000002a0500720c */ /* 0x080fe20003f26270 */
[----:B------:R-:W-:Y:S01]  /*25f0*/  VIADD R5, R57, 0x80 ;  /* 0x0000008039057836 */ /* 0x000fe20000000000 */
[-C--:B------:R-:W-:Y:S01]  /*2600*/  ISETP.GE.AND P2, PT, R3, R42.reuse, PT ;  /* 0x0000002a0300720c */ /* 0x080fe20003f46270 */
[----:B------:R-:W-:Y:S01]  /*2610*/  VIADD R45, R57, 0xc0 ;  /* 0x000000c0392d7836 */ /* 0x000fe20000000000 */
[-C--:B------:R-:W-:Y:S01]  /*2620*/  ISETP.GE.AND P0, PT, R9, R42.reuse, PT ;  /* 0x0000002a0900720c */ /* 0x080fe20003f06270 */
[----:B------:R-:W-:Y:S01]  /*2630*/  VIADD R9, R57, 0xa0 ;  /* 0x000000a039097836 */ /* 0x000fe20000000000 */
[----:B------:R-:W-:Y:S01]  /*2640*/  ISETP.GE.AND P6, PT, R5, R42, PT ;  /* 0x0000002a0500720c */ /* 0x000fe20003fc6270 */
[----:B------:R-:W-:Y:S01]  /*2650*/  VIADD R5, R57, 0xe0 ;  /* 0x000000e039057836 */ /* 0x000fe20000000000 */
[----:B-1----:R-:W-:-:S02]  /*2660*/  LEA R2, P4, R0, UR4, 0x2 ;  /* 0x0000000400027c11 */ /* 0x002fc4000f8810ff */
[-C--:B------:R-:W-:Y:S02]  /*2670*/  ISETP.GE.AND P5, PT, R9, R42.reuse, PT ;  /* 0x0000002a0900720c */ /* 0x080fe40003fa6270 */
[----:B------:R-:W-:Y:S01]  /*2680*/  LEA.HI.X R3, R0, UR5, R7, 0x2, P4 ;  /* 0x0000000500037c11 */ /* 0x000fe2000a0f1407 */
[----:B------:R-:W-:Y:S01]  /*2690*/  VIADD R7, R57, 0x100 ;  /* 0x0000010039077836 */ /* 0x000fe20000000000 */
[----:B------:R-:W-:-:S03]  /*26a0*/  ISETP.GE.AND P4, PT, R45, R42, PT ;  /* 0x0000002a2d00720c */ /* 0x000fc60003f86270 */
[----:B-----5:R0:W-:Y:S01]  /*26b0*/  @!P3 STG.E desc[UR6][R2.64], R11 ;  /* 0x0000000b0200b986 */ /* 0x0201e2000c101906 */
        /* <DEDUP_REMOVED lines=19> */
[C---:B------:R-:W-:Y:S02]  /*27f0*/  VIADD R5, R57.reuse, 0x1e0 ;  /* 0x000001e039057836 */ /* 0x040fe40000000000 */
[----:B------:R-:W-:Y:S01]  /*2800*/  VIADD R57, R57, 0x200 ;  /* 0x0000020039397836 */ /* 0x000fe20000000000 */
[----:B------:R0:W-:Y:S01]  /*2810*/  @!P3 STG.E desc[UR6][R2.64+0x380], R25 ;  /* 0x000380190200b986 */ /* 0x0001e2000c101906 */
[----:B------:R-:W-:-:S03]  /*2820*/  ISETP.GE.AND P3, PT, R7, R42, PT ;  /* 0x0000002a0700720c */ /* 0x000fc60003f66270 */
        /* <DEDUP_REMOVED lines=9> */
[----:B------:R0:W-:Y:S01]  /*28c0*/  @!P2 STG.E desc[UR6][R2.64+0x780], R41 ;  /* 0x000780290200a986 */ /* 0x0001e2000c101906 */
[----:B------:R-:W-:Y:S05]  /*28d0*/  @P1 EXIT ;  /* 0x000000000000194d */ /* 0x000fea0003800000 */
[----:B------:R-:W-:Y:S01]  /*28e0*/  STG.E desc[UR6][R2.64+0x800], R43 ;  /* 0x0008002b02007986 */ /* 0x000fe2000c101906 */
[----:B------:R-:W-:Y:S05]  /*28f0*/  EXIT ;  /* 0x000000000000794d */ /* 0x000fea0003800000 */
.L_x_14:
[----:B------:R-:W-:Y:S01]  /*2900*/  IMAD.MOV.U32 R2, RZ, RZ, RZ ;  /* 0x000000ffff027224 */ /* 0x000fe200078e00ff */
[C---:B------:R-:W-:Y:S01]  /*2910*/  ISETP.GT.U32.AND P0, PT, R3.reuse, 0x1f, PT ;  /* 0x0000001f0300780c */ /* 0x040fe20003f04070 */
[----:B------:R-:W-:Y:S05]  /*2920*/  WARPSYNC.ALL ;  /* 0x0000000000007948 */ /* 0x000fea0003800000 */
[----:B------:R-:W-:-:S04]  /*2930*/  IMAD.HI.U32 R14, R3, 0x15555556, R2 ;  /* 0x15555556030e7827 */ /* 0x000fc800078e0002 */
[----:B------:R-:W-:-:S05]  /*2940*/  IMAD R15, R14, 0x4, R7 ;  /* 0x000000040e0f7824 */ /* 0x000fca00078e0207 */
[----:B------:R0:W-:Y:S01]  /*2950*/  STS [R15+0x3410], R0 ;  /* 0x003410000f007388 */ /* 0x0001e20000000800 */
[----:B------:R-:W-:Y:S06]  /*2960*/  BAR.SYNC.DEFER_BLOCKING 0x0 ;  /* 0x0000000000007b1d */ /* 0x000fec0000010000 */
[----:B------:R-:W-:Y:S05]  /*2970*/  @P0 BRA `(.L_x_29) ;  /* 0x0000000000dc0947 */ /* 0x000fea0003800000 */
[----:B------:R-:W-:Y:S01]  /*2980*/  IMAD R14, R3, 0x34, R7 ;  /* 0x00000034030e7824 */ /* 0x000fe200078e0207 */
[----:B------:R-:W-:-:S04]  /*2990*/  UMOV UR8, 0xffffffff ;  /* 0xffffffff00087882 */ /* 0x000fc80000000000 */
[----:B------:R-:W-:Y:S04]  /*29a0*/  LDS R28, [R14+0x3410] ;  /* 0x003410000e1c7984 */ /* 0x000fe80000000800 */
[----:B------:R-:W-:Y:S04]  /*29b0*/  LDS R29, [R14+0x3414] ;  /* 0x003414000e1d7984 */ /* 0x000fe80000000800 */
[----:B------:R-:W1:Y:S04]  /*29c0*/  LDS R30, [R14+0x3418] ;  /* 0x003418000e1e7984 */ /* 0x000e680000000800 */
[----:B------:R-:W-:Y:S04]  /*29d0*/  LDS R31, [R14+0x341c] ;  /* 0x00341c000e1f7984 */ /* 0x000fe80000000800 */
[----:B------:R-:W2:Y:S04]  /*29e0*/  LDS R32, [R14+0x3420] ;  /* 0x003420000e207984 */ /* 0x000ea80000000800 */
[----:B------:R-:W-:Y:S04]  /*29f0*/  LDS R33, [R14+0x3424] ;  /* 0x003424000e217984 */ /* 0x000fe80000000800 */
[----:B------:R-:W3:Y:S04]  /*2a00*/  LDS R34, [R14+0x3428] ;  /* 0x003428000e227984 */ /* 0x000ee80000000800 */
[----:B------:R-:W-:Y:S04]  /*2a10*/  LDS R35, [R14+0x342c] ;  /* 0x00342c000e237984 */ /* 0x000fe80000000800 */
[----:B------:R-:W4:Y:S04]  /*2a20*/  LDS R36, [R14+0x3430] ;  /* 0x003430000e247984 */ /* 0x000f280000000800 */
[----:B------:R-:W-:Y:S04]  /*2a30*/  LDS R37, [R14+0x3434] ;  /* 0x003434000e257984 */ /* 0x000fe80000000800 */
[----:B------:R-:W5:Y:S04]  /*2a40*/  LDS R38, [R14+0x3438] ;  /* 0x003438000e267984 */ /* 0x000f680000000800 */
[----:B------:R-:W0:Y:S01]  /*2a50*/  LDS R39, [R14+0x343c] ;  /* 0x00343c000e277984 */ /* 0x000e220000000800 */
[----:B-1----:R-:W-:-:S04]  /*2a60*/  IADD3 R40, PT, PT, R30, R29, R28 ;  /* 0x0000001d1e287210 */ /* 0x002fc80007ffe01c */
[----:B--2---:R-:W-:-:S04]  /*2a70*/  IADD3 R40, PT, PT, R32, R40, R31 ;  /* 0x0000002820287210 */ /* 0x004fc80007ffe01f */
[----:B---3--:R-:W-:-:S04]  /*2a80*/  IADD3 R40, PT, PT, R34, R40, R33 ;  /* 0x0000002822287210 */ /* 0x008fc80007ffe021 */
[----:B----4-:R-:W-:-:S04]  /*2a90*/  IADD3 R40, PT, PT, R36, R40, R35 ;  /* 0x0000002824287210 */ /* 0x010fc80007ffe023 */
[----:B-----5:R-:W-:-:S05]  /*2aa0*/  IADD3 R40, PT, PT, R38, R40, R37 ;  /* 0x0000002826287210 */ /* 0x020fca0007ffe025 */
[----:B0-----:R-:W-:Y:S01]  /*2ab0*/  IMAD.IADD R39, R39, 0x1, R40 ;  /* 0x0000000127277824 */ /* 0x001fe200078e0228 */
[----:B------:R-:W-:Y:S06]  /*2ac0*/  BRA.DIV UR8, `(.L_x_30) ;  /* 0x0000007a08547947 */ /* 0x000fec000b800000 */
[----:B------:R-:W0:Y:S02]  /*2ad0*/  SHFL.UP P0, R40, R39, 0x1, RZ ;  /* 0x0420000027287989 */ /* 0x000e2400000000ff */
[----:B0-----:R-:W-:-:S05]  /*2ae0*/  @P0 IMAD.IADD R40, R39, 0x1, R40 ;  /* 0x0000000127280824 */ /* 0x001fca00078e0228 */
[----:B------:R-:W0:Y:S02]  /*2af0*/  SHFL.UP P0, R43, R40, 0x2, RZ ;  /* 0x04400000282b7989 */ /* 0x000e2400000000ff */
[----:B0-----:R-:W-:-:S05]  /*2b00*/  @P0 IMAD.IADD R43, R40, 0x1, R43 ;  /* 0x00000001282b0824 */ /* 0x001fca00078e022b */
[----:B------:R-:W0:Y:S02]  /*2b10*/  SHFL.UP P0, R44, R43, 0x4, RZ ;  /* 0x048000002b2c7989 */ /* 0x000e2400000000ff */
[----:B0-----:R-:W-:-:S05]  /*2b20*/  @P0 IMAD.IADD R44, R43, 0x1, R44 ;  /* 0x000000012b2c0824 */ /* 0x001fca00078e022c */
[----:B------:R-:W0:Y:S02]  /*2b30*/  SHFL.UP P0, R45, R44, 0x8, RZ ;  /* 0x050000002c2d7989 */ /* 0x000e2400000000ff */
[----:B0-----:R-:W-:-:S05]  /*2b40*/  @P0 IMAD.IADD R45, R44, 0x1, R45 ;  /* 0x000000012c2d0824 */ /* 0x001fca00078e022d */
[----:B------:R0:W1:Y:S02]  /*2b50*/  SHFL.UP P0, R46, R45, 0x10, RZ ;  /* 0x060000002d2e7989 */ /* 0x00006400000000ff */
.L_x_120:
[----:B-1----:R-:W-:-:S04]  /*2b60*/  @P0 IMAD.IADD R46, R45, 0x1, R46 ;  /* 0x000000012d2e0824 */ /* 0x002fc800078e022e */
[----:B------:R-:W-:-:S04]  /*2b70*/  IMAD.IADD R39, R46, 0x1, -R39 ;  /* 0x000000012e277824 */ /* 0x000fc800078e0a27 */
[----:B------:R-:W-:Y:S01]  /*2b80*/  IMAD.IADD R28, R28, 0x1, R39 ;  /* 0x000000011c1c7824 */ /* 0x000fe200078e0227 */
[----:B------:R1:W-:Y:S03]  /*2b90*/  STS [R14+0x3410], R39 ;  /* 0x003410270e007388 */ /* 0x0003e60000000800 */
        /* <DEDUP_REMOVED lines=19> */
[----:B------:R1:W-:Y:S04]  /*2cd0*/  STS [R14+0x3438], R37 ;  /* 0x003438250e007388 */ /* 0x0003e80000000800 */
[----:B------:R1:W-:Y:S02]  /*2ce0*/  STS [R14+0x343c], R43 ;  /* 0x00343c2b0e007388 */ /* 0x0003e40000000800 */
.L_x_29:
[----:B------:R-:W-:Y:S05]  /*2cf0*/  WARPSYNC.ALL ;  /* 0x0000000000007948 */ /* 0x000fea0003800000 */
[----:B------:R-:W-:Y:S01]  /*2d00*/  BAR.SYNC.DEFER_BLOCKING 0x0 ;  /* 0x0000000000007b1d */ /* 0x000fe20000010000 */
[----:B------:R-:W-:Y:S02]  /*2d10*/  ISETP.NE.AND P0, PT, R50, RZ, PT ;  /* 0x000000ff3200720c */ /* 0x000fe40003f05270 */
[----:B-1----:R-:W-:-:S03]  /*2d20*/  SHF.R.U32.HI R28, RZ, UR5, R27 ;  /* 0x00000005ff1c7c19 */ /* 0x002fc6000801161b */
[----:B------:R-:W-:Y:S01]  /*2d30*/  BSSY.RECONVERGENT B0, `(.L_x_31) ;  /* 0x0000028000007945 */ /* 0x000fe20003800200 */
[----:B------:R-:W-:Y:S01]  /*2d40*/  LOP3.LUT R28, R28, UR4, RZ, 0x30, !PT ;  /* 0x000000041c1c7c12 */ /* 0x000fe2000f8e30ff */
[----:B0-----:R-:W0:Y:S06]  /*2d50*/  LDS R15, [R15+0x3410] ;  /* 0x003410000f0f7984 */ /* 0x001e2c0000000800 */
[----:B------:R-:W-:Y:S05]  /*2d60*/  @P0 BRA `(.L_x_32) ;  /* 0x0000000000900947 */ /* 0x000fea0003800000 */
[----:B------:R-:W0:Y:S04]  /*2d70*/  LDS R14, [R51] ;  /* 0x00000000330e7984 */ /* 0x000e280000000800 */
[----:B------:R-:W1:Y:S04]  /*2d80*/  LDS R30, [R51+0x400] ;  /* 0x00040000331e7984 */ /* 0x000e680000000800 */
[----:B------:R-:W2:Y:S04]  /*2d90*/  LDS R32, [R51+0x800] ;  /* 0x0008000033207984 */ /* 0x000ea80000000800 */
[----:B------:R-:W3:Y:S04]  /*2da0*/  LDS R34, [R51+0xc00] ;  /* 0x000c000033227984 */ /* 0x000ee80000000800 */
[----:B------:R-:W4:Y:S04]  /*2db0*/  LDS R36, [R51+0x1000] ;  /* 0x0010000033247984 */ /* 0x000f280000000800 */
[----:B------:R-:W5:Y:S04]  /*2dc0*/  LDS R38, [R51+0x1400] ;  /* 0x0014000033267984 */ /* 0x000f680000000800 */
[----:B------:R-:W5:Y:S04]  /*2dd0*/  LDS R40, [R51+0x1800] ;  /* 0x0018000033287984 */ /* 0x000f680000000800 */
[----:B------:R-:W5:Y:S04]  /*2de0*/  LDS R44, [R51+0x1c00] ;  /* 0x001c0000332c7984 */ /* 0x000f680000000800 */
[----:B------:R-:W5:Y:S04]  /*2df0*/  LDS R46, [R51+0x2000] ;  /* 0x00200000332e7984 */ /* 0x000f680000000800 */
[----:B------:R-:W5:Y:S04]  /*2e00*/  LDS R58, [R51+0x2400] ;  /* 0x00240000333a7984 */ /* 0x000f680000000800 */
[----:B------:R-:W5:Y:S01]  /*2e10*/  LDS R60, [R51+0x2800] ;  /* 0x00280000333c7984 */ /* 0x000f620000000800 */
[----:B0-----:R-:W-:-:S03]  /*2e20*/  IMAD.IADD R14, R15, 0x1, R14 ;  /* 0x000000010f0e7824 */ /* 0x001fc600078e020e */
[----:B------:R-:W0:Y:S01]  /*2e30*/  LDS R62, [R51+0x2c00] ;  /* 0x002c0000333e7984 */ /* 0x000e220000000800 */
[C---:B-1----:R-:W-:Y:S02]  /*2e40*/  IMAD.IADD R30, R15.reuse, 0x1, R30 ;  /* 0x000000010f1e7824 */ /* 0x042fe400078e021e */
[C---:B--2---:R-:W-:Y:S01]  /*2e50*/  IMAD.IADD R32, R15.reuse, 0x1, R32 ;  /* 0x000000010f207824 */ /* 0x044fe200078e0220 */
[----:B------:R1:W-:Y:S01]  /*2e60*/  STS [R51], R14 ;  /* 0x0000000e33007388 */ /* 0x0003e20000000800 */
[----:B---3--:R-:W-:-:S03]  /*2e70*/  IMAD.IADD R34, R15, 0x1, R34 ;  /* 0x000000010f227824 */ /* 0x008fc600078e0222 */
[----:B------:R1:W-:Y:S01]  /*2e80*/  STS [R51+0x400], R30 ;  /* 0x0004001e33007388 */ /* 0x0003e20000000800 */
[----:B----4-:R-:W-:-:S03]  /*2e90*/  IMAD.IADD R36, R15, 0x1, R36 ;  /* 0x000000010f247824 */ /* 0x010fc600078e0224 */
[----:B------:R1:W-:Y:S01]  /*2ea0*/  STS [R51+0x800], R32 ;  /* 0x0008002033007388 */ /* 0x0003e20000000800 */
[----:B-----5:R-:W-:-:S03]  /*2eb0*/  IMAD.IADD R38, R15, 0x1, R38 ;  /* 0x000000010f267824 */ /* 0x020fc600078e0226 */
[----:B------:R1:W-:Y:S01]  /*2ec0*/  STS [R51+0xc00], R34 ;  /* 0x000c002233007388 */ /* 0x0003e20000000800 */
[----:B------:R-:W-:-:S03]  /*2ed0*/  IMAD.IADD R40, R15, 0x1, R40 ;  /* 0x000000010f287824 */ /* 0x000fc600078e0228 */
        /* <DEDUP_REMOVED lines=9> */
[----:B0-----:R-:W-:-:S03]  /*2f70*/  IMAD.IADD R62, R15, 0x1, R62 ;  /* 0x000000010f3e7824 */ /* 0x001fc600078e023e */
[----:B------:R1:W-:Y:S04]  /*2f80*/  STS [R51+0x2400], R58 ;  /* 0x0024003a33007388 */ /* 0x0003e80000000800 */
[----:B------:R1:W-:Y:S04]  /*2f90*/  STS [R51+0x2800], R60 ;  /* 0x0028003c33007388 */ /* 0x0003e80000000800 */
[----:B------:R1:W-:Y:S02]  /*2fa0*/  STS [R51+0x2c00], R62 ;  /* 0x002c003e33007388 */ /* 0x0003e40000000800 */
.L_x_32:
[----:B------:R-:W-:Y:S05]  /*2fb0*/  BSYNC.RECONVERGENT B0 ;  /* 0x0000000000007941 */ /* 0x000fea0003800200 */
.L_x_31:
[----:B------:R-:W-:Y:S01]  /*2fc0*/  BAR.SYNC.DEFER_BLOCKING 0x0 ;  /* 0x0000000000007b1d */ /* 0x000fe20000010000 */
[----:B------:R-:W-:Y:S01]  /*2fd0*/  R2P PR, R28, 0x7f ;  /* 0x0000007f1c007804 */ /* 0x000fe20000000000 */
[----:B------:R-:W-:-:S04]  /*2fe0*/  IMAD.MOV.U32 R47, RZ, RZ, RZ ;  /* 0x000000ffff2f7224 */ /* 0x000fc800078e00ff */
[----:B------:R-:W-:Y:S08]  /*2ff0*/  BSSY.RECONVERGENT B0, `(.L_x_33) ;  /* 0x0000024000007945 */ /* 0x000ff00003800200 */
[----:B-1----:R-:W-:Y:S02]  /*3000*/  VOTE.ANY R14, PT, P0 ;  /* 0x00000000000e7806 */ /* 0x002fe400000e0100 */
[----:B------:R-:W-:-:S02]  /*3010*/  VOTE.ANY R29, PT, P1 ;  /* 0x00000000001d7806 */ /* 0x000fc400008e0100 */
[----:B------:R-:W-:Y:S02]  /*3020*/  @!P0 LOP3.LUT R14, RZ, R14, RZ, 0x33, !PT ;  /* 0x0000000eff0e8212 */ /* 0x000fe400078e33ff */
[----:B------:R-:W-:Y:S02]  /*3030*/  VOTE.ANY R31, PT, P2 ;  /* 0x00000000001f7806 */ /* 0x000fe400010e0100 */
[----:B------:R-:W-:Y:S02]  /*3040*/  @!P1 LOP3.LUT R29, RZ, R29, RZ, 0x33, !PT ;  /* 0x0000001dff1d9212 */ /* 0x000fe400078e33ff */
[----:B------:R-:W-:Y:S02]  /*3050*/  VOTE.ANY R33, PT, P3 ;  /* 0x0000000000217806 */ /* 0x000fe400018e0100 */
[----:B------:R-:W-:Y:S02]  /*3060*/  @!P2 LOP3.LUT R31, RZ, R31, RZ, 0x33, !PT ;  /* 0x0000001fff1fa212 */ /* 0x000fe400078e33ff */
[----:B------:R-:W-:-:S02]  /*3070*/  LOP3.LUT R14, R29, R14, RZ, 0xc0, !PT ;  /* 0x0000000e1d0e7212 */ /* 0x000fc400078ec0ff */
[----:B------:R-:W-:Y:S02]  /*3080*/  @!P3 LOP3.LUT R33, RZ, R33, RZ, 0x33, !PT ;  /* 0x00000021ff21b212 */ /* 0x000fe400078e33ff */
[----:B------:R-:W-:Y:S02]  /*3090*/  LOP3.LUT R14, R31, R14, RZ, 0xc0, !PT ;  /* 0x0000000e1f0e7212 */ /* 0x000fe400078ec0ff */
[----:B------:R-:W-:Y:S02]  /*30a0*/  VOTE.ANY R29, PT, P4 ;  /* 0x00000000001d7806 */ /* 0x000fe400020e0100 */
[----:B------:R-:W-:Y:S02]  /*30b0*/  LOP3.LUT R14, R33, R14, RZ, 0xc0, !PT ;  /* 0x0000000e210e7212 */ /* 0x000fe400078ec0ff */
[----:B------:R-:W-:Y:S02]  /*30c0*/  @!P4 LOP3.LUT R29, RZ, R29, RZ, 0x33, !PT ;  /* 0x0000001dff1dc212 */ /* 0x000fe400078e33ff */
[----:B------:R-:W-:-:S02]  /*30d0*/  VOTE.ANY R31, PT, P5 ;  /* 0x00000000001f7806 */ /* 0x000fc400028e0100 */
[----:B------:R-:W-:Y:S01]  /*30e0*/  LOP3.LUT R14, R29, R14, RZ, 0xc0, !PT ;  /* 0x0000000e1d0e7212 */ /* 0x000fe200078ec0ff */
[----:B------:R-:W-:Y:S01]  /*30f0*/  IMAD.SHL.U32 R29, R3, 0x20, RZ ;  /* 0x00000020031d7824 */ /* 0x000fe200078e00ff */
[----:B------:R-:W-:Y:S02]  /*3100*/  LOP3.LUT P0, RZ, R28, 0x80, RZ, 0xc0, !PT ;  /* 0x000000801cff7812 */ /* 0x000fe4000780c0ff */
[----:B------:R-:W-:Y:S02]  /*3110*/  @!P5 LOP3.LUT R31, RZ, R31, RZ, 0x33, !PT ;  /* 0x0000001fff1fd212 */ /* 0x000fe400078e33ff */
[----:B------:R-:W-:Y:S02]  /*3120*/  VOTE.ANY R30, PT, P6 ;  /* 0x00000000001e7806 */ /* 0x000fe400030e0100 */
[----:B------:R-:W-:Y:S02]  /*3130*/  LOP3.LUT R31, R31, R14, RZ, 0xc0, !PT ;  /* 0x0000000e1f1f7212 */ /* 0x000fe400078ec0ff */
[----:B------:R-:W1:Y:S01]  /*3140*/  S2R R14, SR_LEMASK ;  /* 0x00000000000e7919 */ /* 0x000e620000003a00 */
[----:B------:R-:W-:-:S04]  /*3150*/  @!P6 LOP3.LUT R30, RZ, R30, RZ, 0x33, !PT ;  /* 0x0000001eff1ee212 */ /* 0x000fc800078e33ff */
[----:B------:R-:W-:Y:S02]  /*3160*/  VOTE.ANY R32, PT, P0 ;  /* 0x0000000000207806 */ /* 0x000fe400000e0100 */
[----:B------:R-:W-:Y:S02]  /*3170*/  LOP3.LUT R31, R30, R31, RZ, 0xc0, !PT ;  /* 0x0000001f1e1f7212 */ /* 0x000fe400078ec0ff */
[----:B------:R-:W-:Y:S02]  /*3180*/  @!P0 LOP3.LUT R32, RZ, R32, RZ, 0x33, !PT ;  /* 0x00000020ff208212 */ /* 0x000fe400078e33ff */
[----:B------:R-:W-:Y:S02]  /*3190*/  LOP3.LUT R30, R29, 0x7c00, RZ, 0xc0, !PT ;  /* 0x00007c001d1e7812 */ /* 0x000fe400078ec0ff */
[----:B------:R-:W-:-:S03]  /*31a0*/  LOP3.LUT R31, R32, R31, RZ, 0xc0, !PT ;  /* 0x0000001f201f7212 */ /* 0x000fc600078ec0ff */
[----:B------:R-:W-:Y:S01]  /*31b0*/  IMAD.IADD R29, R7, 0x1, R30 ;  /* 0x00000001071d7824 */ /* 0x000fe200078e021e */
[----:B------:R-:W2:Y:S01]  /*31c0*/  FLO.U32 R32, R31 ;  /* 0x0000001f00207300 */ /* 0x000ea200000e0000 */
[----:B-1----:R-:W-:Y:S02]  /*31d0*/  LOP3.LUT R44, R14, R31, RZ, 0xc0, !PT ;  /* 0x0000001f0e2c7212 */ /* 0x002fe400078ec0ff */
[----:B--2---:R-:W-:-:S05]  /*31e0*/  ISETP.NE.AND P0, PT, R24, R32, PT ;  /* 0x000000201800720c */ /* 0x004fca0003f05270 */
[----:B------:R-:W1:Y:S08]  /*31f0*/  POPC R44, R44 ;  /* 0x0000002c002c7309 */ /* 0x000e700000000000 */
[----:B------:R-:W-:Y:S05]  /*3200*/  @P0 BRA `(.L_x_34) ;  /* 0x0000000000080947 */ /* 0x000fea0003800000 */
[----:B------:R-:W-:-:S06]  /*3210*/  IMAD R47, R28, 0x4, R29 ;  /* 0x000000041c2f7824 */ /* 0x000fcc00078e021d */
[----:B-1----:R2:W3:Y:S02]  /*3220*/  ATOMS.ADD R47, [R47], R44 ;  /* 0x0000002c2f2f738c */ /* 0x0024e40000000000 */
.L_x_34:
[----:B------:R-:W-:Y:S05]  /*3230*/  BSYNC.RECONVERGENT B0 ;  /* 0x0000000000007941 */ /* 0x000fea0003800200 */
.L_x_33:
[----:B------:R-:W-:Y:S01]  /*3240*/  R2P PR, R52, 0x7f ;  /* 0x0000007f34007804 */ /* 0x000fe20000000000 */
[----:B---3--:R3:W4:Y:S01]  /*3250*/  SHFL.IDX PT, R47, R47, R32, 0x1f ;  /* 0x00001f202f2f7589 */ /* 0x00872200000e0000 */
[----:B------:R-:W-:Y:S01]  /*3260*/  BSSY.RECONVERGENT B0, `(.L_x_35) ;  /* 0x0000021000007945 */ /* 0x000fe20003800200 */
[----:B------:R-:W-:-:S10]  /*3270*/  IMAD.MOV.U32 R49, RZ, RZ, RZ ;  /* 0x000000ffff317224 */ /* 0x000fd400078e00ff */
[----:B------:R-:W-:Y:S02]  /*3280*/  VOTE.ANY R28, PT, P0 ;  /* 0x00000000001c7806 */ /* 0x000fe400000e0100 */
[----:B------:R-:W-:Y:S02]  /*3290*/  VOTE.ANY R31, PT, P1 ;  /* 0x00000000001f7806 */ /* 0x000fe400008e0100 */
[----:B------:R-:W-:Y:S02]  /*32a0*/  @!P0 LOP3.LUT R28, RZ, R28, RZ, 0x33, !PT ;  /* 0x0000001cff1c8212 */ /* 0x000fe400078e33ff */
[----:B------:R-:W-:Y:S02]  /*32b0*/  VOTE.ANY R33, PT, P2 ;  /* 0x0000000000217806 */ /* 0x000fe400010e0100 */
[----:B------:R-:W-:Y:S02]  /*32c0*/  @!P1 LOP3.LUT R31, RZ, R31, RZ, 0x33, !PT ;  /* 0x0000001fff1f9212 */ /* 0x000fe400078e33ff */
[----:B------:R-:W-:-:S02]  /*32d0*/  @!P2 LOP3.LUT R33, RZ, R33, RZ, 0x33, !PT ;  /* 0x00000021ff21a212 */ /* 0x000fc400078e33ff */
[----:B------:R-:W-:Y:S02]  /*32e0*/  LOP3.LUT R28, R31, R28, RZ, 0xc0, !PT ;  /* 0x0000001c1f1c7212 */ /* 0x000fe400078ec0ff */
[----:B------:R-:W-:Y:S02]  /*32f0*/  VOTE.ANY R31, PT, P3 ;  /* 0x00000000001f7806 */ /* 0x000fe400018e0100 */
[----:B------:R-:W-:Y:S02]  /*3300*/  LOP3.LUT R28, R33, R28, RZ, 0xc0, !PT ;  /* 0x0000001c211c7212 */ /* 0x000fe400078ec0ff */
[----:B------:R-:W-:Y:S02]  /*3310*/  LOP3.LUT P0, RZ, R52, 0x80, RZ, 0xc0, !PT ;  /* 0x0000008034ff7812 */ /* 0x000fe4000780c0ff */
[----:B------:R-:W-:Y:S02]  /*3320*/  VOTE.ANY R33, PT, P4 ;  /* 0x0000000000217806 */ /* 0x000fe400020e0100 */
[----:B------:R-:W-:-:S02]  /*3330*/  @!P3 LOP3.LUT R31, RZ, R31, RZ, 0x33, !PT ;  /* 0x0000001fff1fb212 */ /* 0x000fc400078e33ff */
[----:B------:R-:W-:Y:S02]  /*3340*/  @!P4 LOP3.LUT R33, RZ, R33, RZ, 0x33, !PT ;  /* 0x00000021ff21c212 */ /* 0x000fe400078e33ff */
[----:B------:R-:W-:Y:S02]  /*3350*/  LOP3.LUT R28, R31, R28, RZ, 0xc0, !PT ;  /* 0x0000001c1f1c7212 */ /* 0x000fe400078ec0ff */
[----:B------:R-:W-:Y:S02]  /*3360*/  VOTE.ANY R31, PT, P5 ;  /* 0x00000000001f7806 */ /* 0x000fe400028e0100 */
[----:B------:R-:W-:Y:S02]  /*3370*/  LOP3.LUT R28, R33, R28, RZ, 0xc0, !PT ;  /* 0x0000001c211c7212 */ /* 0x000fe400078ec0ff */
[----:B------:R-:W-:Y:S02]  /*3380*/  VOTE.ANY R33, PT, P6 ;  /* 0x0000000000217806 */ /* 0x000fe400030e0100 */
[----:B------:R-:W-:-:S02]  /*3390*/  @!P5 LOP3.LUT R31, RZ, R31, RZ, 0x33, !PT ;  /* 0x0000001fff1fd212 */ /* 0x000fc400078e33ff */
[----:B------:R-:W-:Y:S02]  /*33a0*/  VOTE.ANY R35, PT, P0 ;  /* 0x0000000000237806 */ /* 0x000fe400000e0100 */
[----:B------:R-:W-:Y:S02]  /*33b0*/  @!P6 LOP3.LUT R33, RZ, R33, RZ, 0x33, !PT ;  /* 0x00000021ff21e212 */ /* 0x000fe400078e33ff */
[----:B------:R-:W-:Y:S02]  /*33c0*/  LOP3.LUT R28, R31, R28, RZ, 0xc0, !PT ;  /* 0x0000001c1f1c7212 */ /* 0x000fe400078ec0ff */
[----:B------:R-:W-:Y:S02]  /*33d0*/  @!P0 LOP3.LUT R35, RZ, R35, RZ, 0x33, !PT ;  /* 0x00000023ff238212 */ /* 0x000fe400078e33ff */
[----:B------:R-:W-:-:S04]  /*33e0*/  LOP3.LUT R28, R33, R28, RZ, 0xc0, !PT ;  /* 0x0000001c211c7212 */ /* 0x000fc800078ec0ff */
[----:B------:R-:W-:-:S04]  /*33f0*/  LOP3.LUT R35, R35, R28, RZ, 0xc0, !PT ;  /* 0x0000001c23237212 */ /* 0x000fc800078ec0ff */
[----:B------:R-:W5:Y:S01]  /*3400*/  FLO.U32 R30, R35 ;  /* 0x00000023001e7300 */ /* 0x000f6200000e0000 */
[----:B------:R-:W-:-:S07]  /*3410*/  LOP3.LUT R46, R14, R35, RZ, 0xc0, !PT ;  /* 0x000000230e2e7212 */ /* 0x000fce00078ec0ff */
[----:B------:R-:W0:Y:S01]  /*3420*/  POPC R46, R46 ;  /* 0x0000002e002e7309 */ /* 0x000e220000000000 */
[----:B-----5:R-:W-:-:S13]  /*3430*/  ISETP.NE.AND P0, PT, R24, R30, PT ;  /* 0x0000001e1800720c */ /* 0x020fda0003f05270 */
[----:B0--34-:R-:W-:Y:S05]  /*3440*/  @P0 BRA `(.L_x_36) ;  /* 0x0000000000080947 */ /* 0x019fea0003800000 */
[----:B------:R-:W-:-:S06]  /*3450*/  IMAD R49, R52, 0x4, R29 ;  /* 0x0000000434317824 */ /* 0x000fcc00078e021d */
[----:B------:R0:W3:Y:S02]  /*3460*/  ATOMS.ADD R49, [R49], R46 ;  /* 0x0000002e3131738c */ /* 0x0000e40000000000 */
.L_x_36:
[----:B------:R-:W-:Y:S05]  /*3470*/  BSYNC.RECONVERGENT B0 ;  /* 0x0000000000007941 */ /* 0x000fea0003800200 */
.L_x_35:
        /* <DEDUP_REMOVED lines=35> */
.L_x_38:
[----:B------:R-:W-:Y:S05]  /*36b0*/  BSYNC.RECONVERGENT B0 ;  /* 0x0000000000007941 */ /* 0x000fea0003800200 */
.L_x_37:
        /* <DEDUP_REMOVED lines=27> */
[----:B------:R-:W-:Y:S02]  /*3870*/  LOP3.LUT R35, R35, R28, RZ, 0xc0, !PT ;  /* 0x0000001c23237212 */ /* 0x000fe400078ec0ff */
[----:B------:R-:W-:Y:S02]  /*3880*/  SHF.R.U32.HI R28, RZ, UR5, R23 ;  /* 0x00000005ff1c7c19 */ /* 0x000fe40008011617 */
[----:B------:R-:W5:Y:S01]  /*3890*/  FLO.U32 R39, R35 ;  /* 0x0000002300277300 */ /* 0x000f6200000e0000 */
[----:B------:R-:W-:Y:S02]  /*38a0*/  LOP3.LUT R53, R14, R35, RZ, 0xc0, !PT ;  /* 0x000000230e357212 */ /* 0x000fe400078ec0ff */
[----:B------:R-:W-:-:S05]  /*38b0*/  LOP3.LUT R30, R28, UR4, RZ, 0x30, !PT ;  /* 0x000000041c1e7c12 */ /* 0x000fca000f8e30ff */
[----:B------:R-:W0:Y:S01]  /*38c0*/  POPC R53, R53 ;  /* 0x0000003500357309 */ /* 0x000e220000000000 */
[----:B-----5:R-:W-:-:S13]  /*38d0*/  ISETP.NE.AND P0, PT, R24, R39, PT ;  /* 0x000000271800720c */ /* 0x020fda0003f05270 */
[----:B0--34-:R-:W-:Y:S05]  /*38e0*/  @P0 BRA `(.L_x_40) ;  /* 0x0000000000080947 */ /* 0x019fea0003800000 */
[----:B------:R-:W-:-:S05]  /*38f0*/  IMAD R48, R48, 0x4, R29 ;  /* 0x0000000430307824 */ /* 0x000fca00078e021d */
[----:B------:R0:W3:Y:S02]  /*3900*/  ATOMS.ADD R56, [R48], R53 ;  /* 0x000000353038738c */ /* 0x0000e40000000000 */
.L_x_40:
[----:B------:R-:W-:Y:S05]  /*3910*/  BSYNC.RECONVERGENT B0 ;  /* 0x0000000000007941 */ /* 0x000fea0003800200 */
.L_x_39:
        /* <DEDUP_REMOVED lines=30> */
[----:B0-----:R-:W-:Y:S02]  /*3b00*/  LOP3.LUT R48, R14, R35, RZ, 0xc0, !PT ;  /* 0x000000230e307212 */ /* 0x001fe400078ec0ff */
[----:B------:R-:W-:-:S05]  /*3b10*/  LOP3.LUT R34, R28, UR4, RZ, 0x30, !PT ;  /* 0x000000041c227c12 */ /* 0x000fca000f8e30ff */
[----:B------:R-:W0:Y:S01]  /*3b20*/  POPC R48, R48 ;  /* 0x0000003000307309 */ /* 0x000e220000000000 */
[----:B-----5:R-:W-:-:S13]  /*3b30*/  ISETP.NE.AND P0, PT, R24, R32, PT ;  /* 0x000000201800720c */ /* 0x020fda0003f05270 */
[----:B0--34-:R-:W-:Y:S05]  /*3b40*/  @P0 BRA `(.L_x_42) ;  /* 0x0000000000080947 */ /* 0x019fea0003800000 */
[----:B------:R-:W-:-:S06]  /*3b50*/  IMAD R45, R30, 0x4, R29 ;  /* 0x000000041e2d7824 */ /* 0x000fcc00078e021d */
[----:B------:R0:W3:Y:S02]  /*3b60*/  ATOMS.ADD R45, [R45], R48 ;  /* 0x000000302d2d738c */ /* 0x0000e40000000000 */
.L_x_42:
[----:B------:R-:W-:Y:S05]  /*3b70*/  BSYNC.RECONVERGENT B0 ;  /* 0x0000000000007941 */ /* 0x000fea0003800200 */
.L_x_41:
        /* <DEDUP_REMOVED lines=35> */
[----:B------:R-:W-:-:S06]  /*3db0*/  IMAD R36, R34, 0x4, R29 ;  /* 0x0000000422247824 */ /* 0x000fcc00078e021d */
[----:B------:R0:W3:Y:S02]  /*3dc0*/  ATOMS.ADD R36, [R36], R37 ;  /* 0x000000252424738c */ /* 0x0000e40000000000 */
.L_x_44:
[----:B------:R-:W-:Y:S05]  /*3dd0*/  BSYNC.RECONVERGENT B0 ;  /* 0x0000000000007941 */ /* 0x000fea0003800200 */
.L_x_43:
        /* <DEDUP_REMOVED lines=37> */
.L_x_46:
[----:B------:R-:W-:Y:S05]  /*4030*/  BSYNC.RECONVERGENT B0 ;  /* 0x0000000000007941 */ /* 0x000fea0003800200 */
.L_x_45:
        /* <DEDUP_REMOVED lines=37> */
.L_x_48:
[----:B------:R-:W-:Y:S05]  /*4290*/  BSYNC.RECONVERGENT B0 ;  /* 0x0000000000007941 */ /* 0x000fea0003800200 */
.L_x_47:
[----:B------:R-:W-:Y:S01]  /*42a0*/  R2P PR, R40, 0x7f ;  /* 0x0000007f28007804 */ /* 0x000fe20000000000 */
[----:B---3--:R3:W4:Y:S01]  /*42b0*/  SHFL.IDX PT, R32, R32, R55, 0x1f ;  /* 0x00001f3720207589 */ /* 0x00872200000e0000 */
[----:B------:R-:W-:Y:S01]  /*42c0*/  SHF.R.U32.HI R38, RZ, UR5, R12 ;  /* 0x00000005ff267c19 */ /* 0x000fe2000801160c */
[----:B------:R-:W-:Y:S01]  /*42d0*/  BSSY.RECONVERGENT B0, `(.L_x_49) ;  /* 0x0000022000007945 */ /* 0x000fe20003800200 */
[----:B------:R-:W-:Y:S02]  /*42e0*/  IMAD.MOV.U32 R30, RZ, RZ, RZ ;  /* 0x000000ffff1e7224 */ /* 0x000fe400078e00ff */
[----:B------:R-:W-:-:S07]  /*42f0*/  LOP3.LUT R38, R38, UR4, RZ, 0x30, !PT ;  /* 0x0000000426267c12 */ /* 0x000fce000f8e30ff */
        /* <DEDUP_REMOVED lines=31> */
.L_x_50:
[----:B------:R-:W-:Y:S05]  /*44f0*/  BSYNC.RECONVERGENT B0 ;  /* 0x0000000000007941 */ /* 0x000fea0003800200 */
.L_x_49:
        /* <DEDUP_REMOVED lines=9> */
[----:B------:R-:W-:Y:S02]  /*4590*/  @!P1 LOP3.LUT R39, RZ, R39, RZ, 0x33, !PT ;  /* 0x00000027ff279212 */ /* 0x000fe400078e33ff */
[----:B------:R-:W-:Y:S02]  /*45a0*/  VOTE.ANY R55, PT, P2 ;  /* 0x0000000000377806 */ /* 0x000fe400010e0100 */
[----:B------:R-:W-:-:S02]  /*45b0*/  LOP3.LUT R28, R39, R28, RZ, 0xc0, !PT ;  /* 0x0000001c271c7212 */ /* 0x000fc400078ec0ff */
[----:B------:R-:W-:Y:S02]  /*45c0*/  VOTE.ANY R39, PT, P3 ;  /* 0x0000000000277806 */ /* 0x000fe400018e0100 */
[----:B------:R-:W-:Y:S02]  /*45d0*/  @!P2 LOP3.LUT R55, RZ, R55, RZ, 0x33, !PT ;  /* 0x00000037ff37a212 */ /* 0x000fe400078e33ff */
[----:B------:R-:W-:Y:S02]  /*45e0*/  @!P3 LOP3.LUT R39, RZ, R39, RZ, 0x33, !PT ;  /* 0x00000027ff27b212 */ /* 0x000fe400078e33ff */
[----:B------:R-:W-:Y:S02]  /*45f0*/  LOP3.LUT R28, R55, R28, RZ, 0xc0, !PT ;  /* 0x0000001c371c7212 */ /* 0x000fe400078ec0ff */
[----:B------:R-:W-:Y:S02]  /*4600*/  LOP3.LUT P0, RZ, R38, 0x80, RZ, 0xc0, !PT ;  /* 0x0000008026ff7812 */ /* 0x000fe4000780c0ff */
[----:B------:R-:W-:-:S02]  /*4610*/  VOTE.ANY R55, PT, P4 ;  /* 0x0000000000377806 */ /* 0x000fc400020e0100 */
[----:B------:R-:W-:Y:S02]  /*4620*/  LOP3.LUT R28, R39, R28, RZ, 0xc0, !PT ;  /* 0x0000001c271c7212 */ /* 0x000fe400078ec0ff */
[----:B------:R-:W-:Y:S02]  /*4630*/  VOTE.ANY R39, PT, P5 ;  /* 0x0000000000277806 */ /* 0x000fe400028e0100 */
[----:B------:R-:W-:Y:S02]  /*4640*/  @!P4 LOP3.LUT R55, RZ, R55, RZ, 0x33, !PT ;  /* 0x00000037ff37c212 */ /* 0x000fe400078e33ff */
[----:B------:R-:W-:Y:S02]  /*4650*/  @!P5 LOP3.LUT R39, RZ, R39, RZ, 0x33, !PT ;  /* 0x00000027ff27d212 */ /* 0x000fe400078e33ff */
[----:B------:R-:W-:Y:S02]  /*4660*/  LOP3.LUT R28, R55, R28, RZ, 0xc0, !PT ;  /* 0x0000001c371c7212 */ /* 0x000fe400078ec0ff */
[----:B------:R-:W-:-:S02]  /*4670*/  VOTE.ANY R55, PT, P6 ;  /* 0x0000000000377806 */ /* 0x000fc400030e0100 */
[----:B------:R-:W-:Y:S02]  /*4680*/  LOP3.LUT R28, R39, R28, RZ, 0xc0, !PT ;  /* 0x0000001c271c7212 */ /* 0x000fe400078ec0ff */
[----:B------:R-:W-:Y:S02]  /*4690*/  VOTE.ANY R39, PT, P0 ;  /* 0x0000000000277806 */ /* 0x000fe400000e0100 */
[----:B------:R-:W-:Y:S02]  /*46a0*/  @!P6 LOP3.LUT R55, RZ, R55, RZ, 0x33, !PT ;  /* 0x00000037ff37e212 */ /* 0x000fe400078e33ff */
        /* <DEDUP_REMOVED lines=8> */
[----:B------:R-:W-:-:S05]  /*4730*/  IMAD R43, R38, 0x4, R29 ;  /* 0x00000004262b7824 */ /* 0x000fca00078e021d */
[----:B------:R0:W3:Y:S02]  /*4740*/  ATOMS.ADD R60, [R43], R28 ;  /* 0x0000001c2b3c738c */ /* 0x0000e40000000000 */
.L_x_52:
[----:B------:R-:W-:Y:S05]  /*4750*/  BSYNC.RECONVERGENT B0 ;  /* 0x0000000000007941 */ /* 0x000fea0003800200 */
.L_x_51:
[----:B------:R-:W-:Y:S01]  /*4760*/  R2P PR, R40, 0x7f ;  /* 0x0000007f28007804 */ /* 0x000fe20000000000 */
[----:B---3--:R3:W4:Y:S01]  /*4770*/  SHFL.IDX PT, R39, R60, R39, 0x1f ;  /* 0x00001f273c277589 */ /* 0x00872200000e0000 */
[----:B------:R-:W-:Y:S01]  /*4780*/  SHF.R.U32.HI R58, RZ, UR5, R16 ;  /* 0x00000005ff3a7c19 */ /* 0x000fe20008011610 */
[----:B------:R-:W-:Y:S01]  /*4790*/  BSSY.RECONVERGENT B0, `(.L_x_53) ;  /* 0x0000022000007945 */ /* 0x000fe20003800200 */
[----:B------:R-:W-:Y:S02]  /*47a0*/  IMAD.MOV.U32 R64, RZ, RZ, RZ ;  /* 0x000000ffff407224 */ /* 0x000fe400078e00ff */
[----:B------:R-:W-:-:S07]  /*47b0*/  LOP3.LUT R58, R58, UR4, RZ, 0x30, !PT ;  /* 0x000000043a3a7c12 */ /* 0x000fce000f8e30ff */
[----:B------:R-:W-:Y:S02]  /*47c0*/  VOTE.ANY R38, PT, P0 ;  /* 0x0000000000267806 */ /* 0x000fe400000e0100 */
[----:B0-----:R-:W-:Y:S02]  /*47d0*/  VOTE.ANY R43, PT, P1 ;  /* 0x00000000002b7806 */ /* 0x001fe400008e0100 */
[----:B------:R-:W-:Y:S02]  /*47e0*/  @!P0 LOP3.LUT R38, RZ, R38, RZ, 0x33, !PT ;  /* 0x00000026ff268212 */ /* 0x000fe400078e33ff */
[----:B------:R-:W-:Y:S02]  /*47f0*/  @!P1 LOP3.LUT R43, RZ, R43, RZ, 0x33, !PT ;  /* 0x0000002bff2b9212 */ /* 0x000fe400078e33ff */
[----:B------:R-:W-:Y:S02]  /*4800*/  LOP3.LUT P0, RZ, R40, 0x80, RZ, 0xc0, !PT ;  /* 0x0000008028ff7812 */ /* 0x000fe4000780c0ff */
[----:B------:R-:W-:-:S02]  /*4810*/  LOP3.LUT R38, R43, R38, RZ, 0xc0, !PT ;  /* 0x000000262b267212 */ /* 0x000fc400078ec0ff */
[----:B------:R-:W-:-:S04]  /*4820*/  VOTE.ANY R43, PT, P2 ;  /* 0x00000000002b7806 */ /* 0x000fc800010e0100 */
[----:B------:R-:W-:-:S04]  /*4830*/  @!P2 LOP3.LUT R43, RZ, R43, RZ, 0x33, !PT ;  /* 0x0000002bff2ba212 */ /* 0x000fc800078e33ff */
[----:B------:R-:W-:Y:S02]  /*4840*/  LOP3.LUT R38, R43, R38, RZ, 0xc0, !PT ;  /* 0x000000262b267212 */ /* 0x000fe400078ec0ff */
        /* <DEDUP_REMOVED lines=14> */
[----:B------:R-:W-:-:S04]  /*4930*/  LOP3.LUT R55, R43, R38, RZ, 0xc0, !PT ;  /* 0x000000262b377212 */ /* 0x000fc800078ec0ff */
[----:B------:R-:W0:Y:S01]  /*4940*/  FLO.U32 R43, R55 ;  /* 0x00000037002b7300 */ /* 0x000e2200000e0000 */
[----:B------:R-:W-:-:S07]  /*4950*/  LOP3.LUT R38, R14, R55, RZ, 0xc0, !PT ;  /* 0x000000370e267212 */ /* 0x000fce00078ec0ff */
[----:B------:R-:W1:Y:S01]  /*4960*/  POPC R38, R38 ;  /* 0x0000002600267309 */ /* 0x000e620000000000 */
[----:B0-----:R-:W-:-:S13]  /*4970*/  ISETP.NE.AND P0, PT, R24, R43, PT ;  /* 0x0000002b1800720c */ /* 0x001fda0003f05270 */
[----:B-1-34-:R-:W-:Y:S05]  /*4980*/  @P0 BRA `(.L_x_54) ;  /* 0x0000000000080947 */ /* 0x01afea0003800000 */
[----:B------:R-:W-:-:S05]  /*4990*/  IMAD R55, R40, 0x4, R29 ;  /* 0x0000000428377824 */ /* 0x000fca00078e021d */
[----:B------:R0:W1:Y:S02]  /*49a0*/  ATOMS.ADD R64, [R55], R38 ;  /* 0x000000263740738c */ /* 0x0000640000000000 */
.L_x_54:
[----:B------:R-:W-:Y:S05]  /*49b0*/  BSYNC.RECONVERGENT B0 ;  /* 0x0000000000007941 */ /* 0x000fea0003800200 */
.L_x_53:
[----:B------:R-:W-:Y:S01]  /*49c0*/  R2P PR, R58, 0x7f ;  /* 0x0000007f3a007804 */ /* 0x000fe20000000000 */
[----:B-1----:R1:W3:Y:S01]  /*49d0*/  SHFL.IDX PT, R43, R64, R43, 0x1f ;  /* 0x00001f2b402b7589 */ /* 0x0022e200000e0000 */
        /* <DEDUP_REMOVED lines=30> */
[----:B------:R-:W4:Y:S01]  /*4bc0*/  POPC R40, R40 ;  /* 0x0000002800287309 */ /* 0x000f220000000000 */
[----:B0-----:R-:W-:-:S13]  /*4bd0*/  ISETP.NE.AND P0, PT, R24, R55, PT ;  /* 0x000000371800720c */ /* 0x001fda0003f05270 */
[----:B-1-34-:R-:W-:Y:S05]  /*4be0*/  @P0 BRA `(.L_x_56) ;  /* 0x0000000000080947 */ /* 0x01afea0003800000 */
[----:B------:R-:W-:-:S05]  /*4bf0*/  IMAD R59, R58, 0x4, R29 ;  /* 0x000000043a3b7824 */ /* 0x000fca00078e021d */
[----:B------:R0:W1:Y:S02]  /*4c00*/  ATOMS.ADD R62, [R59], R40 ;  /* 0x000000283b3e738c */ /* 0x0000640000000000 */
.L_x_56:
[----:B------:R-:W-:Y:S05]  /*4c10*/  BSYNC.RECONVERGENT B0 ;  /* 0x0000000000007941 */ /* 0x000fea0003800200 */
.L_x_55:
[----:B------:R-:W-:Y:S01]  /*4c20*/  R2P PR, R60, 0x7f ;  /* 0x0000007f3c007804 */ /* 0x000fe20000000000 */
[----:B--2---:R-:W-:Y:S01]  /*4c30*/  IMAD.IADD R44, R44, 0x1, R47 ;  /* 0x000000012c2c7824 */ /* 0x004fe200078e022f */
[----:B------:R-:W-:Y:S01]  /*4c40*/  BSSY.RECONVERGENT B0, `(.L_x_57) ;  /* 0x0000025000007945 */ /* 0x000fe20003800200 */
[----:B------:R-:W-:Y:S02]  /*4c50*/  IMAD.IADD R46, R46, 0x1, R49 ;  /* 0x000000012e2e7824 */ /* 0x000fe400078e0231 */
[----:B-1----:R1:W2:Y:S01]  /*4c60*/  SHFL.IDX PT, R49, R62, R55, 0x1f ;  /* 0x00001f373e317589 */ /* 0x0022a200000e0000 */
[----:B------:R-:W-:-:S07]  /*4c70*/  IMAD.MOV.U32 R64, RZ, RZ, RZ ;  /* 0x000000ffff407224 */ /* 0x000fce00078e00ff */
[----:B------:R-:W-:Y:S02]  /*4c80*/  VOTE.ANY R58, PT, P0 ;  /* 0x00000000003a7806 */ /* 0x000fe400000e0100 */
[----:B------:R-:W-:Y:S02]  /*4c90*/  VOTE.ANY R47, PT, P1 ;  /* 0x00000000002f7806 */ /* 0x000fe400008e0100 */
        /* <DEDUP_REMOVED lines=22> */
[----:B------:R-:W-:Y:S02]  /*4e00*/  SHF.R.U32.HI R58, RZ, UR5, R6 ;  /* 0x00000005ff3a7c19 */ /* 0x000fe40008011606 */
[----:B0-----:R-:W0:Y:S01]  /*4e10*/  FLO.U32 R59, R61 ;  /* 0x0000003d003b7300 */ /* 0x001e2200000e0000 */
[----:B------:R-:W-:Y:S02]  /*4e20*/  LOP3.LUT R47, R14, R61, RZ, 0xc0, !PT ;  /* 0x0000003d0e2f7212 */ /* 0x000fe400078ec0ff */
[----:B------:R-:W-:-:S05]  /*4e30*/  LOP3.LUT R58, R58, UR4, RZ, 0x30, !PT ;  /* 0x000000043a3a7c12 */ /* 0x000fca000f8e30ff */
[----:B------:R-:W3:Y:S01]  /*4e40*/  POPC R47, R47 ;  /* 0x0000002f002f7309 */ /* 0x000ee20000000000 */
[----:B0-----:R-:W-:-:S13]  /*4e50*/  ISETP.NE.AND P0, PT, R24, R59, PT ;  /* 0x0000003b1800720c */ /* 0x001fda0003f05270 */
[----:B-123--:R-:W-:Y:S05]  /*4e60*/  @P0 BRA `(.L_x_58) ;  /* 0x0000000000080947 */ /* 0x00efea0003800000 */
[----:B------:R-:W-:-:S05]  /*4e70*/  IMAD R60, R60, 0x4, R29 ;  /* 0x000000043c3c7824 */ /* 0x000fca00078e021d */
[----:B------:R0:W1:Y:S02]  /*4e80*/  ATOMS.ADD R64, [R60], R47 ;  /* 0x0000002f3c40738c */ /* 0x0000640000000000 */
.L_x_58:
[----:B------:R-:W-:Y:S05]  /*4e90*/  BSYNC.RECONVERGENT B0 ;  /* 0x0000000000007941 */ /* 0x000fea0003800200 */
.L_x_57:
[----:B------:R-:W-:Y:S01]  /*4ea0*/  R2P PR, R58, 0x7f ;  /* 0x0000007f3a007804 */ /* 0x000fe20000000000 */
[----:B------:R-:W-:Y:S01]  /*4eb0*/  IMAD.IADD R52, R51, 0x1, R52 ;  /* 0x0000000133347824 */ /* 0x000fe200078e0234 */
[----:B-1----:R1:W2:Y:S01]  /*4ec0*/  SHFL.IDX PT, R64, R64, R59, 0x1f ;  /* 0x00001f3b40407589 */ /* 0x0022a200000e0000 */
[----:B------:R-:W-:Y:S01]  /*4ed0*/  BSSY.RECONVERGENT B0, `(.L_x_59) ;  /* 0x0000024000007945 */ /* 0x000fe20003800200 */
[----:B------:R-:W-:Y:S02]  /*4ee0*/  IMAD.IADD R56, R53, 0x1, R56 ;  /* 0x0000000135387824 */ /* 0x000fe400078e0238 */
[----:B------:R-:W-:-:S07]  /*4ef0*/  IMAD.MOV.U32 R62, RZ, RZ, RZ ;  /* 0x000000ffff3e7224 */ /* 0x000fce00078e00ff */
        /* <DEDUP_REMOVED lines=25> */
[----:B------:R-:W0:Y:S01]  /*5090*/  FLO.U32 R55, R61 ;  /* 0x0000003d00377300 */ /* 0x000e2200000e0000 */
[----:B------:R-:W-:Y:S02]  /*50a0*/  LOP3.LUT R51, R14, R61, RZ, 0xc0, !PT ;  /* 0x0000003d0e337212 */ /* 0x000fe400078ec0ff */
[----:B------:R-:W-:-:S05]  /*50b0*/  LOP3.LUT R60, R60, UR4, RZ, 0x30, !PT ;  /* 0x000000043c3c7c12 */ /* 0x000fca000f8e30ff */
[----:B------:R-:W3:Y:S01]  /*50c0*/  POPC R51, R51 ;  /* 0x0000003300337309 */ /* 0x000ee20000000000 */
[----:B0-----:R-:W-:-:S13]  /*50d0*/  ISETP.NE.AND P0, PT, R24, R55, PT ;  /* 0x000000371800720c */ /* 0x001fda0003f05270 */
[----:B-123--:R-:W-:Y:S05]  /*50e0*/  @P0 BRA `(.L_x_60) ;  /* 0x0000000000080947 */ /* 0x00efea0003800000 */
[----:B------:R-:W-:-:S05]  /*50f0*/  IMAD R58, R58, 0x4, R29 ;  /* 0x000000043a3a7824 */ /* 0x000fca00078e021d */
[----:B------:R0:W1:Y:S02]  /*5100*/  ATOMS.ADD R62, [R58], R51 ;  /* 0x000000333a3e738c */ /* 0x0000640000000000 */
.L_x_60:
[----:B------:R-:W-:Y:S05]  /*5110*/  BSYNC.RECONVERGENT B0 ;  /* 0x0000000000007941 */ /* 0x000fea0003800200 */
.L_x_59:
[----:B------:R-:W-:Y:S01]  /*5120*/  R2P PR, R60, 0x7f ;  /* 0x0000007f3c007804 */ /* 0x000fe20000000000 */
[----:B------:R-:W-:Y:S01]  /*5130*/  IMAD.IADD R48, R48, 0x1, R45 ;  /* 0x0000000130307824 */ /* 0x000fe200078e022d */
[----:B-1----:R1:W2:Y:S01]  /*5140*/  SHFL.IDX PT, R62, R62, R55, 0x1f ;  /* 0x00001f373e3e7589 */ /* 0x0022a200000e0000 */
[----:B------:R-:W-:Y:S01]  /*5150*/  BSSY.RECONVERGENT B0, `(.L_x_61) ;  /* 0x0000024000007945 */ /* 0x000fe20003800200 */
[----:B------:R-:W-:-:S09]  /*5160*/  IMAD.MOV.U32 R66, RZ, RZ, RZ ;  /* 0x000000ffff427224 */ /* 0x000fd200078e00ff */
        /* <DEDUP_REMOVED lines=23> */
[----:B------:R-:W-:Y:S01]  /*52e0*/  LOP3.LUT R53, R58, R53, RZ, 0xc0, !PT ;  /* 0x000000353a357212 */ /* 0x000fe200078ec0ff */
[----:B------:R-:W-:Y:S01]  /*52f0*/  IMAD.IADD R58, R37, 0x1, R36 ;  /* 0x00000001253a7824 */ /* 0x000fe200078e0224 */
        /* <DEDUP_REMOVED lines=9> */
.L_x_62:
[----:B------:R-:W-:Y:S05]  /*5390*/  BSYNC.RECONVERGENT B0 ;  /* 0x0000000000007941 */ /* 0x000fea0003800200 */
.L_x_61:
[----:B------:R-:W-:Y:S01]  /*53a0*/  R2P PR, R36, 0x7f ;  /* 0x0000007f24007804 */ /* 0x000fe20000000000 */
[----:B------:R-:W-:Y:S01]  /*53b0*/  IMAD.IADD R34, R35, 0x1, R34 ;  /* 0x0000000123227824 */ /* 0x000fe200078e0222 */
[----:B------:R-:W-:Y:S01]  /*53c0*/  BSSY.RECONVERGENT B0, `(.L_x_63) ;  /* 0x0000022000007945 */ /* 0x000fe20003800200 */
[----:B------:R-:W-:-:S10]  /*53d0*/  IMAD.MOV.U32 R55, RZ, RZ, RZ ;  /* 0x000000ffff377224 */ /* 0x000fd400078e00ff */
        /* <DEDUP_REMOVED lines=24> */
[----:B-1----:R0:W1:Y:S02]  /*5560*/  SHFL.IDX PT, R60, R66, R45, 0x1f ;  /* 0x00001f2d423c7589 */ /* 0x00206400000e0000 */
[----:B------:R-:W2:Y:S01]  /*5570*/  FLO.U32 R59, R53 ;  /* 0x00000035003b7300 */ /* 0x000ea200000e0000 */
[----:B------:R-:W-:-:S07]  /*5580*/  LOP3.LUT R35, R14, R53, RZ, 0xc0, !PT ;  /* 0x000000350e237212 */ /* 0x000fce00078ec0ff */
[----:B------:R-:W3:Y:S01]  /*5590*/  POPC R35, R35 ;  /* 0x0000002300237309 */ /* 0x000ee20000000000 */
[----:B--2---:R-:W-:-:S13]  /*55a0*/  ISETP.NE.AND P0, PT, R24, R59, PT ;  /* 0x0000003b1800720c */ /* 0x004fda0003f05270 */
[----:B01-3--:R-:W-:Y:S05]  /*55b0*/  @P0 BRA `(.L_x_64) ;  /* 0x0000000000080947 */ /* 0x00bfea0003800000 */
[----:B------:R-:W-:-:S05]  /*55c0*/  IMAD R36, R36, 0x4, R29 ;  /* 0x0000000424247824 */ /* 0x000fca00078e021d */
[----:B------:R0:W1:Y:S02]  /*55d0*/  ATOMS.ADD R55, [R36], R35 ;  /* 0x000000232437738c */ /* 0x0000640000000000 */
.L_x_64:
[----:B------:R-:W-:Y:S05]  /*55e0*/  BSYNC.RECONVERGENT B0 ;  /* 0x0000000000007941 */ /* 0x000fea0003800200 */
.L_x_63:
[----:B------:R-:W-:Y:S01]  /*55f0*/  R2P PR, R26, 0x7f ;  /* 0x0000007f1a007804 */ /* 0x000fe20000000000 */
[----:B01----:R0:W1:Y:S01]  /*5600*/  SHFL.IDX PT, R36, R55, R59, 0x1f ;  /* 0x00001f3b37247589 */ /* 0x00306200000e0000 */
[----:B------:R-:W-:Y:S11]  /*5610*/  BSSY.RECONVERGENT B0, `(.L_x_65) ;  /* 0x0000021000007945 */ /* 0x000ff60003800200 */
[----:B------:R-:W-:-:S02]  /*5620*/  VOTE.ANY R45, PT, P0 ;  /* 0x00000000002d7806 */ /* 0x000fc400000e0100 */
[----:B------:R-:W-:Y:S02]  /*5630*/  VOTE.ANY R66, PT, P1 ;  /* 0x0000000000427806 */ /* 0x000fe400008e0100 */
[----:B------:R-:W-:Y:S02]  /*5640*/  @!P0 LOP3.LUT R45, RZ, R45, RZ, 0x33, !PT ;  /* 0x0000002dff2d8212 */ /* 0x000fe400078e33ff */
[----:B------:R-:W-:Y:S02]  /*5650*/  @!P1 LOP3.LUT R66, RZ, R66, RZ, 0x33, !PT ;  /* 0x00000042ff429212 */ /* 0x000fe400078e33ff */
[----:B------:R-:W-:Y:S02]  /*5660*/  LOP3.LUT P0, RZ, R26, 0x80, RZ, 0xc0, !PT ;  /* 0x000000801aff7812 */ /* 0x000fe4000780c0ff */
        /* <DEDUP_REMOVED lines=19> */
[----:B------:R-:W2:Y:S01]  /*57a0*/  FLO.U32 R53, R45 ;  /* 0x0000002d00357300 */ /* 0x000ea200000e0000 */
[----:B------:R-:W-:-:S07]  /*57b0*/  LOP3.LUT R14, R14, R45, RZ, 0xc0, !PT ;  /* 0x0000002d0e0e7212 */ /* 0x000fce00078ec0ff */
[----:B0-----:R0:W3:Y:S01]  /*57c0*/  POPC R55, R14 ;  /* 0x0000000e00377309 */ /* 0x0010e20000000000 */
[----:B--2---:R-:W-:Y:S01]  /*57d0*/  ISETP.NE.AND P0, PT, R24, R53, PT ;  /* 0x000000351800720c */ /* 0x004fe20003f05270 */
[----:B------:R-:W-:-:S12]  /*57e0*/  IMAD.MOV.U32 R24, RZ, RZ, RZ ;  /* 0x000000ffff187224 */ /* 0x000fd800078e00ff */
[----:B01-3--:R-:W-:Y:S05]  /*57f0*/  @P0 BRA `(.L_x_66) ;  /* 0x0000000000080947 */ /* 0x00bfea0003800000 */
[----:B------:R-:W-:-:S06]  /*5800*/  IMAD R24, R26, 0x4, R29 ;  /* 0x000000041a187824 */ /* 0x000fcc00078e021d */
[----:B------:R0:W1:Y:S02]  /*5810*/  ATOMS.ADD R24, [R24], R55 ;  /* 0x000000371818738c */ /* 0x0000640000000000 */
.L_x_66:
[----:B------:R-:W-:Y:S05]  /*5820*/  BSYNC.RECONVERGENT B0 ;  /* 0x0000000000007941 */ /* 0x000fea0003800200 */
.L_x_65:
[----:B------:R-:W-:Y:S01]  /*5830*/  BAR.SYNC.DEFER_BLOCKING 0x0 ;  /* 0x0000000000007b1d */ /* 0x000fe20000010000 */
[----:B------:R-:W-:Y:S01]  /*5840*/  IMAD.IADD R26, R40, 0x1, R49 ;  /* 0x00000001281a7824 */ /* 0x000fe200078e0231 */
[----:B------:R-:W-:Y:S01]  /*5850*/  ISETP.NE.AND P0, PT, R50, RZ, PT ;  /* 0x000000ff3200720c */ /* 0x000fe20003f05270 */
[----:B------:R-:W-:Y:S02]  /*5860*/  IMAD.IADD R28, R28, 0x1, R39 ;  /* 0x000000011c1c7824 */ /* 0x000fe400078e0227 */
[----:B------:R-:W-:Y:S01]  /*5870*/  IMAD R40, R44, 0x4, R7 ;  /* 0x000000042c287824 */ /* 0x000fe200078e0207 */
[----:B------:R-:W-:Y:S01]  /*5880*/  BSSY B1, `(.L_x_67) ;  /* 0x000005c000017945 */ /* 0x000fe20003800000 */
[----:B------:R-:W-:Y:S01]  /*5890*/  IMAD.IADD R14, R38, 0x1, R43 ;  /* 0x00000001260e7824 */ /* 0x000fe200078e022b */
[----:B-1----:R-:W1:Y:S01]  /*58a0*/  SHFL.IDX PT, R24, R24, R53, 0x1f ;  /* 0x00001f3518187589 */ /* 0x002e6200000e0000 */
[----:B------:R-:W-:Y:S02]  /*58b0*/  IMAD R39, R46, 0x4, R7 ;  /* 0x000000042e277824 */ /* 0x000fe400078e0207 */
[----:B------:R-:W-:-:S02]  /*58c0*/  IMAD.IADD R60, R37, 0x1, R60 ;  /* 0x00000001253c7824 */ /* 0x000fc400078e023c */
[--C-:B------:R-:W-:Y:S02]  /*58d0*/  IMAD R38, R52, 0x4, R7.reuse ;  /* 0x0000000434267824 */ /* 0x100fe400078e0207 */
[----:B------:R-:W-:Y:S02]  /*58e0*/  IMAD.IADD R32, R33, 0x1, R32 ;  /* 0x0000000121207824 */ /* 0x000fe400078e0220 */
[----:B------:R-:W-:Y:S02]  /*58f0*/  IMAD.IADD R44, R35, 0x1, R36 ;  /* 0x00000001232c7824 */ /* 0x000fe400078e0224 */
[--C-:B------:R-:W-:Y:S02]  /*5900*/  IMAD R37, R56, 0x4, R7.reuse ;  /* 0x0000000438257824 */ /* 0x100fe400078e0207 */
[----:B------:R-:W-:Y:S02]  /*5910*/  IMAD.IADD R30, R31, 0x1, R30 ;  /* 0x000000011f1e7824 */ /* 0x000fe400078e021e */
[--C-:B------:R-:W-:Y:S01]  /*5920*/  IMAD R36, R48, 0x4, R7.reuse ;  /* 0x0000000430247824 */ /* 0x100fe200078e0207 */
[----:B------:R2:W-:Y:S01]  /*5930*/  STS [R40+-0x4], R27 ;  /* 0xfffffc1b28007388 */ /* 0x0005e20000000800 */
[----:B------:R-:W-:-:S02]  /*5940*/  IMAD R35, R58, 0x4, R7 ;  /* 0x000000043a237824 */ /* 0x000fc400078e0207 */
[--C-:B------:R-:W-:Y:S01]  /*5950*/  IMAD R34, R34, 0x4, R7.reuse ;  /* 0x0000000422227824 */ /* 0x100fe200078e0207 */
[----:B------:R-:W-:Y:S01]  /*5960*/  STS [R39+-0x4], R22 ;  /* 0xfffffc1627007388 */ /* 0x000fe20000000800 */
[--C-:B------:R-:W-:Y:S02]  /*5970*/  IMAD R33, R32, 0x4, R7.reuse ;  /* 0x0000000420217824 */ /* 0x100fe400078e0207 */
[----:B------:R-:W-:Y:S01]  /*5980*/  IMAD.IADD R64, R47, 0x1, R64 ;  /* 0x000000012f407824 */ /* 0x000fe200078e0240 */
[----:B------:R-:W-:Y:S01]  /*5990*/  STS [R38+-0x4], R21 ;  /* 0xfffffc1526007388 */ /* 0x000fe20000000800 */
[--C-:B------:R-:W-:Y:S02]  /*59a0*/  IMAD R32, R30, 0x4, R7.reuse ;  /* 0x000000041e207824 */ /* 0x100fe400078e0207 */
[----:B------:R-:W-:Y:S01]  /*59b0*/  IMAD.IADD R62, R51, 0x1, R62 ;  /* 0x00000001333e7824 */ /* 0x000fe200078e023e */
[----:B------:R-:W-:Y:S01]  /*59c0*/  STS [R37+-0x4], R18 ;  /* 0xfffffc1225007388 */ /* 0x000fe20000000800 */
[----:B------:R-:W-:-:S02]  /*59d0*/  IMAD R31, R28, 0x4, R7 ;  /* 0x000000041c1f7824 */ /* 0x000fc400078e0207 */
[--C-:B------:R-:W-:Y:S01]  /*59e0*/  IMAD R30, R14, 0x4, R7.reuse ;  /* 0x000000040e1e7824 */ /* 0x100fe200078e0207 */
[----:B------:R-:W-:Y:S01]  /*59f0*/  STS [R36+-0x4], R23 ;  /* 0xfffffc1724007388 */ /* 0x000fe20000000800 */
[--C-:B------:R-:W-:Y:S02]  /*5a00*/  IMAD R29, R26, 0x4, R7.reuse ;  /* 0x000000041a1d7824 */ /* 0x100fe400078e0207 */
[----:B-1----:R-:W-:Y:S01]  /*5a10*/  IMAD.IADD R24, R55, 0x1, R24 ;  /* 0x0000000137187824 */ /* 0x002fe200078e0218 */
[----:B------:R-:W-:Y:S01]  /*5a20*/  STS [R35+-0x4], R20 ;  /* 0xfffffc1423007388 */ /* 0x000fe20000000800 */
[--C-:B------:R-:W-:Y:S02]  /*5a30*/  IMAD R28, R64, 0x4, R7.reuse ;  /* 0x00000004401c7824 */ /* 0x100fe400078e0207 */
[--C-:B--2---:R-:W-:Y:S01]  /*5a40*/  IMAD R27, R62, 0x4, R7.reuse ;  /* 0x000000043e1b7824 */ /* 0x104fe200078e0207 */
[----:B------:R1:W-:Y:S01]  /*5a50*/  STS [R34+-0x4], R25 ;  /* 0xfffffc1922007388 */ /* 0x0003e20000000800 */
[----:B------:R-:W-:-:S02]  /*5a60*/  IMAD R26, R60, 0x4, R7 ;  /* 0x000000043c1a7824 */ /* 0x000fc400078e0207 */
[--C-:B------:R-:W-:Y:S01]  /*5a70*/  IMAD R24, R24, 0x4, R7.reuse ;  /* 0x0000000418187824 */ /* 0x100fe200078e0207 */
[----:B------:R-:W-:Y:S04]  /*5a80*/  STS [R33+-0x4], R10 ;  /* 0xfffffc0a21007388 */ /* 0x000fe80000000800 */
[----:B------:R-:W-:Y:S01]  /*5a90*/  STS [R32+-0x4], R17 ;  /* 0xfffffc1120007388 */ /* 0x000fe20000000800 */
[----:B-1----:R-:W-:-:S03]  /*5aa0*/  IMAD R25, R44, 0x4, R7 ;  /* 0x000000042c197824 */ /* 0x002fc600078e0207 */
[----:B------:R-:W-:Y:S04]  /*5ab0*/  STS [R31+-0x4], R12 ;  /* 0xfffffc0c1f007388 */ /* 0x000fe80000000800 */
[----:B------:R1:W-:Y:S04]  /*5ac0*/  STS [R30+-0x4], R19 ;  /* 0xfffffc131e007388 */ /* 0x0003e80000000800 */
[----:B------:R2:W-:Y:S04]  /*5ad0*/  STS [R29+-0x4], R16 ;  /* 0xfffffc101d007388 */ /* 0x0005e80000000800 */
[----:B------:R2:W-:Y:S01]  /*5ae0*/  STS [R28+-0x4], R9 ;  /* 0xfffffc091c007388 */ /* 0x0005e20000000800 */
[----:B-1----:R-:W-:-:S03]  /*5af0*/  IMAD R19, R3, 0x8, R7 ;  /* 0x0000000803137824 */ /* 0x002fc600078e0207 */
[----:B------:R2:W-:Y:S04]  /*5b00*/  STS [R27+-0x4], R6 ;  /* 0xfffffc061b007388 */ /* 0x0005e80000000800 */
[----:B------:R2:W-:Y:S04]  /*5b10*/  STS [R26+-0x4], R11 ;  /* 0xfffffc0b1a007388 */ /* 0x0005e80000000800 */
[----:B------:R2:W-:Y:S04]  /*5b20*/  STS [R25+-0x4], R8 ;  /* 0xfffffc0819007388 */ /* 0x0005e80000000800 */
[----:B------:R2:W-:Y:S01]  /*5b30*/  STS [R24+-0x4], R13 ;  /* 0xfffffc0d18007388 */ /* 0x0005e20000000800 */
[----:B------:R-:W-:Y:S05]  /*5b40*/  @P0 BRA `(.L_x_68) ;  /* 0x0000000000bc0947 */ /* 0x000fea0003800000 */
[----:B------:R-:W1:Y:S02]  /*5b50*/  LDCU.64 UR8, c[0x0][0x398] ;  /* 0x00007300ff0877ac */ /* 0x000e640008000a00 */
[----:B-1----:R-:W-:-:S04]  /*5b60*/  LEA R10, P0, R3, UR8, 0x3 ;  /* 0x00000008030a7c11 */ /* 0x002fc8000f8018ff */
[----:B--2---:R-:W-:-:S05]  /*5b70*/  LEA.HI.X R11, R3, UR9, RZ, 0x3, P0 ;  /* 0x00000009030b7c11 */ /* 0x004fca00080f1cff */
[----:B------:R-:W2:Y:S01]  /*5b80*/  LDG.E.64 R8, desc[UR6][R10.64] ;  /* 0x000000060a087981 */ /* 0x000ea2000c1e1b00 */
[----:B------:R-:W-:Y:S02]  /*5b90*/  SHF.R.S32.HI R13, RZ, 0x1f, R15 ;  /* 0x0000001fff0d7819 */ /* 0x000fe4000001140f */
[----:B--2---:R-:W-:-:S05]  /*5ba0*/  IADD3 R8, P0, PT, -R15, R8, RZ ;  /* 0x000000080f087210 */ /* 0x004fca0007f1e1ff */
[----:B------:R-:W-:Y:S01]  /*5bb0*/  IMAD.X R9, R9, 0x1, ~R13, P0 ;  /* 0x0000000109097824 */ /* 0x000fe200000e0e0d */
[----:B------:R-:W-:Y:S01]  /*5bc0*/  ISETP.GE.AND P0, PT, R42, 0x1, PT ;  /* 0x000000012a00780c */ /* 0x000fe20003f06270 */
[----:B------:R-:W-:-:S03]  /*5bd0*/  IMAD.MOV.U32 R13, RZ, RZ, R0 ;  /* 0x000000ffff0d7224 */ /* 0x000fc600078e0000 */
[----:B------:R1:W-:Y:S09]  /*5be0*/  STS.64 [R19+0x6600], R8 ;  /* 0x0066000813007388 */ /* 0x0003f20000000a00 */
[----:B------:R-:W-:Y:S05]  /*5bf0*/  @!P0 BRA `(.L_x_69) ;  /* 0x00000000006c8947 */ /* 0x000fea0003800000 */
[----:B------:R-:W-:Y:S01]  /*5c00*/  BSSY B0, `(.L_x_70) ;  /* 0x0000019000007945 */ /* 0x000fe20003800000 */
[----:B------:R-:W-:Y:S02]  /*5c10*/  IMAD.MOV.U32 R6, RZ, RZ, -0x1 ;  /* 0xffffffffff067424 */ /* 0x000fe400078e00ff */
[----:B------:R-:W-:Y:S02]  /*5c20*/  IMAD.MOV.U32 R10, RZ, RZ, R42 ;  /* 0x000000ffff0a7224 */ /* 0x000fe400078e002a */
[----:B------:R-:W-:-:S07]  /*5c30*/  IMAD.MOV.U32 R13, RZ, RZ, R0 ;  /* 0x000000ffff0d7224 */ /* 0x000fce00078e0000 */
.L_x_74:
[----:B-1----:R-:W1:Y:S01]  /*5c40*/  LDC.64 R8, c[0x0][0x380] ;  /* 0x0000e000ff087b82 */ /* 0x002e620000000a00 */
[----:B------:R-:W-:Y:S01]  /*5c50*/  VIADD R17, R10, 0xffffffff ;  /* 0xffffffff0a117836 */ /* 0x000fe20000000000 */
[----:B------:R-:W-:Y:S03]  /*5c60*/  BSSY B2, `(.L_x_71) ;  /* 0x0000008000027945 */ /* 0x000fe60003800000 */
[----:B------:R-:W-:-:S04]  /*5c70*/  IMAD R11, R17, 0x100, R3 ;  /* 0x00000100110b7824 */ /* 0x000fc800078e0203 */
[----:B-1----:R-:W-:-:S07]  /*5c80*/  IMAD.WIDE R8, R11, 0x4, R8 ;  /* 0x000000040b087825 */ /* 0x002fce00078e0208 */
.L_x_72:
[----:B------:R-:W-:Y:S05]  /*5c90*/  YIELD ;  /* 0x0000000000007946 */ /* 0x000fea0003800000 */
[----:B------:R1:W-:Y:S06]  /*5ca0*/  MEMBAR.SC.CTA ;  /* 0x0000000000007992 */ /* 0x0003ec0000000000 */
[----:B-1----:R-:W2:Y:S02]  /*5cb0*/  LDG.E.STRONG.SYS R11, desc[UR6][R8.64] ;  /* 0x00000006080b7981 */ /* 0x002ea4000c1f5900 */
[----:B--2---:R-:W-:-:S13]  /*5cc0*/  ISETP.NE.AND P0, PT, R11, RZ, PT ;  /* 0x000000ff0b00720c */ /* 0x004fda0003f05270 */
[----:B------:R-:W-:Y:S05]  /*5cd0*/  @!P0 BRA `(.L_x_72) ;  /* 0xfffffffc00ec8947 */ /* 0x000fea000383ffff */
[----:B------:R-:W-:Y:S05]  /*5ce0*/  BSYNC B2 ;  /* 0x0000000000027941 */ /* 0x000fea0003800000 */
.L_x_71:
[----:B------:R-:W-:Y:S01]  /*5cf0*/  BSSY.RECONVERGENT B2, `(.L_x_73) ;  /* 0x0000006000027945 */ /* 0x000fe20003800200 */
[C---:B------:R-:W-:Y:S02]  /*5d00*/  ISETP.GT.AND P0, PT, R11.reuse, -0x1, PT ;  /* 0xffffffff0b00780c */ /* 0x040fe40003f04270 */
[----:B------:R-:W-:Y:S01]  /*5d10*/  LOP3.LUT R8, R11, 0x3fffffff, RZ, 0xc0, !PT ;  /* 0x3fffffff0b087812 */ /* 0x000fe200078ec0ff */
[----:B------:R-:W-:Y:S05]  /*5d20*/  WARPSYNC.EXCLUSIVE R6 ;  /* 0x0000000006007348 */ /* 0x000fea0003a00000 */
[----:B------:R-:W-:-:S05]  /*5d30*/  IMAD.IADD R13, R8, 0x1, R13 ;  /* 0x00000001080d7824 */ /* 0x000fca00078e020d */
[----:B------:R-:W-:-:S07]  /*5d40*/  VOTE.ANY R6, PT, P0 ;  /* 0x0000000000067806 */ /* 0x000fce00000e0100 */
[----:B------:R-:W-:Y:S05]  /*5d50*/  BSYNC.RECONVERGENT B2 ;  /* 0x0000000000027941 */ /* 0x000fea0003800200 */
.L_x_73:
[----:B------:R-:W-:Y:S01]  /*5d60*/  ISETP.GT.U32.AND P1, PT, R10, 0x1, PT ;  /* 0x000000010a00780c */ /* 0x000fe20003f24070 */
[----:B------:R-:W-:-:S12]  /*5d70*/  IMAD.MOV.U32 R10, RZ, RZ, R17 ;  /* 0x000000ffff0a7224 */ /* 0x000fd800078e0011 */
[----:B------:R-:W-:Y:S05]  /*5d80*/  @P0 BRA P1, `(.L_x_74) ;  /* 0xfffffffc00ac0947 */ /* 0x000fea000083ffff */
[----:B------:R-:W-:Y:S05]  /*5d90*/  BSYNC B0 ;  /* 0x0000000000007941 */ /* 0x000fea0003800000 */
.L_x_70:
[----:B------:R2:W3:Y:S02]  /*5da0*/  LDS.64 R8, [R19+0x6600] ;  /* 0x0066000013087984 */ /* 0x0004e40000000a00 */
.L_x_69:
[----:B------:R-:W4:Y:S01]  /*5db0*/  LDC.64 R10, c[0x0][0x380] ;  /* 0x0000e000ff0a7b82 */ /* 0x000f220000000a00 */
[C---:B------:R-:W-:Y:S01]  /*5dc0*/  IMAD.IADD R17, R13.reuse, 0x1, -R0 ;  /* 0x000000010d117824 */ /* 0x040fe200078e0a00 */
[----:B------:R-:W-:Y:S01]  /*5dd0*/  LOP3.LUT R13, R13, 0x80000000, RZ, 0xfc, !PT ;  /* 0x800000000d0d7812 */ /* 0x000fe200078efcff */
[----:B------:R-:W-:-:S03]  /*5de0*/  IMAD R21, R42, 0x100, R3 ;  /* 0x000001002a157824 */ /* 0x000fc600078e0203 */
[----:B-1-3--:R-:W-:-:S04]  /*5df0*/  IADD3 R8, P0, PT, R17, R8, RZ ;  /* 0x0000000811087210 */ /* 0x00afc80007f1e0ff */
[----:B------:R-:W-:-:S05]  /*5e00*/  LEA.HI.X.SX32 R9, R17, R9, 0x1, P0 ;  /* 0x0000000911097211 */ /* 0x000fca00000f0eff */
[----:B------:R1:W-:Y:S01]  /*5e10*/  STS.64 [R19+0x6600], R8 ;  /* 0x0066000813007388 */ /* 0x0003e20000000a00 */
[----:B----4-:R-:W-:-:S05]  /*5e20*/  IMAD.WIDE R10, R21, 0x4, R10 ;  /* 0x00000004150a7825 */ /* 0x010fca00078e020a */
[----:B------:R1:W-:Y:S02]  /*5e30*/  STG.E.STRONG.SYS desc[UR6][R10.64], R13 ;  /* 0x0000000d0a007986 */ /* 0x0003e4000c115906 */
.L_x_68:
[----:B------:R-:W-:Y:S05]  /*5e40*/  BSYNC B1 ;  /* 0x0000000000017941 */ /* 0x000fea0003800000 */
.L_x_67:
[----:B------:R-:W3:Y:S01]  /*5e50*/  LDC R23, c[0x0][0x3c0] ;  /* 0x0000f000ff177b82 */ /* 0x000ee20000000800 */
[----:B--2---:R-:W-:-:S07]  /*5e60*/  VIADD R6, R54, 0x1980 ;  /* 0x0000198036067836 */ /* 0x004fce0000000000 */
[----:B-1----:R-:W1:Y:S01]  /*5e70*/  LDC.64 R10, c[0x0][0x390] ;  /* 0x0000e400ff0a7b82 */ /* 0x002e620000000a00 */
[----:B---3--:R-:W-:Y:S02]  /*5e80*/  ISETP.GE.AND P0, PT, R6, R23, PT ;  /* 0x000000170600720c */ /* 0x008fe40003f06270 */
[----:B-1----:R-:W-:-:S04]  /*5e90*/  ISETP.EQ.U32.AND P1, PT, R10, RZ, PT ;  /* 0x000000ff0a00720c */ /* 0x002fc80003f22070 */
[----:B------:R-:W-:-:S04]  /*5ea0*/  ISETP.EQ.OR.EX P0, PT, R11, RZ, !P0, P1 ;  /* 0x000000ff0b00720c */ /* 0x000fc80004702710 */
[----:B------:R-:W-:-:S13]  /*5eb0*/  ISETP.GT.U32.OR P0, PT, R3, 0xff, P0 ;  /* 0x000000ff0300780c */ /* 0x000fda0000704470 */
[----:B------:R-:W-:Y:S05]  /*5ec0*/  @P0 BRA `(.L_x_75) ;  /* 0x0000000000200947 */ /* 0x000fea0003800000 */
[----:B------:R-:W1:Y:S01]  /*5ed0*/  LDS.64 R8, [R19+0x6600] ;  /* 0x0066000013087984 */ /* 0x000e620000000a00 */
[C---:B------:R-:W-:Y:S02]  /*5ee0*/  LEA R10, P2, R3.reuse, R10, 0x3 ;  /* 0x0000000a030a7211 */ /* 0x040fe400078418ff */
[--C-:B------:R-:W-:Y:S02]  /*5ef0*/  SHF.R.S32.HI R13, RZ, 0x1f, R0.reuse ;  /* 0x0000001fff0d7819 */ /* 0x100fe40000011400 */
[----:B------:R-:W-:Y:S02]  /*5f00*/  LEA.HI.X R11, R3, R11, RZ, 0x3, P2 ;  /* 0x0000000b030b7211 */ /* 0x000fe400010f1cff */
[----:B-1----:R-:W-:Y:S02]  /*5f10*/  IADD3 R8, P0, P1, R8, R15, R0 ;  /* 0x0000000f08087210 */ /* 0x002fe4000791e000 */
[----:B------:R-:W-:-:S04]  /*5f20*/  SHF.R.S32.HI R15, RZ, 0x1f, R15 ;  /* 0x0000001fff0f7819 */ /* 0x000fc8000001140f */
[----:B------:R-:W-:-:S05]  /*5f30*/  IADD3.X R9, PT, PT, R9, R15, R13, P0, P1 ;  /* 0x0000000f09097210 */ /* 0x000fca00007e240d */
[----:B------:R1:W-:Y:S02]  /*5f40*/  STG.E.64 desc[UR6][R10.64], R8 ;  /* 0x000000080a007986 */ /* 0x0003e4000c101b06 */
.L_x_75:
[----:B------:R-:W-:Y:S01]  /*5f50*/  ISETP.GT.AND P0, PT, R6, R23, PT ;  /* 0x000000170600720c */ /* 0x000fe20003f04270 */
[----:B------:R-:W-:Y:S05]  /*5f60*/  WARPSYNC.ALL ;  /* 0x0000000000007948 */ /* 0x000fea0003800000 */
[----:B------:R-:W-:Y:S01]  /*5f70*/  BAR.SYNC.DEFER_BLOCKING 0x0 ;  /* 0x0000000000007b1d */ /* 0x000fe20000010000 */
[----:B------:R-:W-:-:S06]  /*5f80*/  IMAD R22, R3, 0x4, R7 ;  /* 0x0000000403167824 */ /* 0x000fcc00078e0207 */
[----:B------:R-:W-:Y:S05]  /*5f90*/  @P0 BRA `(.L_x_76) ;  /* 0x0000000c003c0947 */ /* 0x000fea0003800000 */
[----:B------:R-:W2:Y:S01]  /*5fa0*/  LDS R0, [R22] ;  /* 0x0000000016007984 */ /* 0x000ea20000000800 */
[----:B------:R-:W2:Y:S01]  /*5fb0*/  LDCU UR5, c[0x0][0x3c4] ;  /* 0x00007880ff0577ac */ /* 0x000ea20008000800 */
[----:B------:R-:W3:Y:S01]  /*5fc0*/  LDCU.64 UR8, c[0x0][0x3a0] ;  /* 0x00007400ff0877ac */ /* 0x000ee20008000a00 */
[----:B--2---:R-:W-:Y:S02]  /*5fd0*/  SHF.R.U32.HI R6, RZ, UR5, R0 ;  /* 0x00000005ff067c19 */ /* 0x004fe40008011600 */
[----:B------:R-:W-:Y:S02]  /*5fe0*/  LOP3.LUT R15, R0, 0x7fffffff, RZ, 0x3c, !PT ;  /* 0x7fffffff000f7812 */ /* 0x000fe400078e3cff */
[----:B------:R-:W-:-:S05]  /*5ff0*/  LOP3.LUT R6, R6, UR4, RZ, 0x30, !PT ;  /* 0x0000000406067c12 */ /* 0x000fca000f8e30ff */
[----:B-1----:R-:W-:-:S06]  /*6000*/  IMAD R8, R6, 0x8, R7 ;  /* 0x0000000806087824 */ /* 0x002fcc00078e0207 */
[----:B------:R-:W1:Y:S02]  /*6010*/  LDS.64 R8, [R8+0x6600] ;  /* 0x0066000008087984 */ /* 0x000e640000000a00 */
[----:B-1----:R-:W-:-:S05]  /*6020*/  IADD3 R6, P1, PT, R8, R3, RZ ;  /* 0x0000000308067210 */ /* 0x002fca0007f3e0ff */
[----:B------:R-:W-:Y:S01]  /*6030*/  IMAD.X R9, RZ, RZ, R9, P1 ;  /* 0x000000ffff097224 */ /* 0x000fe200008e0609 */
[----:B---3--:R-:W-:-:S04]  /*6040*/  LEA R10, P1, R6, UR8, 0x2 ;  /* 0x00000008060a7c11 */ /* 0x008fc8000f8210ff */
[----:B------:R-:W-:-:S05]  /*6050*/  LEA.HI.X R11, R6, UR9, R9, 0x2, P1 ;  /* 0x00000009060b7c11 */ /* 0x000fca00088f1409 */
[----:B------:R-:W-:Y:S01]  /*6060*/  STG.E desc[UR6][R10.64], R15 ;  /* 0x0000000f0a007986 */ /* 0x000fe2000c101906 */
[----:B------:R-:W-:-:S03]  /*6070*/  NOP ;  /* 0x0000000000007918 */ /* 0x000fc60000000000 */
[----:B------:R-:W1:Y:S02]  /*6080*/  LDS R0, [R22+0x600] ;  /* 0x0006000016007984 */ /* 0x000e640000000800 */
[----:B-1----:R-:W-:Y:S02]  /*6090*/  SHF.R.U32.HI R6, RZ, UR5, R0 ;  /* 0x00000005ff067c19 */ /* 0x002fe40008011600 */
[----:B------:R-:W-:Y:S02]  /*60a0*/  LOP3.LUT R15, R0, 0x7fffffff, RZ, 0x3c, !PT ;  /* 0x7fffffff000f7812 */ /* 0x000fe400078e3cff */
[----:B------:R-:W-:-:S05]  /*60b0*/  LOP3.LUT R6, R6, UR4, RZ, 0x30, !PT ;  /* 0x0000000406067c12 */ /* 0x000fca000f8e30ff */
[----:B------:R-:W-:-:S06]  /*60c0*/  IMAD R8, R6, 0x8, R7 ;  /* 0x0000000806087824 */ /* 0x000fcc00078e0207 */
[----:B------:R-:W1:Y:S02]  /*60d0*/  LDS.64 R8, [R8+0x6600] ;  /* 0x0066000008087984 */ /* 0x000e640000000a00 */
[----:B-1----:R-:W-:-:S05]  /*60e0*/  IADD3 R6, P1, PT, R8, R3, RZ ;  /* 0x0000000308067210 */ /* 0x002fca0007f3e0ff */
[----:B------:R-:W-:Y:S01]  /*60f0*/  IMAD.X R9, RZ, RZ, R9, P1 ;  /* 0x000000ffff097224 */ /* 0x000fe200008e0609 */
[----:B------:R-:W-:-:S04]  /*6100*/  LEA R12, P1, R6, UR8, 0x2 ;  /* 0x00000008060c7c11 */ /* 0x000fc8000f8210ff */
        /* <DEDUP_REMOVED lines=163> */
[----:B------:R-:W-:-:S05]  /*6b40*/  IMAD R12, R6, 0x8, R7 ;  /* 0x00000008060c7824 */ /* 0x000fca00078e0207 */
        /* <DEDUP_REMOVED lines=17> */
[----:B------:R1:W-:Y:S01]  /*6c60*/  STG.E desc[UR6][R6.64+0x6000], R9 ;  /* 0x0060000906007986 */ /* 0x0003e2000c101906 */
[----:B------:R-:W-:Y:S01]  /*6c70*/  NOP ;  /* 0x0000000000007918 */ /* 0x000fe20000000000 */
[----:B------:R-:W-:Y:S05]  /*6c80*/  BRA `(.L_x_77) ;  /* 0x00000014000c7947 */ /* 0x000fea0003800000 */
.L_x_76:
[----:B-1----:R-:W-:Y:S01]  /*6c90*/  IMAD R9, R42, -0x1980, R23 ;  /* 0xffffe6802a097824 */ /* 0x002fe200078e0217 */
[----:B------:R-:W-:Y:S01]  /*6ca0*/  BSSY.RECONVERGENT B0, `(.L_x_78) ;  /* 0x000001b000007945 */ /* 0x000fe20003800200 */
[C---:B------:R-:W-:Y:S02]  /*6cb0*/  VIADD R0, R3.reuse, 0x180 ;  /* 0x0000018003007836 */ /* 0x040fe40000000000 */
[C---:B------:R-:W-:Y:S01]  /*6cc0*/  VIADD R6, R3.reuse, 0x300 ;  /* 0x0000030003067836 */ /* 0x040fe20000000000 */
[CC--:B------:R-:W-:Y:S01]  /*6cd0*/  ISETP.GE.AND P1, PT, R3.reuse, R9.reuse, PT ;  /* 0x000000090300720c */ /* 0x0c0fe20003f26270 */
[C---:B------:R-:W-:Y:S01]  /*6ce0*/  VIADD R8, R3.reuse, 0x480 ;  /* 0x0000048003087836 */ /* 0x040fe20000000000 */
[-C--:B------:R-:W-:Y:S01]  /*6cf0*/  ISETP.GE.AND P2, PT, R0, R9.reuse, PT ;  /* 0x000000090000720c */ /* 0x080fe20003f46270 */
[C---:B------:R-:W-:Y:S01]  /*6d00*/  VIADD R0, R3.reuse, 0x600 ;  /* 0x0000060003007836 */ /* 0x040fe20000000000 */
[-C--:B------:R-:W-:Y:S01]  /*6d10*/  ISETP.GE.AND P3, PT, R6, R9.reuse, PT ;  /* 0x000000090600720c */ /* 0x080fe20003f66270 */
[C---:B------:R-:W-:Y:S01]  /*6d20*/  VIADD R6, R3.reuse, 0x780 ;  /* 0x0000078003067836 */ /* 0x040fe20000000000 */
[-C--:B------:R-:W-:Y:S01]  /*6d30*/  ISETP.GE.AND P4, PT, R8, R9.reuse, PT ;  /* 0x000000090800720c */ /* 0x080fe20003f86270 */
[----:B------:R-:W-:Y:S01]  /*6d40*/  VIADD R8, R3, 0x900 ;  /* 0x0000090003087836 */ /* 0x000fe20000000000 */
[----:B------:R-:W-:-:S02]  /*6d50*/  ISETP.GE.AND P5, PT, R0, R9, PT ;  /* 0x000000090000720c */ /* 0x000fc40003fa6270 */
[----:B------:R-:W-:-:S03]  /*6d60*/  ISETP.GE.AND P6, PT, R6, R9, PT ;  /* 0x000000090600720c */ /* 0x000fc60003fc6270 */
[----:B------:R-:W-:Y:S10]  /*6d70*/  @P1 BRA `(.L_x_79) ;  /* 0x0000000000341947 */ /* 0x000ff40003800000 */
[----:B------:R-:W1:Y:S01]  /*6d80*/  LDS R0, [R22] ;  /* 0x0000000016007984 */ /* 0x000e620000000800 */
[----:B------:R-:W1:Y:S01]  /*6d90*/  LDCU UR5, c[0x0][0x3c4] ;  /* 0x00007880ff0577ac */ /* 0x000e620008000800 */
[----:B------:R-:W2:Y:S01]  /*6da0*/  LDCU.64 UR8, c[0x0][0x3a0] ;  /* 0x00007400ff0877ac */ /* 0x000ea20008000a00 */
[----:B-1----:R-:W-:Y:S02]  /*6db0*/  SHF.R.U32.HI R6, RZ, UR5, R0 ;  /* 0x00000005ff067c19 */ /* 0x002fe40008011600 */
[----:B------:R-:W-:Y:S02]  /*6dc0*/  LOP3.LUT R13, R0, 0x7fffffff, RZ, 0x3c, !PT ;  /* 0x7fffffff000d7812 */ /* 0x000fe400078e3cff */
[----:B------:R-:W-:-:S05]  /*6dd0*/  LOP3.LUT R6, R6, UR4, RZ, 0x30, !PT ;  /* 0x0000000406067c12 */ /* 0x000fca000f8e30ff */
[----:B------:R-:W-:-:S05]  /*6de0*/  IMAD R6, R6, 0x8, R7 ;  /* 0x0000000806067824 */ /* 0x000fca00078e0207 */
[----:B------:R-:W1:Y:S02]  /*6df0*/  LDS.64 R10, [R6+0x6600] ;  /* 0x00660000060a7984 */ /* 0x000e640000000a00 */
[----:B-1----:R-:W-:-:S05]  /*6e00*/  IADD3 R12, P1, PT, R10, R3, RZ ;  /* 0x000000030a0c7210 */ /* 0x002fca0007f3e0ff */
[----:B------:R-:W-:Y:S01]  /*6e10*/  IMAD.X R11, RZ, RZ, R11, P1 ;  /* 0x000000ffff0b7224 */ /* 0x000fe200008e060b */
[----:B--2---:R-:W-:-:S04]  /*6e20*/  LEA R10, P1, R12, UR8, 0x2 ;  /* 0x000000080c0a7c11 */ /* 0x004fc8000f8210ff */
[----:B------:R-:W-:-:S05]  /*6e30*/  LEA.HI.X R11, R12, UR9, R11, 0x2, P1 ;  /* 0x000000090c0b7c11 */ /* 0x000fca00088f140b */
[----:B------:R1:W-:Y:S04]  /*6e40*/  STG.E desc[UR6][R10.64], R13 ;  /* 0x0000000d0a007986 */ /* 0x0003e8000c101906 */
.L_x_79:
[----:B------:R-:W-:Y:S05]  /*6e50*/  BSYNC.RECONVERGENT B0 ;  /* 0x0000000000007941 */ /* 0x000fea0003800200 */
.L_x_78:
[----:B------:R-:W-:Y:S01]  /*6e60*/  NOP ;  /* 0x0000000000007918 */ /* 0x000fe20000000000 */
[----:B------:R-:W-:Y:S01]  /*6e70*/  BSSY.RECONVERGENT B0, `(.L_x_80) ;  /* 0x0000011000007945 */ /* 0x000fe20003800200 */
[----:B------:R-:W-:Y:S01]  /*6e80*/  ISETP.GE.AND P1, PT, R8, R9, PT ;  /* 0x000000090800720c */ /* 0x000fe20003f26270 */
[----:B------:R-:W-:Y:S02]  /*6e90*/  VIADD R8, R3, 0xa80 ;  /* 0x00000a8003087836 */ /* 0x000fe40000000000 */
[----:B------:R-:W-:Y:S10]  /*6ea0*/  @P2 BRA `(.L_x_81) ;  /* 0x0000000000342947 */ /* 0x000ff40003800000 */
[----:B------:R-:W2:Y:S01]  /*6eb0*/  LDS R0, [R22+0x600] ;  /* 0x0006000016007984 */ /* 0x000ea20000000800 */
[----:B------:R-:W2:Y:S01]  /*6ec0*/  LDCU UR5, c[0x0][0x3c4] ;  /* 0x00007880ff0577ac */ /* 0x000ea20008000800 */
[----:B------:R-:W3:Y:S01]  /*6ed0*/  LDCU.64 UR8, c[0x0][0x3a0] ;  /* 0x00007400ff0877ac */ /* 0x000ee20008000a00 */
[----:B--2---:R-:W-:Y:S02]  /*6ee0*/  SHF.R.U32.HI R6, RZ, UR5, R0 ;  /* 0x00000005ff067c19 */ /* 0x004fe40008011600 */
[----:B-1----:R-:W-:Y:S02]  /*6ef0*/  LOP3.LUT R13, R0, 0x7fffffff, RZ, 0x3c, !PT ;  /* 0x7fffffff000d7812 */ /* 0x002fe400078e3cff */
[----:B------:R-:W-:-:S05]  /*6f00*/  LOP3.LUT R6, R6, UR4, RZ, 0x30, !PT ;  /* 0x0000000406067c12 */ /* 0x000fca000f8e30ff */
[----:B------:R-:W-:-:S05]  /*6f10*/  IMAD R6, R6, 0x8, R7 ;  /* 0x0000000806067824 */ /* 0x000fca00078e0207 */
[----:B------:R-:W1:Y:S02]  /*6f20*/  LDS.64 R10, [R6+0x6600] ;  /* 0x00660000060a7984 */ /* 0x000e640000000a00 */
[----:B-1----:R-:W-:-:S05]  /*6f30*/  IADD3 R12, P2, PT, R10, R3, RZ ;  /* 0x000000030a0c7210 */ /* 0x002fca0007f5e0ff */
[----:B------:R-:W-:Y:S01]  /*6f40*/  IMAD.X R11, RZ, RZ, R11, P2 ;  /* 0x000000ffff0b7224 */ /* 0x000fe200010e060b */
[----:B---3--:R-:W-:-:S04]  /*6f50*/  LEA R10, P2, R12, UR8, 0x2 ;  /* 0x000000080c0a7c11 */ /* 0x008fc8000f8410ff */
[----:B------:R-:W-:-:S05]  /*6f60*/  LEA.HI.X R11, R12, UR9, R11, 0x2, P2 ;  /* 0x000000090c0b7c11 */ /* 0x000fca00090f140b */
[----:B------:R2:W-:Y:S04]  /*6f70*/  STG.E desc[UR6][R10.64+0x600], R13 ;  /* 0x0006000d0a007986 */ /* 0x0005e8000c101906 */
.L_x_81:
[----:B------:R-:W-:Y:S05]  /*6f80*/  BSYNC.RECONVERGENT B0 ;  /* 0x0000000000007941 */ /* 0x000fea0003800200 */
.L_x_80:
[----:B------:R-:W-:Y:S01]  /*6f90*/  NOP ;  /* 0x0000000000007918 */ /* 0x000fe20000000000 */
[----:B------:R-:W-:Y:S01]  /*6fa0*/  BSSY.RECONVERGENT B0, `(.L_x_82) ;  /* 0x0000011000007945 */ /* 0x000fe20003800200 */
[----:B------:R-:W-:Y:S02]  /*6fb0*/  ISETP.GE.AND P2, PT, R8, R9, PT ;  /* 0x000000090800720c */ /* 0x000fe40003f46270 */
[----:B------:R-:W-:Y:S01]  /*6fc0*/  LOP3.LUT R8, R3, 0xc00, RZ, 0xfc, !PT ;  /* 0x00000c0003087812 */ /* 0x000fe200078efcff */
[----:B------:R-:W-:Y:S10]  /*6fd0*/  @P3 BRA `(.L_x_83) ;  /* 0x0000000000343947 */ /* 0x000ff40003800000 */
[----:B------:R-:W3:Y:S01]  /*6fe0*/  LDS R0, [R22+0xc00] ;  /* 0x000c000016007984 */ /* 0x000ee20000000800 */
[----:B------:R-:W3:Y:S01]  /*6ff0*/  LDCU UR5, c[0x0][0x3c4] ;  /* 0x00007880ff0577ac */ /* 0x000ee20008000800 */
[----:B------:R-:W4:Y:S01]  /*7000*/  LDCU.64 UR8, c[0x0][0x3a0] ;  /* 0x00007400ff0877ac */ /* 0x000f220008000a00 */
[----:B---3--:R-:W-:Y:S02]  /*7010*/  SHF.R.U32.HI R6, RZ, UR5, R0 ;  /* 0x00000005ff067c19 */ /* 0x008fe40008011600 */
[----:B-12---:R-:W-:Y:S02]  /*7020*/  LOP3.LUT R13, R0, 0x7fffffff, RZ, 0x3c, !PT ;  /* 0x7fffffff000d7812 */ /* 0x006fe400078e3cff */
[----:B------:R-:W-:-:S05]  /*7030*/  LOP3.LUT R6, R6, UR4, RZ, 0x30, !PT ;  /* 0x0000000406067c12 */ /* 0x000fca000f8e30ff */
[----:B------:R-:W-:-:S05]  /*7040*/  IMAD R6, R6, 0x8, R7 ;  /* 0x0000000806067824 */ /* 0x000fca00078e0207 */
[----:B------:R-:W1:Y:S02]  /*7050*/  LDS.64 R10, [R6+0x6600] ;  /* 0x00660000060a7984 */ /* 0x000e640000000a00 */
[----:B-1----:R-:W-:-:S05]  /*7060*/  IADD3 R12, P3, PT, R10, R3, RZ ;  /* 0x000000030a0c7210 */ /* 0x002fca0007f7e0ff */
[----:B------:R-:W-:Y:S01]  /*7070*/  IMAD.X R11, RZ, RZ, R11, P3 ;  /* 0x000000ffff0b7224 */ /* 0x000fe200018e060b */
[----:B----4-:R-:W-:-:S04]  /*7080*/  LEA R10, P3, R12, UR8, 0x2 ;  /* 0x000000080c0a7c11 */ /* 0x010fc8000f8610ff */
[----:B------:R-:W-:-:S05]  /*7090*/  LEA.HI.X R11, R12, UR9, R11, 0x2, P3 ;  /* 0x000000090c0b7c11 */ /* 0x000fca00098f140b */
[----:B------:R3:W-:Y:S04]  /*70a0*/  STG.E desc[UR6][R10.64+0xc00], R13 ;  /* 0x000c000d0a007986 */ /* 0x0007e8000c101906 */
.L_x_83:
[----:B------:R-:W-:Y:S05]  /*70b0*/  BSYNC.RECONVERGENT B0 ;  /* 0x0000000000007941 */ /* 0x000fea0003800200 */
.L_x_82:
[----:B------:R-:W-:Y:S01]  /*70c0*/  NOP ;  /* 0x0000000000007918 */ /* 0x000fe20000000000 */
[----:B------:R-:W-:Y:S01]  /*70d0*/  BSSY.RECONVERGENT B0, `(.L_x_84) ;  /* 0x0000011000007945 */ /* 0x000fe20003800200 */
[----:B------:R-:W-:Y:S01]  /*70e0*/  ISETP.GE.AND P3, PT, R8, R9, PT ;  /* 0x000000090800720c */ /* 0x000fe20003f66270 */
[----:B------:R-:W-:Y:S02]  /*70f0*/  VIADD R8, R3, 0xd80 ;  /* 0x00000d8003087836 */ /* 0x000fe40000000000 */
[----:B------:R-:W-:Y:S10]  /*7100*/  @P4 BRA `(.L_x_85) ;  /* 0x0000000000344947 */ /* 0x000ff40003800000 */
[----:B------:R-:W4:Y:S01]  /*7110*/  LDS R0, [R22+0x1200] ;  /* 0x0012000016007984 */ /* 0x000f220000000800 */
[----:B------:R-:W4:Y:S01]  /*7120*/  LDCU UR5, c[0x0][0x3c4] ;  /* 0x00007880ff0577ac */ /* 0x000f220008000800 */
[----:B------:R-:W5:Y:S01]  /*7130*/  LDCU.64 UR8, c[0x0][0x3a0] ;  /* 0x00007400ff0877ac */ /* 0x000f620008000a00 */
[----:B----4-:R-:W-:Y:S02]  /*7140*/  SHF.R.U32.HI R6, RZ, UR5, R0 ;  /* 0x00000005ff067c19 */ /* 0x010fe40008011600 */
[----:B-123--:R-:W-:Y:S02]  /*7150*/  LOP3.LUT R13, R0, 0x7fffffff, RZ, 0x3c, !PT ;  /* 0x7fffffff000d7812 */ /* 0x00efe400078e3cff */
[----:B------:R-:W-:-:S05]  /*7160*/  LOP3.LUT R6, R6, UR4, RZ, 0x30, !PT ;  /* 0x0000000406067c12 */ /* 0x000fca000f8e30ff */
[----:B------:R-:W-:-:S05]  /*7170*/  IMAD R6, R6, 0x8, R7 ;  /* 0x0000000806067824 */ /* 0x000fca00078e0207 */
[----:B------:R-:W1:Y:S02]  /*7180*/  LDS.64 R10, [R6+0x6600] ;  /* 0x00660000060a7984 */ /* 0x000e640000000a00 */
[----:B-1----:R-:W-:-:S05]  /*7190*/  IADD3 R12, P4, PT, R10, R3, RZ ;  /* 0x000000030a0c7210 */ /* 0x002fca0007f9e0ff */
[----:B------:R-:W-:Y:S01]  /*71a0*/  IMAD.X R11, RZ, RZ, R11, P4 ;  /* 0x000000ffff0b7224 */ /* 0x000fe200020e060b */
[----:B-----5:R-:W-:-:S04]  /*71b0*/  LEA R10, P4, R12, UR8, 0x2 ;  /* 0x000000080c0a7c11 */ /* 0x020fc8000f8810ff */
[----:B------:R-:W-:-:S05]  /*71c0*/  LEA.HI.X R11, R12, UR9, R11, 0x2, P4 ;  /* 0x000000090c0b7c11 */ /* 0x000fca000a0f140b */
[----:B------:R4:W-:Y:S04]  /*71d0*/  STG.E desc[UR6][R10.64+0x1200], R13 ;  /* 0x0012000d0a007986 */ /* 0x0009e8000c101906 */
.L_x_85:
[----:B------:R-:W-:Y:S05]  /*71e0*/  BSYNC.RECONVERGENT B0 ;  /* 0x0000000000007941 */ /* 0x000fea0003800200 */
.L_x_84:
[----:B------:R-:W-:Y:S01]  /*71f0*/  NOP ;  /* 0x0000000000007918 */ /* 0x000fe20000000000 */
[----:B------:R-:W-:Y:S01]  /*7200*/  BSSY.RECONVERGENT B0, `(.L_x_86) ;  /* 0x0000011000007945 */ /* 0x000fe20003800200 */
[----:B------:R-:W-:Y:S01]  /*7210*/  ISETP.GE.AND P4, PT, R8, R9, PT ;  /* 0x000000090800720c */ /* 0x000fe20003f86270 */
[----:B------:R-:W-:Y:S02]  /*7220*/  VIADD R8, R3, 0xf00 ;  /* 0x00000f0003087836 */ /* 0x000fe40000000000 */
[----:B------:R-:W-:Y:S10]  /*7230*/  @P5 BRA `(.L_x_87) ;  /* 0x0000000000345947 */ /* 0x000ff40003800000 */
[----:B------:R-:W5:Y:S01]  /*7240*/  LDS R0, [R22+0x1800] ;  /* 0x0018000016007984 */ /* 0x000f620000000800 */
[----:B------:R-:W5:Y:S01]  /*7250*/  LDCU UR5, c[0x0][0x3c4] ;  /* 0x00007880ff0577ac */ /* 0x000f620008000800 */
[----:B------:R-:W0:Y:S01]  /*7260*/  LDCU.64 UR8, c[0x0][0x3a0] ;  /* 0x00007400ff0877ac */ /* 0x000e220008000a00 */
[----:B-----5:R-:W-:Y:S02]  /*7270*/  SHF.R.U32.HI R6, RZ, UR5, R0 ;  /* 0x00000005ff067c19 */ /* 0x020fe40008011600 */
[----:B-1234-:R-:W-:Y:S02]  /*7280*/  LOP3.LUT R13, R0, 0x7fffffff, RZ, 0x3c, !PT ;  /* 0x7fffffff000d7812 */ /* 0x01efe400078e3cff */
[----:B------:R-:W-:-:S05]  /*7290*/  LOP3.LUT R6, R6, UR4, RZ, 0x30, !PT ;  /* 0x0000000406067c12 */ /* 0x000fca000f8e30ff */
[----:B------:R-:W-:-:S05]  /*72a0*/  IMAD R6, R6, 0x8, R7 ;  /* 0x0000000806067824 */ /* 0x000fca00078e0207 */
[----:B------:R-:W1:Y:S02]  /*72b0*/  LDS.64 R10, [R6+0x6600] ;  /* 0x00660000060a7984 */ /* 0x000e640000000a00 */
[----:B-1----:R-:W-:-:S05]  /*72c0*/  IADD3 R12, P5, PT, R10, R3, RZ ;  /* 0x000000030a0c7210 */ /* 0x002fca0007fbe0ff */
[----:B------:R-:W-:Y:S01]  /*72d0*/  IMAD.X R11, RZ, RZ, R11, P5 ;  /* 0x000000ffff0b7224 */ /* 0x000fe200028e060b */
[----:B0-----:R-:W-:-:S04]  /*72e0*/  LEA R10, P5, R12, UR8, 0x2 ;  /* 0x000000080c0a7c11 */ /* 0x001fc8000f8a10ff */
[----:B------:R-:W-:-:S05]  /*72f0*/  LEA.HI.X R11, R12, UR9, R11, 0x2, P5 ;  /* 0x000000090c0b7c11 */ /* 0x000fca000a8f140b */
[----:B------:R0:W-:Y:S04]  /*7300*/  STG.E desc[UR6][R10.64+0x1800], R13 ;  /* 0x0018000d0a007986 */ /* 0x0001e8000c101906 */
.L_x_87:
[----:B------:R-:W-:Y:S05]  /*7310*/  BSYNC.RECONVERGENT B0 ;  /* 0x0000000000007941 */ /* 0x000fea0003800200 */
.L_x_86:
        /* <DEDUP_REMOVED lines=9> */
[----:B01234-:R-:W-:Y:S02]  /*73b0*/  LOP3.LUT R13, R0, 0x7fffffff, RZ, 0x3c, !PT ;  /* 0x7fffffff000d7812 */ /* 0x01ffe400078e3cff */
[----:B------:R-:W-:-:S05]  /*73c0*/  LOP3.LUT R6, R6, UR4, RZ, 0x30, !PT ;  /* 0x0000000406067c12 */ /* 0x000fca000f8e30ff */
[----:B------:R-:W-:-:S05]  /*73d0*/  IMAD R6, R6, 0x8, R7 ;  /* 0x0000000806067824 */ /* 0x000fca00078e0207 */
[----:B------:R-:W0:Y:S02]  /*73e0*/  LDS.64 R10, [R6+0x6600] ;  /* 0x00660000060a7984 */ /* 0x000e240000000a00 */
[----:B0-----:R-:W-:-:S05]  /*73f0*/  IADD3 R12, P6, PT, R10, R3, RZ ;  /* 0x000000030a0c7210 */ /* 0x001fca0007fde0ff */
[----:B------:R-:W-:Y:S01]  /*7400*/  IMAD.X R11, RZ, RZ, R11, P6 ;  /* 0x000000ffff0b7224 */ /* 0x000fe200030e060b */
[----:B------:R-:W-:-:S04]  /*7410*/  LEA R10, P6, R12, UR8, 0x2 ;  /* 0x000000080c0a7c11 */ /* 0x000fc8000f8c10ff */
[----:B------:R-:W-:-:S05]  /*7420*/  LEA.HI.X R11, R12, UR9, R11, 0x2, P6 ;  /* 0x000000090c0b7c11 */ /* 0x000fca000b0f140b */
[----:B------:R0:W-:Y:S04]  /*7430*/  STG.E desc[UR6][R10.64+0x1e00], R13 ;  /* 0x001e000d0a007986 */ /* 0x0001e8000c101906 */
.L_x_89:
[----:B------:R-:W-:Y:S05]  /*7440*/  BSYNC.RECONVERGENT B0 ;  /* 0x0000000000007941 */ /* 0x000fea0003800200 */
.L_x_88:
        /* <DEDUP_REMOVED lines=18> */
.L_x_91:
[----:B------:R-:W-:Y:S05]  /*7570*/  BSYNC.RECONVERGENT B0 ;  /* 0x0000000000007941 */ /* 0x000fea0003800200 */
.L_x_90:
        /* <DEDUP_REMOVED lines=18> */
.L_x_93:
[----:B------:R-:W-:Y:S05]  /*76a0*/  BSYNC.RECONVERGENT B0 ;  /* 0x0000000000007941 */ /* 0x000fea0003800200 */
.L_x_92:
        /* <DEDUP_REMOVED lines=18> */
.L_x_95:
[----:B------:R-:W-:Y:S05]  /*77d0*/  BSYNC.RECONVERGENT B0 ;  /* 0x0000000000007941 */ /* 0x000fea0003800200 */
.L_x_94:
        /* <DEDUP_REMOVED lines=18> */
.L_x_97:
[----:B------:R-:W-:Y:S05]  /*7900*/  BSYNC.RECONVERGENT B0 ;  /* 0x0000000000007941 */ /* 0x000fea0003800200 */
.L_x_96:
[----:B------:R-:W-:Y:S01]  /*7910*/  NOP ;  /* 0x0000000000007918 */ /* 0x000fe20000000000 */
[----:B------:R-:W-:Y:S01]  /*7920*/  BSSY.RECONVERGENT B0, `(.L_x_98) ;  /* 0x0000011000007945 */ /* 0x000fe20003800200 */
[----:B------:R-:W-:Y:S02]  /*7930*/  ISETP.GE.AND P4, PT, R8, R9, PT ;  /* 0x000000090800720c */ /* 0x000fe40003f86270 */
[----:B------:R-:W-:Y:S01]  /*7940*/  LOP3.LUT R8, R3, 0x1800, RZ, 0xfc, !PT ;  /* 0x0000180003087812 */ /* 0x000fe200078efcff */
        /* <DEDUP_REMOVED lines=14> */
.L_x_99:
[----:B------:R-:W-:Y:S05]  /*7a30*/  BSYNC.RECONVERGENT B0 ;  /* 0x0000000000007941 */ /* 0x000fea0003800200 */
.L_x_98:
[----:B------:R-:W-:Y:S01]  /*7a40*/  NOP ;  /* 0x0000000000007918 */ /* 0x000fe20000000000 */
[----:B------:R-:W-:Y:S01]  /*7a50*/  BSSY.RECONVERGENT B0, `(.L_x_100) ;  /* 0x0000010000007945 */ /* 0x000fe20003800200 */
[----:B------:R-:W-:-:S03]  /*7a60*/  ISETP.GE.AND P5, PT, R8, R9, PT ;  /* 0x000000090800720c */ /* 0x000fc60003fa6270 */
        /* <DEDUP_REMOVED lines=14> */
.L_x_101:
[----:B------:R-:W-:Y:S05]  /*7b50*/  BSYNC.RECONVERGENT B0 ;  /* 0x0000000000007941 */ /* 0x000fea0003800200 */
.L_x_100:
[----:B------:R-:W-:Y:S01]  /*7b60*/  NOP ;  /* 0x0000000000007918 */ /* 0x000fe20000000000 */
[----:B------:R-:W-:Y:S04]  /*7b70*/  BSSY.RECONVERGENT B0, `(.L_x_102) ;  /* 0x000000f000007945 */ /* 0x000fe80003800200 */
[----:B------:R-:W-:Y:S05]  /*7b80*/  @P1 BRA `(.L_x_103) ;  /* 0x0000000000341947 */ /* 0x000fea0003800000 */
        /* <DEDUP_REMOVED lines=13> */
.L_x_103:
[----:B------:R-:W-:Y:S05]  /*7c60*/  BSYNC.RECONVERGENT B0 ;  /* 0x0000000000007941 */ /* 0x000fea0003800200 */
.L_x_102:
        /* <DEDUP_REMOVED lines=16> */
.L_x_105:
[----:B------:R-:W-:Y:S05]  /*7d70*/  BSYNC.RECONVERGENT B0 ;  /* 0x0000000000007941 */ /* 0x000fea0003800200 */
.L_x_104:
        /* <DEDUP_REMOVED lines=16> */
.L_x_107:
[----:B------:R-:W-:Y:S05]  /*7e80*/  BSYNC.RECONVERGENT B0 ;  /* 0x0000000000007941 */ /* 0x000fea0003800200 */
.L_x_106:
        /* <DEDUP_REMOVED lines=16> */
.L_x_109:
[----:B------:R-:W-:Y:S05]  /*7f90*/  BSYNC.RECONVERGENT B0 ;  /* 0x0000000000007941 */ /* 0x000fea0003800200 */
.L_x_108:
[----:B------:R-:W-:Y:S01]  /*7fa0*/  NOP ;  /* 0x0000000000007918 */ /* 0x000fe20000000000 */
[----:B------:R-:W-:Y:S04]  /*7fb0*/  BSSY.RECONVERGENT B0, `(.L_x_110) ;  /* 0x000000f000007945 */ /* 0x000fe80003800200 */
[----:B------:R-:W-:Y:S05]  /*7fc0*/  @P5 BRA `(.L_x_111) ;  /* 0x0000000000345947 */ /* 0x000fea0003800000 */
[----:B------:R-:W5:Y:S01]  /*7fd0*/  LDS R0, [R22+0x6000] ;  /* 0x0060000016007984 */ /* 0x000f620000000800 */
[----:B------:R-:W5:Y:S01]  /*7fe0*/  LDCU UR5, c[0x0][0x3c4] ;  /* 0x00007880ff0577ac */ /* 0x000f620008000800 */
[----:B------:R-:W1:Y:S01]  /*7ff0*/  LDCU.64 UR8, c[0x0][0x3a0] ;  /* 0x00007400ff0877ac */ /* 0x000e620008000a00 */
[----:B-----5:R-:W-:-:S04]  /*8000*/  SHF.R.U32.HI R6, RZ, UR5, R0 ;  /* 0x00000005ff067c19 */ /* 0x020fc80008011600 */
[----:B------:R-:W-:-:S05]  /*8010*/  LOP3.LUT R6, R6, UR4, RZ, 0x30, !PT ;  /* 0x0000000406067c12 */ /* 0x000fca000f8e30ff */
[----:B0-----:R-:W-:-:S05]  /*8020*/  IMAD R8, R6, 0x8, R7 ;  /* 0x0000000806087824 */ /* 0x001fca00078e0207 */
[----:B------:R-:W0:Y:S02]  /*8030*/  LDS.64 R6, [R8+0x6600] ;  /* 0x0066000008067984 */ /* 0x000e240000000a00 */
[----:B0-----:R-:W-:-:S05]  /*8040*/  IADD3 R9, P1, PT, R6, R3, RZ ;  /* 0x0000000306097210 */ /* 0x001fca0007f3e0ff */
[----:B-1234-:R-:W-:Y:S01]  /*8050*/  IMAD.X R10, RZ, RZ, R7, P1 ;  /* 0x000000ffff0a7224 */ /* 0x01efe200008e0607 */
[----:B------:R-:W-:-:S04]  /*8060*/  LEA R6, P1, R9, UR8, 0x2 ;  /* 0x0000000809067c11 */ /* 0x000fc8000f8210ff */
[----:B------:R-:W-:Y:S02]  /*8070*/  LEA.HI.X R7, R9, UR9, R10, 0x2, P1 ;  /* 0x0000000909077c11 */ /* 0x000fe400088f140a */
[----:B------:R-:W-:-:S05]  /*8080*/  LOP3.LUT R9, R0, 0x7fffffff, RZ, 0x3c, !PT ;  /* 0x7fffffff00097812 */ /* 0x000fca00078e3cff */
[----:B------:R0:W-:Y:S02]  /*8090*/  STG.E desc[UR6][R6.64+0x6000], R9 ;  /* 0x0060000906007986 */ /* 0x0001e4000c101906 */
.L_x_111:
[----:B------:R-:W-:Y:S05]  /*80a0*/  BSYNC.RECONVERGENT B0 ;  /* 0x0000000000007941 */ /* 0x000fea0003800200 */
.L_x_110:
[----:B------:R-:W-:Y:S01]  /*80b0*/  NOP ;  /* 0x0000000000007918 */ /* 0x000fe20000000000 */
.L_x_77:
[----:B------:R-:W5:Y:S01]  /*80c0*/  LDS R0, [R22] ;  /* 0x0000000016007984 */ /* 0x000f620000000800 */
[----:B------:R-:W5:Y:S03]  /*80d0*/  LDCU UR5, c[0x0][0x3c4] ;  /* 0x00007880ff0577ac */ /* 0x000f660008000800 */
[----:B01----:R-:W0:Y:S04]  /*80e0*/  LDS R6, [R22+0x600] ;  /* 0x0006000016067984 */ /* 0x003e280000000800 */
[----:B------:R-:W1:Y:S04]  /*80f0*/  LDS R7, [R22+0xc00] ;  /* 0x000c000016077984 */ /* 0x000e680000000800 */
[----:B------:R-:W1:Y:S04]  /*8100*/  LDS R8, [R22+0x1200] ;  /* 0x0012000016087984 */ /* 0x000e680000000800 */
[----:B------:R-:W1:Y:S04]  /*8110*/  LDS R9, [R22+0x1800] ;  /* 0x0018000016097984 */ /* 0x000e680000000800 */
[----:B--234-:R-:W2:Y:S04]  /*8120*/  LDS R10, [R22+0x1e00] ;  /* 0x001e0000160a7984 */ /* 0x01cea80000000800 */
[----:B------:R-:W3:Y:S04]  /*8130*/  LDS R11, [R22+0x2400] ;  /* 0x00240000160b7984 */ /* 0x000ee80000000800 */
[----:B------:R-:W4:Y:S04]  /*8140*/  LDS R12, [R22+0x2a00] ;  /* 0x002a0000160c7984 */ /* 0x000f280000000800 */
[----:B------:R-:W4:Y:S04]  /*8150*/  LDS R13, [R22+0x3000] ;  /* 0x00300000160d7984 */ /* 0x000f280000000800 */
[----:B------:R-:W4:Y:S04]  /*8160*/  LDS R14, [R22+0x3600] ;  /* 0x00360000160e7984 */ /* 0x000f280000000800 */
[----:B------:R-:W4:Y:S01]  /*8170*/  LDS R15, [R22+0x3c00] ;  /* 0x003c0000160f7984 */ /* 0x000f220000000800 */
[----:B-----5:R-:W-:-:S03]  /*8180*/  SHF.R.U32.HI R0, RZ, UR5, R0 ;  /* 0x00000005ff007c19 */ /* 0x020fc60008011600 */
[----:B------:R-:W5:Y:S01]  /*8190*/  LDS R16, [R22+0x4200] ;  /* 0x0042000016107984 */ /* 0x000f620000000800 */
[----:B0-----:R-:W-:-:S03]  /*81a0*/  SHF.R.U32.HI R6, RZ, UR5, R6 ;  /* 0x00000005ff067c19 */ /* 0x001fc60008011606 */
[----:B------:R-:W0:Y:S01]  /*81b0*/  LDS R17, [R22+0x4800] ;  /* 0x0048000016117984 */ /* 0x000e220000000800 */
[----:B-1----:R-:W-:-:S03]  /*81c0*/  SHF.R.U32.HI R7, RZ, UR5, R7 ;  /* 0x00000005ff077c19 */ /* 0x002fc60008011607 */
[----:B------:R-:W1:Y:S01]  /*81d0*/  LDS R18, [R22+0x4e00] ;  /* 0x004e000016127984 */ /* 0x000e620000000800 */
[----:B------:R-:W-:-:S03]  /*81e0*/  SHF.R.U32.HI R8, RZ, UR5, R8 ;  /* 0x00000005ff087c19 */ /* 0x000fc60008011608 */
[----:B------:R-:W1:Y:S01]  /*81f0*/  LDS R19, [R22+0x5400] ;  /* 0x0054000016137984 */ /* 0x000e620000000800 */
[----:B------:R-:W-:-:S03]  /*8200*/  SHF.R.U32.HI R9, RZ, UR5, R9 ;  /* 0x00000005ff097c19 */ /* 0x000fc60008011609 */
[----:B------:R-:W1:Y:S01]  /*8210*/  LDS R20, [R22+0x5a00] ;  /* 0x005a000016147984 */ /* 0x000e620000000800 */
[----:B--2---:R-:W-:-:S03]  /*8220*/  SHF.R.U32.HI R10, RZ, UR5, R10 ;  /* 0x00000005ff0a7c19 */ /* 0x004fc6000801160a */
[----:B------:R-:W2:Y:S01]  /*8230*/  LDS R21, [R22+0x6000] ;  /* 0x0060000016157984 */ /* 0x000ea20000000800 */
[----:B---3--:R-:W-:Y:S02]  /*8240*/  SHF.R.U32.HI R11, RZ, UR5, R11 ;  /* 0x00000005ff0b7c19 */ /* 0x008fe4000801160b */
[----:B----4-:R-:W-:Y:S02]  /*8250*/  SHF.R.U32.HI R12, RZ, UR5, R12 ;  /* 0x00000005ff0c7c19 */ /* 0x010fe4000801160c */
[----:B------:R-:W-:Y:S02]  /*8260*/  SHF.R.U32.HI R13, RZ, UR5, R13 ;  /* 0x00000005ff0d7c19 */ /* 0x000fe4000801160d */
[----:B------:R-:W-:Y:S02]  /*8270*/  SHF.R.U32.HI R43, RZ, UR5, R14 ;  /* 0x00000005ff2b7c19 */ /* 0x000fe4000801160e */
[----:B------:R-:W-:Y:S02]  /*8280*/  LOP3.LUT R14, R12, UR4, RZ, 0x30, !PT ;  /* 0x000000040c0e7c12 */ /* 0x000fe4000f8e30ff */
[----:B------:R-:W-:-:S02]  /*8290*/  SHF.R.U32.HI R44, RZ, UR5, R15 ;  /* 0x00000005ff2c7c19 */ /* 0x000fc4000801160f */
[----:B------:R-:W-:Y:S02]  /*82a0*/  LOP3.LUT R15, R11, UR4, RZ, 0x30, !PT ;  /* 0x000000040b0f7c12 */ /* 0x000fe4000f8e30ff */
[----:B-----5:R-:W-:Y:S02]  /*82b0*/  SHF.R.U32.HI R45, RZ, UR5, R16 ;  /* 0x00000005ff2d7c19 */ /* 0x020fe40008011610 */
[----:B------:R-:W-:Y:S02]  /*82c0*/  LOP3.LUT R16, R10, UR4, RZ, 0x30, !PT ;  /* 0x000000040a107c12 */ /* 0x000fe4000f8e30ff */
[----:B0-----:R-:W-:Y:S02]  /*82d0*/  SHF.R.U32.HI R46, RZ, UR5, R17 ;  /* 0x00000005ff2e7c19 */ /* 0x001fe40008011611 */
[----:B------:R-:W-:Y:S02]  /*82e0*/  LOP3.LUT R17, R9, UR4, RZ, 0x30, !PT ;  /* 0x0000000409117c12 */ /* 0x000fe4000f8e30ff */
[----:B-1----:R-:W-:-:S02]  /*82f0*/  SHF.R.U32.HI R47, RZ, UR5, R18 ;  /* 0x00000005ff2f7c19 */ /* 0x002fc40008011612 */
[----:B------:R-:W-:Y:S02]  /*8300*/  LOP3.LUT R18, R8, UR4, RZ, 0x30, !PT ;  /* 0x0000000408127c12 */ /* 0x000fe4000f8e30ff */
[----:B------:R-:W-:Y:S02]  /*8310*/  SHF.R.U32.HI R48, RZ, UR5, R19 ;  /* 0x00000005ff307c19 */ /* 0x000fe40008011613 */
[----:B------:R-:W-:Y:S02]  /*8320*/  LOP3.LUT R19, R7, UR4, RZ, 0x30, !PT ;  /* 0x0000000407137c12 */ /* 0x000fe4000f8e30ff */
[----:B------:R-:W-:Y:S02]  /*8330*/  SHF.R.U32.HI R49, RZ, UR5, R20 ;  /* 0x00000005ff317c19 */ /* 0x000fe40008011614 */
[----:B------:R-:W-:Y:S02]  /*8340*/  LOP3.LUT R20, R6, UR4, RZ, 0x30, !PT ;  /* 0x0000000406147c12 */ /* 0x000fe4000f8e30ff */
[----:B--2---:R-:W-:-:S02]  /*8350*/  SHF.R.U32.HI R50, RZ, UR5, R21 ;  /* 0x00000005ff327c19 */ /* 0x004fc40008011615 */
[----:B------:R-:W-:Y:S02]  /*8360*/  LOP3.LUT R21, R0, UR4, RZ, 0x30, !PT ;  /* 0x0000000400157c12 */ /* 0x000fe4000f8e30ff */
[----:B------:R-:W-:Y:S02]  /*8370*/  LOP3.LUT R13, R13, UR4, RZ, 0x30, !PT ;  /* 0x000000040d0d7c12 */ /* 0x000fe4000f8e30ff */
[----:B------:R-:W-:Y:S02]  /*8380*/  LOP3.LUT R12, R43, UR4, RZ, 0x30, !PT ;  /* 0x000000042b0c7c12 */ /* 0x000fe4000f8e30ff */
[----:B------:R-:W-:Y:S02]  /*8390*/  LOP3.LUT R11, R44, UR4, RZ, 0x30, !PT ;  /* 0x000000042c0b7c12 */ /* 0x000fe4000f8e30ff */
[----:B------:R-:W-:Y:S02]  /*83a0*/  LOP3.LUT R10, R45, UR4, RZ, 0x30, !PT ;  /* 0x000000042d0a7c12 */ /* 0x000fe4000f8e30ff */
[----:B------:R-:W-:-:S02]  /*83b0*/  LOP3.LUT R9, R46, UR4, RZ, 0x30, !PT ;  /* 0x000000042e097c12 */ /* 0x000fc4000f8e30ff */
[----:B------:R-:W-:Y:S02]  /*83c0*/  LOP3.LUT R8, R47, UR4, RZ, 0x30, !PT ;  /* 0x000000042f087c12 */ /* 0x000fe4000f8e30ff */
[----:B------:R-:W-:Y:S02]  /*83d0*/  LOP3.LUT R7, R48, UR4, RZ, 0x30, !PT ;  /* 0x0000000430077c12 */ /* 0x000fe4000f8e30ff */
[----:B------:R-:W-:Y:S02]  /*83e0*/  LOP3.LUT R6, R49, UR4, RZ, 0x30, !PT ;  /* 0x0000000431067c12 */ /* 0x000fe4000f8e30ff */
[----:B------:R-:W-:Y:S01]  /*83f0*/  LOP3.LUT R0, R50, UR4, RZ, 0x30, !PT ;  /* 0x0000000432007c12 */ /* 0x000fe2000f8e30ff */
[----:B------:R-:W-:Y:S06]  /*8400*/  @P0 BRA `(.L_x_112) ;  /* 0x0000000000640947 */ /* 0x000fec0003800000 */
[----:B------:R-:W0:Y:S01]  /*8410*/  LDCU.64 UR4, c[0x0][0x3b8] ;  /* 0x00007700ff0477ac */ /* 0x000e220008000a00 */
[----:B------:R-:W-:Y:S01]  /*8420*/  IMAD R5, R42, 0x1980, RZ ;  /* 0x000019802a057824 */ /* 0x000fe200078e02ff */
[----:B------:R-:W-:-:S04]  /*8430*/  LOP3.LUT R2, R41, 0x1f, R3, 0xf8, !PT ;  /* 0x0000001f29027812 */ /* 0x000fc800078ef803 */
[----:B------:R-:W-:-:S04]  /*8440*/  IADD3 R3, P1, PT, R5, R2, RZ ;  /* 0x0000000205037210 */ /* 0x000fc80007f3e0ff */
[----:B------:R-:W-:Y:S02]  /*8450*/  LEA.HI.X.SX32 R4, R5, RZ, 0x1, P1 ;  /* 0x000000ff05047211 */ /* 0x000fe400008f0eff */
[----:B0-----:R-:W-:-:S04]  /*8460*/  LEA R2, P1, R3, UR4, 0x2 ;  /* 0x0000000403027c11 */ /* 0x001fc8000f8210ff */
        /* <DEDUP_REMOVED lines=19> */
.L_x_112:
[----:B------:R-:W-:Y:S01]  /*85a0*/  IMAD.IADD R60, R23, 0x1, -R54 ;  /* 0x00000001173c7824 */ /* 0x000fe200078e0a36 */
[----:B------:R-:W0:Y:S01]  /*85b0*/  LDCU.64 UR4, c[0x0][0x3b8] ;  /* 0x00007700ff0477ac */ /* 0x000e220008000a00 */
[----:B------:R-:W-:-:S03]  /*85c0*/  VIADD R3, R57, 0x20 ;  /* 0x0000002039037836 */ /* 0x000fc60000000000 */
[-C--:B------:R-:W-:Y:S02]  /*85d0*/  ISETP.GE.AND P2, PT, R57, R60.reuse, PT ;  /* 0x0000003c3900720c */ /* 0x080fe40003f46270 */
[----:B------:R-:W-:Y:S01]  /*85e0*/  ISETP.GE.AND P1, PT, R3, R60, PT ;  /* 0x0000003c0300720c */ /* 0x000fe20003f26270 */
[----:B------:R-:W-:-:S05]  /*85f0*/  VIADD R3, R57, 0x40 ;  /* 0x0000004039037836 */ /* 0x000fca0000000000 */
[----:B------:R-:W-:Y:S01]  /*8600*/  ISETP.GE.AND P5, PT, R3, R60, PT ;  /* 0x0000003c0300720c */ /* 0x000fe20003fa6270 */
[----:B------:R-:W-:-:S05]  /*8610*/  VIADD R3, R57, 0x60 ;  /* 0x0000006039037836 */ /* 0x000fca0000000000 */
[----:B------:R-:W-:Y:S01]  /*8620*/  ISETP.GE.AND P4, PT, R3, R60, PT ;  /* 0x0000003c0300720c */ /* 0x000fe20003f86270 */
[----:B------:R-:W-:Y:S01]  /*8630*/  VIADD R3, R57, 0x80 ;  /* 0x0000008039037836 */ /* 0x000fe20000000000 */
[----:B0-----:R-:W-:Y:S01]  /*8640*/  IADD3 R2, P6, PT, R5, UR4, RZ ;  /* 0x0000000405027c10 */ /* 0x001fe2000ffde0ff */
[----:B------:R-:W-:-:S03]  /*8650*/  VIADD R5, R57, 0xa0 ;  /* 0x000000a039057836 */ /* 0x000fc60000000000 */
[-C--:B------:R-:W-:Y:S02]  /*8660*/  ISETP.GE.AND P3, PT, R3, R60.reuse, PT ;  /* 0x0000003c0300720c */ /* 0x080fe40003f66270 */
[----:B------:R-:W-:Y:S02]  /*8670*/  IADD3.X R3, PT, PT, R4, UR5, RZ, P6, !PT ;  /* 0x0000000504037c10 */ /* 0x000fe4000b7fe4ff */
[-C--:B------:R-:W-:Y:S01]  /*8680*/  ISETP.GE.AND P6, PT, R5, R60.reuse, PT ;  /* 0x0000003c0500720c */ /* 0x080fe20003fc6270 */
[----:B------:R-:W-:Y:S02]  /*8690*/  VIADD R5, R57, 0xc0 ;  /* 0x000000c039057836 */ /* 0x000fe40000000000 */
[----:B------:R-:W5:Y:S03]  /*86a0*/  @!P2 LDG.E R41, desc[UR6][R2.64] ;  /* 0x000000060229a981 */ /* 0x000f66000c1e1900 */
[-C--:B------:R-:W-:Y:S01]  /*86b0*/  ISETP.GE.AND P2, PT, R5, R60.reuse, PT ;  /* 0x0000003c0500720c */ /* 0x080fe20003f46270 */
[----:B------:R-:W-:Y:S01]  /*86c0*/  VIADD R5, R57, 0xe0 ;  /* 0x000000e039057836 */ /* 0x000fe20000000000 */
[----:B------:R-:W5:Y:S04]  /*86d0*/  @!P1 LDG.E R44, desc[UR6][R2.64+0x80] ;  /* 0x00008006022c9981 */ /* 0x000f68000c1e1900 */
[----:B------:R-:W-:Y:S01]  /*86e0*/  ISETP.GE.AND P1, PT, R5, R60, PT ;  /* 0x0000003c0500720c */ /* 0x000fe20003f26270 */
[----:B------:R-:W-:Y:S01]  /*86f0*/  VIADD R59, R57, 0x100 ;  /* 0x00000100393b7836 */ /* 0x000fe20000000000 */
[----:B------:R-:W5:Y:S04]  /*8700*/  @!P5 LDG.E R43, desc[UR6][R2.64+0x100] ;  /* 0x00010006022bd981 */ /* 0x000f68000c1e1900 */
[----:B------:R-:W5:Y:S04]  /*8710*/  @!P4 LDG.E R46, desc[UR6][R2.64+0x180] ;  /* 0x00018006022ec981 */ /* 0x000f68000c1e1900 */
[----:B------:R-:W5:Y:S03]  /*8720*/  @!P2 LDG.E R47, desc[UR6][R2.64+0x300] ;  /* 0x00030006022fa981 */ /* 0x000f66000c1e1900 */
[C---:B------:R-:W-:Y:S01]  /*8730*/  @!P1 IADD3 R5, P2, PT, R54.reuse, R57, RZ ;  /* 0x0000003936059210 */ /* 0x040fe20007f5e0ff */
[----:B------:R-:W5:Y:S03]  /*8740*/  @!P3 LDG.E R45, desc[UR6][R2.64+0x200] ;  /* 0x00020006022db981 */ /* 0x000f66000c1e1900 */
[----:B------:R-:W-:Y:S01]  /*8750*/  @!P1 LEA.HI.X.SX32 R62, R54, RZ, 0x1, P2 ;  /* 0x000000ff363e9211 */ /* 0x000fe200010f0eff */
[----:B------:R0:W5:Y:S01]  /*8760*/  @!P6 LDG.E R48, desc[UR6][R2.64+0x280] ;  /* 0x000280060230e981 */ /* 0x000162000c1e1900 */
[----:B------:R-:W-:-:S04]  /*8770*/  @!P1 LEA R4, P2, R5, UR4, 0x2 ;  /* 0x0000000405049c11 */ /* 0x000fc8000f8410ff */
[----:B------:R-:W-:-:S05]  /*8780*/  @!P1 LEA.HI.X R5, R5, UR5, R62, 0x2, P2 ;  /* 0x0000000505059c11 */ /* 0x000fca00090f143e */
[----:B------:R1:W5:Y:S01]  /*8790*/  @!P1 LDG.E R50, desc[UR6][R4.64+0x380] ;  /* 0x0003800604329981 */ /* 0x000362000c1e1900 */
[----:B------:R-:W-:-:S13]  /*87a0*/  ISETP.GE.AND P1, PT, R59, R60, PT ;  /* 0x0000003c3b00720c */ /* 0x000fda0003f26270 */
[----:B------:R-:W-:-:S04]  /*87b0*/  @!P1 IADD3 R59, P2, PT, R54, R57, RZ ;  /* 0x00000039363b9210 */ /* 0x000fc80007f5e0ff */
[----:B------:R-:W-:Y:S02]  /*87c0*/  @!P1 LEA.HI.X.SX32 R62, R54, RZ, 0x1, P2 ;  /* 0x000000ff363e9211 */ /* 0x000fe400010f0eff */
[----:B0-----:R-:W-:-:S04]  /*87d0*/  @!P1 LEA R2, P2, R59, UR4, 0x2 ;  /* 0x000000043b029c11 */ /* 0x001fc8000f8410ff */
[----:B------:R-:W-:Y:S01]  /*87e0*/  @!P1 LEA.HI.X R3, R59, UR5, R62, 0x2, P2 ;  /* 0x000000053b039c11 */ /* 0x000fe200090f143e */
[----:B------:R-:W-:-:S04]  /*87f0*/  VIADD R59, R57, 0x120 ;  /* 0x00000120393b7836 */ /* 0x000fc80000000000 */
[----:B------:R0:W5:Y:S01]  /*8800*/  @!P1 LDG.E R49, desc[UR6][R2.64+0x400] ;  /* 0x0004000602319981 */ /* 0x000162000c1e1900 */
[----:B------:R-:W-:-:S13]  /*8810*/  ISETP.GE.AND P1, PT, R59, R60, PT ;  /* 0x0000003c3b00720c */ /* 0x000fda0003f26270 */
[----:B------:R-:W-:-:S04]  /*8820*/  @!P1 IADD3 R59, P2, PT, R54, R57, RZ ;  /* 0x00000039363b9210 */ /* 0x000fc80007f5e0ff */
[----:B------:R-:W-:Y:S02]  /*8830*/  @!P1 LEA.HI.X.SX32 R62, R54, RZ, 0x1, P2 ;  /* 0x000000ff363e9211 */ /* 0x000fe400010f0eff */
[----:B-1----:R-:W-:-:S04]  /*8840*/  @!P1 LEA R4, P2, R59, UR4, 0x2 ;  /* 0x000000043b049c11 */ /* 0x002fc8000f8410ff */
[----:B------:R-:W-:Y:S01]  /*8850*/  @!P1 LEA.HI.X R5, R59, UR5, R62, 0x2, P2 ;  /* 0x000000053b059c11 */ /* 0x000fe200090f143e */
[----:B------:R-:W-:-:S04]  /*8860*/  VIADD R59, R57, 0x140 ;  /* 0x00000140393b7836 */ /* 0x000fc80000000000 */
        /* <DEDUP_REMOVED lines=9> */
[----:B------:R-:W-:-:S05]  /*8900*/  @!P1 IMAD R62, R42, 0x1980, RZ ;  /* 0x000019802a3e9824 */ /* 0x000fca00078e02ff */
[----:B-1----:R-:W-:-:S04]  /*8910*/  @!P1 IADD3 R5, P2, PT, R62, R57, RZ ;  /* 0x000000393e059210 */ /* 0x002fc80007f5e0ff */
[----:B------:R-:W-:Y:S02]  /*8920*/  @!P1 LEA.HI.X.SX32 R62, R62, RZ, 0x1, P2 ;  /* 0x000000ff3e3e9211 */ /* 0x000fe400010f0eff */
[----:B------:R-:W-:Y:S01]  /*8930*/  @!P1 LEA R4, P2, R5, UR4, 0x2 ;  /* 0x0000000405049c11 */ /* 0x000fe2000f8410ff */
[----:B------:R-:W-:-:S03]  /*8940*/  VIADD R59, R57, 0x180 ;  /* 0x00000180393b7836 */ /* 0x000fc60000000000 */
[----:B------:R-:W-:-:S05]  /*8950*/  @!P1 LEA.HI.X R5, R5, UR5, R62, 0x2, P2 ;  /* 0x0000000505059c11 */ /* 0x000fca00090f143e */
[----:B------:R1:W5:Y:S01]  /*8960*/  @!P1 LDG.E R56, desc[UR6][R4.64+0x580] ;  /* 0x0005800604389981 */ /* 0x000362000c1e1900 */
[----:B------:R-:W-:-:S13]  /*8970*/  ISETP.GE.AND P1, PT, R59, R60, PT ;  /* 0x0000003c3b00720c */ /* 0x000fda0003f26270 */
[----:B0-----:R-:W-:-:S05]  /*8980*/  @!P1 IMAD R2, R42, 0x1980, RZ ;  /* 0x000019802a029824 */ /* 0x001fca00078e02ff */
[----:B------:R-:W-:-:S04]  /*8990*/  @!P1 IADD3 R3, P2, PT, R2, R57, RZ ;  /* 0x0000003902039210 */ /* 0x000fc80007f5e0ff */
[----:B------:R-:W-:Y:S02]  /*89a0*/  @!P1 LEA.HI.X.SX32 R62, R2, RZ, 0x1, P2 ;  /* 0x000000ff023e9211 */ /* 0x000fe400010f0eff */
[----:B------:R-:W-:Y:S01]  /*89b0*/  @!P1 LEA R2, P2, R3, UR4, 0x2 ;  /* 0x0000000403029c11 */ /* 0x000fe2000f8410ff */
[----:B------:R-:W-:-:S03]  /*89c0*/  VIADD R59, R57, 0x1a0 ;  /* 0x000001a0393b7836 */ /* 0x000fc60000000000 */
[----:B------:R-:W-:-:S05]  /*89d0*/  @!P1 LEA.HI.X R3, R3, UR5, R62, 0x2, P2 ;  /* 0x0000000503039c11 */ /* 0x000fca00090f143e */
[----:B------:R0:W5:Y:S01]  /*89e0*/  @!P1 LDG.E R53, desc[UR6][R2.64+0x600] ;  /* 0x0006000602359981 */ /* 0x000162000c1e1900 */
[----:B------:R-:W-:-:S13]  /*89f0*/  ISETP.GE.AND P1, PT, R59, R60, PT ;  /* 0x0000003c3b00720c */ /* 0x000fda0003f26270 */
[----:B-1----:R-:W-:-:S05]  /*8a00*/  @!P1 IMAD R4, R42, 0x1980, RZ ;  /* 0x000019802a049824 */ /* 0x002fca00078e02ff */
[----:B------:R-:W-:-:S04]  /*8a10*/  @!P1 IADD3 R5, P2, PT, R4, R57, RZ ;  /* 0x0000003904059210 */ /* 0x000fc80007f5e0ff */
[----:B------:R-:W-:Y:S02]  /*8a20*/  @!P1 LEA.HI.X.SX32 R62, R4, RZ, 0x1, P2 ;  /* 0x000000ff043e9211 */ /* 0x000fe400010f0eff */
[----:B------:R-:W-:Y:S01]  /*8a30*/  @!P1 LEA R4, P2, R5, UR4, 0x2 ;  /* 0x0000000405049c11 */ /* 0x000fe2000f8410ff */
[----:B------:R-:W-:-:S03]  /*8a40*/  VIADD R59, R57, 0x1c0 ;  /* 0x000001c0393b7836 */ /* 0x000fc60000000000 */
[----:B------:R-:W-:-:S05]  /*8a50*/  @!P1 LEA.HI.X R5, R5, UR5, R62, 0x2, P2 ;  /* 0x0000000505059c11 */ /* 0x000fca00090f143e */
[----:B------:R1:W5:Y:S01]  /*8a60*/  @!P1 LDG.E R54, desc[UR6][R4.64+0x680] ;  /* 0x0006800604369981 */ /* 0x000362000c1e1900 */
[----:B------:R-:W-:Y:S01]  /*8a70*/  ISETP.GE.AND P1, PT, R59, R60, PT ;  /* 0x0000003c3b00720c */ /* 0x000fe20003f26270 */
[----:B------:R-:W-:-:S05]  /*8a80*/  VIADD R59, R57, 0x200 ;  /* 0x00000200393b7836 */ /* 0x000fca0000000000 */
[----:B------:R-:W-:-:S07]  /*8a90*/  ISETP.GE.AND P3, PT, R59, R60, PT ;  /* 0x0000003c3b00720c */ /* 0x000fce0003f66270 */
[----:B0-----:R-:W-:-:S05]  /*8aa0*/  @!P1 IMAD R2, R42, 0x1980, RZ ;  /* 0x000019802a029824 */ /* 0x001fca00078e02ff */
[C---:B------:R-:W-:Y:S01]  /*8ab0*/  @!P1 IADD3 R3, P2, PT, R2.reuse, R57, RZ ;  /* 0x0000003902039210 */ /* 0x040fe20007f5e0ff */
[----:B------:R-:W0:Y:S03]  /*8ac0*/  @!P3 S2R R59, SR_TID.X ;  /* 0x00000000003bb919 */ /* 0x000e260000002100 */
[----:B------:R-:W-:Y:S02]  /*8ad0*/  @!P1 LEA.HI.X.SX32 R62, R2, RZ, 0x1, P2 ;  /* 0x000000ff023e9211 */ /* 0x000fe400010f0eff */
[----:B------:R-:W-:Y:S01]  /*8ae0*/  @!P1 LEA R2, P2, R3, UR4, 0x2 ;  /* 0x0000000403029c11 */ /* 0x000fe2000f8410ff */
[----:B-1----:R-:W-:-:S03]  /*8af0*/  VIADD R5, R57, 0x1e0 ;  /* 0x000001e039057836 */ /* 0x002fc60000000000 */
[----:B------:R-:W-:-:S05]  /*8b00*/  @!P1 LEA.HI.X R3, R3, UR5, R62, 0x2, P2 ;  /* 0x0000000503039c11 */ /* 0x000fca00090f143e */
[----:B------:R0:W5:Y:S01]  /*8b10*/  @!P1 LDG.E R51, desc[UR6][R2.64+0x700] ;  /* 0x0007000602339981 */ /* 0x000162000c1e1900 */
[----:B------:R-:W-:-:S13]  /*8b20*/  ISETP.GE.AND P1, PT, R5, R60, PT ;  /* 0x0000003c0500720c */ /* 0x000fda0003f26270 */
[----:B------:R-:W-:-:S05]  /*8b30*/  @!P1 IMAD R4, R42, 0x1980, RZ ;  /* 0x000019802a049824 */ /* 0x000fca00078e02ff */
[C---:B------:R-:W-:Y:S02]  /*8b40*/  @!P1 IADD3 R5, P2, PT, R4.reuse, R57, RZ ;  /* 0x0000003904059210 */ /* 0x040fe40007f5e0ff */
[----:B0-----:R-:W-:Y:S02]  /*8b50*/  @!P3 LOP3.LUT R2, R59, 0x3e0, RZ, 0xc0, !PT ;  /* 0x000003e03b02b812 */ /* 0x001fe400078ec0ff */
[----:B------:R-:W-:Y:S02]  /*8b60*/  @!P1 LEA.HI.X.SX32 R60, R4, RZ, 0x1, P2 ;  /* 0x000000ff043c9211 */ /* 0x000fe400010f0eff */
[----:B------:R-:W-:Y:S02]  /*8b70*/  @!P1 LEA R4, P2, R5, UR4, 0x2 ;  /* 0x0000000405049c11 */ /* 0x000fe4000f8410ff */
[----:B------:R-:W-:Y:S01]  /*8b80*/  @!P3 LOP3.LUT R59, R59, 0x1f, RZ, 0xc0, !PT ;  /* 0x0000001f3b3bb812 */ /* 0x000fe200078ec0ff */
[----:B------:R-:W-:Y:S01]  /*8b90*/  @!P3 IMAD R3, R42, 0x1980, RZ ;  /* 0x000019802a03b824 */ /* 0x000fe200078e02ff */
[----:B------:R-:W-:-:S03]  /*8ba0*/  @!P1 LEA.HI.X R5, R5, UR5, R60, 0x2, P2 ;  /* 0x0000000505059c11 */ /* 0x000fc600090f143c */
[----:B------:R-:W-:Y:S02]  /*8bb0*/  @!P3 IMAD R2, R2, 0x11, R59 ;  /* 0x000000110202b824 */ /* 0x000fe400078e023b */
[----:B------:R1:W5:Y:S03]  /*8bc0*/  @!P1 LDG.E R58, desc[UR6][R4.64+0x780] ;  /* 0x00078006043a9981 */ /* 0x000366000c1e1900 */
[----:B------:R-:W-:-:S04]  /*8bd0*/  @!P3 IADD3 R59, P1, PT, R3, R2, RZ ;  /* 0x00000002033bb210 */ /* 0x000fc80007f3e0ff */
[----:B------:R-:W-:Y:S02]  /*8be0*/  @!P3 LEA.HI.X.SX32 R60, R3, RZ, 0x1, P1 ;  /* 0x000000ff033cb211 */ /* 0x000fe400008f0eff */
[----:B------:R-:W-:-:S04]  /*8bf0*/  @!P3 LEA R2, P1, R59, UR4, 0x2 ;  /* 0x000000043b02bc11 */ /* 0x000fc8000f8210ff */
[----:B------:R-:W-:-:S05]  /*8c00*/  @!P3 LEA.HI.X R3, R59, UR5, R60, 0x2, P1 ;  /* 0x000000053b03bc11 */ /* 0x000fca00088f143c */
[----:B------:R1:W5:Y:S04]  /*8c10*/  @!P3 LDG.E R57, desc[UR6][R2.64+0x800] ;  /* 0x000800060239b981 */ /* 0x000368000c1e1900 */
.L_x_113:
[----:B------:R-:W-:Y:S08]  /*8c20*/  BAR.SYNC.DEFER_BLOCKING 0x0 ;  /* 0x0000000000007b1d */ /* 0x000ff00000010000 */
[----:B------:R-:W2:Y:S01]  /*8c30*/  S2UR UR5, SR_CgaCtaId ;  /* 0x00000000000579c3 */ /* 0x000ea20000008800 */
[----:B------:R-:W-:Y:S01]  /*8c40*/  UMOV UR4, 0x400 ;  /* 0x0000040000047882 */ /* 0x000fe20000000000 */
[----:B01----:R-:W0:Y:S01]  /*8c50*/  S2R R2, SR_TID.X ;  /* 0x0000000000027919 */ /* 0x003e220000002100 */
[----:B-----5:R1:W-:Y:S04]  /*8c60*/  STS [R40+-0x4], R41 ;  /* 0xfffffc2928007388 */ /* 0x0203e80000000800 */
[----:B------:R1:W-:Y:S01]  /*8c70*/  STS [R39+-0x4], R44 ;  /* 0xfffffc2c27007388 */ /* 0x0003e20000000800 */
[----:B--2---:R-:W-:-:S03]  /*8c80*/  ULEA UR4, UR5, UR4, 0x18 ;  /* 0x0000000405047291 */ /* 0x004fc6000f8ec0ff */
[----:B------:R1:W-:Y:S04]  /*8c90*/  STS [R38+-0x4], R43 ;  /* 0xfffffc2b26007388 */ /* 0x0003e80000000800 */
        /* <DEDUP_REMOVED lines=13> */
[----:B------:R1:W-:Y:S01]  /*8d70*/  STS [R24+-0x4], R57 ;  /* 0xfffffc3918007388 */ /* 0x0003e20000000800 */
[----:B------:R-:W-:Y:S06]  /*8d80*/  BAR.SYNC.DEFER_BLOCKING 0x0 ;  /* 0x0000000000007b1d */ /* 0x000fec0000010000 */
[----:B0-----:R-:W-:Y:S05]  /*8d90*/  @P0 BRA `(.L_x_114) ;  /* 0x00000008006c0947 */ /* 0x001fea0003800000 */
[----:B------:R-:W-:Y:S01]  /*8da0*/  LEA R21, R21, UR4, 0x3 ;  /* 0x0000000415157c11 */ /* 0x000fe2000f8e18ff */
[----:B------:R-:W-:Y:S01]  /*8db0*/  LDS R3, [R22] ;  /* 0x0000000016037984 */ /* 0x000fe20000000800 */
[----:B------:R-:W0:Y:S01]  /*8dc0*/  LDCU.64 UR8, c[0x0][0x3b0] ;  /* 0x00007600ff0877ac */ /* 0x000e220008000a00 */
[----:B-1----:R-:W-:Y:S02]  /*8dd0*/  LEA R26, R20, UR4, 0x3 ;  /* 0x00000004141a7c11 */ /* 0x002fe4000f8e18ff */
[----:B------:R-:W1:Y:S01]  /*8de0*/  LDS.64 R4, [R21+0x6600] ;  /* 0x0066000015047984 */ /* 0x000e620000000a00 */
[----:B------:R-:W-:Y:S02]  /*8df0*/  LEA R19, R19, UR4, 0x3 ;  /* 0x0000000413137c11 */ /* 0x000fe4000f8e18ff */
[----:B------:R-:W-:Y:S02]  /*8e00*/  LEA R17, R17, UR4, 0x3 ;  /* 0x0000000411117c11 */ /* 0x000fe4000f8e18ff */
[----:B------:R-:W-:-:S02]  /*8e10*/  LEA R15, R15, UR4, 0x3 ;  /* 0x000000040f0f7c11 */ /* 0x000fc4000f8e18ff */
[----:B------:R-:W-:Y:S02]  /*8e20*/  LEA R13, R13, UR4, 0x3 ;  /* 0x000000040d0d7c11 */ /* 0x000fe4000f8e18ff */
[----:B------:R-:W-:Y:S02]  /*8e30*/  LEA R11, R11, UR4, 0x3 ;  /* 0x000000040b0b7c11 */ /* 0x000fe4000f8e18ff */
[----:B------:R-:W-:Y:S02]  /*8e40*/  LEA R9, R9, UR4, 0x3 ;  /* 0x0000000409097c11 */ /* 0x000fe4000f8e18ff */
[----:B------:R-:W-:Y:S02]  /*8e50*/  LEA R7, R7, UR4, 0x3 ;  /* 0x0000000407077c11 */ /* 0x000fe4000f8e18ff */
[----:B-1----:R-:W-:-:S05]  /*8e60*/  IADD3 R4, P0, PT, R4, R2, RZ ;  /* 0x0000000204047210 */ /* 0x002fca0007f1e0ff */
[----:B------:R-:W-:Y:S01]  /*8e70*/  IMAD.X R5, RZ, RZ, R5, P0 ;  /* 0x000000ffff057224 */ /* 0x000fe200000e0605 */
[----:B0-----:R-:W-:-:S04]  /*8e80*/  LEA R24, P0, R4, UR8, 0x2 ;  /* 0x0000000804187c11 */ /* 0x001fc8000f8010ff */
[----:B------:R-:W-:-:S05]  /*8e90*/  LEA.HI.X R25, R4, UR9, R5, 0x2, P0 ;  /* 0x0000000904197c11 */ /* 0x000fca00080f1405 */
[----:B------:R-:W-:Y:S01]  /*8ea0*/  STG.E desc[UR6][R24.64], R3 ;  /* 0x0000000318007986 */ /* 0x000fe2000c101906 */
[----:B------:R-:W-:-:S03]  /*8eb0*/  NOP ;  /* 0x0000000000007918 */ /* 0x000fc60000000000 */
[----:B------:R0:W1:Y:S04]  /*8ec0*/  LDS.64 R4, [R26+0x6600] ;  /* 0x006600001a047984 */ /* 0x0000680000000a00 */
[----:B------:R-:W2:Y:S01]  /*8ed0*/  LDS R23, [R22+0x600] ;  /* 0x0006000016177984 */ /* 0x000ea20000000800 */
[----:B0-----:R-:W-:Y:S02]  /*8ee0*/  LEA R26, R18, UR4, 0x3 ;  /* 0x00000004121a7c11 */ /* 0x001fe4000f8e18ff */
[----:B-1----:R-:W-:-:S05]  /*8ef0*/  IADD3 R4, P0, PT, R4, R2, RZ ;  /* 0x0000000204047210 */ /* 0x002fca0007f1e0ff */
[----:B------:R-:W-:Y:S01]  /*8f00*/  IMAD.X R5, RZ, RZ, R5, P0 ;  /* 0x000000ffff057224 */ /* 0x000fe200000e0605 */
[----:B------:R-:W-:-:S04]  /*8f10*/  LEA R20, P0, R4, UR8, 0x2 ;  /* 0x0000000804147c11 */ /* 0x000fc8000f8010ff */
[----:B------:R-:W-:-:S05]  /*8f20*/  LEA.HI.X R21, R4, UR9, R5, 0x2, P0 ;  /* 0x0000000904157c11 */ /* 0x000fca00080f1405 */
[----:B--2---:R-:W-:Y:S01]  /*8f30*/  STG.E desc[UR6][R20.64+0x600], R23 ;  /* 0x0006001714007986 */ /* 0x004fe2000c101906 */
[----:B------:R-:W-:-:S03]  /*8f40*/  NOP ;  /* 0x0000000000007918 */ /* 0x000fc60000000000 */
[----:B------:R-:W0:Y:S04]  /*8f50*/  LDS.64 R4, [R19+0x6600] ;  /* 0x0066000013047984 */ /* 0x000e280000000a00 */
[----:B------:R-:W1:Y:S01]  /*8f60*/  LDS R3, [R22+0xc00] ;  /* 0x000c000016037984 */ /* 0x000e620000000800 */
[----:B0-----:R-:W-:-:S05]  /*8f70*/  IADD3 R4, P0, PT, R4, R2, RZ ;  /* 0x0000000204047210 */ /* 0x001fca0007f1e0ff */
[----:B------:R-:W-:Y:S01]  /*8f80*/  IMAD.X R5, RZ, RZ, R5, P0 ;  /* 0x000000ffff057224 */ /* 0x000fe200000e0605 */
[----:B------:R-:W-:-:S04]  /*8f90*/  LEA R24, P0, R4, UR8, 0x2 ;  /* 0x0000000804187c11 */ /* 0x000fc8000f8010ff */
[----:B------:R-:W-:-:S05]  /*8fa0*/  LEA.HI.X R25, R4, UR9, R5, 0x2, P0 ;  /* 0x0000000904197c11 */ /* 0x000fca00080f1405 */
[----:B-1----:R0:W-:Y:S01]  /*8fb0*/  STG.E desc[UR6][R24.64+0xc00], R3 ;  /* 0x000c000318007986 */ /* 0x0021e2000c101906 */
[----:B------:R-:W-:-:S03]  /*8fc0*/  NOP ;  /* 0x0000000000007918 */ /* 0x000fc60000000000 */
[----:B------:R-:W1:Y:S04]  /*8fd0*/  LDS.64 R4, [R26+0x6600] ;  /* 0x006600001a047984 */ /* 0x000e680000000a00 */
        /* <DEDUP_REMOVED lines=99> */
[----:B-1----:R-:W-:Y:S01]  /*9610*/  STG.E desc[UR6][R10.64+0x5400], R3 ;  /* 0x005400030a007986 */ /* 0x002fe2000c101906 */
[----:B------:R-:W-:-:S03]  /*9620*/  NOP ;  /* 0x0000000000007918 */ /* 0x000fc60000000000 */
[----:B------:R-:W0:Y:S04]  /*9630*/  LDS.64 R4, [R12+0x6600] ;  /* 0x006600000c047984 */ /* 0x000e280000000a00 */
[----:B------:R-:W1:Y:S01]  /*9640*/  LDS R9, [R22+0x5a00] ;  /* 0x005a000016097984 */ /* 0x000e620000000800 */
[----:B0-----:R-:W-:-:S05]  /*9650*/  IADD3 R4, P0, PT, R4, R2, RZ ;  /* 0x0000000204047210 */ /* 0x001fca0007f1e0ff */
[----:B------:R-:W-:Y:S01]  /*9660*/  IMAD.X R5, RZ, RZ, R5, P0 ;  /* 0x000000ffff057224 */ /* 0x000fe200000e0605 */
[----:B------:R-:W-:-:S04]  /*9670*/  LEA R6, P0, R4, UR8, 0x2 ;  /* 0x0000000804067c11 */ /* 0x000fc8000f8010ff */
[----:B------:R-:W-:Y:S02]  /*9680*/  LEA.HI.X R7, R4, UR9, R5, 0x2, P0 ;  /* 0x0000000904077c11 */ /* 0x000fe400080f1405 */
[----:B------:R-:W-:-:S03]  /*9690*/  LEA R4, R0, UR4, 0x3 ;  /* 0x0000000400047c11 */ /* 0x000fc6000f8e18ff */
[----:B-1----:R-:W-:Y:S01]  /*96a0*/  STG.E desc[UR6][R6.64+0x5a00], R9 ;  /* 0x005a000906007986 */ /* 0x002fe2000c101906 */
        /* <DEDUP_REMOVED lines=8> */
[----:B------:R-:W-:Y:S01]  /*9730*/  NOP ;  /* 0x0000000000007918 */ /* 0x000fe20000000000 */
[----:B------:R-:W-:Y:S05]  /*9740*/  EXIT ;  /* 0x000000000000794d */ /* 0x000fea0003800000 */
.L_x_114:
[----:B------:R-:W-:Y:S01]  /*9750*/  LEA R21, R21, UR4, 0x3 ;  /* 0x0000000415157c11 */ /* 0x000fe2000f8e18ff */
[----:B------:R-:W-:Y:S01]  /*9760*/  IMAD R23, R42, -0x1980, R23 ;  /* 0xffffe6802a177824 */ /* 0x000fe200078e0217 */
[----:B-1----:R-:W-:Y:S01]  /*9770*/  LEA R26, R20, UR4, 0x3 ;  /* 0x00000004141a7c11 */ /* 0x002fe2000f8e18ff */
[C---:B------:R-:W-:Y:S01]  /*9780*/  VIADD R20, R2.reuse, 0x180 ;  /* 0x0000018002147836 */ /* 0x040fe20000000000 */
[----:B------:R-:W-:Y:S01]  /*9790*/  LEA R19, R19, UR4, 0x3 ;  /* 0x0000000413137c11 */ /* 0x000fe2000f8e18ff */
[----:B------:R-:W0:Y:S01]  /*97a0*/  LDS.64 R4, [R21+0x6600] ;  /* 0x0066000015047984 */ /* 0x000e220000000a00 */
[----:B------:R-:W-:Y:S02]  /*97b0*/  ISETP.GE.AND P1, PT, R2, R23, PT ;  /* 0x000000170200720c */ /* 0x000fe40003f26270 */
[----:B------:R-:W-:Y:S02]  /*97c0*/  LEA R17, R17, UR4, 0x3 ;  /* 0x0000000411117c11 */ /* 0x000fe4000f8e18ff */
[----:B------:R-:W-:-:S02]  /*97d0*/  LEA R15, R15, UR4, 0x3 ;  /* 0x000000040f0f7c11 */ /* 0x000fc4000f8e18ff */
[----:B------:R-:W-:Y:S02]  /*97e0*/  LEA R13, R13, UR4, 0x3 ;  /* 0x000000040d0d7c11 */ /* 0x000fe4000f8e18ff */
[----:B------:R-:W-:Y:S02]  /*97f0*/  LEA R11, R11, UR4, 0x3 ;  /* 0x000000040b0b7c11 */ /* 0x000fe4000f8e18ff */
[----:B------:R-:W-:Y:S02]  /*9800*/  LEA R9, R9, UR4, 0x3 ;  /* 0x0000000409097c11 */ /* 0x000fe4000f8e18ff */
[----:B------:R-:W-:Y:S01]  /*9810*/  LEA R7, R7, UR4, 0x3 ;  /* 0x0000000407077c11 */ /* 0x000fe2000f8e18ff */
[----:B------:R-:W1:Y:S01]  /*9820*/  @!P1 LDS R3, [R22] ;  /* 0x0000000016039984 */ /* 0x000e620000000800 */
[----:B------:R-:W2:Y:S01]  /*9830*/  @!P1 LDC.64 R24, c[0x0][0x3b0] ;  /* 0x0000ec00ff189b82 */ /* 0x000ea20000000a00 */
[----:B0-----:R-:W-:-:S05]  /*9840*/  @!P1 IADD3 R4, P0, PT, R4, R2, RZ ;  /* 0x0000000204049210 */ /* 0x001fca0007f1e0ff */
[----:B------:R-:W-:Y:S01]  /*9850*/  @!P1 IMAD.X R5, RZ, RZ, R5, P0 ;  /* 0x000000ffff059224 */ /* 0x000fe200000e0605 */
[----:B--2---:R-:W-:-:S04]  /*9860*/  @!P1 LEA R24, P0, R4, R24, 0x2 ;  /* 0x0000001804189211 */ /* 0x004fc800078010ff */
[----:B------:R-:W-:-:S05]  /*9870*/  @!P1 LEA.HI.X R25, R4, R25, R5, 0x2, P0 ;  /* 0x0000001904199211 */ /* 0x000fca00000f1405 */
[----:B-1----:R0:W-:Y:S01]  /*9880*/  @!P1 STG.E desc[UR6][R24.64], R3 ;  /* 0x0000000318009986 */ /* 0x0021e2000c101906 */
[----:B------:R-:W-:-:S03]  /*9890*/  NOP ;  /* 0x0000000000007918 */ /* 0x000fc60000000000 */
[----:B------:R1:W2:Y:S01]  /*98a0*/  LDS.64 R4, [R26+0x6600] ;  /* 0x006600001a047984 */ /* 0x0002a20000000a00 */
[----:B------:R-:W-:Y:S01]  /*98b0*/  ISETP.GE.AND P1, PT, R20, R23, PT ;  /* 0x000000171400720c */ /* 0x000fe20003f26270 */
[----:B0-----:R-:W-:Y:S01]  /*98c0*/  VIADD R24, R2, 0x300 ;  /* 0x0000030002187836 */ /* 0x001fe20000000000 */
[----:B-1----:R-:W-:Y:S01]  /*98d0*/  LEA R26, R18, UR4, 0x3 ;  /* 0x00000004121a7c11 */ /* 0x002fe2000f8e18ff */
[----:B------:R-:W-:-:S10]  /*98e0*/  VIADD R18, R2, 0x480 ;  /* 0x0000048002127836 */ /* 0x000fd40000000000 */
[----:B------:R-:W0:Y:S01]  /*98f0*/  @!P1 LDS R27, [R22+0x600] ;  /* 0x00060000161b9984 */ /* 0x000e220000000800 */
[----:B------:R-:W1:Y:S01]  /*9900*/  @!P1 LDC.64 R20, c[0x0][0x3b0] ;  /* 0x0000ec00ff149b82 */ /* 0x000e620000000a00 */
[----:B--2---:R-:W-:-:S05]  /*9910*/  @!P1 IADD3 R4, P0, PT, R4, R2, RZ ;  /* 0x0000000204049210 */ /* 0x004fca0007f1e0ff */
[----:B------:R-:W-:Y:S01]  /*9920*/  @!P1 IMAD.X R5, RZ, RZ, R5, P0 ;  /* 0x000000ffff059224 */ /* 0x000fe200000e0605 */
[----:B-1----:R-:W-:-:S04]  /*9930*/  @!P1 LEA R20, P0, R4, R20, 0x2 ;  /* 0x0000001404149211 */ /* 0x002fc800078010ff */
[----:B------:R-:W-:-:S05]  /*9940*/  @!P1 LEA.HI.X R21, R4, R21, R5, 0x2, P0 ;  /* 0x0000001504159211 */ /* 0x000fca00000f1405 */
[----:B0-----:R0:W-:Y:S01]  /*9950*/  @!P1 STG.E desc[UR6][R20.64+0x600], R27 ;  /* 0x0006001b14009986 */ /* 0x0011e2000c101906 */
[----:B------:R-:W-:-:S03]  /*9960*/  NOP ;  /* 0x0000000000007918 */ /* 0x000fc60000000000 */
[----:B------:R-:W1:Y:S01]  /*9970*/  LDS.64 R4, [R19+0x6600] ;  /* 0x0066000013047984 */ /* 0x000e620000000a00 */
[----:B------:R-:W-:Y:S01]  /*9980*/  ISETP.GE.AND P1, PT, R24, R23, PT ;  /* 0x000000171800720c */ /* 0x000fe20003f26270 */
[----:B0-----:R-:W-:-:S12]  /*9990*/  VIADD R20, R2, 0x600 ;  /* 0x0000060002147836 */ /* 0x001fd80000000000 */
[----:B------:R-:W0:Y:S01]  /*99a0*/  @!P1 LDS R3, [R22+0xc00] ;  /* 0x000c000016039984 */ /* 0x000e220000000800 */
[----:B------:R-:W2:Y:S01]  /*99b0*/  @!P1 LDC.64 R24, c[0x0][0x3b0] ;  /* 0x0000ec00ff189b82 */ /* 0x000ea20000000a00 */
[----:B-1----:R-:W-:-:S05]  /*99c0*/  @!P1 IADD3 R4, P0, PT, R4, R2, RZ ;  /* 0x0000000204049210 */ /* 0x002fca0007f1e0ff */
[----:B------:R-:W-:Y:S01]  /*99d0*/  @!P1 IMAD.X R5, RZ, RZ, R5, P0 ;  /* 0x000000ffff059224 */ /* 0x000fe200000e0605 */
[----:B--2---:R-:W-:-:S04]  /*99e0*/  @!P1 LEA R24, P0, R4, R24, 0x2 ;  /* 0x0000001804189211 */ /* 0x004fc800078010ff */
[----:B------:R-:W-:-:S05]  /*99f0*/  @!P1 LEA.HI.X R25, R4, R25, R5, 0x2, P0 ;  /* 0x0000001904199211 */ /* 0x000fca00000f1405 */
[----:B0-----:R0:W-:Y:S01]  /*9a00*/  @!P1 STG.E desc[UR6][R24.64+0xc00], R3 ;  /* 0x000c000318009986 */ /* 0x0011e2000c101906 */
[----:B------:R-:W-:-:S03]  /*9a10*/  NOP ;  /* 0x0000000000007918 */ /* 0x000fc60000000000 */
[----:B------:R-:W1:Y:S01]  /*9a20*/  LDS.64 R4, [R26+0x6600] ;  /* 0x006600001a047984 */ /* 0x000e620000000a00 */
[----:B------:R-:W-:Y:S02]  /*9a30*/  ISETP.GE.AND P1, PT, R18, R23, PT ;  /* 0x000000171200720c */ /* 0x000fe40003f26270 */
[----:B0-----:R-:W-:Y:S01]  /*9a40*/  LEA R24, R16, UR4, 0x3 ;  /* 0x0000000410187c11 */ /* 0x001fe2000f8e18ff */
[----:B------:R-:W-:-:S10]  /*9a50*/  VIADD R16, R2, 0x780 ;  /* 0x0000078002107836 */ /* 0x000fd40000000000 */
        /* <DEDUP_REMOVED lines=33> */
[----:B0-----:R-:W-:-:S11]  /*9c70*/  LOP3.LUT R16, R2, 0xc00, RZ, 0xfc, !PT ;  /* 0x00000c0002107812 */ /* 0x001fd600078efcff */
        /* <DEDUP_REMOVED lines=87> */
[----:B0-----:R-:W-:Y:S01]  /*a1f0*/  @!P1 STG.E desc[UR6][R8.64+0x4e00], R15 ;  /* 0x004e000f08009986 */ /* 0x001fe2000c101906 */
[----:B------:R-:W-:-:S03]  /*a200*/  NOP ;  /* 0x0000000000007918 */ /* 0x000fc60000000000 */
[----:B------:R-:W0:Y:S01]  /*a210*/  LDS.64 R4, [R7+0x6600] ;  /* 0x0066000007047984 */ /* 0x000e220000000a00 */
[----:B------:R-:W-:-:S13]  /*a220*/  ISETP.GE.AND P1, PT, R10, R23, PT ;  /* 0x000000170a00720c */ /* 0x000fda0003f26270 */
[----:B------:R-:W1:Y:S01]  /*a230*/  @!P1 LDS R3, [R22+0x5400] ;  /* 0x0054000016039984 */ /* 0x000e620000000800 */
[----:B------:R-:W2:Y:S01]  /*a240*/  @!P1 LDC.64 R10, c[0x0][0x3b0] ;  /* 0x0000ec00ff0a9b82 */ /* 0x000ea20000000a00 */
[----:B0-----:R-:W-:-:S05]  /*a250*/  @!P1 IADD3 R4, P0, PT, R4, R2, RZ ;  /* 0x0000000204049210 */ /* 0x001fca0007f1e0ff */
[----:B------:R-:W-:Y:S01]  /*a260*/  @!P1 IMAD.X R5, RZ, RZ, R5, P0 ;  /* 0x000000ffff059224 */ /* 0x000fe200000e0605 */
[----:B--2---:R-:W-:-:S04]  /*a270*/  @!P1 LEA R10, P0, R4, R10, 0x2 ;  /* 0x0000000a040a9211 */ /* 0x004fc800078010ff */
[----:B------:R-:W-:-:S05]  /*a280*/  @!P1 LEA.HI.X R11, R4, R11, R5, 0x2, P0 ;  /* 0x0000000b040b9211 */ /* 0x000fca00000f1405 */
[----:B-1----:R-:W-:Y:S01]  /*a290*/  @!P1 STG.E desc[UR6][R10.64+0x5400], R3 ;  /* 0x005400030a009986 */ /* 0x002fe2000c101906 */
        /* <DEDUP_REMOVED lines=8> */
[----:B------:R-:W-:Y:S02]  /*a320*/  @!P1 LEA.HI.X R7, R4, R7, R5, 0x2, P0 ;  /* 0x0000000704079211 */ /* 0x000fe400000f1405 */
[----:B------:R-:W-:Y:S02]  /*a330*/  LEA R5, R0, UR4, 0x3 ;  /* 0x0000000400057c11 */ /* 0x000fe4000f8e18ff */
[----:B------:R-:W-:Y:S01]  /*a340*/  LOP3.LUT R0, R2, 0x1800, RZ, 0xfc, !PT ;  /* 0x0000180002007812 */ /* 0x000fe200078efcff */
[----:B-1----:R-:W-:Y:S01]  /*a350*/  @!P1 STG.E desc[UR6][R6.64+0x5a00], R9 ;  /* 0x005a000906009986 */ /* 0x002fe2000c101906 */
[----:B------:R-:W-:-:S03]  /*a360*/  NOP ;  /* 0x0000000000007918 */ /* 0x000fc60000000000 */
[----:B------:R-:W0:Y:S01]  /*a370*/  LDS.64 R4, [R5+0x6600] ;  /* 0x0066000005047984 */ /* 0x000e220000000a00 */
[----:B------:R-:W-:-:S13]  /*a380*/  ISETP.GE.AND P1, PT, R0, R23, PT ;  /* 0x000000170000720c */ /* 0x000fda0003f26270 */
[----:B------:R-:W1:Y:S01]  /*a390*/  @!P1 LDS R11, [R22+0x6000] ;  /* 0x00600000160b9984 */ /* 0x000e620000000800 */
[----:B------:R-:W2:Y:S01]  /*a3a0*/  @!P1 LDC.64 R12, c[0x0][0x3b0] ;  /* 0x0000ec00ff0c9b82 */ /* 0x000ea20000000a00 */
[----:B0-----:R-:W-:-:S05]  /*a3b0*/  IADD3 R0, P0, PT, R4, R2, RZ ;  /* 0x0000000204007210 */ /* 0x001fca0007f1e0ff */
[----:B------:R-:W-:Y:S01]  /*a3c0*/  IMAD.X R4, RZ, RZ, R5, P0 ;  /* 0x000000ffff047224 */ /* 0x000fe200000e0605 */
[----:B--2---:R-:W-:-:S04]  /*a3d0*/  @!P1 LEA R2, P0, R0, R12, 0x2 ;  /* 0x0000000c00029211 */ /* 0x004fc800078010ff */
[----:B------:R-:W-:-:S05]  /*a3e0*/  @!P1 LEA.HI.X R3, R0, R13, R4, 0x2, P0 ;  /* 0x0000000d00039211 */ /* 0x000fca00000f1404 */
[----:B-1----:R-:W-:Y:S01]  /*a3f0*/  @!P1 STG.E desc[UR6][R2.64+0x6000], R11 ;  /* 0x0060000b02009986 */ /* 0x002fe2000c101906 */
[----:B------:R-:W-:Y:S01]  /*a400*/  NOP ;  /* 0x0000000000007918 */ /* 0x000fe20000000000 */
[----:B------:R-:W-:Y:S05]  /*a410*/  EXIT ;  /* 0x000000000000794d */ /* 0x000fea0003800000 */
.L_x_30:
[----:B------:R-:W-:Y:S02]  /*a420*/  IMAD.MOV.U32 R58, RZ, RZ, R39 ;  /* 0x000000ffff3a7224 */ /* 0x000fe400078e0027 */
[----:B------:R-:W-:Y:S02]  /*a430*/  IMAD.MOV.U32 R49, RZ, RZ, 0x1 ;  /* 0x00000001ff317424 */ /* 0x000fe400078e00ff */
[----:B------:R-:W-:Y:S02]  /*a440*/  IMAD.MOV.U32 R60, RZ, RZ, RZ ;  /* 0x000000ffff3c7224 */ /* 0x000fe400078e00ff */
[----:B------:R-:W-:-:S07]  /*a450*/  IMAD.MOV.U32 R47, RZ, RZ, -0x1 ;  /* 0xffffffffff2f7424 */ /* 0x000fce00078e00ff */
[----:B------:R-:W-:Y:S05]  /*a460*/  WARPSYNC.COLLECTIVE R47, `(.L_x_115) ;  /* 0x000000002f087348 */ /* 0x000fea0003c00000 */
[----:B------:R0:W1:Y:S02]  /*a470*/  SHFL.UP P0, R46, R58, R49, R60 ;  /* 0x040000313a2e7389 */ /* 0x000064000000003c */
[----:B01----:R-:W-:Y:S05]  /*a480*/  ENDCOLLECTIVE ;  /* 0x000000000000791b */ /* 0x003fea0003800000 */
.L_x_115:
[----:B------:R-:W-:Y:S02]  /*a490*/  IMAD.MOV.U32 R49, RZ, RZ, 0x2 ;  /* 0x00000002ff317424 */ /* 0x000fe400078e00ff */
[----:B------:R-:W-:-:S04]  /*a4a0*/  IMAD.MOV.U32 R40, RZ, RZ, R46 ;  /* 0x000000ffff287224 */ /* 0x000fc800078e002e */
[----:B------:R-:W-:-:S04]  /*a4b0*/  @P0 IMAD.IADD R40, R39, 0x1, R40 ;  /* 0x0000000127280824 */ /* 0x000fc800078e0228 */
[----:B------:R-:W-:-:S07]  /*a4c0*/  IMAD.MOV.U32 R58, RZ, RZ, R40 ;  /* 0x000000ffff3a7224 */ /* 0x000fce00078e0028 */
[----:B------:R-:W-:Y:S05]  /*a4d0*/  WARPSYNC.COLLECTIVE R47, `(.L_x_116) ;  /* 0x000000002f087348 */ /* 0x000fea0003c00000 */
[----:B------:R0:W1:Y:S02]  /*a4e0*/  SHFL.UP P0, R46, R58, R49, R60 ;  /* 0x040000313a2e7389 */ /* 0x000064000000003c */
[----:B01----:R-:W-:Y:S05]  /*a4f0*/  ENDCOLLECTIVE ;  /* 0x000000000000791b */ /* 0x003fea0003800000 */
.L_x_116:
[----:B------:R-:W-:Y:S02]  /*a500*/  IMAD.MOV.U32 R49, RZ, RZ, 0x4 ;  /* 0x00000004ff317424 */ /* 0x000fe400078e00ff */
[----:B------:R-:W-:-:S04]  /*a510*/  IMAD.MOV.U32 R43, RZ, RZ, R46 ;  /* 0x000000ffff2b7224 */ /* 0x000fc800078e002e */
[----:B------:R-:W-:-:S04]  /*a520*/  @P0 IMAD.IADD R43, R40, 0x1, R43 ;  /* 0x00000001282b0824 */ /* 0x000fc800078e022b */
[----:B------:R-:W-:-:S07]  /*a530*/  IMAD.MOV.U32 R58, RZ, RZ, R43 ;  /* 0x000000ffff3a7224 */ /* 0x000fce00078e002b */
[----:B------:R-:W-:Y:S05]  /*a540*/  WARPSYNC.COLLECTIVE R47, `(.L_x_117) ;  /* 0x000000002f087348 */ /* 0x000fea0003c00000 */
[----:B------:R0:W1:Y:S02]  /*a550*/  SHFL.UP P0, R46, R58, R49, R60 ;  /* 0x040000313a2e7389 */ /* 0x000064000000003c */
[----:B01----:R-:W-:Y:S05]  /*a560*/  ENDCOLLECTIVE ;  /* 0x000000000000791b */ /* 0x003fea0003800000 */
.L_x_117:
[----:B------:R-:W-:Y:S02]  /*a570*/  IMAD.MOV.U32 R49, RZ, RZ, 0x8 ;  /* 0x00000008ff317424 */ /* 0x000fe400078e00ff */
[----:B------:R-:W-:-:S04]  /*a580*/  IMAD.MOV.U32 R44, RZ, RZ, R46 ;  /* 0x000000ffff2c7224 */ /* 0x000fc800078e002e */
[----:B------:R-:W-:-:S04]  /*a590*/  @P0 IMAD.IADD R44, R43, 0x1, R44 ;  /* 0x000000012b2c0824 */ /* 0x000fc800078e022c */
[----:B------:R-:W-:-:S07]  /*a5a0*/  IMAD.MOV.U32 R58, RZ, RZ, R44 ;  /* 0x000000ffff3a7224 */ /* 0x000fce00078e002c */
[----:B------:R-:W-:Y:S05]  /*a5b0*/  WARPSYNC.COLLECTIVE R47, `(.L_x_118) ;  /* 0x000000002f087348 */ /* 0x000fea0003c00000 */
[----:B------:R0:W1:Y:S02]  /*a5c0*/  SHFL.UP P0, R46, R58, R49, R60 ;  /* 0x040000313a2e7389 */ /* 0x000064000000003c */
[----:B01----:R-:W-:Y:S05]  /*a5d0*/  ENDCOLLECTIVE ;  /* 0x000000000000791b */ /* 0x003fea0003800000 */
.L_x_118:
[----:B------:R-:W-:Y:S02]  /*a5e0*/  IMAD.MOV.U32 R49, RZ, RZ, 0x10 ;  /* 0x00000010ff317424 */ /* 0x000fe400078e00ff */
[----:B------:R-:W-:-:S04]  /*a5f0*/  IMAD.MOV.U32 R45, RZ, RZ, R46 ;  /* 0x000000ffff2d7224 */ /* 0x000fc800078e002e */
[----:B------:R-:W-:-:S04]  /*a600*/  @P0 IMAD.IADD R45, R44, 0x1, R45 ;  /* 0x000000012c2d0824 */ /* 0x000fc800078e022d */
[----:B------:R-:W-:-:S07]  /*a610*/  IMAD.MOV.U32 R58, RZ, RZ, R45 ;  /* 0x000000ffff3a7224 */ /* 0x000fce00078e002d */
[----:B------:R-:W-:Y:S05]  /*a620*/  WARPSYNC.COLLECTIVE R47, `(.L_x_119) ;  /* 0x000000002f087348 */ /* 0x000fea0003c00000 */
[----:B------:R0:W1:Y:S02]  /*a630*/  SHFL.UP P0, R46, R58, R49, R60 ;  /* 0x040000313a2e7389 */ /* 0x000064000000003c */
[----:B01----:R-:W-:Y:S05]  /*a640*/  ENDCOLLECTIVE ;  /* 0x000000000000791b */ /* 0x003fea0003800000 */
.L_x_119:
[----:B------:R-:W-:Y:S05]  /*a650*/  BRA `(.L_x_120) ;  /* 0xffffff8400407947 */ /* 0x000fea000383ffff */
.L_x_121:
[----:B------:R-:W-:-:S00]  /*a660*/  BRA `(.L_x_121) ;  /* 0xfffffffc00fc7947 */ /* 0x000fc0000383ffff */
[----:B------:R-:W-:-:S00]  /*a670*/  NOP ;  /* 0x0000000000007918 */ /* 0x000fc00000000000 */
        /* <DEDUP_REMOVED lines=8> */
.L_x_2199:


//--------------------- .text._ZN3cub18CUB_300001_SM_10006detail10radix_sort30DeviceRadixSortHistogramKernelINS1_5radix10policy_hubIiiyE10Policy1000ELNS0_9SortOrderE1EiyNS1_21identity_decomposer_tEEEvPT2_PKT1_SA_iiT3_ --------------------------
	.section	.text._ZN3cub18CUB_300001_SM_10006detail10radix_sort30DeviceRadixSortHistogramKernelINS1_5radix10policy_hubIiiyE10Policy1000ELNS0_9SortOrderE1EiyNS1_21identity_decomposer_tEEEvPT2_PKT1_SA_iiT3_,"ax",@progbits
	.align	128
        .global         _ZN3cub18CUB_300001_SM_10006detail10radix_sort30DeviceRadixSortHistogramKernelINS1_5radix10policy_hubIiiyE10Policy1000ELNS0_9SortOrderE1EiyNS1_21identity_decomposer_tEEEvPT2_PKT1_SA_iiT3_
        .type           _ZN3cub18CUB_300001_SM_10006detail10radix_sort30DeviceRadixSortHistogramKernelINS1_5radix10policy_hubIiiyE10Policy1000ELNS0_9SortOrderE1EiyNS1_21identity_decomposer_tEEEvPT2_PKT1_SA_iiT3_,@function
        .size           _ZN3cub18CUB_300001_SM_10006detail10radix_sort30DeviceRadixSortHistogramKernelINS1_5radix10policy_hubIiiyE10Policy1000ELNS0_9SortOrderE1EiyNS1_21identity_decomposer_tEEEvPT2_PKT1_SA_iiT3_,(.L_x_2200 - _ZN3cub18CUB_300001_SM_10006detail10radix_sort30DeviceRadixSortHistogramKernelINS1_5radix10policy_hubIiiyE10Policy1000ELNS0_9SortOrderE1EiyNS1_21identity_decomposer_tEEEvPT2_PKT1_SA_iiT3_)
        .other          _ZN3cub18CUB_300001_SM_10006detail10radix_sort30DeviceRadixSortHistogramKernelINS1_5radix10policy_hubIiiyE10Policy1000ELNS0_9SortOrderE1EiyNS1_21identity_decomposer_tEEEvPT2_PKT1_SA_iiT3_,@"STO_CUDA_ENTRY STV_DEFAULT"
_ZN3cub18CUB_300001_SM_10006detail10radix_sort30DeviceRadixSortHistogramKernelINS1_5radix10policy_hubIiiyE10Policy1000ELNS0_9SortOrderE1EiyNS1_21identity_decomposer_tEEEvPT2_PKT1_SA_iiT3_:
.text._ZN3cub18CUB_300001_SM_10006detail10radix_sort30DeviceRadixSortHistogramKernelINS1_5radix10policy_hubIiiyE10Policy1000ELNS0_9SortOrderE1EiyNS1_21identity_decomposer_tEEEvPT2_PKT1_SA_iiT3_:
[----:B------:R-:W-:Y:S01]  /*0000*/  LDC R1, c[0x0][0x37c] ;  /* 0x0000df00ff017b82 */ /* 0x000fe20000000800 */
[----:B------:R-:W0:Y:S02]  /*0010*/  LDCU.64 UR14, c[0x0][0x390] ;  /* 0x00007200ff0e77ac */ /* 0x000e240008000a00 */
[----:B0-----:R-:W-:-:S04]  /*0020*/  ISETP.NE.U32.AND P0, PT, RZ, UR14, PT ;  /* 0x0000000eff007c0c */ /* 0x001fc8000bf05070 */
[----:B------:R-:W-:-:S13]  /*0030*/  ISETP.NE.AND.EX P0, PT, RZ, UR15, PT, P0 ;  /* 0x0000000fff007c0c */ /* 0x000fda000bf05300 */
[----:B------:R-:W-:Y:S05]  /*0040*/  @!P0 EXIT ;  /* 0x000000000000894d */ /* 0x000fea0003800000 */
[----:B------:R-:W-:Y:S01]  /*0050*/  UIADD3 UR11, UP0, UPT, UR14, -0x1, URZ ;  /* 0xffffffff0e0b7890 */ /* 0x000fe2000ff1e0ff */
[----:B------:R-:W0:Y:S01]  /*0060*/  S2R R4, SR_TID.X ;  /* 0x0000000000047919 */ /* 0x000e220000002100 */
[----:B------:R-:W1:Y:S01]  /*0070*/  LDCU.64 UR4, c[0x0][0x398] ;  /* 0x00007300ff0477ac */ /* 0x000e620008000a00 */
[----:B------:R-:W2:Y:S01]  /*0080*/  S2UR UR7, SR_CgaCtaId ;  /* 0x00000000000779c3 */ /* 0x000ea20000008800 */
[----:B------:R-:W-:Y:S01]  /*0090*/  UIADD3.X UR12, UPT, UPT, UR15, -0x1, URZ, UP0, !UPT ;  /* 0xffffffff0f0c7890 */ /* 0x000fe200087fe4ff */
[----:B------:R-:W-:Y:S01]  /*00a0*/  UMOV UR6, 0x400 ;  /* 0x0000040000067882 */ /* 0x000fe20000000000 */
[----:B------:R-:W3:Y:S05]  /*00b0*/  LDCU.64 UR20, c[0x0][0x358] ;  /* 0x00006b00ff1477ac */ /* 0x000eea0008000a00 */
[----:B------:R-:W4:Y:S01]  /*00c0*/  S2UR UR8, SR_CTAID.X ;  /* 0x00000000000879c3 */ /* 0x000f220000002500 */
[----:B------:R-:W-:Y:S01]  /*00d0*/  USHF.R.U64 UR11, UR11, 0x1e, UR12 ;  /* 0x0000001e0b0b7899 */ /* 0x000fe2000800120c */
[----:B------:R-:W0:Y:S03]  /*00e0*/  LDCU UR28, c[0x0][0x370] ;  /* 0x00006e00ff1c77ac */ /* 0x000e260008000800 */
[----:B------:R-:W-:-:S02]  /*00f0*/  UIADD3 UR11, UP0, UPT, UR11, 0x1, URZ ;  /* 0x000000010b0b7890 */ /* 0x000fc4000ff1e0ff */
[----:B-1----:R-:W-:Y:S02]  /*0100*/  UIADD3 UR4, UPT, UPT, UR5, 0x7, -UR4 ;  /* 0x0000000705047890 */ /* 0x002fe4000fffe804 */
[----:B------:R-:W-:Y:S02]  /*0110*/  ULEA.HI.X UR12, UR12, URZ, URZ, 0x2, UP0 ;  /* 0x000000ff0c0c7291 */ /* 0x000fe400080f14ff */
[----:B------:R-:W-:Y:S02]  /*0120*/  UISETP.LT.U32.AND UP0, UPT, UR11, UR14, UPT ;  /* 0x0000000e0b00728c */ /* 0x000fe4000bf01070 */
[----:B------:R-:W-:Y:S02]  /*0130*/  USHF.R.S32.HI UR5, URZ, 0x1f, UR4 ;  /* 0x0000001fff057899 */ /* 0x000fe40008011404 */
[----:B------:R-:W-:Y:S02]  /*0140*/  UISETP.LT.U32.AND.EX UP0, UPT, UR12, UR15, UPT, UP0 ;  /* 0x0000000f0c00728c */ /* 0x000fe4000bf01100 */
[----:B------:R-:W-:-:S02]  /*0150*/  ULEA.HI UR5, UR5, UR4, URZ, 0x3 ;  /* 0x0000000405057291 */ /* 0x000fc4000f8f18ff */
[----:B------:R-:W-:Y:S01]  /*0160*/  USEL UR11, UR11, UR14, UP0 ;  /* 0x0000000e0b0b7287 */ /* 0x000fe20008000000 */
[C---:B0-----:R-:W-:Y:S01]  /*0170*/  VIADD R21, R4.reuse, 0x780 ;  /* 0x0000078004157836 */ /* 0x041fe20000000000 */
[----:B------:R-:W-:Y:S02]  /*0180*/  USEL UR12, UR12, UR15, UP0 ;  /* 0x0000000f0c0c7287 */ /* 0x000fe40008000000 */
[----:B------:R-:W-:Y:S02]  /*0190*/  UISETP.GE.AND UP0, UPT, UR4, 0x8, UPT ;  /* 0x000000080400788c */ /* 0x000fe4000bf06270 */
[----:B--2---:R-:W-:Y:S02]  /*01a0*/  ULEA UR6, UR7, UR6, 0x18 ;  /* 0x0000000607067291 */ /* 0x004fe4000f8ec0ff */
[----:B------:R-:W-:Y:S02]  /*01b0*/  USHF.R.S32.HI UR5, URZ, 0x3, UR5 ;  /* 0x00000003ff057899 */ /* 0x000fe40008011405 */
[----:B------:R-:W-:Y:S01]  /*01c0*/  PLOP3.LUT P0, PT, PT, PT, UP0, 0x80, 0x8 ;  /* 0x000000000008781c */ /* 0x000fe20003f0f008 */
[----:B----4-:R-:W-:Y:S01]  /*01d0*/  USHF.L.U32 UR8, UR8, 0xb, URZ ;  /* 0x0000000b08087899 */ /* 0x010fe200080006ff */
[C---:B------:R-:W-:Y:S01]  /*01e0*/  LEA R0, R4.reuse, UR6, 0x2 ;  /* 0x0000000604007c11 */ /* 0x040fe2000f8e10ff */
[----:B------:R-:W-:Y:S01]  /*01f0*/  UIADD3 UR22, UPT, UPT, UR5, -0x1, URZ ;  /* 0xffffffff05167890 */ /* 0x000fe2000fffe0ff */
[----:B------:R-:W-:Y:S01]  /*0200*/  ISETP.GT.U32.OR P0, PT, R4, 0xff, !P0 ;  /* 0x000000ff0400780c */ /* 0x000fe20004704470 */
[----:B------:R-:W-:-:S02]  /*0210*/  ULOP3.LUT UR23, UR5, 0xf, URZ, 0xc0, !UPT ;  /* 0x0000000f05177892 */ /* 0x000fc4000f8ec0ff */
[----:B------:R-:W-:Y:S01]  /*0220*/  ULOP3.LUT UR24, UR5, 0x7, URZ, 0xc0, !UPT ;  /* 0x0000000705187892 */ /* 0x000fe2000f8ec0ff */
[----:B------:R-:W-:Y:S01]  /*0230*/  P2R R20, PR, RZ, 0x1 ;  /* 0x00000001ff147803 */ /* 0x000fe20000000000 */
[----:B------:R-:W-:Y:S02]  /*0240*/  ULOP3.LUT UR25, UR5, 0x3, URZ, 0xc0, !UPT ;  /* 0x0000000305197892 */ /* 0x000fe4000f8ec0ff */
[----:B------:R-:W-:Y:S02]  /*0250*/  ULOP3.LUT UR26, UR5, 0xffffff0, URZ, 0xc0, !UPT ;  /* 0x0ffffff0051a7892 */ /* 0x000fe4000f8ec0ff */
[----:B------:R-:W-:Y:S02]  /*0260*/  ULOP3.LUT UR27, UR5, 0xffffff8, URZ, 0xc0, !UPT ;  /* 0x0ffffff8051b7892 */ /* 0x000fe4000f8ec0ff */
[----:B------:R-:W-:Y:S01]  /*0270*/  ULOP3.LUT UR9, UR5, 0x1, URZ, 0xc0, !UPT ;  /* 0x0000000105097892 */ /* 0x000fe2000f8ec0ff */
[----:B------:R-:W-:Y:S01]  /*0280*/  UMOV UR6, URZ ;  /* 0x000000ff00067c82 */ /* 0x000fe20008000000 */
[----:B---3--:R-:W-:-:S10]  /*0290*/  UMOV UR7, URZ ;  /* 0x000000ff00077c82 */ /* 0x008fd40008000000 */
.L_x_205:
[----:B------:R-:W-:Y:S01]  /*02a0*/  ISETP.NE.AND P0, PT, R20, RZ, PT ;  /* 0x000000ff1400720c */ /* 0x000fe20003f05270 */
[----:B------:R-:W-:-:S12]  /*02b0*/  BSSY.RECONVERGENT B0, `(.L_x_122) ;  /* 0x000007c000007945 */ /* 0x000fd80003800200 */
[----:B012345:R-:W-:Y:S05]  /*02c0*/  @P0 BRA `(.L_x_123) ;  /* 0x0000000400e80947 */ /* 0x03ffea0003800000 */
[----:B------:R-:W-:Y:S02]  /*02d0*/  IMAD.U32 R2, RZ, RZ, UR22 ;  /* 0x00000016ff027e24 */ /* 0x000fe4000f8e00ff */
[----:B------:R-:W-:-:S03]  /*02e0*/  IMAD.MOV.U32 R3, RZ, RZ, RZ ;  /* 0x000000ffff037224 */ /* 0x000fc600078e00ff */
[----:B------:R-:W-:-:S13]  /*02f0*/  ISETP.GE.U32.AND P1, PT, R2, 0xf, PT ;  /* 0x0000000f0200780c */ /* 0x000fda0003f26070 */
[----:B------:R-:W-:Y:S05]  /*0300*/  @!P1 BRA `(.L_x_124) ;  /* 0x00000000005c9947 */ /* 0x000fea0003800000 */
[----:B------:R-:W-:Y:S01]  /*0310*/  VIADD R2, R0, 0x2000 ;  /* 0x0000200000027836 */ /* 0x000fe20000000000 */
[----:B------:R-:W-:-:S12]  /*0320*/  UIADD3 UR4, UPT, UPT, -UR26, URZ, URZ ;  /* 0x000000ff1a047290 */ /* 0x000fd8000fffe1ff */
.L_x_125:
[----:B------:R-:W-:Y:S01]  /*0330*/  UIADD3 UR4, UPT, UPT, UR4, 0x10, URZ ;  /* 0x0000001004047890 */ /* 0x000fe2000fffe0ff */
[----:B------:R-:W-:Y:S03]  /*0340*/  STS [R2+-0x2000], RZ ;  /* 0xffe000ff02007388 */ /* 0x000fe60000000800 */
[----:B------:R-:W-:Y:S01]  /*0350*/  UISETP.NE.AND UP0, UPT, UR4, URZ, UPT ;  /* 0x000000ff0400728c */ /* 0x000fe2000bf05270 */
        /* <DEDUP_REMOVED lines=16> */
[----:B------:R-:W-:Y:S06]  /*0460*/  BRA.U UP0, `(.L_x_125) ;  /* 0xfffffffd00b07547 */ /* 0x000fec000b83ffff */
[----:B------:R-:W-:-:S07]  /*0470*/  IMAD.U32 R3, RZ, RZ, UR26 ;  /* 0x0000001aff037e24 */ /* 0x000fce000f8e00ff */
.L_x_124:
[----:B------:R-:W-:Y:S01]  /*0480*/  ISETP.NE.AND P0, PT, RZ, UR23, PT ;  /* 0x00000017ff007c0c */ /* 0x000fe2000bf05270 */
[----:B------:R-:W-:Y:S01]  /*0490*/  IMAD.U32 R6, RZ, RZ, UR24 ;  /* 0x00000018ff067e24 */ /* 0x000fe2000f8e00ff */
[----:B------:R-:W-:-:S03]  /*04a0*/  MOV R2, UR23 ;  /* 0x0000001700027c02 */ /* 0x000fc60008000f00 */
[----:B------:R-:W-:Y:S02]  /*04b0*/  VIADD R6, R6, 0xffffffff ;  /* 0xffffffff06067836 */ /* 0x000fe40000000000 */
[----:B------:R-:W-:-:S06]  /*04c0*/  VIADD R2, R2, 0xffffffff ;  /* 0xffffffff02027836 */ /* 0x000fcc0000000000 */
[----:B------:R-:W-:Y:S05]  /*04d0*/  @!P0 BRA `(.L_x_126) ;  /* 0x00000000007c8947 */ /* 0x000fea0003800000 */
[----:B------:R-:W-:Y:S01]  /*04e0*/  ISETP.GE.U32.AND P2, PT, R2, 0x7, PT ;  /* 0x000000070200780c */ /* 0x000fe20003f46070 */
[----:B------:R-:W-:-:S12]  /*04f0*/  UISETP.NE.AND UP0, UPT, UR24, URZ, UPT ;  /* 0x000000ff1800728c */ /* 0x000fd8000bf05270 */
[----:B------:R-:W-:Y:S05]  /*0500*/  @!P2 BRA `(.L_x_127) ;  /* 0x000000000028a947 */ /* 0x000fea0003800000 */
        /* <DEDUP_REMOVED lines=10> */
.L_x_127:
[----:B------:R-:W-:Y:S05]  /*05b0*/  BRA.U !UP0, `(.L_x_126) ;  /* 0x0000000108447547 */ /* 0x000fea000b800000 */
[----:B------:R-:W-:Y:S01]  /*05c0*/  ISETP.GE.U32.AND P2, PT, R6, 0x3, PT ;  /* 0x000000030600780c */ /* 0x000fe20003f46070 */
[----:B------:R-:W-:-:S12]  /*05d0*/  UISETP.NE.AND UP0, UPT, UR25, URZ, UPT ;  /* 0x000000ff1900728c */ /* 0x000fd8000bf05270 */
[C---:B0-----:R-:W-:Y:S02]  /*05e0*/  @P2 IMAD R5, R3.reuse, 0x400, R0 ;  /* 0x0000040003052824 */ /* 0x041fe400078e0200 */
[----:B------:R-:W-:-:S03]  /*05f0*/  @P2 VIADD R3, R3, 0x4 ;  /* 0x0000000403032836 */ /* 0x000fc60000000000 */
[----:B------:R1:W-:Y:S04]  /*0600*/  @P2 STS [R5], RZ ;  /* 0x000000ff05002388 */ /* 0x0003e80000000800 */
[----:B------:R1:W-:Y:S04]  /*0610*/  @P2 STS [R5+0x400], RZ ;  /* 0x000400ff05002388 */ /* 0x0003e80000000800 */
[----:B------:R1:W-:Y:S04]  /*0620*/  @P2 STS [R5+0x800], RZ ;  /* 0x000800ff05002388 */ /* 0x0003e80000000800 */
[----:B------:R1:W-:Y:S01]  /*0630*/  @P2 STS [R5+0xc00], RZ ;  /* 0x000c00ff05002388 */ /* 0x0003e20000000800 */
[----:B------:R-:W-:Y:S05]  /*0640*/  BRA.U !UP0, `(.L_x_126) ;  /* 0x0000000108207547 */ /* 0x000fea000b800000 */
[----:B------:R-:W-:Y:S01]  /*0650*/  IMAD R3, R3, 0x400, R0 ;  /* 0x0000040003037824 */ /* 0x000fe200078e0200 */
[----:B------:R-:W-:-:S04]  /*0660*/  UISETP.NE.AND UP0, UPT, UR25, 0x1, UPT ;  /* 0x000000011900788c */ /* 0x000fc8000bf05270 */
[----:B------:R2:W-:Y:S05]  /*0670*/  STS [R3], RZ ;  /* 0x000000ff03007388 */ /* 0x0005ea0000000800 */
[----:B------:R-:W-:Y:S05]  /*0680*/  BRA.U !UP0, `(.L_x_126) ;  /* 0x0000000108107547 */ /* 0x000fea000b800000 */
[----:B------:R-:W-:Y:S01]  /*0690*/  UISETP.NE.AND UP0, UPT, UR25, 0x2, UPT ;  /* 0x000000021900788c */ /* 0x000fe2000bf05270 */
[----:B------:R3:W-:Y:S05]  /*06a0*/  STS [R3+0x400], RZ ;  /* 0x000400ff03007388 */ /* 0x0007ea0000000800 */
[----:B------:R-:W-:-:S13]  /*06b0*/  PLOP3.LUT P2, PT, PT, PT, UP0, 0x80, 0x8 ;  /* 0x000000000008781c */ /* 0x000fda0003f4f008 */
[----:B------:R3:W-:Y:S02]  /*06c0*/  @P2 STS [R3+0x800], RZ ;  /* 0x000800ff03002388 */ /* 0x0007e40000000800 */
.L_x_126:
[----:B------:R-:W-:-:S13]  /*06d0*/  ISETP.GT.U32.AND P2, PT, R4, 0x7f, PT ;  /* 0x0000007f0400780c */ /* 0x000fda0003f44070 */
[----:B------:R-:W-:Y:S05]  /*06e0*/  @P2 BRA `(.L_x_123) ;  /* 0x0000000000e02947 */ /* 0x000fea0003800000 */
[----:B--23--:R-:W-:Y:S01]  /*06f0*/  HFMA2 R3, -RZ, RZ, 0, 0 ;  /* 0x00000000ff037431 */ /* 0x00cfe200000001ff */
[----:B------:R-:W-:Y:S06]  /*0700*/  @!P1 BRA `(.L_x_128) ;  /* 0x0000000000589947 */ /* 0x000fec0003800000 */
[----:B------:R-:W-:-:S07]  /*0710*/  IMAD.MOV.U32 R3, RZ, RZ, RZ ;  /* 0x000000ffff037224 */ /* 0x000fce00078e00ff */
.L_x_129:
[C---:B012---:R-:W-:Y:S02]  /*0720*/  IMAD R5, R3.reuse, 0x400, R0 ;  /* 0x0000040003057824 */ /* 0x047fe400078e0200 */
[----:B------:R-:W-:-:S03]  /*0730*/  VIADD R3, R3, 0x10 ;  /* 0x0000001003037836 */ /* 0x000fc60000000000 */
[----:B------:R2:W-:Y:S02]  /*0740*/  STS [R5+0x200], RZ ;  /* 0x000200ff05007388 */ /* 0x0005e40000000800 */
[----:B------:R-:W-:Y:S02]  /*0750*/  ISETP.NE.AND P1, PT, R3, UR26, PT ;  /* 0x0000001a03007c0c */ /* 0x000fe4000bf25270 */
[----:B------:R2:W-:Y:S04]  /*0760*/  STS [R5+0x600], RZ ;  /* 0x000600ff05007388 */ /* 0x0005e80000000800 */
        /* <DEDUP_REMOVED lines=13> */
[----:B------:R2:W-:Y:S01]  /*0840*/  STS [R5+0x3e00], RZ ;  /* 0x003e00ff05007388 */ /* 0x0005e20000000800 */
[----:B------:R-:W-:Y:S05]  /*0850*/  @P1 BRA `(.L_x_129) ;  /* 0xfffffffc00b01947 */ /* 0x000fea000383ffff */
[----:B------:R-:W-:-:S07]  /*0860*/  IMAD.U32 R3, RZ, RZ, UR26 ;  /* 0x0000001aff037e24 */ /* 0x000fce000f8e00ff */
.L_x_128:
[----:B------:R-:W-:Y:S05]  /*0870*/  @!P0 BRA `(.L_x_123) ;  /* 0x00000000007c8947 */ /* 0x000fea0003800000 */
[----:B------:R-:W-:Y:S01]  /*0880*/  ISETP.GE.U32.AND P0, PT, R2, 0x7, PT ;  /* 0x000000070200780c */ /* 0x000fe20003f06070 */
[----:B------:R-:W-:-:S12]  /*0890*/  UISETP.NE.AND UP0, UPT, UR24, URZ, UPT ;  /* 0x000000ff1800728c */ /* 0x000fd8000bf05270 */
[----:B------:R-:W-:Y:S05]  /*08a0*/  @!P0 BRA `(.L_x_130) ;  /* 0x0000000000288947 */ /* 0x000fea0003800000 */
[C---:B------:R-:W-:Y:S02]  /*08b0*/  IMAD R2, R3.reuse, 0x400, R0 ;  /* 0x0000040003027824 */ /* 0x040fe400078e0200 */
[----:B------:R-:W-:-:S03]  /*08c0*/  VIADD R3, R3, 0x8 ;  /* 0x0000000803037836 */ /* 0x000fc60000000000 */
[----:B------:R3:W-:Y:S04]  /*08d0*/  STS [R2+0x200], RZ ;  /* 0x000200ff02007388 */ /* 0x0007e80000000800 */
[----:B------:R3:W-:Y:S04]  /*08e0*/  STS [R2+0x600], RZ ;  /* 0x000600ff02007388 */ /* 0x0007e80000000800 */
[----:B------:R3:W-:Y:S04]  /*08f0*/  STS [R2+0xa00], RZ ;  /* 0x000a00ff02007388 */ /* 0x0007e80000000800 */
[----:B------:R3:W-:Y:S04]  /*0900*/  STS [R2+0xe00], RZ ;  /* 0x000e00ff02007388 */ /* 0x0007e80000000800 */
[----:B------:R3:W-:Y:S04]  /*0910*/  STS [R2+0x1200], RZ ;  /* 0x001200ff02007388 */ /* 0x0007e80000000800 */
[----:B------:R3:W-:Y:S04]  /*0920*/  STS [R2+0x1600], RZ ;  /* 0x001600ff02007388 */ /* 0x0007e80000000800 */
[----:B------:R3:W-:Y:S04]  /*0930*/  STS [R2+0x1a00], RZ ;  /* 0x001a00ff02007388 */ /* 0x0007e80000000800 */
[----:B------:R3:W-:Y:S02]  /*0940*/  STS [R2+0x1e00], RZ ;  /* 0x001e00ff02007388 */ /* 0x0007e40000000800 */
.L_x_130:
[----:B------:R-:W-:Y:S05]  /*0950*/  BRA.U !UP0, `(.L_x_123) ;  /* 0x0000000108447547 */ /* 0x000fea000b800000 */
[----:B------:R-:W-:Y:S01]  /*0960*/  ISETP.GE.U32.AND P0, PT, R6, 0x3, PT ;  /* 0x000000030600780c */ /* 0x000fe20003f06070 */
[----:B------:R-:W-:-:S12]  /*0970*/  UISETP.NE.AND UP0, UPT, UR25, URZ, UPT ;  /* 0x000000ff1900728c */ /* 0x000fd8000bf05270 */
[C---:B---3--:R-:W-:Y:S01]  /*0980*/  @P0 IMAD R2, R3.reuse, 0x400, R0 ;  /* 0x0000040003020824 */ /* 0x048fe200078e0200 */
[----:B------:R-:W-:-:S04]  /*0990*/  @P0 IADD3 R3, PT, PT, R3, 0x4, RZ ;  /* 0x0000000403030810 */ /* 0x000fc80007ffe0ff */
[----:B------:R4:W-:Y:S04]  /*09a0*/  @P0 STS [R2+0x200], RZ ;  /* 0x000200ff02000388 */ /* 0x0009e80000000800 */
[----:B------:R4:W-:Y:S04]  /*09b0*/  @P0 STS [R2+0x600], RZ ;  /* 0x000600ff02000388 */ /* 0x0009e80000000800 */
[----:B------:R4:W-:Y:S04]  /*09c0*/  @P0 STS [R2+0xa00], RZ ;  /* 0x000a00ff02000388 */ /* 0x0009e80000000800 */
[----:B------:R4:W-:Y:S01]  /*09d0*/  @P0 STS [R2+0xe00], RZ ;  /* 0x000e00ff02000388 */ /* 0x0009e20000000800 */
[----:B------:R-:W-:Y:S05]  /*09e0*/  BRA.U !UP0, `(.L_x_123) ;  /* 0x0000000108207547 */ /* 0x000fea000b800000 */
[----:B------:R-:W-:Y:S01]  /*09f0*/  IMAD R3, R3, 0x400, R0 ;  /* 0x0000040003037824 */ /* 0x000fe200078e0200 */
[----:B------:R-:W-:-:S04]  /*0a00*/  UISETP.NE.AND UP0, UPT, UR25, 0x1, UPT ;  /* 0x000000011900788c */ /* 0x000fc8000bf05270 */
[----:B------:R3:W-:Y:S05]  /*0a10*/  STS [R3+0x200], RZ ;  /* 0x000200ff03007388 */ /* 0x0007ea0000000800 */
[----:B------:R-:W-:Y:S05]  /*0a20*/  BRA.U !UP0, `(.L_x_123) ;  /* 0x0000000108107547 */ /* 0x000fea000b800000 */
[----:B------:R-:W-:Y:S01]  /*0a30*/  UISETP.NE.AND UP0, UPT, UR25, 0x2, UPT ;  /* 0x000000021900788c */ /* 0x000fe2000bf05270 */
[----:B------:R0:W-:Y:S05]  /*0a40*/  STS [R3+0x600], RZ ;  /* 0x000600ff03007388 */ /* 0x0001ea0000000800 */
[----:B------:R-:W-:-:S13]  /*0a50*/  PLOP3.LUT P0, PT, PT, PT, UP0, 0x80, 0x8 ;  /* 0x000000000008781c */ /* 0x000fda0003f0f008 */
[----:B------:R0:W-:Y:S02]  /*0a60*/  @P0 STS [R3+0xa00], RZ ;  /* 0x000a00ff03000388 */ /* 0x0001e40000000800 */
.L_x_123:
[----:B------:R-:W-:Y:S05]  /*0a70*/  BSYNC.RECONVERGENT B0 ;  /* 0x0000000000007941 */ /* 0x000fea0003800200 */
.L_x_122:
[----:B------:R-:W5:Y:S01]  /*0a80*/  LDCU.64 UR14, c[0x0][0x390] ;  /* 0x00007200ff0e77ac */ /* 0x000f620008000a00 */
[----:B------:R-:W-:Y:S02]  /*0a90*/  USHF.L.U32 UR4, UR6, 0x1e, URZ ;  /* 0x0000001e06047899 */ /* 0x000fe400080006ff */
[----:B------:R-:W-:Y:S02]  /*0aa0*/  USHF.L.U64.HI UR5, UR6, 0x1e, UR7 ;  /* 0x0000001e06057899 */ /* 0x000fe40008010207 */
[----:B-----5:R-:W-:-:S04]  /*0ab0*/  UIADD3 UR4, UP0, UPT, -UR4, UR14, URZ ;  /* 0x0000000e04047290 */ /* 0x020fc8000ff1e1ff */
[----:B------:R-:W-:Y:S02]  /*0ac0*/  UIADD3.X UR5, UPT, UPT, ~UR5, UR15, URZ, UP0, !UPT ;  /* 0x0000000f05057290 */ /* 0x000fe400087fe5ff */
[----:B------:R-:W-:-:S04]  /*0ad0*/  UISETP.LT.U32.AND UP0, UPT, UR4, 0x40000000, UPT ;  /* 0x400000000400788c */ /* 0x000fc8000bf01070 */
[----:B------:R-:W-:-:S04]  /*0ae0*/  UISETP.LT.U32.AND.EX UP0, UPT, UR5, URZ, UPT, UP0 ;  /* 0x000000ff0500728c */ /* 0x000fc8000bf01100 */
[----:B------:R-:W-:Y:S02]  /*0af0*/  USEL UR13, UR4, 0x40000000, UP0 ;  /* 0x40000000040d7887 */ /* 0x000fe40008000000 */
[----:B------:R-:W-:Y:S02]  /*0b00*/  USEL UR14, UR5, URZ, UP0 ;  /* 0x000000ff050e7287 */ /* 0x000fe40008000000 */
[----:B------:R-:W-:-:S04]  /*0b10*/  UISETP.GT.U32.AND UP0, UPT, UR13, UR8, UPT ;  /* 0x000000080d00728c */ /* 0x000fc8000bf04070 */
[----:B------:R-:W-:Y:S01]  /*0b20*/  UISETP.GT.U32.AND.EX UP0, UPT, UR14, URZ, UPT, UP0 ;  /* 0x000000ff0e00728c */ /* 0x000fe2000bf04100 */
[----:B------:R-:W-:Y:S08]  /*0b30*/  BAR.SYNC.DEFER_BLOCKING 0x0 ;  /* 0x0000000000007b1d */ /* 0x000ff00000010000 */
[----:B------:R-:W-:Y:S06]  /*0b40*/  BAR.SYNC.DEFER_BLOCKING 0x0 ;  /* 0x0000000000007b1d */ /* 0x000fec0000010000 */
[----:B------:R-:W-:Y:S05]  /*0b50*/  BRA.U !UP0, `(.L_x_131) ;  /* 0x0000000d082c7547 */ /* 0x000fea000b800000 */
[----:B------:R-:W-:Y:S01]  /*0b60*/  UMOV UR10, UR8 ;  /* 0x00000008000a7c82 */ /* 0x000fe20008000000 */
[----:B------:R-:W-:-:S05]  /*0b70*/  UMOV UR5, URZ ;  /* 0x000000ff00057c82 */ /* 0x000fca0008000000 */
.L_x_136:
[----:B-----5:R-:W5:Y:S01]  /*0b80*/  LDCU.64 UR18, c[0x0][0x390] ;  /* 0x00007200ff1277ac */ /* 0x020f620008000a00 */
[----:B------:R-:W-:Y:S02]  /*0b90*/  USHF.L.U32 UR15, UR6, 0x1e, URZ ;  /* 0x0000001e060f7899 */ /* 0x000fe400080006ff */
[----:B------:R-:W-:Y:S02]  /*0ba0*/  USHF.L.U64.HI UR16, UR6, 0x1e, UR7 ;  /* 0x0000001e06107899 */ /* 0x000fe40008010207 */
[----:B------:R-:W-:-:S04]  /*0bb0*/  UIADD3 UR15, UP0, UPT, UR10, UR15, URZ ;  /* 0x0000000f0a0f7290 */ /* 0x000fc8000ff1e0ff */
[----:B------:R-:W-:Y:S02]  /*0bc0*/  UIADD3.X UR16, UPT, UPT, UR5, UR16, URZ, UP0, !UPT ;  /* 0x0000001005107290 */ /* 0x000fe400087fe4ff */
[----:B------:R-:W-:Y:S02]  /*0bd0*/  ULEA UR10, UP0, UR28, UR10, 0xb ;  /* 0x0000000a1c0a7291 */ /* 0x000fe4000f8058ff */
[----:B-----5:R-:W-:Y:S02]  /*0be0*/  UIADD3 UR17, UP1, UPT, -UR15, UR18, URZ ;  /* 0x000000120f117290 */ /* 0x020fe4000ff3e1ff */
[----:B------:R-:W-:Y:S02]  /*0bf0*/  UIADD3.X UR5, UPT, UPT, URZ, UR5, URZ, UP0, !UPT ;  /* 0x00000005ff057290 */ /* 0x000fe400087fe4ff */
[----:B------:R-:W-:Y:S02]  /*0c00*/  UIADD3.X UR4, UPT, UPT, ~UR16, UR19, URZ, UP1, !UPT ;  /* 0x0000001310047290 */ /* 0x000fe40008ffe5ff */
[----:B------:R-:W-:-:S02]  /*0c10*/  UISETP.GE.U32.AND UP1, UPT, UR17, 0x800, UPT ;  /* 0x000008001100788c */ /* 0x000fc4000bf26070 */
[----:B------:R-:W-:Y:S02]  /*0c20*/  UISETP.GE.U32.AND UP0, UPT, UR10, UR13, UPT ;  /* 0x0000000d0a00728c */ /* 0x000fe4000bf06070 */
[----:B------:R-:W-:Y:S02]  /*0c30*/  UISETP.GE.U32.AND.EX UP1, UPT, UR4, URZ, UPT, UP1 ;  /* 0x000000ff0400728c */ /* 0x000fe4000bf26110 */
[----:B------:R-:W-:-:S07]  /*0c40*/  UISETP.GE.U32.AND.EX UP0, UPT, UR5, UR14, UPT, UP0 ;  /* 0x0000000e0500728c */ /* 0x000fce000bf06100 */
[----:B0-----:R-:W-:Y:S05]  /*0c50*/  BRA.U !UP1, `(.L_x_132) ;  /* 0x0000000109587547 */ /* 0x001fea000b800000 */
[----:B------:R-:W4:Y:S01]  /*0c60*/  LDCU.64 UR18, c[0x0][0x388] ;  /* 0x00007100ff1277ac */ /* 0x000f220008000a00 */
[----:B0-23--:R-:W-:-:S05]  /*0c70*/  IADD3 R3, P0, PT, R4, UR15, RZ ;  /* 0x0000000f04037c10 */ /* 0x00dfca000ff1e0ff */
[----:B------:R-:W-:Y:S01]  /*0c80*/  IMAD.X R6, RZ, RZ, UR16, P0 ;  /* 0x00000010ff067e24 */ /* 0x000fe200080e06ff */
[----:B----4-:R-:W-:-:S04]  /*0c90*/  LEA R2, P0, R3, UR18, 0x2 ;  /* 0x0000001203027c11 */ /* 0x010fc8000f8010ff */
        /* <DEDUP_REMOVED lines=18> */
.L_x_132:
[----:B------:R-:W4:Y:S01]  /*0dc0*/  LDCU.64 UR18, c[0x0][0x388] ;  /* 0x00007100ff1277ac */ /* 0x000f220008000a00 */
[C---:B012---:R-:W-:Y:S01]  /*0dd0*/  VIADD R5, R4.reuse, 0x100 ;  /* 0x0000010004057836 */ /* 0x047fe20000000000 */
[C---:B---3--:R-:W-:Y:S01]  /*0de0*/  IADD3 R3, P0, PT, R4.reuse, UR15, RZ ;  /* 0x0000000f04037c10 */ /* 0x048fe2000ff1e0ff */
[C---:B----4-:R-:W-:Y:S01]  /*0df0*/  VIADD R2, R4.reuse, 0x80 ;  /* 0x0000008004027836 */ /* 0x050fe20000000000 */
[C---:B------:R-:W-:Y:S01]  /*0e00*/  ISETP.GE.AND P1, PT, R4.reuse, UR17, PT ;  /* 0x0000001104007c0c */ /* 0x040fe2000bf26270 */
[----:B------:R-:W-:Y:S01]  /*0e10*/  VIADD R7, R4, 0x180 ;  /* 0x0000018004077836 */ /* 0x000fe20000000000 */
[----:B------:R-:W-:Y:S01]  /*0e20*/  ISETP.GE.AND P3, PT, R5, UR17, PT ;  /* 0x0000001105007c0c */ /* 0x000fe2000bf66270 */
[----:B------:R-:W-:Y:S01]  /*0e30*/  IMAD.X R6, RZ, RZ, UR16, P0 ;  /* 0x00000010ff067e24 */ /* 0x000fe200080e06ff */
[----:B------:R-:W-:Y:S01]  /*0e40*/  ISETP.GE.AND P2, PT, R2, UR17, PT ;  /* 0x0000001102007c0c */ /* 0x000fe2000bf46270 */
[----:B------:R-:W-:Y:S01]  /*0e50*/  VIADD R5, R4, 0x200 ;  /* 0x0000020004057836 */ /* 0x000fe20000000000 */
[----:B------:R-:W-:Y:S01]  /*0e60*/  ISETP.GE.AND P4, PT, R7, UR17, PT ;  /* 0x0000001107007c0c */ /* 0x000fe2000bf86270 */
[----:B------:R-:W-:-:S03]  /*0e70*/  IMAD.MOV.U32 R12, RZ, RZ, -0x80000000 ;  /* 0x80000000ff0c7424 */ /* 0x000fc600078e00ff */
[----:B------:R-:W-:Y:S01]  /*0e80*/  ISETP.GE.AND P5, PT, R5, UR17, PT ;  /* 0x0000001105007c0c */ /* 0x000fe2000bfa6270 */
[----:B------:R-:W-:Y:S01]  /*0e90*/  VIADD R5, R4, 0x300 ;  /* 0x0000030004057836 */ /* 0x000fe20000000000 */
[----:B------:R-:W-:-:S04]  /*0ea0*/  LEA R2, P0, R3, UR18, 0x2 ;  /* 0x0000001203027c11 */ /* 0x000fc8000f8010ff */
[----:B------:R-:W-:Y:S01]  /*0eb0*/  LEA.HI.X R3, R3, UR19, R6, 0x2, P0 ;  /* 0x0000001303037c11 */ /* 0x000fe200080f1406 */
[----:B------:R-:W-:Y:S01]  /*0ec0*/  IMAD.MOV.U32 R11, RZ, RZ, -0x80000000 ;  /* 0x80000000ff0b7424 */ /* 0x000fe200078e00ff */
[----:B------:R-:W-:-:S03]  /*0ed0*/  IADD3 R6, PT, PT, R4, 0x280, RZ ;  /* 0x0000028004067810 */ /* 0x000fc60007ffe0ff */
[----:B------:R1:W5:Y:S01]  /*0ee0*/  @!P1 LDG.E R12, desc[UR20][R2.64] ;  /* 0x00000014020c9981 */ /* 0x000362000c1e1900 */
[----:B------:R-:W-:Y:S01]  /*0ef0*/  ISETP.GE.AND P1, PT, R5, UR17, PT ;  /* 0x0000001105007c0c */ /* 0x000fe2000bf26270 */
[C---:B------:R-:W-:Y:S02]  /*0f00*/  VIADD R5, R4.reuse, 0x380 ;  /* 0x0000038004057836 */ /* 0x040fe40000000000 */
[----:B------:R-:W-:Y:S01]  /*0f10*/  IMAD.MOV.U32 R9, RZ, RZ, -0x80000000 ;  /* 0x80000000ff097424 */ /* 0x000fe200078e00ff */
[----:B------:R1:W5:Y:S01]  /*0f20*/  @!P2 LDG.E R11, desc[UR20][R2.64+0x200] ;  /* 0x00020014020ba981 */ /* 0x000362000c1e1900 */
[----:B------:R-:W-:Y:S01]  /*0f30*/  HFMA2 R8, -RZ, RZ, -0.0 , 0 ;  /* 0x80000000ff087431 */ /* 0x000fe200000001ff */
[----:B------:R-:W-:Y:S01]  /*0f40*/  ISETP.GE.AND P2, PT, R5, UR17, PT ;  /* 0x0000001105007c0c */ /* 0x000fe2000bf46270 */
[----:B------:R-:W-:Y:S01]  /*0f50*/  VIADD R5, R4, 0x480 ;  /* 0x0000048004057836 */ /* 0x000fe20000000000 */
[----:B------:R-:W-:Y:S01]  /*0f60*/  ISETP.GE.AND P0, PT, R6, UR17, PT ;  /* 0x0000001106007c0c */ /* 0x000fe2000bf06270 */
[----:B------:R-:W-:Y:S01]  /*0f70*/  IMAD.MOV.U32 R10, RZ, RZ, -0x80000000 ;  /* 0x80000000ff0a7424 */ /* 0x000fe200078e00ff */
[----:B------:R1:W5:Y:S01]  /*0f80*/  @!P4 LDG.E R9, desc[UR20][R2.64+0x600] ;  /* 0x000600140209c981 */ /* 0x000362000c1e1900 */
[----:B------:R-:W-:-:S02]  /*0f90*/  LOP3.LUT R6, R4, 0x400, RZ, 0xfc, !PT ;  /* 0x0000040004067812 */ /* 0x000fc400078efcff */
[----:B------:R-:W-:Y:S01]  /*0fa0*/  ISETP.GE.AND P4, PT, R5, UR17, PT ;  /* 0x0000001105007c0c */ /* 0x000fe2000bf86270 */
[----:B------:R-:W-:Y:S01]  /*0fb0*/  VIADD R5, R4, 0x500 ;  /* 0x0000050004057836 */ /* 0x000fe20000000000 */
[----:B------:R1:W5:Y:S01]  /*0fc0*/  @!P3 LDG.E R10, desc[UR20][R2.64+0x400] ;  /* 0x00040014020ab981 */ /* 0x000362000c1e1900 */
[----:B------:R-:W-:Y:S01]  /*0fd0*/  ISETP.GE.AND P3, PT, R6, UR17, PT ;  /* 0x0000001106007c0c */ /* 0x000fe2000bf66270 */
[----:B------:R-:W-:Y:S02]  /*0fe0*/  IMAD.MOV.U32 R6, RZ, RZ, -0x80000000 ;  /* 0x80000000ff067424 */ /* 0x000fe400078e00ff */
[----:B------:R1:W5:Y:S01]  /*0ff0*/  @!P5 LDG.E R8, desc[UR20][R2.64+0x800] ;  /* 0x000800140208d981 */ /* 0x000362000c1e1900 */
[----:B------:R-:W-:Y:S01]  /*1000*/  ISETP.GE.AND P5, PT, R5, UR17, PT ;  /* 0x0000001105007c0c */ /* 0x000fe2000bfa6270 */
[C---:B------:R-:W-:Y:S02]  /*1010*/  VIADD R5, R4.reuse, 0x600 ;  /* 0x0000060004057836 */ /* 0x040fe40000000000 */
[----:B------:R-:W-:Y:S01]  /*1020*/  IMAD.MOV.U32 R7, RZ, RZ, -0x80000000 ;  /* 0x80000000ff077424 */ /* 0x000fe200078e00ff */
[----:B------:R1:W5:Y:S01]  /*1030*/  @!P1 LDG.E R6, desc[UR20][R2.64+0xc00] ;  /* 0x000c001402069981 */ /* 0x000362000c1e1900 */
[----:B------:R-:W-:Y:S01]  /*1040*/  VIADD R13, R4, 0x580 ;  /* 0x00000580040d7836 */ /* 0x000fe20000000000 */
[----:B------:R-:W-:Y:S01]  /*1050*/  ISETP.GE.AND P1, PT, R5, UR17, PT ;  /* 0x0000001105007c0c */ /* 0x000fe2000bf26270 */
[----:B------:R-:W-:-:S02]  /*1060*/  IMAD.MOV.U32 R5, RZ, RZ, -0x80000000 ;  /* 0x80000000ff057424 */ /* 0x000fc400078e00ff */
[----:B------:R-:W-:Y:S01]  /*1070*/  IMAD.MOV.U32 R19, RZ, RZ, -0x80000000 ;  /* 0x80000000ff137424 */ /* 0x000fe200078e00ff */
[----:B------:R1:W5:Y:S01]  /*1080*/  @!P0 LDG.E R7, desc[UR20][R2.64+0xa00] ;  /* 0x000a001402078981 */ /* 0x000362000c1e1900 */
[----:B------:R-:W-:Y:S01]  /*1090*/  IMAD.MOV.U32 R18, RZ, RZ, -0x80000000 ;  /* 0x80000000ff127424 */ /* 0x000fe200078e00ff */
[----:B------:R-:W-:Y:S01]  /*10a0*/  ISETP.GE.AND P0, PT, R13, UR17, PT ;  /* 0x000000110d007c0c */ /* 0x000fe2000bf06270 */
[C---:B------:R-:W-:Y:S01]  /*10b0*/  VIADD R14, R4.reuse, 0x700 ;  /* 0x00000700040e7836 */ /* 0x040fe20000000000 */
[----:B------:R-:W-:Y:S01]  /*10c0*/  IADD3 R13, PT, PT, R4, 0x680, RZ ;  /* 0x00000680040d7810 */ /* 0x000fe20007ffe0ff */
[----:B------:R1:W5:Y:S03]  /*10d0*/  @!P2 LDG.E R5, desc[UR20][R2.64+0xe00] ;  /* 0x000e00140205a981 */ /* 0x000366000c1e1900 */
[----:B------:R-:W-:Y:S01]  /*10e0*/  ISETP.GE.AND P2, PT, R13, UR17, PT ;  /* 0x000000110d007c0c */ /* 0x000fe2000bf46270 */
[----:B------:R1:W5:Y:S01]  /*10f0*/  @!P3 LDG.E R19, desc[UR20][R2.64+0x1000] ;  /* 0x001000140213b981 */ /* 0x000362000c1e1900 */
[----:B------:R-:W-:-:S03]  /*1100*/  ISETP.GE.AND P3, PT, R14, UR17, PT ;  /* 0x000000110e007c0c */ /* 0x000fc6000bf66270 */
[----:B------:R1:W5:Y:S01]  /*1110*/  @!P4 LDG.E R18, desc[UR20][R2.64+0x1200] ;  /* 0x001200140212c981 */ /* 0x000362000c1e1900 */
[----:B------:R-:W-:Y:S01]  /*1120*/  ISETP.GE.AND P4, PT, R21, UR17, PT ;  /* 0x0000001115007c0c */ /* 0x000fe2000bf86270 */
[----:B------:R-:W-:Y:S01]  /*1130*/  IMAD.MOV.U32 R17, RZ, RZ, -0x80000000 ;  /* 0x80000000ff117424 */ /* 0x000fe200078e00ff */
[----:B------:R-:W-:Y:S01]  /*1140*/  MOV R14, 0x80000000 ;  /* 0x80000000000e7802 */ /* 0x000fe20000000f00 */
[----:B------:R-:W-:Y:S02]  /*1150*/  IMAD.MOV.U32 R16, RZ, RZ, -0x80000000 ;  /* 0x80000000ff107424 */ /* 0x000fe400078e00ff */
[----:B------:R-:W-:Y:S02]  /*1160*/  IMAD.MOV.U32 R22, RZ, RZ, -0x80000000 ;  /* 0x80000000ff167424 */ /* 0x000fe400078e00ff */
        /* <DEDUP_REMOVED lines=8> */
.L_x_133:
[----:B01----:R-:W0:Y:S02]  /*11f0*/  LDC.64 R2, c[0x0][0x398] ;  /* 0x0000e600ff027b82 */ /* 0x003e240000000a00 */
[----:B0-----:R-:W-:-:S13]  /*1200*/  ISETP.GT.AND P0, PT, R3, R2, PT ;  /* 0x000000020300720c */ /* 0x001fda0003f04270 */
[----:B------:R-:W-:Y:S05]  /*1210*/  @!P0 BRA `(.L_x_134) ;  /* 0x0000000400788947 */ /* 0x000fea0003800000 */
[----:B------:R-:W0:Y:S01]  /*1220*/  S2UR UR15, SR_CgaCtaId ;  /* 0x00000000000f79c3 */ /* 0x000e220000008800 */
[----:B-----5:R-:W-:Y:S01]  /*1230*/  LOP3.LUT R15, R15, 0x7fffffff, RZ, 0x3c, !PT ;  /* 0x7fffffff0f0f7812 */ /* 0x020fe200078e3cff */
[----:B------:R-:W-:Y:S01]  /*1240*/  UMOV UR4, 0x400 ;  /* 0x0000040000047882 */ /* 0x000fe20000000000 */
[----:B------:R-:W-:Y:S01]  /*1250*/  LOP3.LUT R14, R14, 0x7fffffff, RZ, 0x3c, !PT ;  /* 0x7fffffff0e0e7812 */ /* 0x000fe200078e3cff */
[----:B------:R-:W1:Y:S01]  /*1260*/  LDCU UR16, c[0x0][0x398] ;  /* 0x00007300ff1077ac */ /* 0x000e620008000800 */
[----:B------:R-:W-:Y:S02]  /*1270*/  LOP3.LUT R13, R13, 0x7fffffff, RZ, 0x3c, !PT ;  /* 0x7fffffff0d0d7812 */ /* 0x000fe400078e3cff */
[----:B------:R-:W-:Y:S02]  /*1280*/  LOP3.LUT R2, R22, 0x7fffffff, RZ, 0x3c, !PT ;  /* 0x7fffffff16027812 */ /* 0x000fe400078e3cff */
[----:B------:R-:W-:Y:S02]  /*1290*/  LOP3.LUT R16, R16, 0x7fffffff, RZ, 0x3c, !PT ;  /* 0x7fffffff10107812 */ /* 0x000fe400078e3cff */
[----:B------:R-:W-:-:S02]  /*12a0*/  LOP3.LUT R17, R17, 0x7fffffff, RZ, 0x3c, !PT ;  /* 0x7fffffff11117812 */ /* 0x000fc400078e3cff */
[----:B------:R-:W-:Y:S02]  /*12b0*/  LOP3.LUT R18, R18, 0x7fffffff, RZ, 0x3c, !PT ;  /* 0x7fffffff12127812 */ /* 0x000fe400078e3cff */
[----:B------:R-:W-:Y:S02]  /*12c0*/  LOP3.LUT R19, R19, 0x7fffffff, RZ, 0x3c, !PT ;  /* 0x7fffffff13137812 */ /* 0x000fe400078e3cff */
[----:B------:R-:W-:Y:S02]  /*12d0*/  LOP3.LUT R5, R5, 0x7fffffff, RZ, 0x3c, !PT ;  /* 0x7fffffff05057812 */ /* 0x000fe400078e3cff */
[----:B------:R-:W-:Y:S02]  /*12e0*/  LOP3.LUT R6, R6, 0x7fffffff, RZ, 0x3c, !PT ;  /* 0x7fffffff06067812 */ /* 0x000fe400078e3cff */
[----:B------:R-:W-:Y:S02]  /*12f0*/  LOP3.LUT R7, R7, 0x7fffffff, RZ, 0x3c, !PT ;  /* 0x7fffffff07077812 */ /* 0x000fe400078e3cff */
[----:B------:R-:W-:Y:S01]  /*1300*/  LOP3.LUT R8, R8, 0x7fffffff, RZ, 0x3c, !PT ;  /* 0x7fffffff08087812 */ /* 0x000fe200078e3cff */
[----:B0-----:R-:W-:Y:S01]  /*1310*/  ULEA UR15, UR15, UR4, 0x18 ;  /* 0x000000040f0f7291 */ /* 0x001fe2000f8ec0ff */
[----:B------:R-:W-:-:S02]  /*1320*/  LOP3.LUT R9, R9, 0x7fffffff, RZ, 0x3c, !PT ;  /* 0x7fffffff09097812 */ /* 0x000fc400078e3cff */
[----:B------:R-:W-:Y:S01]  /*1330*/  LOP3.LUT R10, R10, 0x7fffffff, RZ, 0x3c, !PT ;  /* 0x7fffffff0a0a7812 */ /* 0x000fe200078e3cff */
[----:B------:R-:W-:Y:S01]  /*1340*/  UMOV UR4, URZ ;  /* 0x000000ff00047c82 */ /* 0x000fe20008000000 */
[----:B------:R-:W-:Y:S02]  /*1350*/  LOP3.LUT R11, R11, 0x7fffffff, RZ, 0x3c, !PT ;  /* 0x7fffffff0b0b7812 */ /* 0x000fe400078e3cff */
[----:B-1----:R-:W-:-:S07]  /*1360*/  LOP3.LUT R12, R12, 0x7fffffff, RZ, 0x3c, !PT ;  /* 0x7fffffff0c0c7812 */ /* 0x002fce00078e3cff */
.L_x_135:
[----:B------:R-:W-:Y:S01]  /*1370*/  IMAD R22, RZ, RZ, -UR16 ;  /* 0x80000010ff167e24 */ /* 0x000fe2000f8e02ff */
[----:B0-----:R-:W-:Y:S01]  /*1380*/  SHF.R.U32.HI R23, RZ, UR16, R12 ;  /* 0x00000010ff177c19 */ /* 0x001fe2000801160c */
[----:B------:R-:W-:Y:S01]  /*1390*/  IMAD.MOV.U32 R25, RZ, RZ, -0x1 ;  /* 0xffffffffff197424 */ /* 0x000fe200078e00ff */
[----:B------:R-:W-:Y:S01]  /*13a0*/  ULEA UR17, UR4, UR15, 0xa ;  /* 0x0000000f04117291 */ /* 0x000fe2000f8e50ff */
[----:B------:R-:W-:Y:S01]  /*13b0*/  SHF.R.U32.HI R27, RZ, UR16, R10 ;  /* 0x00000010ff1b7c19 */ /* 0x000fe2000801160a */
[----:B------:R-:W-:Y:S01]  /*13c0*/  UIADD3 UR4, UPT, UPT, UR4, 0x1, URZ ;  /* 0x0000000104047890 */ /* 0x000fe2000fffe0ff */
[----:B------:R-:W-:Y:S02]  /*13d0*/  VIADDMNMX R22, R22, R3, 0x8, PT ;  /* 0x0000000816167446 */ /* 0x000fe40003800103 */
[----:B------:R-:W-:Y:S02]  /*13e0*/  SHF.R.U32.HI R29, RZ, UR16, R9 ;  /* 0x00000010ff1d7c19 */ /* 0x000fe40008011609 */
[----:B------:R-:W-:-:S02]  /*13f0*/  SHF.L.U32 R22, R25, R22, RZ ;  /* 0x0000001619167219 */ /* 0x000fc400000006ff */
[----:B------:R-:W-:Y:S02]  /*1400*/  SHF.R.U32.HI R25, RZ, UR16, R11 ;  /* 0x00000010ff197c19 */ /* 0x000fe4000801160b */
[-C--:B------:R-:W-:Y:S02]  /*1410*/  LOP3.LUT R23, R23, R22.reuse, RZ, 0x30, !PT ;  /* 0x0000001617177212 */ /* 0x080fe400078e30ff */
[-C--:B------:R-:W-:Y:S02]  /*1420*/  LOP3.LUT R25, R25, R22.reuse, RZ, 0x30, !PT ;  /* 0x0000001619197212 */ /* 0x080fe400078e30ff */
[----:B------:R-:W-:Y:S02]  /*1430*/  LOP3.LUT R27, R27, R22, RZ, 0x30, !PT ;  /* 0x000000161b1b7212 */ /* 0x000fe400078e30ff */
[----:B------:R-:W-:Y:S02]  /*1440*/  LEA R23, R23, UR17, 0x2 ;  /* 0x0000001117177c11 */ /* 0x000fe4000f8e10ff */
[----:B------:R-:W-:-:S02]  /*1450*/  LEA R25, R25, UR17, 0x2 ;  /* 0x0000001119197c11 */ /* 0x000fc4000f8e10ff */
[----:B------:R-:W-:Y:S01]  /*1460*/  LEA R27, R27, UR17, 0x2 ;  /* 0x000000111b1b7c11 */ /* 0x000fe2000f8e10ff */
[----:B------:R0:W-:Y:S01]  /*1470*/  ATOMS.POPC.INC.32 RZ, [R23+URZ] ;  /* 0x0000000017ff7f8c */ /* 0x0001e2000d8000ff */
[----:B------:R-:W-:Y:S02]  /*1480*/  SHF.R.U32.HI R24, RZ, UR16, R8 ;  /* 0x00000010ff187c19 */ /* 0x000fe40008011608 */
[----:B------:R-:W-:Y:S01]  /*1490*/  SHF.R.U32.HI R26, RZ, UR16, R7 ;  /* 0x00000010ff1a7c19 */ /* 0x000fe20008011607 */
[----:B------:R1:W-:Y:S01]  /*14a0*/  ATOMS.POPC.INC.32 RZ, [R25+URZ] ;  /* 0x0000000019ff7f8c */ /* 0x0003e2000d8000ff */
[-C--:B------:R-:W-:Y:S02]  /*14b0*/  LOP3.LUT R29, R29, R22.reuse, RZ, 0x30, !PT ;  /* 0x000000161d1d7212 */ /* 0x080fe400078e30ff */
[----:B------:R-:W-:Y:S01]  /*14c0*/  LOP3.LUT R24, R24, R22, RZ, 0x30, !PT ;  /* 0x0000001618187212 */ /* 0x000fe200078e30ff */
[----:B------:R2:W-:Y:S01]  /*14d0*/  ATOMS.POPC.INC.32 RZ, [R27+URZ] ;  /* 0x000000001bff7f8c */ /* 0x0005e2000d8000ff */
[----:B0-----:R-:W-:-:S02]  /*14e0*/  SHF.R.U32.HI R23, RZ, UR16, R6 ;  /* 0x00000010ff177c19 */ /* 0x001fc40008011606 */
[-C--:B------:R-:W-:Y:S02]  /*14f0*/  LOP3.LUT R26, R26, R22.reuse, RZ, 0x30, !PT ;  /* 0x000000161a1a7212 */ /* 0x080fe400078e30ff */
[----:B-1----:R-:W-:Y:S02]  /*1500*/  SHF.R.U32.HI R25, RZ, UR16, R5 ;  /* 0x00000010ff197c19 */ /* 0x002fe40008011605 */
[-C--:B------:R-:W-:Y:S02]  /*1510*/  LOP3.LUT R23, R23, R22.reuse, RZ, 0x30, !PT ;  /* 0x0000001617177212 */ /* 0x080fe400078e30ff */
[----:B--2---:R-:W-:Y:S02]  /*1520*/  SHF.R.U32.HI R27, RZ, UR16, R19 ;  /* 0x00000010ff1b7c19 */ /* 0x004fe40008011613 */
[----:B------:R-:W-:Y:S02]  /*1530*/  LEA R29, R29, UR17, 0x2 ;  /* 0x000000111d1d7c11 */ /* 0x000fe4000f8e10ff */
[----:B------:R-:W-:-:S02]  /*1540*/  LOP3.LUT R25, R25, R22, RZ, 0x30, !PT ;  /* 0x0000001619197212 */ /* 0x000fc400078e30ff */
[----:B------:R-:W-:Y:S01]  /*1550*/  LEA R24, R24, UR17, 0x2 ;  /* 0x0000001118187c11 */ /* 0x000fe2000f8e10ff */
[----:B------:R0:W-:Y:S01]  /*1560*/  ATOMS.POPC.INC.32 RZ, [R29+URZ] ;  /* 0x000000001dff7f8c */ /* 0x0001e2000d8000ff */
[----:B------:R-:W-:Y:S02]  /*1570*/  LOP3.LUT R27, R27, R22, RZ, 0x30, !PT ;  /* 0x000000161b1b7212 */ /* 0x000fe400078e30ff */
[----:B------:R-:W-:Y:S01]  /*1580*/  LEA R26, R26, UR17, 0x2 ;  /* 0x000000111a1a7c11 */ /* 0x000fe2000f8e10ff */
[----:B------:R1:W-:Y:S01]  /*1590*/  ATOMS.POPC.INC.32 RZ, [R24+URZ] ;  /* 0x0000000018ff7f8c */ /* 0x0003e2000d8000ff */
[----:B------:R-:W-:Y:S02]  /*15a0*/  LEA R23, R23, UR17, 0x2 ;  /* 0x0000001117177c11 */ /* 0x000fe4000f8e10ff */
[----:B------:R-:W-:Y:S01]  /*15b0*/  LEA R25, R25, UR17, 0x2 ;  /* 0x0000001119197c11 */ /* 0x000fe2000f8e10ff */
[----:B------:R2:W-:Y:S01]  /*15c0*/  ATOMS.POPC.INC.32 RZ, [R26+URZ] ;  /* 0x000000001aff7f8c */ /* 0x0005e2000d8000ff */
[----:B------:R-:W-:-:S02]  /*15d0*/  LEA R27, R27, UR17, 0x2 ;  /* 0x000000111b1b7c11 */ /* 0x000fc4000f8e10ff */
[----:B0-----:R-:W-:Y:S01]  /*15e0*/  SHF.R.U32.HI R29, RZ, UR16, R18 ;  /* 0x00000010ff1d7c19 */ /* 0x001fe20008011612 */
[----:B------:R0:W-:Y:S01]  /*15f0*/  ATOMS.POPC.INC.32 RZ, [R23+URZ] ;  /* 0x0000000017ff7f8c */ /* 0x0001e2000d8000ff */
[----:B-1----:R-:W-:Y:S02]  /*1600*/  SHF.R.U32.HI R24, RZ, UR16, R17 ;  /* 0x00000010ff187c19 */ /* 0x002fe40008011611 */
[----:B------:R-:W-:Y:S01]  /*1610*/  SHF.R.U32.HI R28, RZ, UR16, R15 ;  /* 0x00000010ff1c7c19 */ /* 0x000fe2000801160f */
[----:B------:R1:W-:Y:S01]  /*1620*/  ATOMS.POPC.INC.32 RZ, [R25+URZ] ;  /* 0x0000000019ff7f8c */ /* 0x0003e2000d8000ff */
[----:B--2---:R-:W-:Y:S02]  /*1630*/  SHF.R.U32.HI R26, RZ, UR16, R16 ;  /* 0x00000010ff1a7c19 */ /* 0x004fe40008011610 */
[----:B------:R-:W-:Y:S01]  /*1640*/  LOP3.LUT R29, R29, R22, RZ, 0x30, !PT ;  /* 0x000000161d1d7212 */ /* 0x000fe200078e30ff */
[----:B------:R2:W-:Y:S01]  /*1650*/  ATOMS.POPC.INC.32 RZ, [R27+URZ] ;  /* 0x000000001bff7f8c */ /* 0x0005e2000d8000ff */
[----:B0-----:R-:W-:-:S02]  /*1660*/  SHF.R.U32.HI R23, RZ, UR16, R2 ;  /* 0x00000010ff177c19 */ /* 0x001fc40008011602 */
[-C--:B------:R-:W-:Y:S02]  /*1670*/  LOP3.LUT R24, R24, R22.reuse, RZ, 0x30, !PT ;  /* 0x0000001618187212 */ /* 0x080fe400078e30ff */
[----:B-1----:R-:W-:Y:S02]  /*1680*/  SHF.R.U32.HI R25, RZ, UR16, R13 ;  /* 0x00000010ff197c19 */ /* 0x002fe4000801160d */
[-C--:B------:R-:W-:Y:S02]  /*1690*/  LOP3.LUT R26, R26, R22.reuse, RZ, 0x30, !PT ;  /* 0x000000161a1a7212 */ /* 0x080fe400078e30ff */
[----:B--2---:R-:W-:Y:S01]  /*16a0*/  SHF.R.U32.HI R27, RZ, UR16, R14 ;  /* 0x00000010ff1b7c19 */ /* 0x004fe2000801160e */
[----:B------:R-:W-:Y:S01]  /*16b0*/  UIADD3 UR16, UPT, UPT, UR16, 0x8, URZ ;  /* 0x0000000810107890 */ /* 0x000fe2000fffe0ff */
[----:B------:R-:W-:Y:S02]  /*16c0*/  LOP3.LUT R23, R23, R22, RZ, 0x30, !PT ;  /* 0x0000001617177212 */ /* 0x000fe400078e30ff */
[----:B------:R-:W-:-:S02]  /*16d0*/  LEA R29, R29, UR17, 0x2 ;  /* 0x000000111d1d7c11 */ /* 0x000fc4000f8e10ff */
[-C--:B------:R-:W-:Y:S02]  /*16e0*/  LOP3.LUT R25, R25, R22.reuse, RZ, 0x30, !PT ;  /* 0x0000001619197212 */ /* 0x080fe400078e30ff */
[----:B------:R-:W-:Y:S01]  /*16f0*/  ISETP.LE.AND P0, PT, R3, UR16, PT ;  /* 0x0000001003007c0c */ /* 0x000fe2000bf03270 */
[----:B------:R0:W-:Y:S01]  /*1700*/  ATOMS.POPC.INC.32 RZ, [R29+URZ] ;  /* 0x000000001dff7f8c */ /* 0x0001e2000d8000ff */
[----:B------:R-:W-:Y:S02]  /*1710*/  LEA R24, R24, UR17, 0x2 ;  /* 0x0000001118187c11 */ /* 0x000fe4000f8e10ff */
[-C--:B------:R-:W-:Y:S02]  /*1720*/  LOP3.LUT R27, R27, R22.reuse, RZ, 0x30, !PT ;  /* 0x000000161b1b7212 */ /* 0x080fe400078e30ff */
[----:B------:R-:W-:Y:S01]  /*1730*/  LEA R26, R26, UR17, 0x2 ;  /* 0x000000111a1a7c11 */ /* 0x000fe2000f8e10ff */
[----:B------:R0:W-:Y:S01]  /*1740*/  ATOMS.POPC.INC.32 RZ, [R24+URZ] ;  /* 0x0000000018ff7f8c */ /* 0x0001e2000d8000ff */
[----:B------:R-:W-:-:S02]  /*1750*/  LOP3.LUT R28, R28, R22, RZ, 0x30, !PT ;  /* 0x000000161c1c7212 */ /* 0x000fc400078e30ff */
[----:B------:R-:W-:Y:S01]  /*1760*/  LEA R23, R23, UR17, 0x2 ;  /* 0x0000001117177c11 */ /* 0x000fe2000f8e10ff */
[----:B------:R0:W-:Y:S01]  /*1770*/  ATOMS.POPC.INC.32 RZ, [R26+URZ] ;  /* 0x000000001aff7f8c */ /* 0x0001e2000d8000ff */
[----:B------:R-:W-:Y:S02]  /*1780*/  LEA R25, R25, UR17, 0x2 ;  /* 0x0000001119197c11 */ /* 0x000fe4000f8e10ff */
[----:B------:R-:W-:Y:S01]  /*1790*/  LEA R27, R27, UR17, 0x2 ;  /* 0x000000111b1b7c11 */ /* 0x000fe2000f8e10ff */
[----:B------:R0:W-:Y:S01]  /*17a0*/  ATOMS.POPC.INC.32 RZ, [R23+URZ] ;  /* 0x0000000017ff7f8c */ /* 0x0001e2000d8000ff */
[----:B------:R-:W-:-:S03]  /*17b0*/  LEA R28, R28, UR17, 0x2 ;  /* 0x000000111c1c7c11 */ /* 0x000fc6000f8e10ff */
[----:B------:R0:W-:Y:S04]  /*17c0*/  ATOMS.POPC.INC.32 RZ, [R25+URZ] ;  /* 0x0000000019ff7f8c */ /* 0x0001e8000d8000ff */
[----:B------:R0:W-:Y:S04]  /*17d0*/  ATOMS.POPC.INC.32 RZ, [R27+URZ] ;  /* 0x000000001bff7f8c */ /* 0x0001e8000d8000ff */
[----:B------:R0:W-:Y:S01]  /*17e0*/  ATOMS.POPC.INC.32 RZ, [R28+URZ] ;  /* 0x000000001cff7f8c */ /* 0x0001e2000d8000ff */
[----:B------:R-:W-:Y:S05]  /*17f0*/  @!P0 BRA `(.L_x_135) ;  /* 0xfffffff800dc8947 */ /* 0x000fea000383ffff */
.L_x_134:
[----:B------:R-:W-:Y:S05]  /*1800*/  BRA.U !UP0, `(.L_x_136) ;  /* 0xfffffff108dc7547 */ /* 0x000fea000b83ffff */
.L_x_131:
[----:B------:R-:W-:Y:S01]  /*1810*/  BAR.SYNC.DEFER_BLOCKING 0x0 ;  /* 0x0000000000007b1d */ /* 0x000fe20000010000 */
[----:B------:R-:W-:-:S05]  /*1820*/  ISETP.NE.AND P0, PT, R20, RZ, PT ;  /* 0x000000ff1400720c */ /* 0x000fca0003f05270 */
[----:B------:R-:W-:Y:S08]  /*1830*/  BSSY.RECONVERGENT B0, `(.L_x_137) ;  /* 0x0000164000007945 */ /* 0x000ff00003800200 */
[----:B------:R-:W-:Y:S05]  /*1840*/  @P0 BRA `(.L_x_138) ;  /* 0x0000001400880947 */ /* 0x000fea0003800000 */
[----:B------:R-:W-:Y:S01]  /*1850*/  UISETP.GE.U32.AND UP0, UPT, UR22, 0x7, UPT ;  /* 0x000000071600788c */ /* 0x000fe2000bf06070 */
[----:B0-23--:R-:W-:-:S08]  /*1860*/  IMAD.MOV.U32 R3, RZ, RZ, RZ ;  /* 0x000000ffff037224 */ /* 0x00dfd000078e00ff */
[----:B------:R-:W-:Y:S05]  /*1870*/  BRA.U !UP0, `(.L_x_139) ;  /* 0x00000005085c7547 */ /* 0x000fea000b800000 */
[----:B----4-:R-:W0:Y:S01]  /*1880*/  LDC.64 R2, c[0x0][0x380] ;  /* 0x0000e000ff027b82 */ /* 0x010e220000000a00 */
[----:B-1---5:R-:W-:-:S07]  /*1890*/  IMAD.MOV.U32 R5, RZ, RZ, RZ ;  /* 0x000000ffff057224 */ /* 0x022fce00078e00ff */
.L_x_156:
[----:B----4-:R-:W-:Y:S01]  /*18a0*/  IMAD R7, R5, 0x400, R0 ;  /* 0x0000040005077824 */ /* 0x010fe200078e0200 */
[----:B------:R-:W-:Y:S04]  /*18b0*/  BSSY.RECONVERGENT B1, `(.L_x_140) ;  /* 0x000000f000017945 */ /* 0x000fe80003800200 */
[----:B01----:R-:W1:Y:S04]  /*18c0*/  LDS R18, [R7] ;  /* 0x0000000007127984 */ /* 0x003e680000000800 */
[----:B--23--:R2:W3:Y:S04]  /*18d0*/  LDS R9, [R7+0x400] ;  /* 0x0004000007097984 */ /* 0x00c4e80000000800 */
[----:B------:R2:W4:Y:S04]  /*18e0*/  LDS R22, [R7+0x800] ;  /* 0x0008000007167984 */ /* 0x0005280000000800 */
[----:B------:R2:W0:Y:S04]  /*18f0*/  LDS R14, [R7+0xc00] ;  /* 0x000c0000070e7984 */ /* 0x0004280000000800 */
[----:B------:R2:W0:Y:S04]  /*1900*/  LDS R12, [R7+0x1000] ;  /* 0x00100000070c7984 */ /* 0x0004280000000800 */
[----:B------:R2:W0:Y:S04]  /*1910*/  LDS R6, [R7+0x1400] ;  /* 0x0014000007067984 */ /* 0x0004280000000800 */
[----:B------:R2:W0:Y:S04]  /*1920*/  LDS R8, [R7+0x1800] ;  /* 0x0018000007087984 */ /* 0x0004280000000800 */
[----:B------:R2:W0:Y:S01]  /*1930*/  LDS R10, [R7+0x1c00] ;  /* 0x001c0000070a7984 */ /* 0x0004220000000800 */
[----:B-1----:R-:W-:-:S13]  /*1940*/  ISETP.NE.AND P0, PT, R18, RZ, PT ;  /* 0x000000ff1200720c */ /* 0x002fda0003f05270 */
[----:B--234-:R-:W-:Y:S05]  /*1950*/  @!P0 BRA `(.L_x_141) ;  /* 0x0000000000108947 */ /* 0x01cfea0003800000 */
[----:B------:R-:W-:Y:S01]  /*1960*/  LEA R17, R5, R4, 0x8 ;  /* 0x0000000405117211 */ /* 0x000fe200078e40ff */
[----:B------:R-:W-:-:S04]  /*1970*/  IMAD.MOV.U32 R19, RZ, RZ, RZ ;  /* 0x000000ffff137224 */ /* 0x000fc800078e00ff */
[----:B0-----:R-:W-:-:S05]  /*1980*/  IMAD.WIDE.U32 R16, R17, 0x8, R2 ;  /* 0x0000000811107825 */ /* 0x001fca00078e0002 */
[----:B------:R1:W-:Y:S02]  /*1990*/  REDG.E.ADD.64.STRONG.GPU desc[UR20][R16.64], R18 ;  /* 0x000000121000798e */ /* 0x0003e4000c12e514 */
.L_x_141:
[----:B------:R-:W-:Y:S05]  /*19a0*/  BSYNC.RECONVERGENT B1 ;  /* 0x0000000000017941 */ /* 0x000fea0003800200 */
.L_x_140:
[----:B------:R-:W-:Y:S01]  /*19b0*/  ISETP.NE.AND P6, PT, R9, RZ, PT ;  /* 0x000000ff0900720c */ /* 0x000fe20003fc5270 */
[----:B------:R-:W-:Y:S01]  /*19c0*/  BSSY.RECONVERGENT B1, `(.L_x_142) ;  /* 0x000000e000017945 */ /* 0x000fe20003800200 */
[----:B------:R-:W-:Y:S02]  /*19d0*/  ISETP.NE.AND P0, PT, R22, RZ, PT ;  /* 0x000000ff1600720c */ /* 0x000fe40003f05270 */
[----:B0-----:R-:W-:Y:S02]  /*19e0*/  ISETP.NE.AND P1, PT, R14, RZ, PT ;  /* 0x000000ff0e00720c */ /* 0x001fe40003f25270 */
[----:B------:R-:W-:Y:S02]  /*19f0*/  ISETP.NE.AND P2, PT, R12, RZ, PT ;  /* 0x000000ff0c00720c */ /* 0x000fe40003f45270 */
[----:B------:R-:W-:Y:S02]  /*1a00*/  ISETP.NE.AND P3, PT, R6, RZ, PT ;  /* 0x000000ff0600720c */ /* 0x000fe40003f65270 */
[----:B------:R-:W-:-:S02]  /*1a10*/  ISETP.NE.AND P4, PT, R8, RZ, PT ;  /* 0x000000ff0800720c */ /* 0x000fc40003f85270 */
[----:B------:R-:W-:Y:S01]  /*1a20*/  ISETP.NE.AND P5, PT, R10, RZ, PT ;  /* 0x000000ff0a00720c */ /* 0x000fe20003fa5270 */
[----:B------:R-:W-:-:S12]  /*1a30*/  @!P6 BRA `(.L_x_143) ;  /* 0x000000000018e947 */ /* 0x000fd80003800000 */
[----:B-1----:R-:W-:Y:S02]  /*1a40*/  IMAD R17, R5, 0x100, R4 ;  /* 0x0000010005117824 */ /* 0x002fe400078e0204 */
[----:B------:R-:W-:Y:S02]  /*1a50*/  IMAD.MOV.U32 R18, RZ, RZ, R9 ;  /* 0x000000ffff127224 */ /* 0x000fe400078e0009 */
[----:B------:R-:W-:Y:S02]  /*1a60*/  VIADD R17, R17, 0x100 ;  /* 0x0000010011117836 */ /* 0x000fe40000000000 */
[----:B------:R-:W-:Y:S02]  /*1a70*/  IMAD.MOV.U32 R19, RZ, RZ, RZ ;  /* 0x000000ffff137224 */ /* 0x000fe400078e00ff */
[----:B------:R-:W-:-:S05]  /*1a80*/  IMAD.WIDE.U32 R16, R17, 0x8, R2 ;  /* 0x0000000811107825 */ /* 0x000fca00078e0002 */
[----:B------:R0:W-:Y:S02]  /*1a90*/  REDG.E.ADD.64.STRONG.GPU desc[UR20][R16.64], R18 ;  /* 0x000000121000798e */ /* 0x0001e4000c12e514 */
.L_x_143:
[----:B------:R-:W-:Y:S05]  /*1aa0*/  BSYNC.RECONVERGENT B1 ;  /* 0x0000000000017941 */ /* 0x000fea0003800200 */
.L_x_142:
[----:B------:R-:W-:Y:S04]  /*1ab0*/  BSSY.RECONVERGENT B1, `(.L_x_144) ;  /* 0x0000007000017945 */ /* 0x000fe80003800200 */
[----:B------:R-:W-:Y:S05]  /*1ac0*/  @!P0 BRA `(.L_x_145) ;  /* 0x0000000000148947 */ /* 0x000fea0003800000 */
[----:B01----:R-:W-:Y:S02]  /*1ad0*/  IMAD R17, R5, 0x100, R4 ;  /* 0x0000010005117824 */ /* 0x003fe400078e0204 */
[----:B------:R-:W-:-:S03]  /*1ae0*/  IMAD.MOV.U32 R23, RZ, RZ, RZ ;  /* 0x000000ffff177224 */ /* 0x000fc600078e00ff */
[----:B------:R-:W-:-:S05]  /*1af0*/  IADD3 R17, PT, PT, R17, 0x200, RZ ;  /* 0x0000020011117810 */ /* 0x000fca0007ffe0ff */
[----:B------:R-:W-:-:S05]  /*1b00*/  IMAD.WIDE.U32 R16, R17, 0x8, R2 ;  /* 0x0000000811107825 */ /* 0x000fca00078e0002 */
[----:B------:R2:W-:Y:S02]  /*1b10*/  REDG.E.ADD.64.STRONG.GPU desc[UR20][R16.64], R22 ;  /* 0x000000161000798e */ /* 0x0005e4000c12e514 */
.L_x_145:
[----:B------:R-:W-:Y:S05]  /*1b20*/  BSYNC.RECONVERGENT B1 ;  /* 0x0000000000017941 */ /* 0x000fea0003800200 */
.L_x_144:
[----:B------:R-:W-:Y:S04]  /*1b30*/  BSSY.RECONVERGENT B1, `(.L_x_146) ;  /* 0x0000007000017945 */ /* 0x000fe80003800200 */
[----:B------:R-:W-:Y:S05]  /*1b40*/  @!P1 BRA `(.L_x_147) ;  /* 0x0000000000149947 */ /* 0x000fea0003800000 */
[----:B012---:R-:W-:Y:S02]  /*1b50*/  IMAD R17, R5, 0x100, R4 ;  /* 0x0000010005117824 */ /* 0x007fe400078e0204 */
[----:B------:R-:W-:Y:S02]  /*1b60*/  IMAD.MOV.U32 R15, RZ, RZ, RZ ;  /* 0x000000ffff0f7224 */ /* 0x000fe400078e00ff */
[----:B------:R-:W-:-:S04]  /*1b70*/  VIADD R17, R17, 0x300 ;  /* 0x0000030011117836 */ /* 0x000fc80000000000 */
[----:B------:R-:W-:-:S05]  /*1b80*/  IMAD.WIDE.U32 R16, R17, 0x8, R2 ;  /* 0x0000000811107825 */ /* 0x000fca00078e0002 */
[----:B------:R3:W-:Y:S02]  /*1b90*/  REDG.E.ADD.64.STRONG.GPU desc[UR20][R16.64], R14 ;  /* 0x0000000e1000798e */ /* 0x0007e4000c12e514 */
.L_x_147:
[----:B------:R-:W-:Y:S05]  /*1ba0*/  BSYNC.RECONVERGENT B1 ;  /* 0x0000000000017941 */ /* 0x000fea0003800200 */
.L_x_146:
[----:B------:R-:W-:Y:S04]  /*1bb0*/  BSSY.RECONVERGENT B1, `(.L_x_148) ;  /* 0x0000007000017945 */ /* 0x000fe80003800200 */
[----:B------:R-:W-:Y:S05]  /*1bc0*/  @!P2 BRA `(.L_x_149) ;  /* 0x000000000014a947 */ /* 0x000fea0003800000 */
[----:B---3--:R-:W-:Y:S02]  /*1bd0*/  IMAD R15, R5, 0x100, R4 ;  /* 0x00000100050f7824 */ /* 0x008fe400078e0204 */
[----:B------:R-:W-:Y:S02]  /*1be0*/  HFMA2 R13, -RZ, RZ, 0, 0 ;  /* 0x00000000ff0d7431 */ /* 0x000fe400000001ff */
[----:B------:R-:W-:-:S04]  /*1bf0*/  VIADD R15, R15, 0x400 ;  /* 0x000004000f0f7836 */ /* 0x000fc80000000000 */
[----:B------:R-:W-:-:S05]  /*1c00*/  IMAD.WIDE.U32 R14, R15, 0x8, R2 ;  /* 0x000000080f0e7825 */ /* 0x000fca00078e0002 */
[----:B------:R4:W-:Y:S02]  /*1c10*/  REDG.E.ADD.64.STRONG.GPU desc[UR20][R14.64], R12 ;  /* 0x0000000c0e00798e */ /* 0x0009e4000c12e514 */
.L_x_149:
[----:B------:R-:W-:Y:S05]  /*1c20*/  BSYNC.RECONVERGENT B1 ;  /* 0x0000000000017941 */ /* 0x000fea0003800200 */
.L_x_148:
[----:B------:R-:W-:Y:S04]  /*1c30*/  BSSY.RECONVERGENT B1, `(.L_x_150) ;  /* 0x0000007000017945 */ /* 0x000fe80003800200 */
[----:B------:R-:W-:Y:S05]  /*1c40*/  @!P3 BRA `(.L_x_151) ;  /* 0x000000000014b947 */ /* 0x000fea0003800000 */
[----:B----4-:R-:W-:Y:S02]  /*1c50*/  IMAD R13, R5, 0x100, R4 ;  /* 0x00000100050d7824 */ /* 0x010fe400078e0204 */
[----:B------:R-:W-:Y:S02]  /*1c60*/  IMAD.MOV.U32 R7, RZ, RZ, RZ ;  /* 0x000000ffff077224 */ /* 0x000fe400078e00ff */
[----:B------:R-:W-:-:S04]  /*1c70*/  VIADD R13, R13, 0x500 ;  /* 0x000005000d0d7836 */ /* 0x000fc80000000000 */
[----:B------:R-:W-:-:S05]  /*1c80*/  IMAD.WIDE.U32 R12, R13, 0x8, R2 ;  /* 0x000000080d0c7825 */ /* 0x000fca00078e0002 */
[----:B------:R4:W-:Y:S02]  /*1c90*/  REDG.E.ADD.64.STRONG.GPU desc[UR20][R12.64], R6 ;  /* 0x000000060c00798e */ /* 0x0009e4000c12e514 */
.L_x_151:
[----:B------:R-:W-:Y:S05]  /*1ca0*/  BSYNC.RECONVERGENT B1 ;  /* 0x0000000000017941 */ /* 0x000fea0003800200 */
.L_x_150:
[----:B------:R-:W-:Y:S04]  /*1cb0*/  BSSY.RECONVERGENT B1, `(.L_x_152) ;  /* 0x0000007000017945 */ /* 0x000fe80003800200 */
[----:B------:R-:W-:Y:S05]  /*1cc0*/  @!P4 BRA `(.L_x_153) ;  /* 0x000000000014c947 */ /* 0x000fea0003800000 */
[----:B----4-:R-:W-:Y:S02]  /*1cd0*/  IMAD R7, R5, 0x100, R4 ;  /* 0x0000010005077824 */ /* 0x010fe400078e0204 */
[----:B------:R-:W-:Y:S02]  /*1ce0*/  IMAD.MOV.U32 R9, RZ, RZ, RZ ;  /* 0x000000ffff097224 */ /* 0x000fe400078e00ff */
[----:B------:R-:W-:-:S04]  /*1cf0*/  VIADD R7, R7, 0x600 ;  /* 0x0000060007077836 */ /* 0x000fc80000000000 */
[----:B------:R-:W-:-:S05]  /*1d00*/  IMAD.WIDE.U32 R6, R7, 0x8, R2 ;  /* 0x0000000807067825 */ /* 0x000fca00078e0002 */
[----:B------:R4:W-:Y:S02]  /*1d10*/  REDG.E.ADD.64.STRONG.GPU desc[UR20][R6.64], R8 ;  /* 0x000000080600798e */ /* 0x0009e4000c12e514 */
.L_x_153:
[----:B------:R-:W-:Y:S05]  /*1d20*/  BSYNC.RECONVERGENT B1 ;  /* 0x0000000000017941 */ /* 0x000fea0003800200 */
.L_x_152:
[----:B------:R-:W-:Y:S04]  /*1d30*/  BSSY.RECONVERGENT B1, `(.L_x_154) ;  /* 0x0000007000017945 */ /* 0x000fe80003800200 */
[----:B------:R-:W-:Y:S05]  /*1d40*/  @!P5 BRA `(.L_x_155) ;  /* 0x000000000014d947 */ /* 0x000fea0003800000 */
[----:B----4-:R-:W-:Y:S01]  /*1d50*/  LEA R7, R5, R4, 0x8 ;  /* 0x0000000405077211 */ /* 0x010fe200078e40ff */
[----:B------:R-:W-:-:S04]  /*1d60*/  IMAD.MOV.U32 R11, RZ, RZ, RZ ;  /* 0x000000ffff0b7224 */ /* 0x000fc800078e00ff */
[----:B------:R-:W-:-:S04]  /*1d70*/  VIADD R7, R7, 0x700 ;  /* 0x0000070007077836 */ /* 0x000fc80000000000 */
[----:B------:R-:W-:-:S05]  /*1d80*/  IMAD.WIDE.U32 R6, R7, 0x8, R2 ;  /* 0x0000000807067825 */ /* 0x000fca00078e0002 */
[----:B------:R4:W-:Y:S02]  /*1d90*/  REDG.E.ADD.64.STRONG.GPU desc[UR20][R6.64], R10 ;  /* 0x0000000a0600798e */ /* 0x0009e4000c12e514 */
.L_x_155:
[----:B------:R-:W-:Y:S05]  /*1da0*/  BSYNC.RECONVERGENT B1 ;  /* 0x0000000000017941 */ /* 0x000fea0003800200 */
.L_x_154:
[----:B------:R-:W-:-:S05]  /*1db0*/  VIADD R5, R5, 0x8 ;  /* 0x0000000805057836 */ /* 0x000fca0000000000 */
[----:B------:R-:W-:-:S13]  /*1dc0*/  ISETP.NE.AND P0, PT, R5, UR27, PT ;  /* 0x0000001b05007c0c */ /* 0x000fda000bf05270 */
[----:B------:R-:W-:Y:S05]  /*1dd0*/  @P0 BRA `(.L_x_156) ;  /* 0xfffffff800b00947 */ /* 0x000fea000383ffff */
[----:B------:R-:W-:-:S07]  /*1de0*/  IMAD.U32 R3, RZ, RZ, UR27 ;  /* 0x0000001bff037e24 */ /* 0x000fce000f8e00ff */
.L_x_139:
[----:B------:R-:W-:Y:S02]  /*1df0*/  UISETP.NE.AND UP0, UPT, UR24, URZ, UPT ;  /* 0x000000ff1800728c */ /* 0x000fe4000bf05270 */
[----:B----45:R-:W-:Y:S02]  /*1e00*/  IMAD.U32 R8, RZ, RZ, UR24 ;  /* 0x00000018ff087e24 */ /* 0x030fe4000f8e00ff */
[----:B-1----:R-:W-:-:S03]  /*1e10*/  IMAD.U32 R5, RZ, RZ, UR25 ;  /* 0x00000019ff057e24 */ /* 0x002fc6000f8e00ff */
[----:B------:R-:W-:Y:S01]  /*1e20*/  IADD3 R8, PT, PT, R8, -0x1, RZ ;  /* 0xffffffff08087810 */ /* 0x000fe20007ffe0ff */
[----:B------:R-:W-:Y:S01]  /*1e30*/  VIADD R5, R5, 0xffffffff ;  /* 0xffffffff05057836 */ /* 0x000fe20000000000 */
[----:B------:R-:W-:Y:S06]  /*1e40*/  BRA.U !UP0, `(.L_x_157) ;  /* 0x0000000508707547 */ /* 0x000fec000b800000 */
[----:B------:R-:W-:-:S13]  /*1e50*/  ISETP.GE.U32.AND P0, PT, R8, 0x3, PT ;  /* 0x000000030800780c */ /* 0x000fda0003f06070 */
[----:B------:R-:W-:Y:S05]  /*1e60*/  @!P0 BRA `(.L_x_158) ;  /* 0x0000000000bc8947 */ /* 0x000fea0003800000 */
[----:B------:R-:W-:Y:S01]  /*1e70*/  IMAD R7, R3, 0x400, R0 ;  /* 0x0000040003077824 */ /* 0x000fe200078e0200 */
[----:B------:R-:W-:Y:S04]  /*1e80*/  BSSY.RECONVERGENT B1, `(.L_x_159) ;  /* 0x000000f000017945 */ /* 0x000fe80003800200 */
[----:B------:R-:W1:Y:S04]  /*1e90*/  LDS R12, [R7] ;  /* 0x00000000070c7984 */ /* 0x000e680000000800 */
[----:B------:R-:W4:Y:S04]  /*1ea0*/  LDS R9, [R7+0x400] ;  /* 0x0004000007097984 */ /* 0x000f280000000800 */
[----:B------:R-:W5:Y:S04]  /*1eb0*/  LDS R6, [R7+0x800] ;  /* 0x0008000007067984 */ /* 0x000f680000000800 */
[----:B------:R-:W0:Y:S01]  /*1ec0*/  LDS R2, [R7+0xc00] ;  /* 0x000c000007027984 */ /* 0x000e220000000800 */
[----:B-1----:R-:W-:-:S02]  /*1ed0*/  ISETP.NE.AND P0, PT, R12, RZ, PT ;  /* 0x000000ff0c00720c */ /* 0x002fc40003f05270 */
[----:B----4-:R-:W-:Y:S02]  /*1ee0*/  ISETP.NE.AND P1, PT, R9, RZ, PT ;  /* 0x000000ff0900720c */ /* 0x010fe40003f25270 */
[----:B-----5:R-:W-:Y:S02]  /*1ef0*/  ISETP.NE.AND P2, PT, R6, RZ, PT ;  /* 0x000000ff0600720c */ /* 0x020fe40003f45270 */
[----:B0-----:R-:W-:-:S07]  /*1f00*/  ISETP.NE.AND P3, PT, R2, RZ, PT ;  /* 0x000000ff0200720c */ /* 0x001fce0003f65270 */
[----:B------:R-:W-:Y:S06]  /*1f10*/  @!P0 BRA `(.L_x_160) ;  /* 0x0000000000148947 */ /* 0x000fec0003800000 */
[----:B------:R-:W0:Y:S01]  /*1f20*/  LDC.64 R10, c[0x0][0x380] ;  /* 0x0000e000ff0a7b82 */ /* 0x000e220000000a00 */
[----:B------:R-:W-:Y:S02]  /*1f30*/  IMAD R7, R3, 0x100, R4 ;  /* 0x0000010003077824 */ /* 0x000fe400078e0204 */
[----:B------:R-:W-:Y:S02]  /*1f40*/  IMAD.MOV.U32 R13, RZ, RZ, RZ ;  /* 0x000000ffff0d7224 */ /* 0x000fe400078e00ff */
[----:B0-----:R-:W-:-:S05]  /*1f50*/  IMAD.WIDE.U32 R10, R7, 0x8, R10 ;  /* 0x00000008070a7825 */ /* 0x001fca00078e000a */
[----:B------:R0:W-:Y:S02]  /*1f60*/  REDG.E.ADD.64.STRONG.GPU desc[UR20][R10.64], R12 ;  /* 0x0000000c0a00798e */ /* 0x0001e4000c12e514 */
.L_x_160:
[----:B------:R-:W-:Y:S05]  /*1f70*/  BSYNC.RECONVERGENT B1 ;  /* 0x0000000000017941 */ /* 0x000fea0003800200 */
.L_x_159:
[----:B------:R-:W-:Y:S04]  /*1f80*/  BSSY.RECONVERGENT B1, `(.L_x_161) ;  /* 0x0000009000017945 */ /* 0x000fe80003800200 */
[----:B------:R-:W-:Y:S05]  /*1f90*/  @!P1 BRA `(.L_x_162) ;  /* 0x00000000001c9947 */ /* 0x000fea0003800000 */
[----:B0-----:R-:W0:Y:S01]  /*1fa0*/  LDC.64 R10, c[0x0][0x380] ;  /* 0x0000e000ff0a7b82 */ /* 0x001e220000000a00 */
[----:B------:R-:W-:Y:S01]  /*1fb0*/  IMAD R7, R3, 0x100, R4 ;  /* 0x0000010003077824 */ /* 0x000fe200078e0204 */
[----:B------:R-:W-:Y:S01]  /*1fc0*/  MOV R12, R9 ;  /* 0x00000009000c7202 */ /* 0x000fe20000000f00 */
[----:B------:R-:W-:Y:S02]  /*1fd0*/  IMAD.MOV.U32 R13, RZ, RZ, RZ ;  /* 0x000000ffff0d7224 */ /* 0x000fe400078e00ff */
[----:B------:R-:W-:-:S04]  /*1fe0*/  VIADD R7, R7, 0x100 ;  /* 0x0000010007077836 */ /* 0x000fc80000000000 */
[----:B0-----:R-:W-:-:S05]  /*1ff0*/  IMAD.WIDE.U32 R10, R7, 0x8, R10 ;  /* 0x00000008070a7825 */ /* 0x001fca00078e000a */
[----:B------:R1:W-:Y:S02]  /*2000*/  REDG.E.ADD.64.STRONG.GPU desc[UR20][R10.64], R12 ;  /* 0x0000000c0a00798e */ /* 0x0003e4000c12e514 */
.L_x_162:
[----:B------:R-:W-:Y:S05]  /*2010*/  BSYNC.RECONVERGENT B1 ;  /* 0x0000000000017941 */ /* 0x000fea0003800200 */
.L_x_161:
[----:B------:R-:W-:Y:S04]  /*2020*/  BSSY.RECONVERGENT B1, `(.L_x_163) ;  /* 0x0000008000017945 */ /* 0x000fe80003800200 */
[----:B------:R-:W-:Y:S05]  /*2030*/  @!P2 BRA `(.L_x_164) ;  /* 0x000000000018a947 */ /* 0x000fea0003800000 */
[----:B01----:R-:W0:Y:S01]  /*2040*/  LDC.64 R10, c[0x0][0x380] ;  /* 0x0000e000ff0a7b82 */ /* 0x003e220000000a00 */
[----:B------:R-:W-:-:S04]  /*2050*/  IMAD R7, R3, 0x100, R4 ;  /* 0x0000010003077824 */ /* 0x000fc800078e0204 */
[----:B------:R-:W-:-:S04]  /*2060*/  VIADD R7, R7, 0x200 ;  /* 0x0000020007077836 */ /* 0x000fc80000000000 */
[----:B0-----:R-:W-:-:S04]  /*2070*/  IMAD.WIDE.U32 R10, R7, 0x8, R10 ;  /* 0x00000008070a7825 */ /* 0x001fc800078e000a */
[----:B------:R-:W-:-:S05]  /*2080*/  IMAD.MOV.U32 R7, RZ, RZ, RZ ;  /* 0x000000ffff077224 */ /* 0x000fca00078e00ff */
[----:B------:R4:W-:Y:S02]  /*2090*/  REDG.E.ADD.64.STRONG.GPU desc[UR20][R10.64], R6 ;  /* 0x000000060a00798e */ /* 0x0009e4000c12e514 */
.L_x_164:
[----:B------:R-:W-:Y:S05]  /*20a0*/  BSYNC.RECONVERGENT B1 ;  /* 0x0000000000017941 */ /* 0x000fea0003800200 */
.L_x_163:
[----:B------:R-:W-:Y:S04]  /*20b0*/  BSSY.RECONVERGENT B1, `(.L_x_165) ;  /* 0x0000009000017945 */ /* 0x000fe80003800200 */
[----:B------:R-:W-:Y:S05]  /*20c0*/  @!P3 BRA `(.L_x_166) ;  /* 0x00000000001cb947 */ /* 0x000fea0003800000 */
[----:B----4-:R-:W4:Y:S01]  /*20d0*/  LDC.64 R6, c[0x0][0x380] ;  /* 0x0000e000ff067b82 */ /* 0x010f220000000a00 */
[----:B------:R-:W-:Y:S01]  /*20e0*/  IMAD R9, R3, 0x100, R4 ;  /* 0x0000010003097824 */ /* 0x000fe200078e0204 */
[----:B01----:R-:W-:Y:S01]  /*20f0*/  MOV R10, R2 ;  /* 0x00000002000a7202 */ /* 0x003fe20000000f00 */
[----:B------:R-:W-:Y:S02]  /*2100*/  IMAD.MOV.U32 R11, RZ, RZ, RZ ;  /* 0x000000ffff0b7224 */ /* 0x000fe400078e00ff */
[----:B------:R-:W-:-:S04]  /*2110*/  VIADD R9, R9, 0x300 ;  /* 0x0000030009097836 */ /* 0x000fc80000000000 */
[----:B----4-:R-:W-:-:S05]  /*2120*/  IMAD.WIDE.U32 R6, R9, 0x8, R6 ;  /* 0x0000000809067825 */ /* 0x010fca00078e0006 */
[----:B------:R0:W-:Y:S02]  /*2130*/  REDG.E.ADD.64.STRONG.GPU desc[UR20][R6.64], R10 ;  /* 0x0000000a0600798e */ /* 0x0001e4000c12e514 */
.L_x_166:
[----:B------:R-:W-:Y:S05]  /*2140*/  BSYNC.RECONVERGENT B1 ;  /* 0x0000000000017941 */ /* 0x000fea0003800200 */
.L_x_165:
[----:B------:R-:W-:-:S07]  /*2150*/  VIADD R3, R3, 0x4 ;  /* 0x0000000403037836 */ /* 0x000fce0000000000 */
.L_x_158:
[----:B------:R-:W-:Y:S01]  /*2160*/  UISETP.NE.AND UP0, UPT, UR25, URZ, UPT ;  /* 0x000000ff1900728c */ /* 0x000fe2000bf05270 */
[----:B------:R-:W-:Y:S08]  /*2170*/  BSSY.RECONVERGENT B1, `(.L_x_157) ;  /* 0x0000029000017945 */ /* 0x000ff00003800200 */
[----:B------:R-:W-:Y:S05]  /*2180*/  BRA.U !UP0, `(.L_x_167) ;  /* 0x00000001089c7547 */ /* 0x000fea000b800000 */
[----:B------:R-:W-:-:S13]  /*2190*/  ISETP.NE.AND P0, PT, R5, RZ, PT ;  /* 0x000000ff0500720c */ /* 0x000fda0003f05270 */
[----:B------:R-:W-:Y:S05]  /*21a0*/  @!P0 BRA `(.L_x_168) ;  /* 0x0000000000648947 */ /* 0x000fea0003800000 */
[----:B0---4-:R-:W-:Y:S01]  /*21b0*/  IMAD R6, R3, 0x400, R0 ;  /* 0x0000040003067824 */ /* 0x011fe200078e0200 */
[----:B------:R-:W-:Y:S04]  /*21c0*/  BSSY.RECONVERGENT B2, `(.L_x_169) ;  /* 0x000000c000027945 */ /* 0x000fe80003800200 */
[----:B------:R-:W0:Y:S04]  /*21d0*/  LDS R2, [R6] ;  /* 0x0000000006027984 */ /* 0x000e280000000800 */
[----:B------:R-:W4:Y:S01]  /*21e0*/  LDS R9, [R6+0x400] ;  /* 0x0004000006097984 */ /* 0x000f220000000800 */
[----:B0-----:R-:W-:-:S02]  /*21f0*/  ISETP.NE.AND P0, PT, R2, RZ, PT ;  /* 0x000000ff0200720c */ /* 0x001fc40003f05270 */
[----:B----4-:R-:W-:-:S11]  /*2200*/  ISETP.NE.AND P1, PT, R9, RZ, PT ;  /* 0x000000ff0900720c */ /* 0x010fd60003f25270 */
[----:B------:R-:W-:Y:S05]  /*2210*/  @!P0 BRA `(.L_x_170) ;  /* 0x0000000000188947 */ /* 0x000fea0003800000 */
[----:B------:R-:W0:Y:S01]  /*2220*/  LDC.64 R6, c[0x0][0x380] ;  /* 0x0000e000ff067b82 */ /* 0x000e220000000a00 */
[----:B-1----:R-:W-:-:S04]  /*2230*/  IMAD R11, R3, 0x100, R4 ;  /* 0x00000100030b7824 */ /* 0x002fc800078e0204 */
[----:B0-----:R-:W-:-:S04]  /*2240*/  IMAD.WIDE.U32 R10, R11, 0x8, R6 ;  /* 0x000000080b0a7825 */ /* 0x001fc800078e0006 */
[----:B------:R-:W-:Y:S02]  /*2250*/  IMAD.MOV.U32 R6, RZ, RZ, R2 ;  /* 0x000000ffff067224 */ /* 0x000fe400078e0002 */
[----:B------:R-:W-:-:S05]  /*2260*/  IMAD.MOV.U32 R7, RZ, RZ, RZ ;  /* 0x000000ffff077224 */ /* 0x000fca00078e00ff */
[----:B------:R0:W-:Y:S02]  /*2270*/  REDG.E.ADD.64.STRONG.GPU desc[UR20][R10.64], R6 ;  /* 0x000000060a00798e */ /* 0x0001e4000c12e514 */
.L_x_170:
[----:B------:R-:W-:Y:S05]  /*2280*/  BSYNC.RECONVERGENT B2 ;  /* 0x0000000000027941 */ /* 0x000fea0003800200 */
.L_x_169:
[----:B------:R-:W-:Y:S04]  /*2290*/  BSSY.RECONVERGENT B2, `(.L_x_171) ;  /* 0x0000009000027945 */ /* 0x000fe80003800200 */
[----:B------:R-:W-:Y:S05]  /*22a0*/  @!P1 BRA `(.L_x_172) ;  /* 0x00000000001c9947 */ /* 0x000fea0003800000 */
[----:B0-----:R-:W0:Y:S01]  /*22b0*/  LDC.64 R6, c[0x0][0x380] ;  /* 0x0000e000ff067b82 */ /* 0x001e220000000a00 */
[----:B------:R-:W-:-:S05]  /*22c0*/  LEA R2, R3, R4, 0x8 ;  /* 0x0000000403027211 */ /* 0x000fca00078e40ff */
[----:B-1----:R-:W-:-:S04]  /*22d0*/  VIADD R11, R2, 0x100 ;  /* 0x00000100020b7836 */ /* 0x002fc80000000000 */
[----:B0-----:R-:W-:-:S04]  /*22e0*/  IMAD.WIDE.U32 R10, R11, 0x8, R6 ;  /* 0x000000080b0a7825 */ /* 0x001fc800078e0006 */
[----:B------:R-:W-:Y:S02]  /*22f0*/  IMAD.MOV.U32 R6, RZ, RZ, R9 ;  /* 0x000000ffff067224 */ /* 0x000fe400078e0009 */
[----:B------:R-:W-:-:S05]  /*2300*/  IMAD.MOV.U32 R7, RZ, RZ, RZ ;  /* 0x000000ffff077224 */ /* 0x000fca00078e00ff */
[----:B------:R4:W-:Y:S02]  /*2310*/  REDG.E.ADD.64.STRONG.GPU desc[UR20][R10.64], R6 ;  /* 0x000000060a00798e */ /* 0x0009e4000c12e514 */
.L_x_172:
[----:B------:R-:W-:Y:S05]  /*2320*/  BSYNC.RECONVERGENT B2 ;  /* 0x0000000000027941 */ /* 0x000fea0003800200 */
.L_x_171:
[----:B------:R-:W-:-:S07]  /*2330*/  VIADD R3, R3, 0x2 ;  /* 0x0000000203037836 */ /* 0x000fce0000000000 */
.L_x_168:
[----:B------:R-:W-:-:S09]  /*2340*/  UISETP.NE.AND UP0, UPT, UR9, URZ, UPT ;  /* 0x000000ff0900728c */ /* 0x000fd2000bf05270 */
[----:B------:R-:W-:Y:S05]  /*2350*/  BRA.U !UP0, `(.L_x_167) ;  /* 0x0000000108287547 */ /* 0x000fea000b800000 */
[----:B------:R-:W-:-:S05]  /*2360*/  IMAD R2, R3, 0x400, R0 ;  /* 0x0000040003027824 */ /* 0x000fca00078e0200 */
[----:B------:R-:W5:Y:S02]  /*2370*/  LDS R9, [R2] ;  /* 0x0000000002097984 */ /* 0x000f640000000800 */
[----:B-----5:R-:W-:-:S13]  /*2380*/  ISETP.NE.AND P0, PT, R9, RZ, PT ;  /* 0x000000ff0900720c */ /* 0x020fda0003f05270 */
[----:B------:R-:W-:Y:S05]  /*2390*/  @!P0 BRA `(.L_x_167) ;  /* 0x0000000000188947 */ /* 0x000fea0003800000 */
[----:B0---4-:R-:W0:Y:S01]  /*23a0*/  LDC.64 R6, c[0x0][0x380] ;  /* 0x0000e000ff067b82 */ /* 0x011e220000000a00 */
[----:B------:R-:W-:-:S04]  /*23b0*/  IMAD R3, R3, 0x100, R4 ;  /* 0x0000010003037824 */ /* 0x000fc800078e0204 */
[----:B0-----:R-:W-:Y:S01]  /*23c0*/  IMAD.WIDE.U32 R2, R3, 0x8, R6 ;  /* 0x0000000803027825 */ /* 0x001fe200078e0006 */
[----:B------:R-:W-:-:S03]  /*23d0*/  MOV R6, R9 ;  /* 0x0000000900067202 */ /* 0x000fc60000000f00 */
[----:B------:R-:W-:-:S05]  /*23e0*/  IMAD.MOV.U32 R7, RZ, RZ, RZ ;  /* 0x000000ffff077224 */ /* 0x000fca00078e00ff */
[----:B------:R0:W-:Y:S02]  /*23f0*/  REDG.E.ADD.64.STRONG.GPU desc[UR20][R2.64], R6 ;  /* 0x000000060200798e */ /* 0x0001e4000c12e514 */
.L_x_167:
[----:B------:R-:W-:Y:S05]  /*2400*/  BSYNC.RECONVERGENT B1 ;  /* 0x0000000000017941 */ /* 0x000fea0003800200 */
.L_x_157:
[----:B------:R-:W-:-:S13]  /*2410*/  ISETP.GT.U32.AND P0, PT, R4, 0x7f, PT ;  /* 0x0000007f0400780c */ /* 0x000fda0003f04070 */
[----:B------:R-:W-:Y:S05]  /*2420*/  @P0 BRA `(.L_x_138) ;  /* 0x0000000800900947 */ /* 0x000fea0003800000 */
[----:B------:R-:W-:Y:S01]  /*2430*/  UISETP.GE.U32.AND UP0, UPT, UR22, 0x7, UPT ;  /* 0x000000071600788c */ /* 0x000fe2000bf06070 */
[----:B0-----:R-:W-:-:S08]  /*2440*/  IMAD.MOV.U32 R3, RZ, RZ, RZ ;  /* 0x000000ffff037224 */ /* 0x001fd000078e00ff */
[----:B------:R-:W-:Y:S05]  /*2450*/  BRA.U !UP0, `(.L_x_173) ;  /* 0x0000000508147547 */ /* 0x000fea000b800000 */
[----:B------:R-:W0:Y:S01]  /*2460*/  LDC.64 R2, c[0x0][0x380] ;  /* 0x0000e000ff027b82 */ /* 0x000e220000000a00 */
[----:B------:R-:W-:-:S07]  /*2470*/  IMAD.MOV.U32 R9, RZ, RZ, RZ ;  /* 0x000000ffff097224 */ /* 0x000fce00078e00ff */
.L_x_190:
[C---:B01--4-:R-:W-:Y:S01]  /*2480*/  IMAD R11, R9.reuse, 0x400, R0 ;  /* 0x00000400090b7824 */ /* 0x053fe200078e0200 */
[----:B------:R-:W-:Y:S01]  /*2490*/  BSSY.RECONVERGENT B1, `(.L_x_174) ;  /* 0x0000011000017945 */ /* 0x000fe20003800200 */
[C---:B--23--:R-:W-:Y:S02]  /*24a0*/  IMAD R7, R9.reuse, 0x100, R4 ;  /* 0x0000010009077824 */ /* 0x04cfe400078e0204 */
[----:B------:R-:W-:Y:S01]  /*24b0*/  VIADD R9, R9, 0x8 ;  /* 0x0000000809097836 */ /* 0x000fe20000000000 */
[----:B---3--:R-:W1:Y:S01]  /*24c0*/  LDS R14, [R11+0x200] ;  /* 0x000200000b0e7984 */ /* 0x008e620000000800 */
[----:B0-----:R-:W-:-:S03]  /*24d0*/  IMAD.WIDE.U32 R6, R7, 0x8, R2 ;  /* 0x0000000807067825 */ /* 0x001fc600078e0002 */
[----:B------:R-:W0:Y:S04]  /*24e0*/  LDS R13, [R11+0x600] ;  /* 0x000600000b0d7984 */ /* 0x000e280000000800 */
[----:B--2---:R2:W3:Y:S04]  /*24f0*/  LDS R17, [R11+0xa00] ;  /* 0x000a00000b117984 */ /* 0x0044e80000000800 */
[----:B------:R2:W4:Y:S04]  /*2500*/  LDS R18, [R11+0xe00] ;  /* 0x000e00000b127984 */ /* 0x0005280000000800 */
[----:B------:R2:W2:Y:S04]  /*2510*/  LDS R19, [R11+0x1200] ;  /* 0x001200000b137984 */ /* 0x0004a80000000800 */
[----:B------:R0:W2:Y:S04]  /*2520*/  LDS R16, [R11+0x1600] ;  /* 0x001600000b107984 */ /* 0x0000a80000000800 */
[----:B------:R0:W2:Y:S04]  /*2530*/  LDS R12, [R11+0x1a00] ;  /* 0x001a00000b0c7984 */ /* 0x0000a80000000800 */
[----:B------:R0:W2:Y:S01]  /*2540*/  LDS R10, [R11+0x1e00] ;  /* 0x001e00000b0a7984 */ /* 0x0000a20000000800 */
[----:B-1----:R-:W-:-:S02]  /*2550*/  ISETP.NE.AND P0, PT, R14, RZ, PT ;  /* 0x000000ff0e00720c */ /* 0x002fc40003f05270 */
[----:B0-----:R-:W-:-:S11]  /*2560*/  ISETP.NE.AND P1, PT, R13, RZ, PT ;  /* 0x000000ff0d00720c */ /* 0x001fd60003f25270 */
[----:B---34-:R-:W-:Y:S05]  /*2570*/  @!P0 BRA `(.L_x_175) ;  /* 0x0000000000088947 */ /* 0x018fea0003800000 */
[----:B------:R-:W-:-:S05]  /*2580*/  HFMA2 R15, -RZ, RZ, 0, 0 ;  /* 0x00000000ff0f7431 */ /* 0x000fca00000001ff */
[----:B------:R0:W-:Y:S02]  /*2590*/  REDG.E.ADD.64.STRONG.GPU desc[UR20][R6.64+0x400], R14 ;  /* 0x0004000e0600798e */ /* 0x0001e4000c12e514 */
.L_x_175:
[----:B------:R-:W-:Y:S05]  /*25a0*/  BSYNC.RECONVERGENT B1 ;  /* 0x0000000000017941 */ /* 0x000fea0003800200 */
.L_x_174:
[----:B------:R-:W-:Y:S04]  /*25b0*/  BSSY.RECONVERGENT B1, `(.L_x_176) ;  /* 0x0000005000017945 */ /* 0x000fe80003800200 */
[----:B------:R-:W-:Y:S05]  /*25c0*/  @!P1 BRA `(.L_x_177) ;  /* 0x00000000000c9947 */ /* 0x000fea0003800000 */
[----:B0-----:R-:W-:Y:S02]  /*25d0*/  IMAD.MOV.U32 R14, RZ, RZ, R13 ;  /* 0x000000ffff0e7224 */ /* 0x001fe400078e000d */
[----:B------:R-:W-:-:S05]  /*25e0*/  IMAD.MOV.U32 R15, RZ, RZ, RZ ;  /* 0x000000ffff0f7224 */ /* 0x000fca00078e00ff */
[----:B------:R1:W-:Y:S02]  /*25f0*/  REDG.E.ADD.64.STRONG.GPU desc[UR20][R6.64+0xc00], R14 ;  /* 0x000c000e0600798e */ /* 0x0003e4000c12e514 */
.L_x_177:
[----:B------:R-:W-:Y:S05]  /*2600*/  BSYNC.RECONVERGENT B1 ;  /* 0x0000000000017941 */ /* 0x000fea0003800200 */
.L_x_176:
[----:B------:R-:W-:Y:S01]  /*2610*/  ISETP.NE.AND P6, PT, R17, RZ, PT ;  /* 0x000000ff1100720c */ /* 0x000fe20003fc5270 */
[----:B------:R-:W-:Y:S01]  /*2620*/  BSSY.RECONVERGENT B1, `(.L_x_178) ;  /* 0x000000b000017945 */ /* 0x000fe20003800200 */
[----:B------:R-:W-:Y:S02]  /*2630*/  ISETP.NE.AND P0, PT, R9, UR27, PT ;  /* 0x0000001b09007c0c */ /* 0x000fe4000bf05270 */
[----:B------:R-:W-:Y:S02]  /*2640*/  ISETP.NE.AND P1, PT, R18, RZ, PT ;  /* 0x000000ff1200720c */ /* 0x000fe40003f25270 */
[----:B--2---:R-:W-:Y:S02]  /*2650*/  ISETP.NE.AND P2, PT, R19, RZ, PT ;  /* 0x000000ff1300720c */ /* 0x004fe40003f45270 */
[----:B------:R-:W-:Y:S02]  /*2660*/  ISETP.NE.AND P3, PT, R16, RZ, PT ;  /* 0x000000ff1000720c */ /* 0x000fe40003f65270 */
[----:B------:R-:W-:-:S02]  /*2670*/  ISETP.NE.AND P4, PT, R12, RZ, PT ;  /* 0x000000ff0c00720c */ /* 0x000fc40003f85270 */
[----:B------:R-:W-:Y:S01]  /*2680*/  ISETP.NE.AND P5, PT, R10, RZ, PT ;  /* 0x000000ff0a00720c */ /* 0x000fe20003fa5270 */
[----:B------:R-:W-:-:S12]  /*2690*/  @!P6 BRA `(.L_x_179) ;  /* 0x00000000000ce947 */ /* 0x000fd80003800000 */
[----:B01----:R-:W-:Y:S02]  /*26a0*/  IMAD.MOV.U32 R14, RZ, RZ, R17 ;  /* 0x000000ffff0e7224 */ /* 0x003fe400078e0011 */
[----:B------:R-:W-:-:S05]  /*26b0*/  IMAD.MOV.U32 R15, RZ, RZ, RZ ;  /* 0x000000ffff0f7224 */ /* 0x000fca00078e00ff */
[----:B------:R2:W-:Y:S02]  /*26c0*/  REDG.E.ADD.64.STRONG.GPU desc[UR20][R6.64+0x1400], R14 ;  /* 0x0014000e0600798e */ /* 0x0005e4000c12e514 */
.L_x_179:
[----:B------:R-:W-:Y:S05]  /*26d0*/  BSYNC.RECONVERGENT B1 ;  /* 0x0000000000017941 */ /* 0x000fea0003800200 */
.L_x_178:
[----:B------:R-:W-:Y:S04]  /*26e0*/  BSSY.RECONVERGENT B1, `(.L_x_180) ;  /* 0x0000005000017945 */ /* 0x000fe80003800200 */
[----:B------:R-:W-:Y:S05]  /*26f0*/  @!P1 BRA `(.L_x_181) ;  /* 0x00000000000c9947 */ /* 0x000fea0003800000 */
[----:B012---:R-:W-:Y:S02]  /*2700*/  IMAD.MOV.U32 R14, RZ, RZ, R18 ;  /* 0x000000ffff0e7224 */ /* 0x007fe400078e0012 */
[----:B------:R-:W-:-:S05]  /*2710*/  IMAD.MOV.U32 R15, RZ, RZ, RZ ;  /* 0x000000ffff0f7224 */ /* 0x000fca00078e00ff */
[----:B------:R3:W-:Y:S02]  /*2720*/  REDG.E.ADD.64.STRONG.GPU desc[UR20][R6.64+0x1c00], R14 ;  /* 0x001c000e0600798e */ /* 0x0007e4000c12e514 */
.L_x_181:
[----:B------:R-:W-:Y:S05]  /*2730*/  BSYNC.RECONVERGENT B1 ;  /* 0x0000000000017941 */ /* 0x000fea0003800200 */
.L_x_180:
[----:B------:R-:W-:Y:S04]  /*2740*/  BSSY.RECONVERGENT B1, `(.L_x_182) ;  /* 0x0000005000017945 */ /* 0x000fe80003800200 */
[----:B------:R-:W-:Y:S05]  /*2750*/  @!P2 BRA `(.L_x_183) ;  /* 0x00000000000ca947 */ /* 0x000fea0003800000 */
[----:B0123--:R-:W-:Y:S01]  /*2760*/  MOV R14, R19 ;  /* 0x00000013000e7202 */ /* 0x00ffe20000000f00 */
[----:B------:R-:W-:-:S05]  /*2770*/  IMAD.MOV.U32 R15, RZ, RZ, RZ ;  /* 0x000000ffff0f7224 */ /* 0x000fca00078e00ff */
[----:B------:R4:W-:Y:S02]  /*2780*/  REDG.E.ADD.64.STRONG.GPU desc[UR20][R6.64+0x2400], R14 ;  /* 0x0024000e0600798e */ /* 0x0009e4000c12e514 */
.L_x_183:
[----:B------:R-:W-:Y:S05]  /*2790*/  BSYNC.RECONVERGENT B1 ;  /* 0x0000000000017941 */ /* 0x000fea0003800200 */
.L_x_182:
[----:B------:R-:W-:Y:S04]  /*27a0*/  BSSY.RECONVERGENT B1, `(.L_x_184) ;  /* 0x0000004000017945 */ /* 0x000fe80003800200 */
[----:B------:R-:W-:Y:S05]  /*27b0*/  @!P3 BRA `(.L_x_185) ;  /* 0x000000000008b947 */ /* 0x000fea0003800000 */
[----:B------:R-:W-:-:S05]  /*27c0*/  IMAD.MOV.U32 R17, RZ, RZ, RZ ;  /* 0x000000ffff117224 */ /* 0x000fca00078e00ff */
[----:B------:R0:W-:Y:S02]  /*27d0*/  REDG.E.ADD.64.STRONG.GPU desc[UR20][R6.64+0x2c00], R16 ;  /* 0x002c00100600798e */ /* 0x0001e4000c12e514 */
.L_x_185:
[----:B------:R-:W-:Y:S05]  /*27e0*/  BSYNC.RECONVERGENT B1 ;  /* 0x0000000000017941 */ /* 0x000fea0003800200 */
.L_x_184:
[----:B------:R-:W-:Y:S04]  /*27f0*/  BSSY.RECONVERGENT B1, `(.L_x_186) ;  /* 0x0000004000017945 */ /* 0x000fe80003800200 */
[----:B------:R-:W-:Y:S05]  /*2800*/  @!P4 BRA `(.L_x_187) ;  /* 0x000000000008c947 */ /* 0x000fea0003800000 */
[----:B------:R-:W-:-:S05]  /*2810*/  IMAD.MOV.U32 R13, RZ, RZ, RZ ;  /* 0x000000ffff0d7224 */ /* 0x000fca00078e00ff */
[----:B------:R0:W-:Y:S02]  /*2820*/  REDG.E.ADD.64.STRONG.GPU desc[UR20][R6.64+0x3400], R12 ;  /* 0x0034000c0600798e */ /* 0x0001e4000c12e514 */
.L_x_187:
[----:B------:R-:W-:Y:S05]  /*2830*/  BSYNC.RECONVERGENT B1 ;  /* 0x0000000000017941 */ /* 0x000fea0003800200 */
.L_x_186:
[----:B------:R-:W-:Y:S04]  /*2840*/  BSSY.RECONVERGENT B1, `(.L_x_188) ;  /* 0x0000004000017945 */ /* 0x000fe80003800200 */
[----:B------:R-:W-:Y:S05]  /*2850*/  @!P5 BRA `(.L_x_189) ;  /* 0x000000000008d947 */ /* 0x000fea0003800000 */
[----:B------:R-:W-:-:S05]  /*2860*/  IMAD.MOV.U32 R11, RZ, RZ, RZ ;  /* 0x000000ffff0b7224 */ /* 0x000fca00078e00ff */
[----:B------:R0:W-:Y:S02]  /*2870*/  REDG.E.ADD.64.STRONG.GPU desc[UR20][R6.64+0x3c00], R10 ;  /* 0x003c000a0600798e */ /* 0x0001e4000c12e514 */
.L_x_189:
[----:B------:R-:W-:Y:S05]  /*2880*/  BSYNC.RECONVERGENT B1 ;  /* 0x0000000000017941 */ /* 0x000fea0003800200 */
.L_x_188:
[----:B------:R-:W-:Y:S05]  /*2890*/  @P0 BRA `(.L_x_190) ;  /* 0xfffffff800f80947 */ /* 0x000fea000383ffff */
[----:B------:R-:W-:-:S07]  /*28a0*/  IMAD.U32 R3, RZ, RZ, UR27 ;  /* 0x0000001bff037e24 */ /* 0x000fce000f8e00ff */
.L_x_173:
[----:B------:R-:W-:-:S09]  /*28b0*/  UISETP.NE.AND UP0, UPT, UR24, URZ, UPT ;  /* 0x000000ff1800728c */ /* 0x000fd2000bf05270 */
[----:B------:R-:W-:Y:S05]  /*28c0*/  BRA.U !UP0, `(.L_x_138) ;  /* 0x0000000508687547 */ /* 0x000fea000b800000 */
[----:B------:R-:W-:-:S13]  /*28d0*/  ISETP.GE.U32.AND P0, PT, R8, 0x3, PT ;  /* 0x000000030800780c */ /* 0x000fda0003f06070 */
[----:B------:R-:W-:Y:S05]  /*28e0*/  @!P0 BRA `(.L_x_191) ;  /* 0x0000000000bc8947 */ /* 0x000fea0003800000 */
[----:B01234-:R-:W-:Y:S01]  /*28f0*/  IMAD R7, R3, 0x400, R0 ;  /* 0x0000040003077824 */ /* 0x01ffe200078e0200 */
[----:B------:R-:W-:Y:S04]  /*2900*/  BSSY.RECONVERGENT B1, `(.L_x_192) ;  /* 0x000000f000017945 */ /* 0x000fe80003800200 */
[----:B------:R-:W0:Y:S04]  /*2910*/  LDS R10, [R7+0x200] ;  /* 0x00020000070a7984 */ /* 0x000e280000000800 */
[----:B------:R-:W1:Y:S04]  /*2920*/  LDS R12, [R7+0x600] ;  /* 0x00060000070c7984 */ /* 0x000e680000000800 */
[----:B------:R-:W2:Y:S04]  /*2930*/  LDS R6, [R7+0xa00] ;  /* 0x000a000007067984 */ /* 0x000ea80000000800 */
[----:B------:R-:W3:Y:S01]  /*2940*/  LDS R2, [R7+0xe00] ;  /* 0x000e000007027984 */ /* 0x000ee20000000800 */
[----:B0-----:R-:W-:-:S02]  /*2950*/  ISETP.NE.AND P0, PT, R10, RZ, PT ;  /* 0x000000ff0a00720c */ /* 0x001fc40003f05270 */
[----:B-1----:R-:W-:Y:S02]  /*2960*/  ISETP.NE.AND P1, PT, R12, RZ, PT ;  /* 0x000000ff0c00720c */ /* 0x002fe40003f25270 */
[----:B--2---:R-:W-:Y:S02]  /*2970*/  ISETP.NE.AND P2, PT, R6, RZ, PT ;  /* 0x000000ff0600720c */ /* 0x004fe40003f45270 */
[----:B---3--:R-:W-:-:S07]  /*2980*/  ISETP.NE.AND P3, PT, R2, RZ, PT ;  /* 0x000000ff0200720c */ /* 0x008fce0003f65270 */
[----:B------:R-:W-:Y:S06]  /*2990*/  @!P0 BRA `(.L_x_193) ;  /* 0x0000000000148947 */ /* 0x000fec0003800000 */
[----:B------:R-:W0:Y:S01]  /*29a0*/  LDC.64 R8, c[0x0][0x380] ;  /* 0x0000e000ff087b82 */ /* 0x000e220000000a00 */
[----:B------:R-:W-:Y:S01]  /*29b0*/  LEA R7, R3, R4, 0x8 ;  /* 0x0000000403077211 */ /* 0x000fe200078e40ff */
[----:B------:R-:W-:-:S04]  /*29c0*/  IMAD.MOV.U32 R11, RZ, RZ, RZ ;  /* 0x000000ffff0b7224 */ /* 0x000fc800078e00ff */
[----:B0-----:R-:W-:-:S05]  /*29d0*/  IMAD.WIDE.U32 R8, R7, 0x8, R8 ;  /* 0x0000000807087825 */ /* 0x001fca00078e0008 */
[----:B------:R0:W-:Y:S02]  /*29e0*/  REDG.E.ADD.64.STRONG.GPU desc[UR20][R8.64+0x400], R10 ;  /* 0x0004000a0800798e */ /* 0x0001e4000c12e514 */
.L_x_193:
[----:B------:R-:W-:Y:S05]  /*29f0*/  BSYNC.RECONVERGENT B1 ;  /* 0x0000000000017941 */ /* 0x000fea0003800200 */
.L_x_192:
[----:B------:R-:W-:Y:S04]  /*2a00*/  BSSY.RECONVERGENT B1, `(.L_x_194) ;  /* 0x0000009000017945 */ /* 0x000fe80003800200 */
[----:B------:R-:W-:Y:S05]  /*2a10*/  @!P1 BRA `(.L_x_195) ;  /* 0x00000000001c9947 */ /* 0x000fea0003800000 */
[----:B0-----:R-:W0:Y:S01]  /*2a20*/  LDC.64 R8, c[0x0][0x380] ;  /* 0x0000e000ff087b82 */ /* 0x001e220000000a00 */
[----:B------:R-:W-:Y:S02]  /*2a30*/  IMAD R7, R3, 0x100, R4 ;  /* 0x0000010003077824 */ /* 0x000fe400078e0204 */
[----:B------:R-:W-:Y:S02]  /*2a40*/  IMAD.MOV.U32 R10, RZ, RZ, R12 ;  /* 0x000000ffff0a7224 */ /* 0x000fe400078e000c */
[----:B------:R-:W-:Y:S02]  /*2a50*/  VIADD R7, R7, 0x100 ;  /* 0x0000010007077836 */ /* 0x000fe40000000000 */
[----:B------:R-:W-:Y:S02]  /*2a60*/  IMAD.MOV.U32 R11, RZ, RZ, RZ ;  /* 0x000000ffff0b7224 */ /* 0x000fe400078e00ff */
[----:B0-----:R-:W-:-:S05]  /*2a70*/  IMAD.WIDE.U32 R8, R7, 0x8, R8 ;  /* 0x0000000807087825 */ /* 0x001fca00078e0008 */
[----:B------:R1:W-:Y:S02]  /*2a80*/  REDG.E.ADD.64.STRONG.GPU desc[UR20][R8.64+0x400], R10 ;  /* 0x0004000a0800798e */ /* 0x0003e4000c12e514 */
.L_x_195:
[----:B------:R-:W-:Y:S05]  /*2a90*/  BSYNC.RECONVERGENT B1 ;  /* 0x0000000000017941 */ /* 0x000fea0003800200 */
.L_x_194:
[----:B------:R-:W-:Y:S04]  /*2aa0*/  BSSY.RECONVERGENT B1, `(.L_x_196) ;  /* 0x0000008000017945 */ /* 0x000fe80003800200 */
[----:B------:R-:W-:Y:S05]  /*2ab0*/  @!P2 BRA `(.L_x_197) ;  /* 0x000000000018a947 */ /* 0x000fea0003800000 */
[----:B01----:R-:W0:Y:S01]  /*2ac0*/  LDC.64 R8, c[0x0][0x380] ;  /* 0x0000e000ff087b82 */ /* 0x003e220000000a00 */
[----:B------:R-:W-:-:S05]  /*2ad0*/  IMAD R7, R3, 0x100, R4 ;  /* 0x0000010003077824 */ /* 0x000fca00078e0204 */
[----:B------:R-:W-:-:S05]  /*2ae0*/  IADD3 R7, PT, PT, R7, 0x200, RZ ;  /* 0x0000020007077810 */ /* 0x000fca0007ffe0ff */
[----:B0-----:R-:W-:-:S04]  /*2af0*/  IMAD.WIDE.U32 R8, R7, 0x8, R8 ;  /* 0x0000000807087825 */ /* 0x001fc800078e0008 */
[----:B------:R-:W-:-:S05]  /*2b00*/  IMAD.MOV.U32 R7, RZ, RZ, RZ ;  /* 0x000000ffff077224 */ /* 0x000fca00078e00ff */
[----:B------:R2:W-:Y:S02]  /*2b10*/  REDG.E.ADD.64.STRONG.GPU desc[UR20][R8.64+0x400], R6 ;  /* 0x000400060800798e */ /* 0x0005e4000c12e514 */
.L_x_197:
[----:B------:R-:W-:Y:S05]  /*2b20*/  BSYNC.RECONVERGENT B1 ;  /* 0x0000000000017941 */ /* 0x000fea0003800200 */
.L_x_196:
[----:B------:R-:W-:Y:S04]  /*2b30*/  BSSY.RECONVERGENT B1, `(.L_x_198) ;  /* 0x0000009000017945 */ /* 0x000fe80003800200 */
[----:B------:R-:W-:Y:S05]  /*2b40*/  @!P3 BRA `(.L_x_199) ;  /* 0x00000000001cb947 */ /* 0x000fea0003800000 */
[----:B--2---:R-:W2:Y:S01]  /*2b50*/  LDC.64 R6, c[0x0][0x380] ;  /* 0x0000e000ff067b82 */ /* 0x004ea20000000a00 */
[----:B01----:R-:W-:Y:S02]  /*2b60*/  IMAD R9, R3, 0x100, R4 ;  /* 0x0000010003097824 */ /* 0x003fe400078e0204 */
[----:B------:R-:W-:Y:S02]  /*2b70*/  IMAD.MOV.U32 R8, RZ, RZ, R2 ;  /* 0x000000ffff087224 */ /* 0x000fe400078e0002 */
[----:B------:R-:W-:-:S04]  /*2b80*/  VIADD R9, R9, 0x300 ;  /* 0x0000030009097836 */ /* 0x000fc80000000000 */
[----:B--2---:R-:W-:-:S04]  /*2b90*/  IMAD.WIDE.U32 R6, R9, 0x8, R6 ;  /* 0x0000000809067825 */ /* 0x004fc800078e0006 */
[----:B------:R-:W-:-:S05]  /*2ba0*/  IMAD.MOV.U32 R9, RZ, RZ, RZ ;  /* 0x000000ffff097224 */ /* 0x000fca00078e00ff */
[----:B------:R3:W-:Y:S02]  /*2bb0*/  REDG.E.ADD.64.STRONG.GPU desc[UR20][R6.64+0x400], R8 ;  /* 0x000400080600798e */ /* 0x0007e4000c12e514 */
.L_x_199:
[----:B------:R-:W-:Y:S05]  /*2bc0*/  BSYNC.RECONVERGENT B1 ;  /* 0x0000000000017941 */ /* 0x000fea0003800200 */
.L_x_198:
[----:B------:R-:W-:-:S07]  /*2bd0*/  VIADD R3, R3, 0x4 ;  /* 0x0000000403037836 */ /* 0x000fce0000000000 */
.L_x_191:
[----:B------:R-:W-:-:S09]  /*2be0*/  UISETP.NE.AND UP0, UPT, UR25, URZ, UPT ;  /* 0x000000ff1900728c */ /* 0x000fd2000bf05270 */
[----:B------:R-:W-:Y:S05]  /*2bf0*/  BRA.U !UP0, `(.L_x_138) ;  /* 0x00000001089c7547 */ /* 0x000fea000b800000 */
[----:B------:R-:W-:-:S13]  /*2c00*/  ISETP.NE.AND P0, PT, R5, RZ, PT ;  /* 0x000000ff0500720c */ /* 0x000fda0003f05270 */
[----:B------:R-:W-:Y:S05]  /*2c10*/  @!P0 BRA `(.L_x_200) ;  /* 0x0000000000648947 */ /* 0x000fea0003800000 */
[----:B01234-:R-:W-:Y:S01]  /*2c20*/  LEA R6, R3, R0, 0xa ;  /* 0x0000000003067211 */ /* 0x01ffe200078e50ff */
[----:B------:R-:W-:Y:S04]  /*2c30*/  BSSY.RECONVERGENT B1, `(.L_x_201) ;  /* 0x000000c000017945 */ /* 0x000fe80003800200 */
[----:B------:R-:W0:Y:S04]  /*2c40*/  LDS R2, [R6+0x200] ;  /* 0x0002000006027984 */ /* 0x000e280000000800 */
[----:B------:R-:W1:Y:S01]  /*2c50*/  LDS R5, [R6+0x600] ;  /* 0x0006000006057984 */ /* 0x000e620000000800 */
[----:B0-----:R-:W-:-:S02]  /*2c60*/  ISETP.NE.AND P0, PT, R2, RZ, PT ;  /* 0x000000ff0200720c */ /* 0x001fc40003f05270 */
[----:B-1----:R-:W-:-:S11]  /*2c70*/  ISETP.NE.AND P1, PT, R5, RZ, PT ;  /* 0x000000ff0500720c */ /* 0x002fd60003f25270 */
[----:B------:R-:W-:Y:S05]  /*2c80*/  @!P0 BRA `(.L_x_202) ;  /* 0x0000000000188947 */ /* 0x000fea0003800000 */
[----:B------:R-:W0:Y:S01]  /*2c90*/  LDC.64 R6, c[0x0][0x380] ;  /* 0x0000e000ff067b82 */ /* 0x000e220000000a00 */
[----:B------:R-:W-:-:S04]  /*2ca0*/  IMAD R9, R3, 0x100, R4 ;  /* 0x0000010003097824 */ /* 0x000fc800078e0204 */
[----:B0-----:R-:W-:-:S04]  /*2cb0*/  IMAD.WIDE.U32 R8, R9, 0x8, R6 ;  /* 0x0000000809087825 */ /* 0x001fc800078e0006 */
[----:B------:R-:W-:Y:S02]  /*2cc0*/  IMAD.MOV.U32 R6, RZ, RZ, R2 ;  /* 0x000000ffff067224 */ /* 0x000fe400078e0002 */
[----:B------:R-:W-:-:S05]  /*2cd0*/  IMAD.MOV.U32 R7, RZ, RZ, RZ ;  /* 0x000000ffff077224 */ /* 0x000fca00078e00ff */
[----:B------:R0:W-:Y:S02]  /*2ce0*/  REDG.E.ADD.64.STRONG.GPU desc[UR20][R8.64+0x400], R6 ;  /* 0x000400060800798e */ /* 0x0001e4000c12e514 */
.L_x_202:
[----:B------:R-:W-:Y:S05]  /*2cf0*/  BSYNC.RECONVERGENT B1 ;  /* 0x0000000000017941 */ /* 0x000fea0003800200 */
.L_x_201:
[----:B------:R-:W-:Y:S04]  /*2d00*/  BSSY.RECONVERGENT B1, `(.L_x_203) ;  /* 0x0000009000017945 */ /* 0x000fe80003800200 */
[----:B------:R-:W-:Y:S05]  /*2d10*/  @!P1 BRA `(.L_x_204) ;  /* 0x00000000001c9947 */ /* 0x000fea0003800000 */
[----:B0-----:R-:W0:Y:S01]  /*2d20*/  LDC.64 R6, c[0x0][0x380] ;  /* 0x0000e000ff067b82 */ /* 0x001e220000000a00 */
[----:B------:R-:W-:-:S04]  /*2d30*/  IMAD R2, R3, 0x100, R4 ;  /* 0x0000010003027824 */ /* 0x000fc800078e0204 */
[----:B------:R-:W-:-:S04]  /*2d40*/  VIADD R9, R2, 0x100 ;  /* 0x0000010002097836 */ /* 0x000fc80000000000 */
[----:B0-----:R-:W-:-:S04]  /*2d50*/  IMAD.WIDE.U32 R8, R9, 0x8, R6 ;  /* 0x0000000809087825 */ /* 0x001fc800078e0006 */
[----:B------:R-:W-:Y:S02]  /*2d60*/  HFMA2 R7, -RZ, RZ, 0, 0 ;  /* 0x00000000ff077431 */ /* 0x000fe400000001ff */
[----:B------:R-:W-:-:S05]  /*2d70*/  IMAD.MOV.U32 R6, RZ, RZ, R5 ;  /* 0x000000ffff067224 */ /* 0x000fca00078e0005 */
[----:B------:R1:W-:Y:S02]  /*2d80*/  REDG.E.ADD.64.STRONG.GPU desc[UR20][R8.64+0x400], R6 ;  /* 0x000400060800798e */ /* 0x0003e4000c12e514 */
.L_x_204:
[----:B------:R-:W-:Y:S05]  /*2d90*/  BSYNC.RECONVERGENT B1 ;  /* 0x0000000000017941 */ /* 0x000fea0003800200 */
.L_x_203:
[----:B------:R-:W-:-:S07]  /*2da0*/  VIADD R3, R3, 0x2 ;  /* 0x0000000203037836 */ /* 0x000fce0000000000 */
.L_x_200:
[----:B------:R-:W-:-:S09]  /*2db0*/  UISETP.NE.AND UP0, UPT, UR9, URZ, UPT ;  /* 0x000000ff0900728c */ /* 0x000fd2000bf05270 */
[----:B------:R-:W-:Y:S05]  /*2dc0*/  BRA.U !UP0, `(.L_x_138) ;  /* 0x0000000108287547 */ /* 0x000fea000b800000 */
[----:B------:R-:W-:-:S05]  /*2dd0*/  IMAD R2, R3, 0x400, R0 ;  /* 0x0000040003027824 */ /* 0x000fca00078e0200 */
[----:B------:R-:W5:Y:S02]  /*2de0*/  LDS R5, [R2+0x200] ;  /* 0x0002000002057984 */ /* 0x000f640000000800 */
[----:B-----5:R-:W-:-:S13]  /*2df0*/  ISETP.NE.AND P0, PT, R5, RZ, PT ;  /* 0x000000ff0500720c */ /* 0x020fda0003f05270 */
[----:B------:R-:W-:Y:S05]  /*2e00*/  @!P0 BRA `(.L_x_138) ;  /* 0x0000000000188947 */ /* 0x000fea0003800000 */
[----:B01234-:R-:W0:Y:S01]  /*2e10*/  LDC.64 R6, c[0x0][0x380] ;  /* 0x0000e000ff067b82 */ /* 0x01fe220000000a00 */
[----:B------:R-:W-:-:S04]  /*2e20*/  IMAD R3, R3, 0x100, R4 ;  /* 0x0000010003037824 */ /* 0x000fc800078e0204 */
[----:B0-----:R-:W-:-:S04]  /*2e30*/  IMAD.WIDE.U32 R2, R3, 0x8, R6 ;  /* 0x0000000803027825 */ /* 0x001fc800078e0006 */
[----:B------:R-:W-:Y:S02]  /*2e40*/  IMAD.MOV.U32 R6, RZ, RZ, R5 ;  /* 0x000000ffff067224 */ /* 0x000fe400078e0005 */
[----:B------:R-:W-:-:S05]  /*2e50*/  IMAD.MOV.U32 R7, RZ, RZ, RZ ;  /* 0x000000ffff077224 */ /* 0x000fca00078e00ff */
[----:B------:R0:W-:Y:S02]  /*2e60*/  REDG.E.ADD.64.STRONG.GPU desc[UR20][R2.64+0x400], R6 ;  /* 0x000400060200798e */ /* 0x0001e4000c12e514 */
.L_x_138:
[----:B------:R-:W-:Y:S05]  /*2e70*/  BSYNC.RECONVERGENT B0 ;  /* 0x0000000000007941 */ /* 0x000fea0003800200 */
.L_x_137:
[----:B------:R-:W-:Y:S01]  /*2e80*/  BAR.SYNC.DEFER_BLOCKING 0x0 ;  /* 0x0000000000007b1d */ /* 0x000fe20000010000 */
[----:B------:R-:W-:-:S04]  /*2e90*/  UIADD3 UR6, UP0, UPT, UR6, 0x1, URZ ;  /* 0x0000000106067890 */ /* 0x000fc8000ff1e0ff */
[----:B------:R-:W-:Y:S02]  /*2ea0*/  UIADD3.X UR7, UPT, UPT, URZ, UR7, URZ, UP0, !UPT ;  /* 0x00000007ff077290 */ /* 0x000fe400087fe4ff */
[----:B------:R-:W-:-:S04]  /*2eb0*/  UISETP.NE.U32.AND UP0, UPT, UR6, UR11, UPT ;  /* 0x0000000b0600728c */ /* 0x000fc8000bf05070 */
[----:B------:R-:W-:-:S09]  /*2ec0*/  UISETP.NE.AND.EX UP0, UPT, UR7, UR12, UPT, UP0 ;  /* 0x0000000c0700728c */ /* 0x000fd2000bf05300 */
[----:B------:R-:W-:Y:S05]  /*2ed0*/  BRA.U UP0, `(.L_x_205) ;  /* 0xffffffd100f07547 */ /* 0x000fea000b83ffff */
[----:B------:R-:W-:Y:S05]  /*2ee0*/  EXIT ;  /* 0x000000000000794d */ /* 0x000fea0003800000 */
.L_x_206:
        /* <DEDUP_REMOVED lines=9> */
.L_x_2200:


//--------------------- .text._ZN3cub18CUB_300001_SM_10006detail10radix_sort31DeviceRadixSortSingleTileKernelINS1_5radix10policy_hubIiiyE10Policy1000ELNS0_9SortOrderE1EiiyNS1_21identity_decomposer_tEEEvPKT1_PSA_PKT2_PSE_T3_iiT4_ --------------------------
	.section	.text._ZN3cub18CUB_300001_SM_10006detail10radix_sort31DeviceRadixSortSingleTileKernelINS1_5radix10policy_hubIiiyE10Policy1000ELNS0_9SortOrderE1EiiyNS1_21identity_decomposer_tEEEvPKT1_PSA_PKT2_PSE_T3_iiT4_,"ax",@progbits
	.align	128
        .global         _ZN3cub18CUB_300001_SM_10006detail10radix_sort31DeviceRadixSortSingleTileKernelINS1_5radix10policy_hubIiiyE10Policy1000ELNS0_9SortOrderE1EiiyNS1_21identity_decomposer_tEEEvPKT1_PSA_PKT2_PSE_T3_iiT4_
        .type           _ZN3cub18CUB_300001_SM_10006detail10radix_sort31DeviceRadixSortSingleTileKernelINS1_5radix10policy_hubIiiyE10Policy1000ELNS0_9SortOrderE1EiiyNS1_21identity_decomposer_tEEEvPKT1_PSA_PKT2_PSE_T3_iiT4_,@function
        .size           _ZN3cub18CUB_300001_SM_10006detail10radix_sort31DeviceRadixSortSingleTileKernelINS1_5radix10policy_hubIiiyE10Policy1000ELNS0_9SortOrderE1EiiyNS1_21identity_decomposer_tEEEvPKT1_PSA_PKT2_PSE_T3_iiT4_,(.L_x_2201 - _ZN3cub18CUB_300001_SM_10006detail10radix_sort31DeviceRadixSortSingleTileKernelINS1_5radix10policy_hubIiiyE10Policy1000ELNS0_9SortOrderE1EiiyNS1_21identity_decomposer_tEEEvPKT1_PSA_PKT2_PSE_T3_iiT4_)
        .other          _ZN3cub18CUB_300001_SM_10006detail10radix_sort31DeviceRadixSortSingleTileKernelINS1_5radix10policy_hubIiiyE10Policy1000ELNS0_9SortOrderE1EiiyNS1_21identity_decomposer_tEEEvPKT1_PSA_PKT2_PSE_T3_iiT4_,@"STO_CUDA_ENTRY STV_DEFAULT"
_ZN3cub18CUB_300001_SM_10006detail10radix_sort31DeviceRadixSortSingleTileKernelINS1_5radix10policy_hubIiiyE10Policy1000ELNS0_9SortOrderE1EiiyNS1_21identity_decomposer_tEEEvPKT1_PSA_PKT2_PSE_T3_iiT4_:
.text._ZN3cub18CUB_300001_SM_10006detail10radix_sort31DeviceRadixSortSingleTileKernelINS1_5radix10policy_hubIiiyE10Policy1000ELNS0_9SortOrderE1EiiyNS1_21identity_decomposer_tEEEvPKT1_PSA_PKT2_PSE_T3_iiT4_:
[----:B------:R-:W-:Y:S01]  /*0000*/  LDC R1, c[0x0][0x37c] ;  /* 0x0000df00ff017b82 */ /* 0x000fe20000000800 */
[----:B------:R-:W0:Y:S01]  /*0010*/  S2R R0, SR_TID.X ;  /* 0x0000000000007919 */ /* 0x000e220000002100 */
[----:B------:R-:W1:Y:S06]  /*0020*/  LDCU UR4, c[0x0][0x3a0] ;  /* 0x00007400ff0477ac */ /* 0x000e6c0008000800 */
[----:B------:R-:W2:Y:S01]  /*0030*/  LDC.64 R6, c[0x0][0x380] ;  /* 0x0000e000ff067b82 */ /* 0x000ea20000000a00 */
[----:B------:R-:W3:Y:S01]  /*0040*/  LDCU.64 UR8, c[0x0][0x358] ;  /* 0x00006b00ff0877ac */ /* 0x000ee20008000a00 */
[----:B------:R-:W4:Y:S01]  /*0050*/  LDCU UR10, c[0x0][0x3ac] ;  /* 0x00007580ff0a77ac */ /* 0x000f220008000800 */
[----:B0-----:R-:W-:-:S04]  /*0060*/  IMAD R9, R0, 0x13, RZ ;  /* 0x0000001300097824 */ /* 0x001fc800078e02ff */
[C---:B------:R-:W-:Y:S01]  /*0070*/  VIADD R4, R9.reuse, 0x1 ;  /* 0x0000000109047836 */ /* 0x040fe20000000000 */
[C---:B-1----:R-:W-:Y:S01]  /*0080*/  ISETP.GE.AND P6, PT, R9.reuse, UR4, PT ;  /* 0x0000000409007c0c */ /* 0x042fe2000bfc6270 */
[C---:B------:R-:W-:Y:S02]  /*0090*/  VIADD R8, R9.reuse, 0x5 ;  /* 0x0000000509087836 */ /* 0x040fe40000000000 */
[C---:B--2---:R-:W-:Y:S01]  /*00a0*/  IMAD.WIDE.U32 R6, R9.reuse, 0x4, R6 ;  /* 0x0000000409067825 */ /* 0x044fe200078e0006 */
[----:B------:R-:W-:Y:S02]  /*00b0*/  ISETP.GE.AND P5, PT, R4, UR4, PT ;  /* 0x0000000404007c0c */ /* 0x000fe4000bfa6270 */
[----:B------:R-:W-:Y:S01]  /*00c0*/  ISETP.GE.AND P1, PT, R8, UR4, PT ;  /* 0x0000000408007c0c */ /* 0x000fe2000bf26270 */
[C---:B------:R-:W-:Y:S01]  /*00d0*/  VIADD R5, R9.reuse, 0x2 ;  /* 0x0000000209057836 */ /* 0x040fe20000000000 */
[----:B------:R-:W-:Y:S01]  /*00e0*/  P2R R46, PR, RZ, 0x20 ;  /* 0x00000020ff2e7803 */ /* 0x000fe20000000000 */
[C---:B------:R-:W-:Y:S01]  /*00f0*/  VIADD R10, R9.reuse, 0x6 ;  /* 0x00000006090a7836 */ /* 0x040fe20000000000 */
[----:B------:R-:W-:Y:S01]  /*0100*/  P2R R49, PR, RZ, 0x2 ;  /* 0x00000002ff317803 */ /* 0x000fe20000000000 */
[----:B------:R-:W-:Y:S01]  /*0110*/  VIADD R4, R9, 0x3 ;  /* 0x0000000309047836 */ /* 0x000fe20000000000 */
[----:B------:R-:W-:Y:S01]  /*0120*/  ISETP.GE.AND P4, PT, R5, UR4, PT ;  /* 0x0000000405007c0c */ /* 0x000fe2000bf86270 */
[C---:B------:R-:W-:Y:S01]  /*0130*/  VIADD R5, R9.reuse, 0x4 ;  /* 0x0000000409057836 */ /* 0x040fe20000000000 */
[----:B------:R-:W-:Y:S01]  /*0140*/  ISETP.GE.AND P0, PT, R10, UR4, PT ;  /* 0x000000040a007c0c */ /* 0x000fe2000bf06270 */
[----:B------:R-:W-:Y:S01]  /*0150*/  VIADD R29, R9, 0x9 ;  /* 0x00000009091d7836 */ /* 0x000fe20000000000 */
[----:B------:R-:W-:Y:S01]  /*0160*/  ISETP.GE.AND P3, PT, R4, UR4, PT ;  /* 0x0000000404007c0c */ /* 0x000fe2000bf66270 */
[----:B---3--:R-:W2:Y:S01]  /*0170*/  @!P5 LDG.E R8, desc[UR8][R6.64+0x4] ;  /* 0x000004080608d981 */ /* 0x008ea2000c1e1900 */
[----:B------:R-:W-:Y:S01]  /*0180*/  ISETP.GE.AND P2, PT, R5, UR4, PT ;  /* 0x0000000405007c0c */ /* 0x000fe2000bf46270 */
[C---:B------:R-:W-:Y:S01]  /*0190*/  VIADD R4, R9.reuse, 0x7 ;  /* 0x0000000709047836 */ /* 0x040fe20000000000 */
[----:B------:R-:W-:Y:S01]  /*01a0*/  P2R R50, PR, RZ, 0x1 ;  /* 0x00000001ff327803 */ /* 0x000fe20000000000 */
[----:B------:R-:W3:Y:S01]  /*01b0*/  @!P1 LDG.E R35, desc[UR8][R6.64+0x14] ;  /* 0x0000140806239981 */ /* 0x000ee2000c1e1900 */
[C---:B------:R-:W-:Y:S01]  /*01c0*/  VIADD R5, R9.reuse, 0x8 ;  /* 0x0000000809057836 */ /* 0x040fe20000000000 */
[----:B------:R-:W-:Y:S01]  /*01d0*/  P2R R47, PR, RZ, 0x8 ;  /* 0x00000008ff2f7803 */ /* 0x000fe20000000000 */
[C---:B------:R-:W-:Y:S01]  /*01e0*/  VIADD R30, R9.reuse, 0xa ;  /* 0x0000000a091e7836 */ /* 0x040fe20000000000 */
[----:B------:R-:W4:Y:S01]  /*01f0*/  @!P4 LDG.E R10, desc[UR8][R6.64+0x8] ;  /* 0x00000808060ac981 */ /* 0x000f22000c1e1900 */
[C---:B------:R-:W-:Y:S01]  /*0200*/  VIADD R31, R9.reuse, 0xb ;  /* 0x0000000b091f7836 */ /* 0x040fe20000000000 */
[----:B------:R-:W-:Y:S01]  /*0210*/  P2R R48, PR, RZ, 0x4 ;  /* 0x00000004ff307803 */ /* 0x000fe20000000000 */
[C---:B------:R-:W-:Y:S01]  /*0220*/  VIADD R32, R9.reuse, 0xc ;  /* 0x0000000c09207836 */ /* 0x040fe20000000000 */
[----:B------:R-:W3:Y:S01]  /*0230*/  @!P3 LDG.E R11, desc[UR8][R6.64+0xc] ;  /* 0x00000c08060bb981 */ /* 0x000ee2000c1e1900 */
[----:B------:R-:W-:Y:S01]  /*0240*/  VIADD R33, R9, 0x10 ;  /* 0x0000001009217836 */ /* 0x000fe20000000000 */
[----:B------:R-:W-:-:S02]  /*0250*/  P2R R45, PR, RZ, 0x10 ;  /* 0x00000010ff2d7803 */ /* 0x000fc40000000000 */
[----:B------:R-:W3:Y:S04]  /*0260*/  @!P2 LDG.E R34, desc[UR8][R6.64+0x10] ;  /* 0x000010080622a981 */ /* 0x000ee8000c1e1900 */
[----:B------:R-:W3:Y:S01]  /*0270*/  @!P0 LDG.E R36, desc[UR8][R6.64+0x18] ;  /* 0x0000180806248981 */ /* 0x000ee2000c1e1900 */
[----:B------:R-:W-:-:S03]  /*0280*/  ISETP.GE.AND P0, PT, R4, UR4, PT ;  /* 0x0000000404007c0c */ /* 0x000fc6000bf06270 */
[----:B------:R-:W4:Y:S01]  /*0290*/  @!P6 LDG.E R61, desc[UR8][R6.64] ;  /* 0x00000008063de981 */ /* 0x000f22000c1e1900 */
[----:B------:R-:W-:-:S09]  /*02a0*/  P2R R51, PR, RZ, 0x1 ;  /* 0x00000001ff337803 */ /* 0x000fd20000000000 */
[----:B------:R-:W3:Y:S01]  /*02b0*/  @!P0 LDG.E R37, desc[UR8][R6.64+0x1c] ;  /* 0x00001c0806258981 */ /* 0x000ee2000c1e1900 */
[----:B------:R-:W-:Y:S02]  /*02c0*/  ISETP.GE.AND P0, PT, R5, UR4, PT ;  /* 0x0000000405007c0c */ /* 0x000fe4000bf06270 */
[----:B------:R-:W0:Y:S02]  /*02d0*/  LDC.64 R4, c[0x0][0x390] ;  /* 0x0000e400ff047b82 */ /* 0x000e240000000a00 */
[----:B------:R-:W-:-:S09]  /*02e0*/  P2R R52, PR, RZ, 0x1 ;  /* 0x00000001ff347803 */ /* 0x000fd20000000000 */
[----:B------:R-:W3:Y:S01]  /*02f0*/  @!P0 LDG.E R38, desc[UR8][R6.64+0x20] ;  /* 0x0000200806268981 */ /* 0x000ee2000c1e1900 */
[----:B------:R-:W-:-:S04]  /*0300*/  ISETP.GE.AND P0, PT, R29, UR4, PT ;  /* 0x000000041d007c0c */ /* 0x000fc8000bf06270 */
[----:B------:R-:W-:-:S09]  /*0310*/  P2R R53, PR, RZ, 0x1 ;  /* 0x00000001ff357803 */ /* 0x000fd20000000000 */
[----:B------:R-:W3:Y:S01]  /*0320*/  @!P0 LDG.E R39, desc[UR8][R6.64+0x24] ;  /* 0x0000240806278981 */ /* 0x000ee2000c1e1900 */
[----:B------:R-:W-:Y:S01]  /*0330*/  ISETP.GE.AND P0, PT, R30, UR4, PT ;  /* 0x000000041e007c0c */ /* 0x000fe2000bf06270 */
[----:B------:R-:W-:-:S05]  /*0340*/  VIADD R30, R9, 0xd ;  /* 0x0000000d091e7836 */ /* 0x000fca0000000000 */
[----:B------:R-:W-:Y:S02]  /*0350*/  ISETP.GE.AND P1, PT, R30, UR4, PT ;  /* 0x000000041e007c0c */ /* 0x000fe4000bf26270 */
[----:B------:R-:W-:Y:S02]  /*0360*/  P2R R54, PR, RZ, 0x1 ;  /* 0x00000001ff367803 */ /* 0x000fe40000000000 */
[----:B------:R-:W-:-:S03]  /*0370*/  P2R R58, PR, RZ, 0x2 ;  /* 0x00000002ff3a7803 */ /* 0x000fc60000000000 */
[----:B------:R-:W3:Y:S01]  /*0380*/  @!P0 LDG.E R40, desc[UR8][R6.64+0x28] ;  /* 0x0000280806288981 */ /* 0x000ee2000c1e1900 */
[----:B------:R-:W-:-:S05]  /*0390*/  ISETP.GE.AND P0, PT, R31, UR4, PT ;  /* 0x000000041f007c0c */ /* 0x000fca000bf06270 */
[----:B------:R-:W3:Y:S01]  /*03a0*/  @!P1 LDG.E R62, desc[UR8][R6.64+0x34] ;  /* 0x00003408063e9981 */ /* 0x000ee2000c1e1900 */
[----:B------:R-:W-:-:S04]  /*03b0*/  ISETP.NE.AND P1, PT, R54, RZ, PT ;  /* 0x000000ff3600720c */ /* 0x000fc80003f25270 */
[----:B------:R-:W-:Y:S02]  /*03c0*/  P2R R57, PR, RZ, 0x2 ;  /* 0x00000002ff397803 */ /* 0x000fe40000000000 */
[----:B------:R-:W-:Y:S01]  /*03d0*/  ISETP.NE.AND P1, PT, R53, RZ, PT ;  /* 0x000000ff3500720c */ /* 0x000fe20003f25270 */
[----:B------:R-:W3:Y:S03]  /*03e0*/  @!P0 LDG.E R41, desc[UR8][R6.64+0x2c] ;  /* 0x00002c0806298981 */ /* 0x000ee6000c1e1900 */
[----:B------:R-:W-:Y:S02]  /*03f0*/  P2R R56, PR, RZ, 0x2 ;  /* 0x00000002ff387803 */ /* 0x000fe40000000000 */
[----:B------:R-:W-:Y:S02]  /*0400*/  ISETP.NE.AND P1, PT, R52, RZ, PT ;  /* 0x000000ff3400720c */ /* 0x000fe40003f25270 */
[----:B------:R-:W-:-:S02]  /*0410*/  P2R R60, PR, RZ, 0x1 ;  /* 0x00000001ff3c7803 */ /* 0x000fc40000000000 */
[----:B------:R-:W-:Y:S02]  /*0420*/  P2R R55, PR, RZ, 0x2 ;  /* 0x00000002ff377803 */ /* 0x000fe40000000000 */
[----:B------:R-:W-:Y:S02]  /*0430*/  ISETP.GE.AND P0, PT, R32, UR4, PT ;  /* 0x0000000420007c0c */ /* 0x000fe4000bf06270 */
[----:B------:R-:W-:Y:S01]  /*0440*/  ISETP.NE.AND P1, PT, R51, RZ, PT ;  /* 0x000000ff3300720c */ /* 0x000fe20003f25270 */
[----:B------:R-:W-:-:S03]  /*0450*/  VIADD R32, R9, 0xf ;  /* 0x0000000f09207836 */ /* 0x000fc60000000000 */
[----:B------:R-:W-:Y:S02]  /*0460*/  P2R R54, PR, RZ, 0x2 ;  /* 0x00000002ff367803 */ /* 0x000fe40000000000 */
[----:B------:R-:W-:Y:S02]  /*0470*/  ISETP.NE.AND P1, PT, R50, RZ, PT ;  /* 0x000000ff3200720c */ /* 0x000fe40003f25270 */
[----:B------:R-:W-:Y:S02]  /*0480*/  ISETP.GE.AND P3, PT, R32, UR4, PT ;  /* 0x0000000420007c0c */ /* 0x000fe4000bf66270 */
[----:B------:R-:W-:Y:S01]  /*0490*/  P2R R53, PR, RZ, 0x2 ;  /* 0x00000002ff357803 */ /* 0x000fe20000000000 */
[----:B------:R-:W3:Y:S01]  /*04a0*/  @!P0 LDG.E R42, desc[UR8][R6.64+0x30] ;  /* 0x00003008062a8981 */ /* 0x000ee2000c1e1900 */
[----:B------:R-:W-:Y:S01]  /*04b0*/  ISETP.NE.AND P1, PT, R49, RZ, PT ;  /* 0x000000ff3100720c */ /* 0x000fe20003f25270 */
[----:B------:R-:W-:-:S03]  /*04c0*/  VIADD R31, R9, 0xe ;  /* 0x0000000e091f7836 */ /* 0x000fc60000000000 */
[----:B------:R-:W-:Y:S01]  /*04d0*/  P2R R51, PR, RZ, 0x2 ;  /* 0x00000002ff337803 */ /* 0x000fe20000000000 */
[C---:B------:R-:W-:Y:S01]  /*04e0*/  VIADD R43, R9.reuse, 0x11 ;  /* 0x00000011092b7836 */ /* 0x040fe20000000000 */
[----:B------:R-:W-:Y:S01]  /*04f0*/  ISETP.NE.AND P1, PT, R48, RZ, PT ;  /* 0x000000ff3000720c */ /* 0x000fe20003f25270 */
[----:B------:R-:W-:Y:S01]  /*0500*/  VIADD R44, R9, 0x12 ;  /* 0x00000012092c7836 */ /* 0x000fe20000000000 */
[----:B------:R-:W-:Y:S02]  /*0510*/  ISETP.GE.AND P2, PT, R31, UR4, PT ;  /* 0x000000041f007c0c */ /* 0x000fe4000bf46270 */
[----:B------:R-:W-:Y:S02]  /*0520*/  P2R R49, PR, RZ, 0x2 ;  /* 0x00000002ff317803 */ /* 0x000fe40000000000 */
[----:B------:R-:W-:Y:S02]  /*0530*/  ISETP.NE.AND P1, PT, R47, RZ, PT ;  /* 0x000000ff2f00720c */ /* 0x000fe40003f25270 */
[----:B------:R-:W-:Y:S01]  /*0540*/  ISETP.GE.AND P4, PT, R33, UR4, PT ;  /* 0x0000000421007c0c */ /* 0x000fe2000bf86270 */
[----:B------:R-:W3:Y:S01]  /*0550*/  @!P3 LDG.E R47, desc[UR8][R6.64+0x3c] ;  /* 0x00003c08062fb981 */ /* 0x000ee2000c1e1900 */
[----:B------:R-:W-:-:S02]  /*0560*/  ISETP.GE.AND P5, PT, R43, UR4, PT ;  /* 0x000000042b007c0c */ /* 0x000fc4000bfa6270 */
[----:B------:R-:W-:Y:S02]  /*0570*/  ISETP.GE.AND P6, PT, R44, UR4, PT ;  /* 0x000000042c007c0c */ /* 0x000fe4000bfc6270 */
[----:B------:R-:W-:Y:S02]  /*0580*/  P2R R48, PR, RZ, 0x2 ;  /* 0x00000002ff307803 */ /* 0x000fe40000000000 */
[----:B------:R-:W-:-:S04]  /*0590*/  ISETP.NE.AND P1, PT, R45, RZ, PT ;  /* 0x000000ff2d00720c */ /* 0x000fc80003f25270 */
[----:B------:R-:W-:Y:S01]  /*05a0*/  P2R R45, PR, RZ, 0x2 ;  /* 0x00000002ff2d7803 */ /* 0x000fe20000000000 */
[----:B0-----:R-:W-:Y:S01]  /*05b0*/  IMAD.WIDE.U32 R4, R9, 0x4, R4 ;  /* 0x0000000409047825 */ /* 0x001fe200078e0004 */
[----:B------:R-:W-:Y:S01]  /*05c0*/  ISETP.NE.AND P1, PT, R46, RZ, PT ;  /* 0x000000ff2e00720c */ /* 0x000fe20003f25270 */
[----:B------:R-:W3:Y:S01]  /*05d0*/  @!P4 LDG.E R50, desc[UR8][R6.64+0x40] ;  /* 0x000040080632c981 */ /* 0x000ee2000c1e1900 */
[----:B------:R-:W-:-:S03]  /*05e0*/  P2R R59, PR, RZ, 0x1 ;  /* 0x00000001ff3b7803 */ /* 0x000fc60000000000 */
[----:B------:R-:W3:Y:S01]  /*05f0*/  @!P2 LDG.E R46, desc[UR8][R6.64+0x38] ;  /* 0x00003808062ea981 */ /* 0x000ee2000c1e1900 */
[----:B------:R-:W-:Y:S02]  /*0600*/  ISETP.GE.AND P0, PT, R9, UR4, PT ;  /* 0x0000000409007c0c */ /* 0x000fe4000bf06270 */
[----:B------:R-:W-:Y:S02]  /*0610*/  CS2R R30, SRZ ;  /* 0x00000000001e7805 */ /* 0x000fe4000001ff00 */
[----:B------:R-:W-:Y:S01]  /*0620*/  CS2R R32, SRZ ;  /* 0x0000000000207805 */ /* 0x000fe2000001ff00 */
[----:B------:R-:W3:Y:S01]  /*0630*/  @!P5 LDG.E R9, desc[UR8][R6.64+0x44] ;  /* 0x000044080609d981 */ /* 0x000ee2000c1e1900 */
[----:B------:R-:W-:Y:S01]  /*0640*/  IMAD.MOV.U32 R29, RZ, RZ, RZ ;  /* 0x000000ffff1d7224 */ /* 0x000fe200078e00ff */
[----:B------:R-:W0:Y:S01]  /*0650*/  S2UR UR6, SR_CgaCtaId ;  /* 0x00000000000679c3 */ /* 0x000e220000008800 */
[----:B------:R-:W1:Y:S01]  /*0660*/  LDCU.64 UR4, c[0x0][0x3a8] ;  /* 0x00007500ff0477ac */ /* 0x000e620008000a00 */
[----:B------:R-:W3:Y:S06]  /*0670*/  @!P6 LDG.E R52, desc[UR8][R6.64+0x48] ;  /* 0x000048080634e981 */ /* 0x000eec000c1e1900 */
[----:B------:R-:W-:Y:S06]  /*0680*/  BAR.SYNC.DEFER_BLOCKING 0x0 ;  /* 0x0000000000007b1d */ /* 0x000fec0000010000 */
[----:B------:R0:W5:Y:S04]  /*0690*/  @!P1 LDG.E R3, desc[UR8][R4.64+0x4] ;  /* 0x0000040804039981 */ /* 0x000168000c1e1900 */
[----:B------:R0:W5:Y:S01]  /*06a0*/  @!P0 LDG.E R2, desc[UR8][R4.64] ;  /* 0x0000000804028981 */ /* 0x000162000c1e1900 */
[----:B--2---:R-:W-:-:S03]  /*06b0*/  @!P1 LOP3.LUT R30, R8, 0x80000000, RZ, 0x3c, !PT ;  /* 0x80000000081e9812 */ /* 0x004fc600078e3cff */
[----:B------:R2:W5:Y:S01]  /*06c0*/  @!P2 LDG.E R24, desc[UR8][R4.64+0x38] ;  /* 0x000038080418a981 */ /* 0x000562000c1e1900 */
[----:B------:R-:W-:-:S03]  /*06d0*/  ISETP.NE.AND P1, PT, R45, RZ, PT ;  /* 0x000000ff2d00720c */ /* 0x000fc60003f25270 */
[----:B------:R2:W5:Y:S01]  /*06e0*/  @!P3 LDG.E R25, desc[UR8][R4.64+0x3c] ;  /* 0x00003c080419b981 */ /* 0x000562000c1e1900 */
[----:B----4-:R-:W-:-:S09]  /*06f0*/  @!P0 LOP3.LUT R29, R61, 0x80000000, RZ, 0x3c, !PT ;  /* 0x800000003d1d8812 */ /* 0x010fd200078e3cff */
[----:B------:R2:W5:Y:S01]  /*0700*/  @!P1 LDG.E R12, desc[UR8][R4.64+0x8] ;  /* 0x00000808040c9981 */ /* 0x000562000c1e1900 */
[----:B------:R-:W-:Y:S02]  /*0710*/  @!P1 LOP3.LUT R31, R10, 0x80000000, RZ, 0x3c, !PT ;  /* 0x800000000a1f9812 */ /* 0x000fe400078e3cff */
[----:B------:R-:W-:Y:S01]  /*0720*/  ISETP.NE.AND P1, PT, R48, RZ, PT ;  /* 0x000000ff3000720c */ /* 0x000fe20003f25270 */
[----:B------:R2:W5:Y:S01]  /*0730*/  @!P4 LDG.E R26, desc[UR8][R4.64+0x40] ;  /* 0x00004008041ac981 */ /* 0x000562000c1e1900 */
[----:B-1----:R-:W-:-:S03]  /*0740*/  UIADD3 UR7, UPT, UPT, UR4, 0x6, URZ ;  /* 0x0000000604077890 */ /* 0x002fc6000fffe0ff */
[----:B------:R2:W5:Y:S01]  /*0750*/  @!P5 LDG.E R27, desc[UR8][R4.64+0x44] ;  /* 0x00004408041bd981 */ /* 0x000562000c1e1900 */
[----:B------:R-:W-:-:S03]  /*0760*/  UIADD3 UR5, UPT, UPT, -UR4, UR5, URZ ;  /* 0x0000000504057290 */ /* 0x000fc6000fffe1ff */
[----:B------:R2:W5:Y:S04]  /*0770*/  @!P6 LDG.E R28, desc[UR8][R4.64+0x48] ;  /* 0x00004808041ce981 */ /* 0x000568000c1e1900 */
[----:B---3--:R-:W-:Y:S01]  /*0780*/  @!P1 LOP3.LUT R32, R11, 0x80000000, RZ, 0x3c, !PT ;  /* 0x800000000b209812 */ /* 0x008fe200078e3cff */
[----:B------:R2:W5:Y:S01]  /*0790*/  @!P1 LDG.E R13, desc[UR8][R4.64+0xc] ;  /* 0x00000c08040d9981 */ /* 0x000562000c1e1900 */
[----:B------:R-:W-:-:S13]  /*07a0*/  ISETP.NE.AND P1, PT, R49, RZ, PT ;  /* 0x000000ff3100720c */ /* 0x000fda0003f25270 */
[----:B------:R-:W-:Y:S01]  /*07b0*/  @!P1 LOP3.LUT R33, R34, 0x80000000, RZ, 0x3c, !PT ;  /* 0x8000000022219812 */ /* 0x000fe200078e3cff */
[----:B------:R2:W5:Y:S01]  /*07c0*/  @!P1 LDG.E R14, desc[UR8][R4.64+0x10] ;  /* 0x00001008040e9981 */ /* 0x000562000c1e1900 */
[----:B------:R-:W-:Y:S01]  /*07d0*/  ISETP.NE.AND P1, PT, R51, RZ, PT ;  /* 0x000000ff3300720c */ /* 0x000fe20003f25270 */
[----:B------:R-:W-:-:S12]  /*07e0*/  IMAD.MOV.U32 R34, RZ, RZ, RZ ;  /* 0x000000ffff227224 */ /* 0x000fd800078e00ff */
        /* <DEDUP_REMOVED lines=15> */
[----:B------:R-:W-:Y:S01]  /*08e0*/  IMAD.MOV.U32 R38, RZ, RZ, RZ ;  /* 0x000000ffff267224 */ /* 0x000fe200078e00ff */
[----:B------:R-:W-:-:S11]  /*08f0*/  ISETP.NE.AND P0, PT, R60, RZ, PT ;  /* 0x000000ff3c00720c */ /* 0x000fd60003f05270 */
[----:B------:R-:W-:Y:S01]  /*0900*/  @!P1 LOP3.LUT R38, R39, 0x80000000, RZ, 0x3c, !PT ;  /* 0x8000000027269812 */ /* 0x000fe200078e3cff */
[----:B------:R2:W5:Y:S01]  /*0910*/  @!P1 LDG.E R19, desc[UR8][R4.64+0x24] ;  /* 0x0000240804139981 */ /* 0x000562000c1e1900 */
[----:B------:R-:W-:Y:S01]  /*0920*/  ISETP.NE.AND P1, PT, R57, RZ, PT ;  /* 0x000000ff3900720c */ /* 0x000fe20003f25270 */
[----:B------:R-:W-:Y:S02]  /*0930*/  IMAD.MOV.U32 R39, RZ, RZ, RZ ;  /* 0x000000ffff277224 */ /* 0x000fe400078e00ff */
[----:B------:R2:W5:Y:S10]  /*0940*/  @!P0 LDG.E R21, desc[UR8][R4.64+0x2c] ;  /* 0x00002c0804158981 */ /* 0x000574000c1e1900 */
[----:B------:R-:W-:Y:S01]  /*0950*/  @!P1 LOP3.LUT R39, R40, 0x80000000, RZ, 0x3c, !PT ;  /* 0x8000000028279812 */ /* 0x000fe200078e3cff */
[----:B------:R-:W-:Y:S01]  /*0960*/  IMAD.MOV.U32 R40, RZ, RZ, RZ ;  /* 0x000000ffff287224 */ /* 0x000fe200078e00ff */
[----:B------:R2:W5:Y:S01]  /*0970*/  @!P1 LDG.E R20, desc[UR8][R4.64+0x28] ;  /* 0x0000280804149981 */ /* 0x000562000c1e1900 */
[----:B------:R-:W-:-:S02]  /*0980*/  @!P0 LOP3.LUT R40, R41, 0x80000000, RZ, 0x3c, !PT ;  /* 0x8000000029288812 */ /* 0x000fc400078e3cff */
[----:B------:R-:W-:Y:S02]  /*0990*/  ISETP.NE.AND P1, PT, R58, RZ, PT ;  /* 0x000000ff3a00720c */ /* 0x000fe40003f25270 */
[----:B------:R-:W-:Y:S01]  /*09a0*/  ISETP.NE.AND P0, PT, R59, RZ, PT ;  /* 0x000000ff3b00720c */ /* 0x000fe20003f05270 */
[----:B------:R-:W-:Y:S01]  /*09b0*/  IMAD.MOV.U32 R41, RZ, RZ, RZ ;  /* 0x000000ffff297224 */ /* 0x000fe200078e00ff */
[----:B------:R-:W-:Y:S02]  /*09c0*/  UMOV UR4, 0x400 ;  /* 0x0000040000047882 */ /* 0x000fe40000000000 */
[----:B0-----:R-:W-:-:S07]  /*09d0*/  ULEA UR4, UR6, UR4, 0x18 ;  /* 0x0000000406047291 */ /* 0x001fce000f8ec0ff */
[----:B------:R2:W5:Y:S02]  /*09e0*/  @!P1 LDG.E R23, desc[UR8][R4.64+0x34] ;  /* 0x0000340804179981 */ /* 0x000564000c1e1900 */
[----:B------:R-:W-:Y:S02]  /*09f0*/  @!P0 LOP3.LUT R41, R42, 0x80000000, RZ, 0x3c, !PT ;  /* 0x800000002a298812 */ /* 0x000fe400078e3cff */
[----:B------:R2:W5:Y:S01]  /*0a00*/  @!P0 LDG.E R22, desc[UR8][R4.64+0x30] ;  /* 0x0000300804168981 */ /* 0x000562000c1e1900 */
[----:B------:R-:W0:Y:S01]  /*0a10*/  S2R R42, SR_LANEID ;  /* 0x00000000002a7919 */ /* 0x000e220000000000 */
[----:B------:R-:W-:Y:S02]  /*0a20*/  CS2R R44, SRZ ;  /* 0x00000000002c7805 */ /* 0x000fe4000001ff00 */
[----:B------:R-:W-:Y:S02]  /*0a30*/  @!P3 LOP3.LUT R45, R47, 0x80000000, RZ, 0x3c, !PT ;  /* 0x800000002f2db812 */ /* 0x000fe400078e3cff */
[----:B------:R-:W-:-:S02]  /*0a40*/  LEA R47, R0, UR4, 0x2 ;  /* 0x00000004002f7c11 */ /* 0x000fc4000f8e10ff */
[----:B------:R-:W-:Y:S02]  /*0a50*/  SHF.R.U32.HI R124, RZ, 0x5, R0 ;  /* 0x00000005ff7c7819 */ /* 0x000fe40000011600 */
[----:B------:R-:W-:Y:S02]  /*0a60*/  CS2R R48, SRZ ;  /* 0x0000000000307805 */ /* 0x000fe4000001ff00 */
[----:B------:R-:W-:Y:S01]  /*0a70*/  @!P2 LOP3.LUT R44, R46, 0x80000000, RZ, 0x3c, !PT ;  /* 0x800000002e2ca812 */ /* 0x000fe200078e3cff */
[----:B------:R-:W-:Y:S02]  /*0a80*/  IMAD R51, R0, 0x80, R47 ;  /* 0x0000008000337824 */ /* 0x000fe400078e022f */
[----:B------:R-:W-:Y:S01]  /*0a90*/  IMAD.MOV.U32 R46, RZ, RZ, RZ ;  /* 0x000000ffff2e7224 */ /* 0x000fe200078e00ff */
[----:B------:R-:W-:Y:S01]  /*0aa0*/  @!P4 LOP3.LUT R46, R50, 0x80000000, RZ, 0x3c, !PT ;  /* 0x80000000322ec812 */ /* 0x000fe200078e3cff */
[----:B------:R-:W-:Y:S01]  /*0ab0*/  IMAD.MOV.U32 R43, RZ, RZ, RZ ;  /* 0x000000ffff2b7224 */ /* 0x000fe200078e00ff */
[----:B------:R-:W-:Y:S01]  /*0ac0*/  @!P1 LOP3.LUT R43, R62, 0x80000000, RZ, 0x3c, !PT ;  /* 0x800000003e2b9812 */ /* 0x000fe200078e3cff */
[----:B------:R-:W-:Y:S01]  /*0ad0*/  IMAD R53, R0, -0x38, R51 ;  /* 0xffffffc800357824 */ /* 0x000fe200078e0233 */
[----:B------:R-:W-:-:S02]  /*0ae0*/  @!P5 LOP3.LUT R48, R9, 0x80000000, RZ, 0x3c, !PT ;  /* 0x800000000930d812 */ /* 0x000fc400078e3cff */
[----:B------:R-:W-:Y:S02]  /*0af0*/  @!P6 LOP3.LUT R49, R52, 0x80000000, RZ, 0x3c, !PT ;  /* 0x800000003431e812 */ /* 0x000fe400078e3cff */
[----:B------:R-:W-:Y:S01]  /*0b00*/  LEA R50, R124, UR4, 0x2 ;  /* 0x000000047c327c11 */ /* 0x000fe2000f8e10ff */
[----:B--2---:R-:W-:Y:S06]  /*0b10*/  BAR.SYNC.DEFER_BLOCKING 0x0 ;  /* 0x0000000000007b1d */ /* 0x004fec0000010000 */
.L_x_208:
[----:B------:R-:W-:Y:S01]  /*0b20*/  UISETP.LT.AND UP0, UPT, UR5, 0x6, UPT ;  /* 0x000000060500788c */ /* 0x000fe2000bf01270 */
[----:B------:R-:W-:Y:S01]  /*0b30*/  STS [R47], RZ ;  /* 0x000000ff2f007388 */ /* 0x000fe20000000800 */
[----:B------:R-:W-:Y:S01]  /*0b40*/  UIADD3 UR6, UPT, UPT, UR7, -0x6, URZ ;  /* 0xfffffffa07067890 */ /* 0x000fe2000fffe0ff */
[----:B0-----:R-:W-:Y:S01]  /*0b50*/  ISETP.NE.AND P1, PT, R42, 0x1f, PT ;  /* 0x0000001f2a00780c */ /* 0x001fe20003f25270 */
[----:B------:R-:W-:Y:S01]  /*0b60*/  USEL UR4, UR5, 0x6, UP0 ;  /* 0x0000000605047887 */ /* 0x000fe20008000000 */
[----:B------:R-:W-:Y:S01]  /*0b70*/  STS [R47+0x400], RZ ;  /* 0x000400ff2f007388 */ /* 0x000fe20000000800 */
[C---:B------:R-:W-:Y:S01]  /*0b80*/  ISETP.NE.AND P2, PT, R124.reuse, 0x6, PT ;  /* 0x000000067c00780c */ /* 0x040fe20003f45270 */
[----:B------:R-:W-:Y:S01]  /*0b90*/  UISETP.GE.AND UP0, UPT, UR7, UR10, UPT ;  /* 0x0000000a0700728c */ /* 0x000fe2000bf06270 */
[----:B-1----:R-:W-:Y:S01]  /*0ba0*/  SHF.R.U32.HI R4, RZ, UR6, R29 ;  /* 0x00000006ff047c19 */ /* 0x002fe2000801161d */
[----:B------:R-:W-:Y:S01]  /*0bb0*/  UBMSK UR4, URZ, UR4 ;  /* 0x00000004ff04729b */ /* 0x000fe20008000000 */
[----:B------:R-:W-:Y:S01]  /*0bc0*/  STS [R47+0x800], RZ ;  /* 0x000800ff2f007388 */ /* 0x000fe20000000800 */
[----:B------:R-:W-:-:S03]  /*0bd0*/  ISETP.NE.AND P3, PT, R124, 0x7, PT ;  /* 0x000000077c00780c */ /* 0x000fc60003f65270 */
[----:B------:R-:W-:Y:S01]  /*0be0*/  STS [R47+0xc00], RZ ;  /* 0x000c00ff2f007388 */ /* 0x000fe20000000800 */
[----:B------:R-:W-:-:S03]  /*0bf0*/  LOP3.LUT R4, R4, UR4, RZ, 0xc0, !PT ;  /* 0x0000000404047c12 */ /* 0x000fc6000f8ec0ff */
[----:B------:R-:W-:Y:S02]  /*0c00*/  STS [R47+0x1000], RZ ;  /* 0x001000ff2f007388 */ /* 0x000fe40000000800 */
[----:B------:R-:W-:Y:S01]  /*0c10*/  IMAD.SHL.U32 R5, R4, 0x400, RZ ;  /* 0x0000040004057824 */ /* 0x000fe200078e00ff */
[----:B------:R-:W-:Y:S01]  /*0c20*/  SHF.R.U32.HI R4, RZ, 0x4, R4 ;  /* 0x00000004ff047819 */ /* 0x000fe20000011604 */
[----:B------:R-:W-:Y:S03]  /*0c30*/  STS [R47+0x1400], RZ ;  /* 0x001400ff2f007388 */ /* 0x000fe60000000800 */
[----:B------:R-:W-:Y:S01]  /*0c40*/  LOP3.LUT R54, R5, 0x7c00, RZ, 0xc, !PT ;  /* 0x00007c0005367812 */ /* 0x000fe200078e0cff */
[----:B------:R-:W-:Y:S01]  /*0c50*/  STS [R47+0x1800], RZ ;  /* 0x001800ff2f007388 */ /* 0x000fe20000000800 */
[----:B------:R-:W-:-:S03]  /*0c60*/  LOP3.LUT R4, R4, 0xffffffe, RZ, 0xc0, !PT ;  /* 0x0ffffffe04047812 */ /* 0x000fc600078ec0ff */
[----:B------:R-:W-:Y:S01]  /*0c70*/  STS [R47+0x1c00], RZ ;  /* 0x001c00ff2f007388 */ /* 0x000fe20000000800 */
[----:B------:R-:W-:Y:S02]  /*0c80*/  IADD3 R54, PT, PT, -R4, R47, R54 ;  /* 0x0000002f04367210 */ /* 0x000fe40007ffe136 */
[----:B------:R-:W-:Y:S01]  /*0c90*/  SHF.R.U32.HI R4, RZ, UR6, R30 ;  /* 0x00000006ff047c19 */ /* 0x000fe2000801161e */
[----:B------:R-:W-:Y:S03]  /*0ca0*/  STS [R47+0x2000], RZ ;  /* 0x002000ff2f007388 */ /* 0x000fe60000000800 */
[----:B------:R-:W-:Y:S01]  /*0cb0*/  LOP3.LUT R4, R4, UR4, RZ, 0xc0, !PT ;  /* 0x0000000404047c12 */ /* 0x000fe2000f8ec0ff */
[----:B------:R-:W-:Y:S04]  /*0cc0*/  STS [R47+0x2400], RZ ;  /* 0x002400ff2f007388 */ /* 0x000fe80000000800 */
[----:B------:R-:W-:Y:S01]  /*0cd0*/  STS [R47+0x2800], RZ ;  /* 0x002800ff2f007388 */ /* 0x000fe20000000800 */
[----:B------:R-:W-:Y:S01]  /*0ce0*/  IMAD.SHL.U32 R5, R4, 0x400, RZ ;  /* 0x0000040004057824 */ /* 0x000fe200078e00ff */
[----:B------:R-:W-:-:S02]  /*0cf0*/  SHF.R.U32.HI R4, RZ, 0x4, R4 ;  /* 0x00000004ff047819 */ /* 0x000fc40000011604 */
[----:B------:R-:W-:Y:S02]  /*0d00*/  STS [R47+0x2c00], RZ ;  /* 0x002c00ff2f007388 */ /* 0x000fe40000000800 */
[----:B------:R-:W-:Y:S02]  /*0d10*/  LOP3.LUT R56, R5, 0x7c00, RZ, 0xc, !PT ;  /* 0x00007c0005387812 */ /* 0x000fe400078e0cff */
        /* <DEDUP_REMOVED lines=32> */
[----:B------:R-:W0:Y:S02]  /*0f20*/  LDS.U16 R52, [R54+0x2] ;  /* 0x0000020036347984 */ /* 0x000e240000000400 */
[----:B0-----:R-:W-:-:S05]  /*0f30*/  VIADD R5, R52, 0x1 ;  /* 0x0000000134057836 */ /* 0x001fca0000000000 */
[----:B------:R0:W-:Y:S04]  /*0f40*/  STS.U16 [R54+0x2], R5 ;  /* 0x0000020536007388 */ /* 0x0001e80000000400 */
[----:B------:R-:W1:Y:S01]  /*0f50*/  LDS.U16 R57, [R56+0x2] ;  /* 0x0000020038397984 */ /* 0x000e620000000400 */
[----:B0-----:R-:W-:Y:S01]  /*0f60*/  IMAD.SHL.U32 R5, R4, 0x400, RZ ;  /* 0x0000040004057824 */ /* 0x001fe200078e00ff */
[----:B------:R-:W-:-:S04]  /*0f70*/  SHF.R.U32.HI R4, RZ, 0x4, R4 ;  /* 0x00000004ff047819 */ /* 0x000fc80000011604 */
[----:B------:R-:W-:Y:S02]  /*0f80*/  LOP3.LUT R60, R5, 0x7c00, RZ, 0xc, !PT ;  /* 0x00007c00053c7812 */ /* 0x000fe400078e0cff */
[----:B------:R-:W-:-:S04]  /*0f90*/  LOP3.LUT R4, R4, 0xffffffe, RZ, 0xc0, !PT ;  /* 0x0ffffffe04047812 */ /* 0x000fc800078ec0ff */
[----:B------:R-:W-:Y:S02]  /*0fa0*/  IADD3 R60, PT, PT, -R4, R47, R60 ;  /* 0x0000002f043c7210 */ /* 0x000fe40007ffe13c */
[----:B------:R-:W-:-:S04]  /*0fb0*/  SHF.R.U32.HI R4, RZ, UR6, R33 ;  /* 0x00000006ff047c19 */ /* 0x000fc80008011621 */
[----:B------:R-:W-:-:S05]  /*0fc0*/  LOP3.LUT R4, R4, UR4, RZ, 0xc0, !PT ;  /* 0x0000000404047c12 */ /* 0x000fca000f8ec0ff */
[----:B------:R-:W-:Y:S01]  /*0fd0*/  IMAD.SHL.U32 R6, R4, 0x400, RZ ;  /* 0x0000040004067824 */ /* 0x000fe200078e00ff */
[----:B------:R-:W-:-:S04]  /*0fe0*/  SHF.R.U32.HI R4, RZ, 0x4, R4 ;  /* 0x00000004ff047819 */ /* 0x000fc80000011604 */
[----:B------:R-:W-:Y:S02]  /*0ff0*/  LOP3.LUT R6, R6, 0x7c00, RZ, 0xc, !PT ;  /* 0x00007c0006067812 */ /* 0x000fe400078e0cff */
[----:B------:R-:W-:-:S04]  /*1000*/  LOP3.LUT R4, R4, 0xffffffe, RZ, 0xc0, !PT ;  /* 0x0ffffffe04047812 */ /* 0x000fc800078ec0ff */
[----:B------:R-:W-:Y:S01]  /*1010*/  IADD3 R62, PT, PT, -R4, R47, R6 ;  /* 0x0000002f043e7210 */ /* 0x000fe20007ffe106 */
[----:B-1----:R-:W-:Y:S01]  /*1020*/  VIADD R7, R57, 0x1 ;  /* 0x0000000139077836 */ /* 0x002fe20000000000 */
[----:B------:R-:W-:-:S04]  /*1030*/  SHF.R.U32.HI R4, RZ, UR6, R34 ;  /* 0x00000006ff047c19 */ /* 0x000fc80008011622 */
[----:B------:R-:W-:Y:S01]  /*1040*/  STS.U16 [R56+0x2], R7 ;  /* 0x0000020738007388 */ /* 0x000fe20000000400 */
[----:B------:R-:W-:-:S03]  /*1050*/  LOP3.LUT R4, R4, UR4, RZ, 0xc0, !PT ;  /* 0x0000000404047c12 */ /* 0x000fc6000f8ec0ff */
        /* <DEDUP_REMOVED lines=129> */
[----:B------:R-:W-:Y:S01]  /*1870*/  SHF.R.U32.HI R4, RZ, UR6, R49 ;  /* 0x00000006ff047c19 */ /* 0x000fe20008011631 */
[----:B------:R-:W0:Y:S03]  /*1880*/  S2UR UR6, SR_CgaCtaId ;  /* 0x00000000000679c3 */ /* 0x000e260000008800 */
[----:B------:R-:W-:Y:S01]  /*1890*/  LOP3.LUT R4, R4, UR4, RZ, 0xc0, !PT ;  /* 0x0000000404047c12 */ /* 0x000fe2000f8ec0ff */
[----:B------:R-:W-:-:S04]  /*18a0*/  UMOV UR4, 0x400 ;  /* 0x0000040000047882 */ /* 0x000fc80000000000 */
[----:B------:R-:W-:Y:S01]  /*18b0*/  IMAD.SHL.U32 R6, R4, 0x400, RZ ;  /* 0x0000040004067824 */ /* 0x000fe200078e00ff */
[----:B------:R-:W-:-:S04]  /*18c0*/  SHF.R.U32.HI R4, RZ, 0x4, R4 ;  /* 0x00000004ff047819 */ /* 0x000fc80000011604 */
[----:B------:R-:W-:Y:S02]  /*18d0*/  LOP3.LUT R6, R6, 0x7c00, RZ, 0xc, !PT ;  /* 0x00007c0006067812 */ /* 0x000fe400078e0cff */
[----:B------:R-:W-:-:S04]  /*18e0*/  LOP3.LUT R4, R4, 0xffffffe, RZ, 0xc0, !PT ;  /* 0x0ffffffe04047812 */ /* 0x000fc800078ec0ff */
[----:B------:R-:W-:Y:S01]  /*18f0*/  IADD3 R90, PT, PT, -R4, R47, R6 ;  /* 0x0000002f045a7210 */ /* 0x000fe20007ffe106 */
[----:B-1----:R-:W-:Y:S01]  /*1900*/  VIADD R7, R85, 0x1 ;  /* 0x0000000155077836 */ /* 0x002fe20000000000 */
[----:B0-----:R-:W-:-:S04]  /*1910*/  ULEA UR4, UR6, UR4, 0x18 ;  /* 0x0000000406047291 */ /* 0x001fc8000f8ec0ff */
[----:B------:R-:W-:Y:S04]  /*1920*/  STS.U16 [R84+0x2], R7 ;  /* 0x0000020754007388 */ /* 0x000fe80000000400 */
[----:B------:R-:W0:Y:S02]  /*1930*/  LDS.U16 R87, [R86+0x2] ;  /* 0x0000020056577984 */ /* 0x000e240000000400 */
[----:B0-----:R-:W-:-:S05]  /*1940*/  VIADD R5, R87, 0x1 ;  /* 0x0000000157057836 */ /* 0x001fca0000000000 */
[----:B------:R-:W-:Y:S04]  /*1950*/  STS.U16 [R86+0x2], R5 ;  /* 0x0000020556007388 */ /* 0x000fe80000000400 */
[----:B------:R-:W0:Y:S02]  /*1960*/  LDS.U16 R89, [R88+0x2] ;  /* 0x0000020058597984 */ /* 0x000e240000000400 */
[----:B0-----:R-:W-:-:S05]  /*1970*/  VIADD R7, R89, 0x1 ;  /* 0x0000000159077836 */ /* 0x001fca0000000000 */
[----:B------:R-:W-:Y:S04]  /*1980*/  STS.U16 [R88+0x2], R7 ;  /* 0x0000020758007388 */ /* 0x000fe80000000400 */
[----:B------:R-:W0:Y:S02]  /*1990*/  LDS.U16 R91, [R90+0x2] ;  /* 0x000002005a5b7984 */ /* 0x000e240000000400 */
[----:B0-----:R-:W-:-:S05]  /*19a0*/  VIADD R5, R91, 0x1 ;  /* 0x000000015b057836 */ /* 0x001fca0000000000 */
[----:B------:R-:W-:Y:S01]  /*19b0*/  STS.U16 [R90+0x2], R5 ;  /* 0x000002055a007388 */ /* 0x000fe20000000400 */
[----:B------:R-:W-:Y:S06]  /*19c0*/  BAR.SYNC.DEFER_BLOCKING 0x0 ;  /* 0x0000000000007b1d */ /* 0x000fec0000010000 */
[----:B------:R-:W-:Y:S04]  /*19d0*/  LDS R92, [R51] ;  /* 0x00000000335c7984 */ /* 0x000fe80000000800 */
[----:B------:R-:W0:Y:S04]  /*19e0*/  LDS R93, [R51+0x4] ;  /* 0x00000400335d7984 */ /* 0x000e280000000800 */
[----:B------:R-:W1:Y:S04]  /*19f0*/  LDS R94, [R51+0x8] ;  /* 0x00000800335e7984 */ /* 0x000e680000000800 */
[----:B------:R-:W2:Y:S04]  /*1a00*/  LDS R95, [R51+0xc] ;  /* 0x00000c00335f7984 */ /* 0x000ea80000000800 */
[----:B------:R-:W3:Y:S04]  /*1a10*/  LDS R96, [R51+0x10] ;  /* 0x0000100033607984 */ /* 0x000ee80000000800 */
[----:B------:R-:W4:Y:S04]  /*1a20*/  LDS R97, [R51+0x14] ;  /* 0x0000140033617984 */ /* 0x000f280000000800 */
[----:B------:R-:W4:Y:S04]  /*1a30*/  LDS R98, [R51+0x18] ;  /* 0x0000180033627984 */ /* 0x000f280000000800 */
[----:B------:R-:W4:Y:S04]  /*1a40*/  LDS R99, [R51+0x1c] ;  /* 0x00001c0033637984 */ /* 0x000f280000000800 */
[----:B------:R-:W4:Y:S04]  /*1a50*/  LDS R100, [R51+0x20] ;  /* 0x0000200033647984 */ /* 0x000f280000000800 */
[----:B------:R-:W4:Y:S04]  /*1a60*/  LDS R101, [R51+0x24] ;  /* 0x0000240033657984 */ /* 0x000f280000000800 */
[----:B------:R-:W4:Y:S04]  /*1a70*/  LDS R102, [R51+0x28] ;  /* 0x0000280033667984 */ /* 0x000f280000000800 */
[----:B------:R-:W4:Y:S01]  /*1a80*/  LDS R103, [R51+0x2c] ;  /* 0x00002c0033677984 */ /* 0x000f220000000800 */
[----:B0-----:R-:W-:-:S03]  /*1a90*/  IMAD.IADD R93, R92, 0x1, R93 ;  /* 0x000000015c5d7824 */ /* 0x001fc600078e025d */
[----:B------:R-:W0:Y:S01]  /*1aa0*/  LDS R104, [R51+0x30] ;  /* 0x0000300033687984 */ /* 0x000e220000000800 */
[----:B-1----:R-:W-:-:S03]  /*1ab0*/  IMAD.IADD R94, R94, 0x1, R93 ;  /* 0x000000015e5e7824 */ /* 0x002fc600078e025d */
[----:B------:R-:W1:Y:S01]  /*1ac0*/  LDS R105, [R51+0x34] ;  /* 0x0000340033697984 */ /* 0x000e620000000800 */
[----:B--2---:R-:W-:-:S03]  /*1ad0*/  IMAD.IADD R95, R95, 0x1, R94 ;  /* 0x000000015f5f7824 */ /* 0x004fc600078e025e */
[----:B------:R-:W2:Y:S01]  /*1ae0*/  LDS R106, [R51+0x38] ;  /* 0x00003800336a7984 */ /* 0x000ea20000000800 */
[----:B---3--:R-:W-:-:S03]  /*1af0*/  IMAD.IADD R96, R96, 0x1, R95 ;  /* 0x0000000160607824 */ /* 0x008fc600078e025f */
[----:B------:R-:W3:Y:S01]  /*1b00*/  LDS R107, [R51+0x3c] ;  /* 0x00003c00336b7984 */ /* 0x000ee20000000800 */
[----:B----4-:R-:W-:-:S03]  /*1b10*/  IMAD.IADD R97, R97, 0x1, R96 ;  /* 0x0000000161617824 */ /* 0x010fc600078e0260 */
[----:B------:R-:W4:Y:S01]  /*1b20*/  LDS R108, [R51+0x40] ;  /* 0x00004000336c7984 */ /* 0x000f220000000800 */
[----:B------:R-:W-:-:S03]  /*1b30*/  IMAD.IADD R98, R98, 0x1, R97 ;  /* 0x0000000162627824 */ /* 0x000fc600078e0261 */
        /* <DEDUP_REMOVED lines=31> */
[----:B------:R-:W-:-:S04]  /*1d30*/  IMAD.IADD R114, R114, 0x1, R113 ;  /* 0x0000000172727824 */ /* 0x000fc800078e0271 */
[----:B0-----:R-:W-:-:S04]  /*1d40*/  IMAD.IADD R115, R115, 0x1, R114 ;  /* 0x0000000173737824 */ /* 0x001fc800078e0272 */
[----:B-1----:R-:W-:-:S04]  /*1d50*/  IMAD.IADD R116, R116, 0x1, R115 ;  /* 0x0000000174747824 */ /* 0x002fc800078e0273 */
[----:B--2---:R-:W-:-:S04]  /*1d60*/  IMAD.IADD R117, R117, 0x1, R116 ;  /* 0x0000000175757824 */ /* 0x004fc800078e0274 */
[----:B---3--:R-:W-:-:S04]  /*1d70*/  IMAD.IADD R118, R118, 0x1, R117 ;  /* 0x0000000176767824 */ /* 0x008fc800078e0275 */
[----:B----4-:R-:W-:-:S04]  /*1d80*/  IMAD.IADD R119, R119, 0x1, R118 ;  /* 0x0000000177777824 */ /* 0x010fc800078e0276 */
[----:B------:R-:W-:-:S04]  /*1d90*/  IMAD.IADD R120, R120, 0x1, R119 ;  /* 0x0000000178787824 */ /* 0x000fc800078e0277 */
[----:B------:R-:W-:-:S04]  /*1da0*/  IMAD.IADD R121, R121, 0x1, R120 ;  /* 0x0000000179797824 */ /* 0x000fc800078e0278 */
[----:B------:R-:W-:-:S04]  /*1db0*/  IMAD.IADD R122, R122, 0x1, R121 ;  /* 0x000000017a7a7824 */ /* 0x000fc800078e0279 */
[----:B------:R-:W-:-:S04]  /*1dc0*/  IMAD.IADD R123, R123, 0x1, R122 ;  /* 0x000000017b7b7824 */ /* 0x000fc800078e027a */
[----:B------:R-:W-:-:S05]  /*1dd0*/  IMAD.IADD R125, R4, 0x1, R123 ;  /* 0x00000001047d7824 */ /* 0x000fca00078e027b */
        /* <DEDUP_REMOVED lines=8> */
[----:B------:R-:W0:Y:S02]  /*1e60*/  SHFL.UP P0, R126, R127, 0x10, RZ ;  /* 0x060000007f7e7989 */ /* 0x000e2400000000ff */
[----:B0-----:R-:W-:Y:S01]  /*1e70*/  @P0 IMAD.IADD R126, R127, 0x1, R126 ;  /* 0x000000017f7e0824 */ /* 0x001fe200078e027e */
[----:B------:R-:W-:-:S03]  /*1e80*/  ISETP.NE.AND P0, PT, R124, 0x1, PT ;  /* 0x000000017c00780c */ /* 0x000fc60003f05270 */
[----:B------:R-:W-:Y:S01]  /*1e90*/  IMAD.IADD R125, R126, 0x1, -R125 ;  /* 0x000000017e7d7824 */ /* 0x000fe200078e0a7d */
[----:B------:R-:W-:Y:S01]  /*1ea0*/  @!P1 STS [R50+0x8400], R126 ;  /* 0x0084007e32009388 */ /* 0x000fe20000000800 */
[----:B------:R-:W-:Y:S01]  /*1eb0*/  BAR.SYNC.DEFER_BLOCKING 0x0 ;  /* 0x0000000000007b1d */ /* 0x000fe20000010000 */
[----:B------:R-:W-:-:S05]  /*1ec0*/  ISETP.NE.AND P1, PT, R124, 0x4, PT ;  /* 0x000000047c00780c */ /* 0x000fca0003f25270 */
[----:B------:R-:W0:Y:S04]  /*1ed0*/  LDS.128 R4, [UR4+0x8400] ;  /* 0x00840004ff047984 */ /* 0x000e280008000c00 */
[----:B------:R-:W1:Y:S01]  /*1ee0*/  LDS.128 R8, [UR4+0x8410] ;  /* 0x00841004ff087984 */ /* 0x000e620008000c00 */
[C---:B0-----:R-:W-:Y:S01]  /*1ef0*/  SEL R55, R4.reuse, R55, !P0 ;  /* 0x0000003704377207 */ /* 0x041fe20004000000 */
[----:B------:R-:W-:Y:S01]  /*1f00*/  IMAD.IADD R5, R4, 0x1, R5 ;  /* 0x0000000104057824 */ /* 0x000fe200078e0205 */
[----:B------:R-:W-:-:S03]  /*1f10*/  ISETP.NE.AND P0, PT, R124, 0x2, PT ;  /* 0x000000027c00780c */ /* 0x000fc60003f05270 */
[----:B------:R-:W-:Y:S01]  /*1f20*/  IMAD.IADD R6, R6, 0x1, R5 ;  /* 0x0000000106067824 */ /* 0x000fe200078e0205 */
[----:B------:R-:W-:Y:S02]  /*1f30*/  SEL R55, R5, R55, !P0 ;  /* 0x0000003705377207 */ /* 0x000fe40004000000 */
[----:B------:R-:W-:Y:S01]  /*1f40*/  ISETP.NE.AND P0, PT, R124, 0x3, PT ;  /* 0x000000037c00780c */ /* 0x000fe20003f05270 */
[----:B------:R-:W-:-:S03]  /*1f50*/  IMAD.IADD R7, R7, 0x1, R6 ;  /* 0x0000000107077824 */ /* 0x000fc600078e0206 */
[----:B------:R-:W-:Y:S01]  /*1f60*/  SEL R55, R6, R55, !P0 ;  /* 0x0000003706377207 */ /* 0x000fe20004000000 */
[C---:B-1----:R-:W-:Y:S01]  /*1f70*/  IMAD.IADD R8, R7.reuse, 0x1, R8 ;  /* 0x0000000107087824 */ /* 0x042fe200078e0208 */
[----:B------:R-:W-:Y:S02]  /*1f80*/  ISETP.NE.AND P0, PT, R124, 0x5, PT ;  /* 0x000000057c00780c */ /* 0x000fe40003f05270 */
[----:B------:R-:W-:Y:S01]  /*1f90*/  SEL R55, R7, R55, !P1 ;  /* 0x0000003707377207 */ /* 0x000fe20004800000 */
[----:B------:R-:W-:Y:S01]  /*1fa0*/  IMAD.IADD R9, R9, 0x1, R8 ;  /* 0x0000000109097824 */ /* 0x000fe200078e0208 */
[----:B------:R-:W-:Y:S02]  /*1fb0*/  ISETP.NE.AND P1, PT, R42, RZ, PT ;  /* 0x000000ff2a00720c */ /* 0x000fe40003f25270 */
[----:B------:R-:W-:Y:S01]  /*1fc0*/  SEL R55, R8, R55, !P0 ;  /* 0x0000003708377207 */ /* 0x000fe20004000000 */
[----:B------:R-:W-:Y:S01]  /*1fd0*/  IMAD.IADD R10, R10, 0x1, R9 ;  /* 0x000000010a0a7824 */ /* 0x000fe200078e0209 */
[----:B------:R-:W-:-:S02]  /*1fe0*/  ISETP.GT.U32.AND P0, PT, R0, 0x1f, PT ;  /* 0x0000001f0000780c */ /* 0x000fc40003f04070 */
[----:B------:R-:W-:Y:S01]  /*1ff0*/  SEL R55, R9, R55, !P2 ;  /* 0x0000003709377207 */ /* 0x000fe20005000000 */
[----:B------:R-:W-:Y:S01]  /*2000*/  IMAD.IADD R11, R11, 0x1, R10 ;  /* 0x000000010b0b7824 */ /* 0x000fe200078e020a */
[----:B------:R-:W-:Y:S02]  /*2010*/  ISETP.GT.U32.OR P2, PT, R0, 0x1f, P1 ;  /* 0x0000001f0000780c */ /* 0x000fe40000f44470 */
[----:B------:R-:W-:Y:S02]  /*2020*/  SEL R4, R125, RZ, P1 ;  /* 0x000000ff7d047207 */ /* 0x000fe40000800000 */
[----:B------:R-:W-:-:S05]  /*2030*/  SEL R55, R10, R55, !P3 ;  /* 0x000000370a377207 */ /* 0x000fca0005800000 */
[----:B------:R-:W-:Y:S01]  /*2040*/  @P0 IMAD.IADD R125, R55, 0x1, R4 ;  /* 0x00000001377d0824 */ /* 0x000fe200078e0204 */
[----:B------:R-:W-:-:S03]  /*2050*/  ISETP.NE.AND P0, PT, R0, RZ, PT ;  /* 0x000000ff0000720c */ /* 0x000fc60003f05270 */
[----:B------:R-:W-:-:S05]  /*2060*/  @!P2 IMAD.U32 R125, R11, 0x10000, RZ ;  /* 0x000100000b7da824 */ /* 0x000fca00078e00ff */
[----:B------:R-:W-:Y:S01]  /*2070*/  @!P2 STS [UR4+0x8428], R125 ;  /* 0x0084287dff00a988 */ /* 0x000fe20008000804 */
[----:B------:R-:W-:Y:S06]  /*2080*/  BAR.SYNC.DEFER_BLOCKING 0x0 ;  /* 0x0000000000007b1d */ /* 0x000fec0000010000 */
[----:B------:R-:W0:Y:S02]  /*2090*/  LDS R4, [UR4+0x8428] ;  /* 0x00842804ff047984 */ /* 0x000e240008000800 */
[----:B0-----:R-:W-:-:S05]  /*20a0*/  SEL R4, R4, RZ, P0 ;  /* 0x000000ff04047207 */ /* 0x001fca0000000000 */
[----:B------:R-:W-:-:S04]  /*20b0*/  IMAD.IADD R4, R4, 0x1, R125 ;  /* 0x0000000104047824 */ /* 0x000fc800078e027d */
[--C-:B------:R-:W-:Y:S01]  /*20c0*/  IMAD.IADD R92, R92, 0x1, R4.reuse ;  /* 0x000000015c5c7824 */ /* 0x100fe200078e0204 */
[----:B------:R-:W-:Y:S01]  /*20d0*/  STS [R51], R4 ;  /* 0x0000000433007388 */ /* 0x000fe20000000800 */
[--C-:B------:R-:W-:Y:S02]  /*20e0*/  IMAD.IADD R6, R93, 0x1, R4.reuse ;  /* 0x000000015d067824 */ /* 0x100fe400078e0204 */
[--C-:B------:R-:W-:Y:S01]  /*20f0*/  IMAD.IADD R94, R94, 0x1, R4.reuse ;  /* 0x000000015e5e7824 */ /* 0x100fe200078e0204 */
[----:B------:R-:W-:Y:S01]  /*2100*/  STS [R51+0x4], R92 ;  /* 0x0000045c33007388 */ /* 0x000fe20000000800 */
[--C-:B------:R-:W-:Y:S02]  /*2110*/  IMAD.IADD R8, R95, 0x1, R4.reuse ;  /* 0x000000015f087824 */ /* 0x100fe400078e0204 */
[--C-:B------:R-:W-:Y:S01]  /*2120*/  IMAD.IADD R96, R96, 0x1, R4.reuse ;  /* 0x0000000160607824 */ /* 0x100fe200078e0204 */
[----:B------:R-:W-:Y:S01]  /*2130*/  STS [R51+0x8], R6 ;  /* 0x0000080633007388 */ /* 0x000fe20000000800 */
[----:B------:R-:W-:-:S02]  /*2140*/  IMAD.IADD R10, R97, 0x1, R4 ;  /* 0x00000001610a7824 */ /* 0x000fc400078e0204 */
[--C-:B------:R-:W-:Y:S01]  /*2150*/  IMAD.IADD R98, R98, 0x1, R4.reuse ;  /* 0x0000000162627824 */ /* 0x100fe200078e0204 */
[----:B------:R-:W-:Y:S01]  /*2160*/  STS [R51+0xc], R94 ;  /* 0x00000c5e33007388 */ /* 0x000fe20000000800 */
        /* <DEDUP_REMOVED lines=36> */
[----:B------:R-:W-:-:S03]  /*23b0*/  IMAD.IADD R150, R123, 0x1, R4 ;  /* 0x000000017b967824 */ /* 0x000fc600078e0204 */
[----:B------:R-:W-:Y:S04]  /*23c0*/  STS [R51+0x40], R134 ;  /* 0x0000408633007388 */ /* 0x000fe80000000800 */
        /* <DEDUP_REMOVED lines=15> */
[----:B------:R-:W-:Y:S01]  /*24c0*/  STS [R51+0x80], R150 ;  /* 0x0000809633007388 */ /* 0x000fe20000000800 */
[----:B------:R-:W-:Y:S06]  /*24d0*/  BAR.SYNC.DEFER_BLOCKING 0x0 ;  /* 0x0000000000007b1d */ /* 0x000fec0000010000 */
[----:B------:R-:W0:Y:S04]  /*24e0*/  LDS.U16 R5, [R54+0x2] ;  /* 0x0000020036057984 */ /* 0x000e280000000400 */
[----:B------:R-:W1:Y:S04]  /*24f0*/  LDS.U16 R56, [R56+0x2] ;  /* 0x0000020038387984 */ /* 0x000e680000000400 */
[----:B------:R-:W2:Y:S04]  /*2500*/  LDS.U16 R58, [R58+0x2] ;  /* 0x000002003a3a7984 */ /* 0x000ea80000000400 */
[----:B------:R-:W3:Y:S04]  /*2510*/  LDS.U16 R60, [R60+0x2] ;  /* 0x000002003c3c7984 */ /* 0x000ee80000000400 */
[----:B------:R-:W4:Y:S04]  /*2520*/  LDS.U16 R62, [R62+0x2] ;  /* 0x000002003e3e7984 */ /* 0x000f280000000400 */
[----:B------:R-:W4:Y:S04]  /*2530*/  LDS.U16 R64, [R64+0x2] ;  /* 0x0000020040407984 */ /* 0x000f280000000400 */
[----:B------:R-:W4:Y:S04]  /*2540*/  LDS.U16 R66, [R66+0x2] ;  /* 0x0000020042427984 */ /* 0x000f280000000400 */
[----:B------:R-:W4:Y:S04]  /*2550*/  LDS.U16 R68, [R68+0x2] ;  /* 0x0000020044447984 */ /* 0x000f280000000400 */
[----:B------:R-:W4:Y:S04]  /*2560*/  LDS.U16 R70, [R70+0x2] ;  /* 0x0000020046467984 */ /* 0x000f280000000400 */
[----:B------:R-:W4:Y:S04]  /*2570*/  LDS.U16 R72, [R72+0x2] ;  /* 0x0000020048487984 */ /* 0x000f280000000400 */
[----:B------:R-:W4:Y:S01]  /*2580*/  LDS.U16 R74, [R74+0x2] ;  /* 0x000002004a4a7984 */ /* 0x000f220000000400 */
[----:B0-----:R-:W-:-:S03]  /*2590*/  IMAD.IADD R5, R52, 0x1, R5 ;  /* 0x0000000134057824 */ /* 0x001fc600078e0205 */
[----:B------:R-:W0:Y:S01]  /*25a0*/  LDS.U16 R76, [R76+0x2] ;  /* 0x000002004c4c7984 */ /* 0x000e220000000400 */
[----:B-1----:R-:W-:-:S03]  /*25b0*/  IMAD.IADD R56, R57, 0x1, R56 ;  /* 0x0000000139387824 */ /* 0x002fc600078e0238 */
[----:B------:R-:W1:Y:S01]  /*25c0*/  LDS.U16 R78, [R78+0x2] ;  /* 0x000002004e4e7984 */ /* 0x000e620000000400 */
[----:B--2---:R-:W-:-:S03]  /*25d0*/  IMAD.IADD R58, R59, 0x1, R58 ;  /* 0x000000013b3a7824 */ /* 0x004fc600078e023a */
[----:B------:R-:W2:Y:S01]  /*25e0*/  LDS.U16 R80, [R80+0x2] ;  /* 0x0000020050507984 */ /* 0x000ea20000000400 */
[----:B---3--:R-:W-:-:S03]  /*25f0*/  IMAD.IADD R60, R61, 0x1, R60 ;  /* 0x000000013d3c7824 */ /* 0x008fc600078e023c */
[----:B------:R-:W3:Y:S01]  /*2600*/  LDS.U16 R82, [R82+0x2] ;  /* 0x0000020052527984 */ /* 0x000ee20000000400 */
[----:B----4-:R-:W-:-:S03]  /*2610*/  IMAD.IADD R62, R63, 0x1, R62 ;  /* 0x000000013f3e7824 */ /* 0x010fc600078e023e */
[----:B------:R-:W4:Y:S01]  /*2620*/  LDS.U16 R84, [R84+0x2] ;  /* 0x0000020054547984 */ /* 0x000f220000000400 */
[----:B------:R-:W-:-:S03]  /*2630*/  IMAD.IADD R64, R65, 0x1, R64 ;  /* 0x0000000141407824 */ /* 0x000fc600078e0240 */
[----:B------:R-:W4:Y:S01]  /*2640*/  LDS.U16 R86, [R86+0x2] ;  /* 0x0000020056567984 */ /* 0x000f220000000400 */
[----:B------:R-:W-:-:S03]  /*2650*/  IMAD.IADD R66, R67, 0x1, R66 ;  /* 0x0000000143427824 */ /* 0x000fc600078e0242 */
[----:B------:R-:W4:Y:S01]  /*2660*/  LDS.U16 R88, [R88+0x2] ;  /* 0x0000020058587984 */ /* 0x000f220000000400 */
[----:B------:R-:W-:-:S03]  /*2670*/  IMAD.IADD R68, R69, 0x1, R68 ;  /* 0x0000000145447824 */ /* 0x000fc600078e0244 */
[----:B------:R-:W4:Y:S01]  /*2680*/  LDS.U16 R90, [R90+0x2] ;  /* 0x000002005a5a7984 */ /* 0x000f220000000400 */
[----:B------:R-:W-:Y:S02]  /*2690*/  IMAD.IADD R70, R71, 0x1, R70 ;  /* 0x0000000147467824 */ /* 0x000fe400078e0246 */
[----:B------:R-:W-:Y:S02]  /*26a0*/  IMAD.IADD R72, R73, 0x1, R72 ;  /* 0x0000000149487824 */ /* 0x000fe400078e0248 */
[----:B------:R-:W-:Y:S02]  /*26b0*/  IMAD.IADD R74, R75, 0x1, R74 ;  /* 0x000000014b4a7824 */ /* 0x000fe400078e024a */
[----:B0-----:R-:W-:Y:S02]  /*26c0*/  IMAD.IADD R76, R77, 0x1, R76 ;  /* 0x000000014d4c7824 */ /* 0x001fe400078e024c */
[----:B-1----:R-:W-:Y:S02]  /*26d0*/  IMAD.IADD R78, R79, 0x1, R78 ;  /* 0x000000014f4e7824 */ /* 0x002fe400078e024e */
[----:B--2---:R-:W-:-:S02]  /*26e0*/  IMAD.IADD R80, R81, 0x1, R80 ;  /* 0x0000000151507824 */ /* 0x004fc400078e0250 */
[----:B---3--:R-:W-:Y:S02]  /*26f0*/  IMAD.IADD R82, R83, 0x1, R82 ;  /* 0x0000000153527824 */ /* 0x008fe400078e0252 */
[----:B----4-:R-:W-:Y:S02]  /*2700*/  IMAD.IADD R84, R85, 0x1, R84 ;  /* 0x0000000155547824 */ /* 0x010fe400078e0254 */
[----:B------:R-:W-:Y:S02]  /*2710*/  IMAD.IADD R86, R87, 0x1, R86 ;  /* 0x0000000157567824 */ /* 0x000fe400078e0256 */
[----:B------:R-:W-:Y:S02]  /*2720*/  IMAD.IADD R88, R89, 0x1, R88 ;  /* 0x0000000159587824 */ /* 0x000fe400078e0258 */
[----:B------:R-:W-:Y:S01]  /*2730*/  IMAD.IADD R90, R91, 0x1, R90 ;  /* 0x000000015b5a7824 */ /* 0x000fe200078e025a */
[----:B------:R-:W-:Y:S06]  /*2740*/  BAR.SYNC.DEFER_BLOCKING 0x0 ;  /* 0x0000000000007b1d */ /* 0x000fec0000010000 */
[----:B------:R-:W-:Y:S05]  /*2750*/  BRA.U UP0, `(.L_x_207) ;  /* 0x0000000500987547 */ /* 0x000fea000b800000 */
[----:B------:R-:W-:Y:S01]  /*2760*/  LEA R4, R5, UR4, 0x2 ;  /* 0x0000000405047c11 */ /* 0x000fe2000f8e10ff */
[----:B------:R-:W-:Y:S01]  /*2770*/  UIADD3 UR7, UPT, UPT, UR7, 0x6, URZ ;  /* 0x0000000607077890 */ /* 0x000fe2000fffe0ff */
[----:B------:R-:W-:Y:S01]  /*2780*/  LEA R5, R56, UR4, 0x2 ;  /* 0x0000000438057c11 */ /* 0x000fe2000f8e10ff */
[----:B------:R-:W-:Y:S01]  /*2790*/  UIADD3 UR5, UPT, UPT, UR5, -0x6, URZ ;  /* 0xfffffffa05057890 */ /* 0x000fe2000fffe0ff */
[----:B------:R-:W-:Y:S01]  /*27a0*/  LEA R6, R58, UR4, 0x2 ;  /* 0x000000043a067c11 */ /* 0x000fe2000f8e10ff */
[----:B------:R1:W-:Y:S01]  /*27b0*/  STS [R4], R29 ;  /* 0x0000001d04007388 */ /* 0x0003e20000000800 */
[----:B------:R-:W-:Y:S02]  /*27c0*/  LEA R7, R60, UR4, 0x2 ;  /* 0x000000043c077c11 */ /* 0x000fe4000f8e10ff */
[----:B------:R-:W-:Y:S01]  /*27d0*/  LEA R8, R62, UR4, 0x2 ;  /* 0x000000043e087c11 */ /* 0x000fe2000f8e10ff */
[----:B------:R1:W-:Y:S01]  /*27e0*/  STS [R5], R30 ;  /* 0x0000001e05007388 */ /* 0x0003e20000000800 */
[----:B------:R-:W-:-:S02]  /*27f0*/  LEA R9, R64, UR4, 0x2 ;  /* 0x0000000440097c11 */ /* 0x000fc4000f8e10ff */
[----:B------:R-:W-:Y:S01]  /*2800*/  LEA R10, R66, UR4, 0x2 ;  /* 0x00000004420a7c11 */ /* 0x000fe2000f8e10ff */
[----:B------:R1:W-:Y:S01]  /*2810*/  STS [R6], R31 ;  /* 0x0000001f06007388 */ /* 0x0003e20000000800 */
[----:B------:R-:W-:Y:S02]  /*2820*/  LEA R11, R68, UR4, 0x2 ;  /* 0x00000004440b7c11 */ /* 0x000fe4000f8e10ff */
        /* <DEDUP_REMOVED lines=16> */
[----:B------:R1:W-:Y:S04]  /*2930*/  STS [R52], R37 ;  /* 0x0000002534007388 */ /* 0x0003e80000000800 */
        /* <DEDUP_REMOVED lines=9> */
[----:B------:R1:W-:Y:S01]  /*29d0*/  STS [R64], R49 ;  /* 0x0000003140007388 */ /* 0x0003e20000000800 */
[----:B------:R-:W-:Y:S06]  /*29e0*/  BAR.SYNC.DEFER_BLOCKING 0x0 ;  /* 0x0000000000007b1d */ /* 0x000fec0000010000 */
[----:B------:R1:W2:Y:S04]  /*29f0*/  LDS R29, [R53] ;  /* 0x00000000351d7984 */ /* 0x0002a80000000800 */
[----:B------:R1:W3:Y:S04]  /*2a00*/  LDS R30, [R53+0x4] ;  /* 0x00000400351e7984 */ /* 0x0002e80000000800 */
[----:B------:R1:W4:Y:S04]  /*2a10*/  LDS R31, [R53+0x8] ;  /* 0x00000800351f7984 */ /* 0x0003280000000800 */
[----:B------:R1:W0:Y:S04]  /*2a20*/  LDS R32, [R53+0xc] ;  /* 0x00000c0035207984 */ /* 0x0002280000000800 */
        /* <DEDUP_REMOVED lines=14> */
[----:B------:R1:W0:Y:S01]  /*2b10*/  LDS R49, [R53+0x48] ;  /* 0x0000480035317984 */ /* 0x0002220000000800 */
[----:B------:R-:W-:Y:S06]  /*2b20*/  BAR.SYNC.DEFER_BLOCKING 0x0 ;  /* 0x0000000000007b1d */ /* 0x000fec0000010000 */
[----:B-----5:R1:W-:Y:S04]  /*2b30*/  STS [R4], R2 ;  /* 0x0000000204007388 */ /* 0x0203e80000000800 */
        /* <DEDUP_REMOVED lines=19> */
[----:B------:R1:W0:Y:S04]  /*2c70*/  LDS R2, [R53] ;  /* 0x0000000035027984 */ /* 0x0002280000000800 */
        /* <DEDUP_REMOVED lines=19> */
[----:B--234-:R-:W-:Y:S05]  /*2db0*/  BRA `(.L_x_208) ;  /* 0xffffffdc00587947 */ /* 0x01cfea000383ffff */
.L_x_207:
[----:B------:R-:W-:Y:S01]  /*2dc0*/  LEA R5, R5, UR4, 0x2 ;  /* 0x0000000405057c11 */ /* 0x000fe2000f8e10ff */
[----:B------:R-:W-:Y:S01]  /*2dd0*/  IMAD R53, R0, -0x48, R53 ;  /* 0xffffffb800357824 */ /* 0x000fe200078e0235 */
[----:B------:R-:W-:Y:S01]  /*2de0*/  LEA R56, R56, UR4, 0x2 ;  /* 0x0000000438387c11 */ /* 0x000fe2000f8e10ff */
[----:B------:R-:W0:Y:S01]  /*2df0*/  LDCU.64 UR6, c[0x0][0x3a0] ;  /* 0x00007400ff0677ac */ /* 0x000e220008000a00 */
[----:B------:R-:W-:Y:S01]  /*2e00*/  LEA R58, R58, UR4, 0x2 ;  /* 0x000000043a3a7c11 */ /* 0x000fe2000f8e10ff */
[----:B------:R-:W-:Y:S01]  /*2e10*/  STS [R5], R29 ;  /* 0x0000001d05007388 */ /* 0x000fe20000000800 */
[----:B------:R-:W-:Y:S02]  /*2e20*/  LEA R60, R60, UR4, 0x2 ;  /* 0x000000043c3c7c11 */ /* 0x000fe4000f8e10ff */
[----:B------:R-:W-:Y:S01]  /*2e30*/  LEA R62, R62, UR4, 0x2 ;  /* 0x000000043e3e7c11 */ /* 0x000fe2000f8e10ff */
[----:B------:R-:W-:Y:S01]  /*2e40*/  STS [R56], R30 ;  /* 0x0000001e38007388 */ /* 0x000fe20000000800 */
[----:B------:R-:W-:-:S02]  /*2e50*/  LEA R64, R64, UR4, 0x2 ;  /* 0x0000000440407c11 */ /* 0x000fc4000f8e10ff */
[----:B------:R-:W-:Y:S01]  /*2e60*/  LEA R66, R66, UR4, 0x2 ;  /* 0x0000000442427c11 */ /* 0x000fe2000f8e10ff */
[----:B------:R-:W-:Y:S01]  /*2e70*/  STS [R58], R31 ;  /* 0x0000001f3a007388 */ /* 0x000fe20000000800 */
[----:B------:R-:W-:Y:S02]  /*2e80*/  LEA R68, R68, UR4, 0x2 ;  /* 0x0000000444447c11 */ /* 0x000fe4000f8e10ff */
[----:B------:R-:W-:Y:S01]  /*2e90*/  LEA R70, R70, UR4, 0x2 ;  /* 0x0000000446467c11 */ /* 0x000fe2000f8e10ff */
[----:B------:R-:W-:Y:S01]  /*2ea0*/  STS [R60], R32 ;  /* 0x000000203c007388 */ /* 0x000fe20000000800 */
[----:B------:R-:W-:Y:S02]  /*2eb0*/  LEA R72, R72, UR4, 0x2 ;  /* 0x0000000448487c11 */ /* 0x000fe4000f8e10ff */
[----:B------:R-:W-:Y:S01]  /*2ec0*/  LEA R74, R74, UR4, 0x2 ;  /* 0x000000044a4a7c11 */ /* 0x000fe2000f8e10ff */
[----:B------:R-:W-:Y:S01]  /*2ed0*/  STS [R62], R33 ;  /* 0x000000213e007388 */ /* 0x000fe20000000800 */
[----:B------:R-:W-:Y:S01]  /*2ee0*/  LEA R76, R76, UR4, 0x2 ;  /* 0x000000044c4c7c11 */ /* 0x000fe2000f8e10ff */
[----:B0-----:R-:W-:Y:S01]  /*2ef0*/  IMAD.U32 R4, RZ, RZ, UR7 ;  /* 0x00000007ff047e24 */ /* 0x001fe2000f8e00ff */
        /* <DEDUP_REMOVED lines=11> */
[----:B------:R-:W-:-:S03]  /*2fb0*/  ISETP.LT.U32.AND P2, PT, R0, UR6, PT ;  /* 0x0000000600007c0c */ /* 0x000fc6000bf41070 */
[----:B------:R-:W-:Y:S01]  /*2fc0*/  STS [R72], R38 ;  /* 0x0000002648007388 */ /* 0x000fe20000000800 */
[----:B------:R-:W-:-:S03]  /*2fd0*/  ISETP.GT.U32.AND.EX P2, PT, R4, RZ, PT, P2 ;  /* 0x000000ff0400720c */ /* 0x000fc60003f44120 */
[----:B------:R-:W-:Y:S04]  /*2fe0*/  STS [R74], R39 ;  /* 0x000000274a007388 */ /* 0x000fe80000000800 */
[----:B------:R-:W-:Y:S04]  /*2ff0*/  STS [R76], R40 ;  /* 0x000000284c007388 */ /* 0x000fe80000000800 */
[----:B------:R-:W-:Y:S04]  /*3000*/  STS [R78], R41 ;  /* 0x000000294e007388 */ /* 0x000fe80000000800 */
[----:B------:R-:W-:Y:S04]  /*3010*/  STS [R80], R43 ;  /* 0x0000002b50007388 */ /* 0x000fe80000000800 */
[----:B------:R-:W-:Y:S04]  /*3020*/  STS [R47], R44 ;  /* 0x0000002c2f007388 */ /* 0x000fe80000000800 */
[----:B------:R-:W-:Y:S04]  /*3030*/  STS [R84], R45 ;  /* 0x0000002d54007388 */ /* 0x000fe80000000800 */
[----:B------:R-:W-:Y:S04]  /*3040*/  STS [R51], R46 ;  /* 0x0000002e33007388 */ /* 0x000fe80000000800 */
[----:B------:R-:W-:Y:S04]  /*3050*/  STS [R88], R48 ;  /* 0x0000003058007388 */ /* 0x000fe80000000800 */
[----:B------:R-:W-:Y:S01]  /*3060*/  STS [R90], R49 ;  /* 0x000000315a007388 */ /* 0x000fe20000000800 */
[----:B------:R-:W-:Y:S06]  /*3070*/  BAR.SYNC.DEFER_BLOCKING 0x0 ;  /* 0x0000000000007b1d */ /* 0x000fec0000010000 */
[----:B------:R-:W0:Y:S04]  /*3080*/  LDS R6, [R53] ;  /* 0x0000000035067984 */ /* 0x000e280000000800 */
[----:B------:R-:W1:Y:S04]  /*3090*/  LDS R7, [R53+0x400] ;  /* 0x0004000035077984 */ /* 0x000e680000000800 */
[----:B------:R-:W2:Y:S04]  /*30a0*/  LDS R8, [R53+0x800] ;  /* 0x0008000035087984 */ /* 0x000ea80000000800 */
[----:B------:R-:W-:Y:S04]  /*30b0*/  LDS R9, [R53+0xc00] ;  /* 0x000c000035097984 */ /* 0x000fe80000000800 */
[----:B------:R-:W-:Y:S04]  /*30c0*/  LDS R10, [R53+0x1000] ;  /* 0x00100000350a7984 */ /* 0x000fe80000000800 */
[----:B------:R-:W-:Y:S04]  /*30d0*/  LDS R11, [R53+0x1400] ;  /* 0x00140000350b7984 */ /* 0x000fe80000000800 */
[----:B------:R-:W3:Y:S04]  /*30e0*/  LDS R29, [R53+0x1800] ;  /* 0x00180000351d7984 */ /* 0x000ee80000000800 */
[----:B------:R-:W-:Y:S04]  /*30f0*/  LDS R30, [R53+0x1c00] ;  /* 0x001c0000351e7984 */ /* 0x000fe80000000800 */
        /* <DEDUP_REMOVED lines=10> */
[----:B------:R-:W-:Y:S01]  /*31a0*/  LDS R41, [R53+0x4800] ;  /* 0x0048000035297984 */ /* 0x000fe20000000800 */
[----:B------:R-:W-:Y:S06]  /*31b0*/  BAR.SYNC.DEFER_BLOCKING 0x0 ;  /* 0x0000000000007b1d */ /* 0x000fec0000010000 */
[----:B-----5:R4:W-:Y:S04]  /*31c0*/  STS [R5], R2 ;  /* 0x0000000205007388 */ /* 0x0209e80000000800 */
[----:B------:R0:W-:Y:S04]  /*31d0*/  STS [R56], R3 ;  /* 0x0000000338007388 */ /* 0x0001e80000000800 */
[----:B------:R1:W-:Y:S01]  /*31e0*/  STS [R58], R12 ;  /* 0x0000000c3a007388 */ /* 0x0003e20000000800 */
[----:B----4-:R-:W4:Y:S03]  /*31f0*/  LDC.64 R4, c[0x0][0x398] ;  /* 0x0000e600ff047b82 */ /* 0x010f260000000a00 */
[----:B------:R-:W-:Y:S04]  /*3200*/  STS [R60], R13 ;  /* 0x0000000d3c007388 */ /* 0x000fe80000000800 */
[----:B------:R2:W-:Y:S01]  /*3210*/  STS [R62], R14 ;  /* 0x0000000e3e007388 */ /* 0x0005e20000000800 */
[----:B0-----:R-:W0:Y:S01]  /*3220*/  LDC.64 R2, c[0x0][0x388] ;  /* 0x0000e200ff027b82 */ /* 0x001e220000000a00 */
[----:B-1----:R-:W-:-:S02]  /*3230*/  VIADD R12, R0, 0x100 ;  /* 0x00000100000c7836 */ /* 0x002fc40000000000 */
[----:B------:R-:W-:Y:S04]  /*3240*/  STS [R64], R15 ;  /* 0x0000000f40007388 */ /* 0x000fe80000000800 */
[----:B------:R1:W-:Y:S01]  /*3250*/  STS [R66], R16 ;  /* 0x0000001042007388 */ /* 0x0003e20000000800 */
[----:B------:R-:W-:Y:S01]  /*3260*/  ISETP.LT.U32.AND P4, PT, R12, UR6, PT ;  /* 0x000000060c007c0c */ /* 0x000fe2000bf81070 */
[C---:B--2---:R-:W-:Y:S01]  /*3270*/  VIADD R14, R0.reuse, 0x200 ;  /* 0x00000200000e7836 */ /* 0x044fe20000000000 */
[----:B------:R-:W-:Y:S01]  /*3280*/  LOP3.LUT R12, R0, 0x400, RZ, 0xfc, !PT ;  /* 0x00000400000c7812 */ /* 0x000fe200078efcff */
[----:B------:R-:W-:Y:S03]  /*3290*/  STS [R68], R17 ;  /* 0x0000001144007388 */ /* 0x000fe60000000800 */
[----:B------:R-:W-:Y:S01]  /*32a0*/  ISETP.LT.U32.AND P3, PT, R14, UR6, PT ;  /* 0x000000060e007c0c */ /* 0x000fe2000bf61070 */
[----:B------:R-:W-:Y:S01]  /*32b0*/  STS [R70], R18 ;  /* 0x0000001246007388 */ /* 0x000fe20000000800 */
[----:B------:R-:W-:Y:S01]  /*32c0*/  VIADD R14, R0, 0x500 ;  /* 0x00000500000e7836 */ /* 0x000fe20000000000 */
[----:B------:R-:W-:Y:S01]  /*32d0*/  ISETP.LT.U32.AND P0, PT, R12, UR6, PT ;  /* 0x000000060c007c0c */ /* 0x000fe2000bf01070 */
[C---:B-1----:R-:W-:Y:S01]  /*32e0*/  VIADD R16, R0.reuse, 0x300 ;  /* 0x0000030000107836 */ /* 0x042fe20000000000 */
[----:B------:R-:W-:Y:S01]  /*32f0*/  STS [R72], R19 ;  /* 0x0000001348007388 */ /* 0x000fe20000000800 */
[----:B------:R-:W-:Y:S01]  /*3300*/  VIADD R12, R0, 0x600 ;  /* 0x00000600000c7836 */ /* 0x000fe20000000000 */
[----:B------:R-:W-:Y:S01]  /*3310*/  ISETP.LT.U32.AND P1, PT, R14, UR6, PT ;  /* 0x000000060e007c0c */ /* 0x000fe2000bf21070 */
[----:B------:R-:W-:Y:S01]  /*3320*/  IMAD.U32 R14, RZ, RZ, UR7 ;  /* 0x00000007ff0e7e24 */ /* 0x000fe2000f8e00ff */
[----:B------:R-:W-:Y:S01]  /*3330*/  STS [R74], R20 ;  /* 0x000000144a007388 */ /* 0x000fe20000000800 */
[----:B------:R-:W-:Y:S01]  /*3340*/  ISETP.LT.U32.AND P5, PT, R16, UR6, PT ;  /* 0x0000000610007c0c */ /* 0x000fe2000bfa1070 */
[----:B------:R-:W-:Y:S01]  /*3350*/  IMAD.U32 R16, RZ, RZ, UR7 ;  /* 0x00000007ff107e24 */ /* 0x000fe2000f8e00ff */
[----:B------:R-:W-:Y:S01]  /*3360*/  ISETP.LT.U32.AND P6, PT, R12, UR6, PT ;  /* 0x000000060c007c0c */ /* 0x000fe2000bfc1070 */
[----:B------:R-:W-:Y:S01]  /*3370*/  STS [R76], R21 ;  /* 0x000000154c007388 */ /* 0x000fe20000000800 */
[----:B0-----:R-:W-:Y:S01]  /*3380*/  IMAD.WIDE.U32 R2, R0, 0x4, R2 ;  /* 0x0000000400027825 */ /* 0x001fe200078e0002 */
[----:B------:R-:W-:-:S02]  /*3390*/  ISETP.GT.U32.AND.EX P3, PT, R14, RZ, PT, P3 ;  /* 0x000000ff0e00720c */ /* 0x000fc40003f64130 */
[----:B------:R-:W-:Y:S01]  /*33a0*/  STS [R78], R22 ;  /* 0x000000164e007388 */ /* 0x000fe20000000800 */
[----:B------:R-:W-:Y:S01]  /*33b0*/  ISETP.GT.U32.AND.EX P4, PT, R16, RZ, PT, P4 ;  /* 0x000000ff1000720c */ /* 0x000fe20003f84140 */
[----:B----4-:R-:W-:Y:S02]  /*33c0*/  IMAD.WIDE.U32 R4, R0, 0x4, R4 ;  /* 0x0000000400047825 */ /* 0x010fe400078e0004 */
[----:B------:R0:W-:Y:S02]  /*33d0*/  STS [R80], R23 ;  /* 0x0000001750007388 */ /* 0x0001e40000000800 */
[----:B------:R-:W-:Y:S02]  /*33e0*/  IMAD.U32 R12, RZ, RZ, UR7 ;  /* 0x00000007ff0c7e24 */ /* 0x000fe4000f8e00ff */
[----:B------:R-:W-:Y:S03]  /*33f0*/  STS [R47], R24 ;  /* 0x000000182f007388 */ /* 0x000fe60000000800 */
[----:B------:R-:W-:Y:S01]  /*3400*/  ISETP.GT.U32.AND.EX P5, PT, R12, RZ, PT, P5 ;  /* 0x000000ff0c00720c */ /* 0x000fe20003fa4150 */
[----:B------:R1:W-:Y:S01]  /*3410*/  STS [R84], R25 ;  /* 0x0000001954007388 */ /* 0x0003e20000000800 */
[----:B0-----:R-:W-:Y:S01]  /*3420*/  @P2 LOP3.LUT R23, R6, 0x80000000, RZ, 0x3c, !PT ;  /* 0x8000000006172812 */ /* 0x001fe200078e3cff */
[----:B------:R-:W-:-:S02]  /*3430*/  VIADD R6, R0, 0x700 ;  /* 0x0000070000067836 */ /* 0x000fc40000000000 */
[----:B------:R-:W-:Y:S04]  /*3440*/  STS [R51], R26 ;  /* 0x0000001a33007388 */ /* 0x000fe80000000800 */
[----:B------:R0:W-:Y:S01]  /*3450*/  STS [R88], R27 ;  /* 0x0000001b58007388 */ /* 0x0001e20000000800 */
[----:B-1----:R-:W-:-:S03]  /*3460*/  @P4 LOP3.LUT R25, R7, 0x80000000, RZ, 0x3c, !PT ;  /* 0x8000000007194812 */ /* 0x002fc600078e3cff */
[----:B------:R-:W-:Y:S01]  /*3470*/  STS [R90], R28 ;  /* 0x0000001c5a007388 */ /* 0x000fe20000000800 */
[----:B------:R-:W-:Y:S01]  /*3480*/  BAR.SYNC.DEFER_BLOCKING 0x0 ;  /* 0x0000000000007b1d */ /* 0x000fe20000010000 */
[----:B0-----:R-:W-:Y:S01]  /*3490*/  @P3 LOP3.LUT R27, R8, 0x80000000, RZ, 0x3c, !PT ;  /* 0x80000000081b3812 */ /* 0x001fe200078e3cff */
[----:B------:R-:W-:-:S05]  /*34a0*/  IMAD.U32 R8, RZ, RZ, UR7 ;  /* 0x00000007ff087e24 */ /* 0x000fca000f8e00ff */
[C---:B------:R-:W-:Y:S02]  /*34b0*/  ISETP.GT.U32.AND.EX P1, PT, R8.reuse, RZ, PT, P1 ;  /* 0x000000ff0800720c */ /* 0x040fe40003f24110 */
[----:B------:R-:W-:-:S13]  /*34c0*/  ISETP.GT.U32.AND.EX P6, PT, R8, RZ, PT, P6 ;  /* 0x000000ff0800720c */ /* 0x000fda0003fc4160 */
[----:B---3--:R-:W-:Y:S01]  /*34d0*/  @P6 LOP3.LUT R29, R29, 0x80000000, RZ, 0x3c, !PT ;  /* 0x800000001d1d6812 */ /* 0x008fe200078e3cff */
[----:B------:R-:W0:Y:S04]  /*34e0*/  @P2 LDS R43, [R53] ;  /* 0x00000000352b2984 */ /* 0x000e280000000800 */
[----:B------:R-:W1:Y:S04]  /*34f0*/  LDS R13, [R53+0x400] ;  /* 0x00040000350d7984 */ /* 0x000e680000000800 */
[----:B------:R-:W2:Y:S04]  /*3500*/  LDS R15, [R53+0x800] ;  /* 0x00080000350f7984 */ /* 0x000ea80000000800 */
[----:B------:R-:W3:Y:S04]  /*3510*/  LDS R17, [R53+0xc00] ;  /* 0x000c000035117984 */ /* 0x000ee80000000800 */
[----:B------:R-:W4:Y:S04]  /*3520*/  LDS R19, [R53+0x1000] ;  /* 0x0010000035137984 */ /* 0x000f280000000800 */
[----:B------:R-:W-:Y:S04]  /*3530*/  @P2 STG.E desc[UR8][R2.64], R23 ;  /* 0x0000001702002986 */ /* 0x000fe8000c101908 */
[----:B------:R-:W4:Y:S04]  /*3540*/  LDS R21, [R53+0x1400] ;  /* 0x0014000035157984 */ /* 0x000f280000000800 */
[----:B------:R-:W4:Y:S04]  /*3550*/  LDS R7, [R53+0x1800] ;  /* 0x0018000035077984 */ /* 0x000f280000000800 */
[----:B------:R-:W4:Y:S04]  /*3560*/  LDS R23, [R53+0x1c00] ;  /* 0x001c000035177984 */ /* 0x000f280000000800 */
[----:B0-----:R0:W-:Y:S01]  /*3570*/  @P2 STG.E desc[UR8][R4.64], R43 ;  /* 0x0000002b04002986 */ /* 0x0011e2000c101908 */
[----:B------:R-:W-:Y:S01]  /*3580*/  ISETP.LT.U32.AND P2, PT, R6, UR6, PT ;  /* 0x0000000606007c0c */ /* 0x000fe2000bf41070 */
[----:B------:R-:W-:-:S02]  /*3590*/  IMAD.U32 R6, RZ, RZ, UR7 ;  /* 0x00000007ff067e24 */ /* 0x000fc4000f8e00ff */
[----:B------:R2:W-:Y:S01]  /*35a0*/  @P4 STG.E desc[UR8][R2.64+0x400], R25 ;  /* 0x0004001902004986 */ /* 0x0005e2000c101908 */
[----:B------:R-:W-:Y:S02]  /*35b0*/  ISETP.GT.U32.AND.EX P2, PT, R8, RZ, PT, P2 ;  /* 0x000000ff0800720c */ /* 0x000fe40003f44120 */
[----:B------:R-:W-:Y:S01]  /*35c0*/  ISETP.GT.U32.AND.EX P0, PT, R6, RZ, PT, P0 ;  /* 0x000000ff0600720c */ /* 0x000fe20003f04100 */
[----:B-1----:R-:W-:Y:S01]  /*35d0*/  @P4 STG.E desc[UR8][R4.64+0x400], R13 ;  /* 0x0004000d04004986 */ /* 0x002fe2000c101908 */
[----:B------:R-:W-:Y:S02]  /*35e0*/  LOP3.LUT R6, R0, 0x800, RZ, 0xfc, !PT ;  /* 0x0000080000067812 */ /* 0x000fe400078efcff */
[----:B0-----:R-:W-:Y:S01]  /*35f0*/  @P5 LOP3.LUT R43, R9, 0x80000000, RZ, 0x3c, !PT ;  /* 0x80000000092b5812 */ /* 0x001fe200078e3cff */
[----:B------:R-:W-:Y:S01]  /*3600*/  @P3 STG.E desc[UR8][R2.64+0x800], R27 ;  /* 0x0008001b02003986 */ /* 0x000fe2000c101908 */
[----:B------:R-:W-:Y:S01]  /*3610*/  ISETP.LT.U32.AND P4, PT, R6, UR6, PT ;  /* 0x0000000606007c0c */ /* 0x000fe2000bf81070 */
[----:B------:R-:W-:-:S02]  /*3620*/  VIADD R6, R0, 0x900 ;  /* 0x0000090000067836 */ /* 0x000fc40000000000 */
[----:B------:R-:W0:Y:S04]  /*3630*/  LDS R9, [R53+0x2000] ;  /* 0x0020000035097984 */ /* 0x000e280000000800 */
[----:B--2---:R-:W-:Y:S01]  /*3640*/  @P0 LOP3.LUT R25, R10, 0x80000000, RZ, 0x3c, !PT ;  /* 0x800000000a190812 */ /* 0x004fe200078e3cff */
[----:B------:R-:W-:Y:S01]  /*3650*/  @P3 STG.E desc[UR8][R4.64+0x800], R15 ;  /* 0x0008000f04003986 */ /* 0x000fe2000c101908 */
[----:B------:R-:W-:Y:S01]  /*3660*/  ISETP.LT.U32.AND P3, PT, R6, UR6, PT ;  /* 0x0000000606007c0c */ /* 0x000fe2000bf61070 */
[----:B------:R-:W-:Y:S02]  /*3670*/  VIADD R6, R0, 0xa00 ;  /* 0x00000a0000067836 */ /* 0x000fe40000000000 */
[----:B------:R-:W-:Y:S01]  /*3680*/  @P5 STG.E desc[UR8][R2.64+0xc00], R43 ;  /* 0x000c002b02005986 */ /* 0x000fe2000c101908 */
[----:B------:R-:W-:Y:S01]  /*3690*/  ISETP.GT.U32.AND.EX P3, PT, R8, RZ, PT, P3 ;  /* 0x000000ff0800720c */ /* 0x000fe20003f64130 */
[----:B------:R-:W-:-:S02]  /*36a0*/  IMAD.U32 R10, RZ, RZ, UR7 ;  /* 0x00000007ff0a7e24 */ /* 0x000fc4000f8e00ff */
[----:B---3--:R1:W-:Y:S01]  /*36b0*/  @P5 STG.E desc[UR8][R4.64+0xc00], R17 ;  /* 0x000c001104005986 */ /* 0x0083e2000c101908 */
[----:B------:R-:W-:Y:S01]  /*36c0*/  ISETP.LT.U32.AND P5, PT, R6, UR6, PT ;  /* 0x0000000606007c0c */ /* 0x000fe2000bfa1070 */
[----:B------:R-:W-:Y:S02]  /*36d0*/  VIADD R6, R0, 0xb00 ;  /* 0x00000b0000067836 */ /* 0x000fe40000000000 */
[----:B------:R-:W2:Y:S01]  /*36e0*/  LDS R13, [R53+0x2400] ;  /* 0x00240000350d7984 */ /* 0x000ea20000000800 */
[----:B------:R-:W-:-:S03]  /*36f0*/  ISETP.GT.U32.AND.EX P5, PT, R8, RZ, PT, P5 ;  /* 0x000000ff0800720c */ /* 0x000fc60003fa4150 */
[----:B------:R-:W-:Y:S04]  /*3700*/  @P0 STG.E desc[UR8][R2.64+0x1000], R25 ;  /* 0x0010001902000986 */ /* 0x000fe8000c101908 */
[----:B----4-:R3:W-:Y:S01]  /*3710*/  @P0 STG.E desc[UR8][R4.64+0x1000], R19 ;  /* 0x0010001304000986 */ /* 0x0107e2000c101908 */
[----:B-1----:R-:W-:Y:S02]  /*3720*/  @P1 LOP3.LUT R17, R11, 0x80000000, RZ, 0x3c, !PT ;  /* 0x800000000b111812 */ /* 0x002fe400078e3cff */
[----:B------:R-:W-:Y:S01]  /*3730*/  ISETP.LT.U32.AND P0, PT, R6, UR6, PT ;  /* 0x0000000606007c0c */ /* 0x000fe2000bf01070 */
[----:B------:R-:W1:Y:S01]  /*3740*/  LDS R11, [R53+0x2800] ;  /* 0x00280000350b7984 */ /* 0x000e620000000800 */
[----:B------:R-:W-:Y:S01]  /*3750*/  IMAD.U32 R6, RZ, RZ, UR7 ;  /* 0x00000007ff067e24 */ /* 0x000fe2000f8e00ff */
[----:B------:R-:W-:-:S02]  /*3760*/  @P5 LOP3.LUT R33, R33, 0x80000000, RZ, 0x3c, !PT ;  /* 0x8000000021215812 */ /* 0x000fc400078e3cff */
[----:B------:R-:W4:Y:S01]  /*3770*/  LDS R15, [R53+0x2c00] ;  /* 0x002c0000350f7984 */ /* 0x000f220000000800 */
[----:B------:R-:W-:Y:S02]  /*3780*/  ISETP.GT.U32.AND.EX P0, PT, R8, RZ, PT, P0 ;  /* 0x000000ff0800720c */ /* 0x000fe40003f04100 */
[----:B------:R-:W-:Y:S01]  /*3790*/  ISETP.GT.U32.AND.EX P4, PT, R6, RZ, PT, P4 ;  /* 0x000000ff0600720c */ /* 0x000fe20003f84140 */
[----:B------:R-:W-:Y:S01]  /*37a0*/  @P1 STG.E desc[UR8][R2.64+0x1400], R17 ;  /* 0x0014001102001986 */ /* 0x000fe2000c101908 */
[----:B------:R-:W-:Y:S02]  /*37b0*/  LOP3.LUT R6, R0, 0xc00, RZ, 0xfc, !PT ;  /* 0x00000c0000067812 */ /* 0x000fe400078efcff */
[----:B---3--:R-:W-:Y:S01]  /*37c0*/  @P2 LOP3.LUT R19, R30, 0x80000000, RZ, 0x3c, !PT ;  /* 0x800000001e132812 */ /* 0x008fe200078e3cff */
[----:B------:R-:W-:Y:S01]  /*37d0*/  @P1 STG.E desc[UR8][R4.64+0x1400], R21 ;  /* 0x0014001504001986 */ /* 0x000fe2000c101908 */
[----:B------:R-:W-:Y:S01]  /*37e0*/  ISETP.LT.U32.AND P1, PT, R6, UR6, PT ;  /* 0x0000000606007c0c */ /* 0x000fe2000bf21070 */
[----:B------:R-:W-:Y:S01]  /*37f0*/  VIADD R6, R0, 0xd00 ;  /* 0x00000d0000067836 */ /* 0x000fe20000000000 */
[----:B------:R-:W-:Y:S01]  /*3800*/  @P3 LOP3.LUT R25, R32, 0x80000000, RZ, 0x3c, !PT ;  /* 0x8000000020193812 */ /* 0x000fe200078e3cff */
[----:B------:R-:W-:Y:S01]  /*3810*/  @P6 STG.E desc[UR8][R2.64+0x1800], R29 ;  /* 0x0018001d02006986 */ /* 0x000fe2000c101908 */
[----:B------:R-:W-:-:S03]  /*3820*/  ISETP.GT.U32.AND.EX P1, PT, R8, RZ, PT, P1 ;  /* 0x000000ff0800720c */ /* 0x000fc60003f24110 */
[----:B------:R-:W-:Y:S01]  /*3830*/  @P6 STG.E desc[UR8][R4.64+0x1800], R7 ;  /* 0x0018000704006986 */ /* 0x000fe2000c101908 */
[----:B------:R-:W-:Y:S01]  /*3840*/  ISETP.LT.U32.AND P6, PT, R6, UR6, PT ;  /* 0x0000000606007c0c */ /* 0x000fe2000bfc1070 */
[----:B------:R-:W-:Y:S01]  /*3850*/  VIADD R6, R0, 0xe00 ;  /* 0x00000e0000067836 */ /* 0x000fe20000000000 */
[----:B------:R-:W-:Y:S01]  /*3860*/  @P4 LOP3.LUT R31, R31, 0x80000000, RZ, 0x3c, !PT ;  /* 0x800000001f1f4812 */ /* 0x000fe200078e3cff */
[----:B------:R-:W3:Y:S01]  /*3870*/  LDS R7, [R53+0x3000] ;  /* 0x0030000035077984 */ /* 0x000ee20000000800 */
[----:B------:R-:W-:-:S03]  /*3880*/  ISETP.GT.U32.AND.EX P6, PT, R10, RZ, PT, P6 ;  /* 0x000000ff0a00720c */ /* 0x000fc60003fc4160 */
[----:B------:R-:W-:Y:S02]  /*3890*/  @P2 STG.E desc[UR8][R2.64+0x1c00], R19 ;  /* 0x001c001302002986 */ /* 0x000fe4000c101908 */
[----:B------:R-:W-:Y:S02]  /*38a0*/  @P1 LOP3.LUT R35, R35, 0x80000000, RZ, 0x3c, !PT ;  /* 0x8000000023231812 */ /* 0x000fe400078e3cff */
[----:B------:R-:W3:Y:S04]  /*38b0*/  LDS R17, [R53+0x3400] ;  /* 0x0034000035117984 */ /* 0x000ee80000000800 */
[----:B------:R-:W-:Y:S01]  /*38c0*/  @P2 STG.E desc[UR8][R4.64+0x1c00], R23 ;  /* 0x001c001704002986 */ /* 0x000fe2000c101908 */
[----:B------:R-:W-:Y:S01]  /*38d0*/  ISETP.LT.U32.AND P2, PT, R6, UR6, PT ;  /* 0x0000000606007c0c */ /* 0x000fe2000bf41070 */
[----:B------:R-:W-:-:S02]  /*38e0*/  VIADD R6, R0, 0xf00 ;  /* 0x00000f0000067836 */ /* 0x000fc40000000000 */
[----:B------:R-:W-:Y:S01]  /*38f0*/  @P4 STG.E desc[UR8][R2.64+0x2000], R31 ;  /* 0x0020001f02004986 */ /* 0x000fe2000c101908 */
[----:B------:R-:W-:-:S03]  /*3900*/  ISETP.GT.U32.AND.EX P2, PT, R12, RZ, PT, P2 ;  /* 0x000000ff0c00720c */ /* 0x000fc60003f44120 */
[----:B------:R-:W3:Y:S04]  /*3910*/  LDS R19, [R53+0x3800] ;  /* 0x0038000035137984 */ /* 0x000ee80000000800 */
[----:B0-----:R-:W-:Y:S01]  /*3920*/  @P4 STG.E desc[UR8][R4.64+0x2000], R9 ;  /* 0x0020000904004986 */ /* 0x001fe2000c101908 */
[----:B------:R-:W-:Y:S02]  /*3930*/  ISETP.LT.U32.AND P4, PT, R6, UR6, PT ;  /* 0x0000000606007c0c */ /* 0x000fe4000bf81070 */
[----:B------:R-:W-:Y:S01]  /*3940*/  LOP3.LUT R6, R0, 0x1000, RZ, 0xfc, !PT ;  /* 0x0000100000067812 */ /* 0x000fe200078efcff */
[----:B------:R-:W0:Y:S02]  /*3950*/  LDS R9, [R53+0x3c00] ;  /* 0x003c000035097984 */ /* 0x000e240000000800 */
[----:B------:R-:W-:-:S02]  /*3960*/  @P2 LOP3.LUT R37, R37, 0x80000000, RZ, 0x3c, !PT ;  /* 0x8000000025252812 */ /* 0x000fc400078e3cff */
[----:B------:R-:W0:Y:S04]  /*3970*/  LDS R21, [R53+0x4000] ;  /* 0x0040000035157984 */ /* 0x000e280000000800 */
[----:B------:R-:W0:Y:S04]  /*3980*/  LDS R23, [R53+0x4400] ;  /* 0x0044000035177984 */ /* 0x000e280000000800 */
[----:B------:R-:W-:Y:S04]  /*3990*/  @P3 STG.E desc[UR8][R2.64+0x2400], R25 ;  /* 0x0024001902003986 */ /* 0x000fe8000c101908 */
[----:B--2---:R2:W-:Y:S01]  /*39a0*/  @P3 STG.E desc[UR8][R4.64+0x2400], R13 ;  /* 0x0024000d04003986 */ /* 0x0045e2000c101908 */
[----:B------:R-:W-:Y:S01]  /*39b0*/  ISETP.LT.U32.AND P3, PT, R6, UR6, PT ;  /* 0x0000000606007c0c */ /* 0x000fe2000bf61070 */
[----:B------:R-:W-:-:S02]  /*39c0*/  VIADD R6, R0, 0x1100 ;  /* 0x0000110000067836 */ /* 0x000fc40000000000 */
[----:B------:R-:W-:Y:S01]  /*39d0*/  @P5 STG.E desc[UR8][R2.64+0x2800], R33 ;  /* 0x0028002102005986 */ /* 0x000fe2000c101908 */
[----:B------:R-:W-:Y:S01]  /*39e0*/  VIADD R0, R0, 0x1200 ;  /* 0x0000120000007836 */ /* 0x000fe20000000000 */
[----:B------:R-:W-:Y:S02]  /*39f0*/  ISETP.GT.U32.AND.EX P3, PT, R8, RZ, PT, P3 ;  /* 0x000000ff0800720c */ /* 0x000fe40003f64130 */
[----:B-1----:R1:W-:Y:S01]  /*3a00*/  @P5 STG.E desc[UR8][R4.64+0x2800], R11 ;  /* 0x0028000b04005986 */ /* 0x0023e2000c101908 */
[----:B------:R-:W-:Y:S01]  /*3a10*/  ISETP.LT.U32.AND P5, PT, R6, UR6, PT ;  /* 0x0000000606007c0c */ /* 0x000fe2000bfa1070 */
[----:B------:R-:W-:Y:S01]  /*3a20*/  IMAD.U32 R6, RZ, RZ, UR7 ;  /* 0x00000007ff067e24 */ /* 0x000fe2000f8e00ff */
[----:B--2---:R-:W-:-:S04]  /*3a30*/  @P0 LOP3.LUT R13, R34, 0x80000000, RZ, 0x3c, !PT ;  /* 0x80000000220d0812 */ /* 0x004fc800078e3cff */
[----:B------:R-:W-:Y:S01]  /*3a40*/  ISETP.GT.U32.AND.EX P4, PT, R6, RZ, PT, P4 ;  /* 0x000000ff0600720c */ /* 0x000fe20003f84140 */
[----:B------:R2:W-:Y:S03]  /*3a50*/  @P0 STG.E desc[UR8][R2.64+0x2c00], R13 ;  /* 0x002c000d02000986 */ /* 0x0005e6000c101908 */
[----:B------:R-:W-:Y:S01]  /*3a60*/  @P3 LOP3.LUT R39, R39, 0x80000000, RZ, 0x3c, !PT ;  /* 0x8000000027273812 */ /* 0x000fe200078e3cff */
[----:B----4-:R4:W-:Y:S01]  /*3a70*/  @P0 STG.E desc[UR8][R4.64+0x2c00], R15 ;  /* 0x002c000f04000986 */ /* 0x0109e2000c101908 */
[----:B------:R-:W-:Y:S01]  /*3a80*/  ISETP.LT.U32.AND P0, PT, R0, UR6, PT ;  /* 0x0000000600007c0c */ /* 0x000fe2000bf01070 */
[----:B------:R-:W-:Y:S01]  /*3a90*/  IMAD.U32 R0, RZ, RZ, UR7 ;  /* 0x00000007ff007e24 */ /* 0x000fe2000f8e00ff */
[----:B-1----:R-:W-:Y:S01]  /*3aa0*/  @P6 LOP3.LUT R11, R36, 0x80000000, RZ, 0x3c, !PT ;  /* 0x80000000240b6812 */ /* 0x002fe200078e3cff */
[----:B------:R1:W-:Y:S01]  /*3ab0*/  @P1 STG.E desc[UR8][R2.64+0x3000], R35 ;  /* 0x0030002302001986 */ /* 0x0003e2000c101908 */
[----:B------:R-:W-:-:S02]  /*3ac0*/  ISETP.GT.U32.AND.EX P0, PT, R6, RZ, PT, P0 ;  /* 0x000000ff0600720c */ /* 0x000fc40003f04100 */
[----:B------:R-:W-:Y:S01]  /*3ad0*/  ISETP.GT.U32.AND.EX P5, PT, R0, RZ, PT, P5 ;  /* 0x000000ff0000720c */ /* 0x000fe20003fa4150 */
[----:B---3--:R1:W-:Y:S01]  /*3ae0*/  @P1 STG.E desc[UR8][R4.64+0x3000], R7 ;  /* 0x0030000704001986 */ /* 0x0083e2000c101908 */
[----:B--2---:R-:W-:-:S03]  /*3af0*/  @P4 LOP3.LUT R13, R38, 0x80000000, RZ, 0x3c, !PT ;  /* 0x80000000260d4812 */ /* 0x004fc600078e3cff */
[----:B------:R1:W-:Y:S04]  /*3b00*/  @P6 STG.E desc[UR8][R2.64+0x3400], R11 ;  /* 0x0034000b02006986 */ /* 0x0003e8000c101908 */
[----:B------:R1:W-:Y:S04]  /*3b10*/  @P6 STG.E desc[UR8][R4.64+0x3400], R17 ;  /* 0x0034001104006986 */ /* 0x0003e8000c101908 */
[----:B------:R1:W-:Y:S01]  /*3b20*/  @P2 STG.E desc[UR8][R2.64+0x3800], R37 ;  /* 0x0038002502002986 */ /* 0x0003e2000c101908 */
[----:B----4-:R-:W-:-:S03]  /*3b30*/  @P5 LOP3.LUT R15, R40, 0x80000000, RZ, 0x3c, !PT ;  /* 0x80000000280f5812 */ /* 0x010fc600078e3cff */
[----:B------:R1:W-:Y:S04]  /*3b40*/  @P2 STG.E desc[UR8][R4.64+0x3800], R19 ;  /* 0x0038001304002986 */ /* 0x0003e8000c101908 */
[----:B------:R1:W-:Y:S04]  /*3b50*/  @P4 STG.E desc[UR8][R2.64+0x3c00], R13 ;  /* 0x003c000d02004986 */ /* 0x0003e8000c101908 */
[----:B0-----:R1:W-:Y:S04]  /*3b60*/  @P4 STG.E desc[UR8][R4.64+0x3c00], R9 ;  /* 0x003c000904004986 */ /* 0x0013e8000c101908 */
[----:B------:R1:W-:Y:S04]  /*3b70*/  @P3 STG.E desc[UR8][R2.64+0x4000], R39 ;  /* 0x0040002702003986 */ /* 0x0003e8000c101908 */
[----:B------:R1:W-:Y:S04]  /*3b80*/  @P3 STG.E desc[UR8][R4.64+0x4000], R21 ;  /* 0x0040001504003986 */ /* 0x0003e8000c101908 */
[----:B------:R1:W-:Y:S04]  /*3b90*/  @P5 STG.E desc[UR8][R2.64+0x4400], R15 ;  /* 0x0044000f02005986 */ /* 0x0003e8000c101908 */
[----:B------:R1:W-:Y:S01]  /*3ba0*/  @P5 STG.E desc[UR8][R4.64+0x4400], R23 ;  /* 0x0044001704005986 */ /* 0x0003e2000c101908 */
[----:B------:R-:W-:Y:S05]  /*3bb0*/  @!P0 EXIT ;  /* 0x000000000000894d */ /* 0x000fea0003800000 */
[----:B------:R-:W0:Y:S01]  /*3bc0*/  LDS R53, [R53+0x4800] ;  /* 0x0048000035357984 */ /* 0x000e220000000800 */
[----:B------:R-:W-:-:S05]  /*3bd0*/  LOP3.LUT R41, R41, 0x80000000, RZ, 0x3c, !PT ;  /* 0x8000000029297812 */ /* 0x000fca00078e3cff */
[----:B------:R-:W-:Y:S04]  /*3be0*/  STG.E desc[UR8][R2.64+0x4800], R41 ;  /* 0x0048002902007986 */ /* 0x000fe8000c101908 */
[----:B0-----:R-:W-:Y:S01]  /*3bf0*/  STG.E desc[UR8][R4.64+0x4800], R53 ;  /* 0x0048003504007986 */ /* 0x001fe2000c101908 */
[----:B------:R-:W-:Y:S05]  /*3c00*/  EXIT ;  /* 0x000000000000794d */ /* 0x000fea0003800000 */
.L_x_209:
        /* <DEDUP_REMOVED lines=15> */
.L_x_2201:


//--------------------- .text._ZN3cub18CUB_300001_SM_10006detail10radix_sort29DeviceRadixSortOnesweepKernelINS1_5radix10policy_hubIiiyE10Policy1000ELNS0_9SortOrderE0EiiyiiNS1_21identity_decomposer_tEEEvPT5_SB_PT3_PKSC_PT1_PKSG_PT2_PKSK_T4_iiT6_ --------------------------
	.section	.text._ZN3cub18CUB_300001_SM_10006detail10radix_sort29DeviceRadixSortOnesweepKernelINS1_5radix10policy_hubIiiyE10Policy1000ELNS0_9SortOrderE0EiiyiiNS1_21identity_decomposer_tEEEvPT5_SB_PT3_PKSC_PT1_PKSG_PT2_PKSK_T4_iiT6_,"ax",@progbits
	.align	128
        .global         _ZN3cub18CUB_300001_SM_10006detail10radix_sort29DeviceRadixSortOnesweepKernelINS1_5radix10policy_hubIiiyE10Policy1000ELNS0_9SortOrderE0EiiyiiNS1_21identity_decomposer_tEEEvPT5_SB_PT3_PKSC_PT1_PKSG_PT2_PKSK_T4_iiT6_
        .type           _ZN3cub18CUB_300001_SM_10006detail10radix_sort29DeviceRadixSortOnesweepKernelINS1_5radix10policy_hubIiiyE10Policy1000ELNS0_9SortOrderE0EiiyiiNS1_21identity_decomposer_tEEEvPT5_SB_PT3_PKSC_PT1_PKSG_PT2_PKSK_T4_iiT6_,@function
        .size           _ZN3cub18CUB_300001_SM_10006detail10radix_sort29DeviceRadixSortOnesweepKernelINS1_5radix10policy_hubIiiyE10Policy1000ELNS0_9SortOrderE0EiiyiiNS1_21identity_decomposer_tEEEvPT5_SB_PT3_PKSC_PT1_PKSG_PT2_PKSK_T4_iiT6_,(.L_x_2202 - _ZN3cub18CUB_300001_SM_10006detail10radix_sort29DeviceRadixSortOnesweepKernelINS1_5radix10policy_hubIiiyE10Policy1000ELNS0_9SortOrderE0EiiyiiNS1_21identity_decomposer_tEEEvPT5_SB_PT3_PKSC_PT1_PKSG_PT2_PKSK_T4_iiT6_)
        .other          _ZN3cub18CUB_300001_SM_10006detail10radix_sort29DeviceRadixSortOnesweepKernelINS1_5radix10policy_hubIiiyE10Policy1000ELNS0_9SortOrderE0EiiyiiNS1_21identity_decomposer_tEEEvPT5_SB_PT3_PKSC_PT1_PKSG_PT2_PKSK_T4_iiT6_,@"STO_CUDA_ENTRY STV_DEFAULT"
_ZN3cub18CUB_300001_SM_10006detail10radix_sort29DeviceRadixSortOnesweepKernelINS1_5radix10policy_hubIiiyE10Policy1000ELNS0_9SortOrderE0EiiyiiNS1_21identity_decomposer_tEEEvPT5_SB_PT3_PKSC_PT1_PKSG_PT2_PKSK_T4_iiT6_:
.text._ZN3cub18CUB_300001_SM_10006detail10radix_sort29DeviceRadixSortOnesweepKernelINS1_5radix10policy_hubIiiyE10Policy1000ELNS0_9SortOrderE0EiiyiiNS1_21identity_decomposer_tEEEvPT5_SB_PT3_PKSC_PT1_PKSG_PT2_PKSK_T4_iiT6_:
        /* <DEDUP_REMOVED lines=16> */
.L_x_211:
[----:B------:R-:W-:Y:S05]  /*0100*/  BSYNC.RECONVERGENT B0 ;  /* 0x0000000000007941 */ /* 0x000fea0003800200 */
.L_x_210:
        /* <DEDUP_REMOVED lines=35> */
.L_x_212:
[----:B------:R-:W1:Y:S01]  /*0340*/  LDCU.64 UR8, c[0x0][0x3a8] ;  /* 0x00007500ff0877ac */ /* 0x000e620008000a00 */
[C---:B0-----:R-:W-:Y:S01]  /*0350*/  LOP3.LUT R4, R3.reuse, 0x1f, RZ, 0xc0, !PT ;  /* 0x0000001f03047812 */ /* 0x041fe200078ec0ff */
[----:B------:R-:W-:Y:S01]  /*0360*/  IMAD.MOV.U32 R28, RZ, RZ, 0x7fffffff ;  /* 0x7fffffffff1c7424 */ /* 0x000fe200078e00ff */
        /* <DEDUP_REMOVED lines=20> */
[----:B------:R-:W-:Y:S02]  /*04b0*/  IMAD.MOV.U32 R29, RZ, RZ, 0x7fffffff ;  /* 0x7fffffffff1d7424 */ /* 0x000fe400078e00ff */
[-C--:B------:R-:W-:Y:S01]  /*04c0*/  ISETP.GE.AND P2, PT, R0, R5.reuse, PT ;  /* 0x000000050000720c */ /* 0x080fe20003f46270 */
[C---:B------:R-:W-:Y:S02]  /*04d0*/  VIADD R0, R10.reuse, 0x100 ;  /* 0x000001000a007836 */ /* 0x040fe40000000000 */
[----:B------:R-:W-:Y:S01]  /*04e0*/  VIADD R6, R10, 0xc0 ;  /* 0x000000c00a067836 */ /* 0x000fe20000000000 */
[----:B------:R1:W5:Y:S01]  /*04f0*/  @!P3 LDG.E R29, desc[UR6][R8.64+0x80] ;  /* 0x00008006081db981 */ /* 0x000362000c1e1900 */
[----:B------:R-:W-:Y:S01]  /*0500*/  IMAD.MOV.U32 R31, RZ, RZ, 0x7fffffff ;  /* 0x7fffffffff1f7424 */ /* 0x000fe200078e00ff */
[-C--:B------:R-:W-:Y:S01]  /*0510*/  ISETP.GE.AND P3, PT, R0, R5.reuse, PT ;  /* 0x000000050000720c */ /* 0x080fe20003f66270 */
[----:B------:R-:W-:Y:S01]  /*0520*/  VIADD R0, R10, 0x140 ;  /* 0x000001400a007836 */ /* 0x000fe20000000000 */
[----:B------:R-:W-:Y:S01]  /*0530*/  ISETP.GE.AND P1, PT, R6, R5, PT ;  /* 0x000000050600720c */ /* 0x000fe20003f26270 */
[----:B------:R-:W-:-:S02]  /*0540*/  IMAD.MOV.U32 R32, RZ, RZ, 0x7fffffff ;  /* 0x7fffffffff207424 */ /* 0x000fc400078e00ff */
[----:B------:R1:W5:Y:S01]  /*0550*/  @!P5 LDG.E R31, desc[UR6][R8.64+0x180] ;  /* 0x00018006081fd981 */ /* 0x000362000c1e1900 */
[-C--:B------:R-:W-:Y:S01]  /*0560*/  ISETP.GE.AND P5, PT, R0, R5.reuse, PT ;  /* 0x000000050000720c */ /* 0x080fe20003fa6270 */
[C---:B------:R-:W-:Y:S02]  /*0570*/  VIADD R0, R10.reuse, 0x160 ;  /* 0x000001600a007836 */ /* 0x040fe40000000000 */
[----:B------:R-:W-:Y:S01]  /*0580*/  IMAD.MOV.U32 R30, RZ, RZ, 0x7fffffff ;  /* 0x7fffffffff1e7424 */ /* 0x000fe200078e00ff */
[----:B------:R1:W5:Y:S01]  /*0590*/  @!P6 LDG.E R32, desc[UR6][R8.64+0x200] ;  /* 0x000200060820e981 */ /* 0x000362000c1e1900 */
[----:B------:R-:W-:Y:S01]  /*05a0*/  VIADD R6, R10, 0x120 ;  /* 0x000001200a067836 */ /* 0x000fe20000000000 */
[-C--:B------:R-:W-:Y:S01]  /*05b0*/  ISETP.GE.AND P6, PT, R0, R5.reuse, PT ;  /* 0x000000050000720c */ /* 0x080fe20003fc6270 */
[----:B------:R-:W-:Y:S02]  /*05c0*/  IMAD.MOV.U32 R34, RZ, RZ, 0x7fffffff ;  /* 0x7fffffffff227424 */ /* 0x000fe400078e00ff */
[----:B------:R-:W-:Y:S01]  /*05d0*/  VIADD R0, R10, 0x1a0 ;  /* 0x000001a00a007836 */ /* 0x000fe20000000000 */
[----:B------:R1:W5:Y:S01]  /*05e0*/  @!P4 LDG.E R30, desc[UR6][R8.64+0x100] ;  /* 0x00010006081ec981 */ /* 0x000362000c1e1900 */
[----:B------:R-:W-:Y:S01]  /*05f0*/  ISETP.GE.AND P4, PT, R6, R5, PT ;  /* 0x000000050600720c */ /* 0x000fe20003f86270 */
[----:B------:R-:W-:-:S02]  /*0600*/  IMAD.MOV.U32 R33, RZ, RZ, 0x7fffffff ;  /* 0x7fffffffff217424 */ /* 0x000fc400078e00ff */
[----:B------:R1:W5:Y:S01]  /*0610*/  @!P1 LDG.E R34, desc[UR6][R8.64+0x300] ;  /* 0x0003000608229981 */ /* 0x000362000c1e1900 */
[----:B------:R-:W-:Y:S01]  /*0620*/  IMAD.MOV.U32 R35, RZ, RZ, 0x7fffffff ;  /* 0x7fffffffff237424 */ /* 0x000fe200078e00ff */
[-C--:B------:R-:W-:Y:S01]  /*0630*/  ISETP.GE.AND P1, PT, R0, R5.reuse, PT ;  /* 0x000000050000720c */ /* 0x080fe20003f26270 */
[C---:B------:R-:W-:Y:S01]  /*0640*/  VIADD R6, R10.reuse, 0x180 ;  /* 0x000001800a067836 */ /* 0x040fe20000000000 */
[----:B------:R1:W5:Y:S01]  /*0650*/  @!P0 LDG.E R33, desc[UR6][R8.64+0x280] ;  /* 0x0002800608218981 */ /* 0x000362000c1e1900 */
[----:B------:R-:W-:Y:S02]  /*0660*/  VIADD R0, R10, 0x1c0 ;  /* 0x000001c00a007836 */ /* 0x000fe40000000000 */
[----:B------:R-:W-:Y:S01]  /*0670*/  IMAD.MOV.U32 R36, RZ, RZ, 0x7fffffff ;  /* 0x7fffffffff247424 */ /* 0x000fe200078e00ff */
[----:B------:R1:W5:Y:S01]  /*0680*/  @!P2 LDG.E R35, desc[UR6][R8.64+0x380] ;  /* 0x000380060823a981 */ /* 0x000362000c1e1900 */
[----:B------:R-:W-:Y:S01]  /*0690*/  IMAD.MOV.U32 R37, RZ, RZ, 0x7fffffff ;  /* 0x7fffffffff257424 */ /* 0x000fe200078e00ff */
        /* <DEDUP_REMOVED lines=8> */
[----:B------:R-:W-:Y:S02]  /*0720*/  IMAD.MOV.U32 R38, RZ, RZ, 0x7fffffff ;  /* 0x7fffffffff267424 */ /* 0x000fe400078e00ff */
[----:B------:R-:W-:Y:S02]  /*0730*/  IMAD.MOV.U32 R39, RZ, RZ, 0x7fffffff ;  /* 0x7fffffffff277424 */ /* 0x000fe400078e00ff */
[----:B------:R-:W-:Y:S02]  /*0740*/  IMAD.MOV.U32 R40, RZ, RZ, 0x7fffffff ;  /* 0x7fffffffff287424 */ /* 0x000fe400078e00ff */
[----:B------:R-:W-:Y:S01]  /*0750*/  IMAD.MOV.U32 R43, RZ, RZ, 0x7fffffff ;  /* 0x7fffffffff2b7424 */ /* 0x000fe200078e00ff */
[----:B------:R1:W5:Y:S01]  /*0760*/  @!P5 LDG.E R38, desc[UR6][R8.64+0x500] ;  /* 0x000500060826d981 */ /* 0x000362000c1e1900 */
[----:B------:R-:W-:-:S02]  /*0770*/  IMAD.MOV.U32 R44, RZ, RZ, 0x7fffffff ;  /* 0x7fffffffff2c7424 */ /* 0x000fc400078e00ff */
[----:B------:R-:W-:Y:S01]  /*0780*/  IMAD.MOV.U32 R45, RZ, RZ, 0x7fffffff ;  /* 0x7fffffffff2d7424 */ /* 0x000fe200078e00ff */
[----:B------:R1:W5:Y:S01]  /*0790*/  @!P6 LDG.E R39, desc[UR6][R8.64+0x580] ;  /* 0x000580060827e981 */ /* 0x000362000c1e1900 */
[----:B------:R-:W-:-:S03]  /*07a0*/  IMAD.MOV.U32 R46, RZ, RZ, 0x7fffffff ;  /* 0x7fffffffff2e7424 */ /* 0x000fc600078e00ff */
[----:B------:R1:W5:Y:S04]  /*07b0*/  @!P0 LDG.E R40, desc[UR6][R8.64+0x600] ;  /* 0x0006000608288981 */ /* 0x000368000c1e1900 */
[----:B------:R1:W5:Y:S04]  /*07c0*/  @!P1 LDG.E R43, desc[UR6][R8.64+0x680] ;  /* 0x00068006082b9981 */ /* 0x000368000c1e1900 */
[----:B------:R1:W5:Y:S04]  /*07d0*/  @!P2 LDG.E R44, desc[UR6][R8.64+0x700] ;  /* 0x00070006082ca981 */ /* 0x000368000c1e1900 */
[----:B------:R1:W5:Y:S04]  /*07e0*/  @!P3 LDG.E R45, desc[UR6][R8.64+0x780] ;  /* 0x00078006082db981 */ /* 0x000368000c1e1900 */
[----:B------:R1:W5:Y:S02]  /*07f0*/  @!P4 LDG.E R46, desc[UR6][R8.64+0x800] ;  /* 0x00080006082ec981 */ /* 0x000364000c1e1900 */
.L_x_213:
        /* <DEDUP_REMOVED lines=19> */
.L_x_216:
        /* <DEDUP_REMOVED lines=21> */
.L_x_215:
[----:B------:R-:W-:Y:S05]  /*0a80*/  BSYNC.RECONVERGENT B0 ;  /* 0x0000000000007941 */ /* 0x000fea0003800200 */
.L_x_214:
        /* <DEDUP_REMOVED lines=18> */
.L_x_220:
[----:B------:R-:W-:Y:S05]  /*0bb0*/  BSYNC.RECONVERGENT B1 ;  /* 0x0000000000017941 */ /* 0x000fea0003800200 */
.L_x_219:
        /* <DEDUP_REMOVED lines=14> */
.L_x_221:
[----:B------:R-:W-:Y:S01]  /*0ca0*/  VIADD R6, R6, 0x1 ;  /* 0x0000000106067836 */ /* 0x000fe20000000000 */
[----:B------:R0:W-:Y:S04]  /*0cb0*/  STS [R0], RZ ;  /* 0x000000ff00007388 */ /* 0x0001e80000000800 */
[----:B------:R-:W-:Y:S01]  /*0cc0*/  ISETP.NE.AND P0, PT, R6, RZ, PT ;  /* 0x000000ff0600720c */ /* 0x000fe20003f05270 */
[----:B0-----:R-:W-:-:S12]  /*0cd0*/  VIADD R0, R0, 0x80 ;  /* 0x0000008000007836 */ /* 0x001fd80000000000 */
[----:B------:R-:W-:Y:S05]  /*0ce0*/  @P0 BRA `(.L_x_221) ;  /* 0xfffffffc00ec0947 */ /* 0x000fea000383ffff */
.L_x_218:
[----:B------:R-:W-:Y:S05]  /*0cf0*/  BSYNC.RECONVERGENT B0 ;  /* 0x0000000000007941 */ /* 0x000fea0003800200 */
.L_x_217:
        /* <DEDUP_REMOVED lines=130> */
.L_x_223:
[----:B------:R-:W-:Y:S05]  /*1520*/  BSYNC.RECONVERGENT B0 ;  /* 0x0000000000007941 */ /* 0x000fea0003800200 */
.L_x_222:
        /* <DEDUP_REMOVED lines=38> */
.L_x_232:
[----:B0-----:R-:W0:Y:S01]  /*1790*/  LDC.64 R4, c[0x0][0x380] ;  /* 0x0000e000ff047b82 */ /* 0x001e220000000a00 */
[----:B------:R-:W-:Y:S01]  /*17a0*/  VIADD R19, R10, 0xffffffff ;  /* 0xffffffff0a137836 */ /* 0x000fe20000000000 */
[----:B------:R-:W-:Y:S03]  /*17b0*/  BSSY B2, `(.L_x_229) ;  /* 0x0000008000027945 */ /* 0x000fe60003800000 */
[----:B------:R-:W-:-:S04]  /*17c0*/  IMAD R11, R19, 0x100, R3 ;  /* 0x00000100130b7824 */ /* 0x000fc800078e0203 */
[----:B0-----:R-:W-:-:S07]  /*17d0*/  IMAD.WIDE R4, R11, 0x4, R4 ;  /* 0x000000040b047825 */ /* 0x001fce00078e0204 */
.L_x_230:
[----:B------:R-:W-:Y:S05]  /*17e0*/  YIELD ;  /* 0x0000000000007946 */ /* 0x000fea0003800000 */
[----:B------:R0:W-:Y:S06]  /*17f0*/  MEMBAR.SC.CTA ;  /* 0x0000000000007992 */ /* 0x0001ec0000000000 */
[----:B0-----:R-:W2:Y:S02]  /*1800*/  LDG.E.STRONG.SYS R11, desc[UR6][R4.64] ;  /* 0x00000006040b7981 */ /* 0x001ea4000c1f5900 */
[----:B--2---:R-:W-:-:S13]  /*1810*/  ISETP.NE.AND P0, PT, R11, RZ, PT ;  /* 0x000000ff0b00720c */ /* 0x004fda0003f05270 */
[----:B------:R-:W-:Y:S05]  /*1820*/  @!P0 BRA `(.L_x_230) ;  /* 0xfffffffc00ec8947 */ /* 0x000fea000383ffff */
[----:B------:R-:W-:Y:S05]  /*1830*/  BSYNC B2 ;  /* 0x0000000000027941 */ /* 0x000fea0003800000 */
.L_x_229:
[----:B------:R-:W-:Y:S01]  /*1840*/  BSSY.RECONVERGENT B2, `(.L_x_231) ;  /* 0x0000006000027945 */ /* 0x000fe20003800200 */
[C---:B------:R-:W-:Y:S02]  /*1850*/  ISETP.GT.AND P0, PT, R11.reuse, -0x1, PT ;  /* 0xffffffff0b00780c */ /* 0x040fe40003f04270 */
[----:B------:R-:W-:Y:S01]  /*1860*/  LOP3.LUT R4, R11, 0x3fffffff, RZ, 0xc0, !PT ;  /* 0x3fffffff0b047812 */ /* 0x000fe200078ec0ff */
[----:B------:R-:W-:Y:S05]  /*1870*/  WARPSYNC.EXCLUSIVE R6 ;  /* 0x0000000006007348 */ /* 0x000fea0003a00000 */
[----:B------:R-:W-:-:S05]  /*1880*/  IMAD.IADD R17, R4, 0x1, R17 ;  /* 0x0000000104117824 */ /* 0x000fca00078e0211 */
[----:B------:R-:W-:-:S07]  /*1890*/  VOTE.ANY R6, PT, P0 ;  /* 0x0000000000067806 */ /* 0x000fce00000e0100 */
[----:B------:R-:W-:Y:S05]  /*18a0*/  BSYNC.RECONVERGENT B2 ;  /* 0x0000000000027941 */ /* 0x000fea0003800200 */
.L_x_231:
[----:B------:R-:W-:Y:S01]  /*18b0*/  ISETP.GT.U32.AND P1, PT, R10, 0x1, PT ;  /* 0x000000010a00780c */ /* 0x000fe20003f24070 */
[----:B------:R-:W-:-:S12]  /*18c0*/  IMAD.MOV.U32 R10, RZ, RZ, R19 ;  /* 0x000000ffff0a7224 */ /* 0x000fd800078e0013 */
[----:B------:R-:W-:Y:S05]  /*18d0*/  @P0 BRA P1, `(.L_x_232) ;  /* 0xfffffffc00ac0947 */ /* 0x000fea000083ffff */
[----:B------:R-:W-:Y:S05]  /*18e0*/  BSYNC B0 ;  /* 0x0000000000007941 */ /* 0x000fea0003800000 */
.L_x_228:
[----:B------:R1:W2:Y:S02]  /*18f0*/  LDS.64 R4, [R13+0x6600] ;  /* 0x006600000d047984 */ /* 0x0002a40000000a00 */
.L_x_227:
[C---:B------:R-:W-:Y:S01]  /*1900*/  IMAD.IADD R19, R17.reuse, 0x1, -R0 ;  /* 0x0000000111137824 */ /* 0x040fe200078e0a00 */
[----:B------:R-:W-:-:S04]  /*1910*/  LOP3.LUT R11, R17, 0x80000000, RZ, 0xfc, !PT ;  /* 0x80000000110b7812 */ /* 0x000fc800078efcff */
[C---:B0-2---:R-:W-:Y:S01]  /*1920*/  IADD3 R4, P0, PT, R19.reuse, R4, RZ ;  /* 0x0000000413047210 */ /* 0x045fe20007f1e0ff */
[----:B------:R0:W-:Y:S03]  /*1930*/  STG.E.STRONG.SYS desc[UR6][R14.64], R11 ;  /* 0x0000000b0e007986 */ /* 0x0001e6000c115906 */
[----:B------:R-:W-:-:S05]  /*1940*/  LEA.HI.X.SX32 R5, R19, R5, 0x1, P0 ;  /* 0x0000000513057211 */ /* 0x000fca00000f0eff */
[----:B------:R0:W-:Y:S04]  /*1950*/  STS.64 [R13+0x6600], R4 ;  /* 0x006600040d007388 */ /* 0x0001e80000000a00 */
.L_x_226:
[----:B------:R-:W-:Y:S05]  /*1960*/  BSYNC B1 ;  /* 0x0000000000017941 */ /* 0x000fea0003800000 */
.L_x_225:
        /* <DEDUP_REMOVED lines=17> */
.L_x_233:
        /* <DEDUP_REMOVED lines=28> */
.L_x_234:
        /* <DEDUP_REMOVED lines=56> */
.L_x_235:
        /* <DEDUP_REMOVED lines=19> */
.L_x_236:
        /* <DEDUP_REMOVED lines=51> */
.L_x_237:
        /* <DEDUP_REMOVED lines=22> */
.L_x_238:
        /* <DEDUP_REMOVED lines=56> */
.L_x_224:
        /* <DEDUP_REMOVED lines=38> */
.L_x_330:
        /* <DEDUP_REMOVED lines=25> */
.L_x_239:
        /* <DEDUP_REMOVED lines=44> */
.L_x_242:
[----:B------:R-:W-:Y:S05]  /*2fb0*/  BSYNC.RECONVERGENT B0 ;  /* 0x0000000000007941 */ /* 0x000fea0003800200 */
.L_x_241:
        /* <DEDUP_REMOVED lines=39> */
.L_x_244:
[----:B------:R-:W-:Y:S05]  /*3230*/  BSYNC.RECONVERGENT B0 ;  /* 0x0000000000007941 */ /* 0x000fea0003800200 */
.L_x_243:
        /* <DEDUP_REMOVED lines=35> */
.L_x_246:
[----:B------:R-:W-:Y:S05]  /*3470*/  BSYNC.RECONVERGENT B0 ;  /* 0x0000000000007941 */ /* 0x000fea0003800200 */
.L_x_245:
        /* <DEDUP_REMOVED lines=35> */
.L_x_248:
[----:B------:R-:W-:Y:S05]  /*36b0*/  BSYNC.RECONVERGENT B0 ;  /* 0x0000000000007941 */ /* 0x000fea0003800200 */
.L_x_247:
        /* <DEDUP_REMOVED lines=37> */
.L_x_250:
[----:B------:R-:W-:Y:S05]  /*3910*/  BSYNC.RECONVERGENT B0 ;  /* 0x0000000000007941 */ /* 0x000fea0003800200 */
.L_x_249:
        /* <DEDUP_REMOVED lines=37> */
.L_x_252:
[----:B------:R-:W-:Y:S05]  /*3b70*/  BSYNC.RECONVERGENT B0 ;  /* 0x0000000000007941 */ /* 0x000fea0003800200 */
.L_x_251:
        /* <DEDUP_REMOVED lines=37> */
.L_x_254:
[----:B------:R-:W-:Y:S05]  /*3dd0*/  BSYNC.RECONVERGENT B0 ;  /* 0x0000000000007941 */ /* 0x000fea0003800200 */
.L_x_253:
        /* <DEDUP_REMOVED lines=37> */
.L_x_256:
[----:B------:R-:W-:Y:S05]  /*4030*/  BSYNC.RECONVERGENT B0 ;  /* 0x0000000000007941 */ /* 0x000fea0003800200 */
.L_x_255:
        /* <DEDUP_REMOVED lines=37> */
.L_x_258:
[----:B------:R-:W-:Y:S05]  /*4290*/  BSYNC.RECONVERGENT B0 ;  /* 0x0000000000007941 */ /* 0x000fea0003800200 */
.L_x_257:
        /* <DEDUP_REMOVED lines=37> */
.L_x_260:
[----:B------:R-:W-:Y:S05]  /*44f0*/  BSYNC.RECONVERGENT B0 ;  /* 0x0000000000007941 */ /* 0x000fea0003800200 */
.L_x_259:
        /* <DEDUP_REMOVED lines=37> */
.L_x_262:
[----:B------:R-:W-:Y:S05]  /*4750*/  BSYNC.RECONVERGENT B0 ;  /* 0x0000000000007941 */ /* 0x000fea0003800200 */
.L_x_261:
        /* <DEDUP_REMOVED lines=37> */
.L_x_264:
[----:B------:R-:W-:Y:S05]  /*49b0*/  BSYNC.RECONVERGENT B0 ;  /* 0x0000000000007941 */ /* 0x000fea0003800200 */
.L_x_263:
        /* <DEDUP_REMOVED lines=37> */
.L_x_266:
[----:B------:R-:W-:Y:S05]  /*4c10*/  BSYNC.RECONVERGENT B0 ;  /* 0x0000000000007941 */ /* 0x000fea0003800200 */
.L_x_265:
        /* <DEDUP_REMOVED lines=39> */
.L_x_268:
[----:B------:R-:W-:Y:S05]  /*4e90*/  BSYNC.RECONVERGENT B0 ;  /* 0x0000000000007941 */ /* 0x000fea0003800200 */
.L_x_267:
        /* <DEDUP_REMOVED lines=39> */
.L_x_270:
[----:B------:R-:W-:Y:S05]  /*5110*/  BSYNC.RECONVERGENT B0 ;  /* 0x0000000000007941 */ /* 0x000fea0003800200 */
.L_x_269:
        /* <DEDUP_REMOVED lines=39> */
.L_x_272:
[----:B------:R-:W-:Y:S05]  /*5390*/  BSYNC.RECONVERGENT B0 ;  /* 0x0000000000007941 */ /* 0x000fea0003800200 */
.L_x_271:
        /* <DEDUP_REMOVED lines=36> */
.L_x_274:
[----:B------:R-:W-:Y:S05]  /*55e0*/  BSYNC.RECONVERGENT B0 ;  /* 0x0000000000007941 */ /* 0x000fea0003800200 */
.L_x_273:
        /* <DEDUP_REMOVED lines=35> */
.L_x_276:
[----:B------:R-:W-:Y:S05]  /*5820*/  BSYNC.RECONVERGENT B0 ;  /* 0x0000000000007941 */ /* 0x000fea0003800200 */
.L_x_275:
        /* <DEDUP_REMOVED lines=65> */
.L_x_284:
[----:B-1----:R-:W1:Y:S01]  /*5c40*/  LDC.64 R8, c[0x0][0x380] ;  /* 0x0000e000ff087b82 */ /* 0x002e620000000a00 */
[----:B------:R-:W-:Y:S01]  /*5c50*/  VIADD R17, R10, 0xffffffff ;  /* 0xffffffff0a117836 */ /* 0x000fe20000000000 */
[----:B------:R-:W-:Y:S03]  /*5c60*/  BSSY B2, `(.L_x_281) ;  /* 0x0000008000027945 */ /* 0x000fe60003800000 */
[----:B------:R-:W-:-:S04]  /*5c70*/  IMAD R11, R17, 0x100, R3 ;  /* 0x00000100110b7824 */ /* 0x000fc800078e0203 */
[----:B-1----:R-:W-:-:S07]  /*5c80*/  IMAD.WIDE R8, R11, 0x4, R8 ;  /* 0x000000040b087825 */ /* 0x002fce00078e0208 */
.L_x_282:
[----:B------:R-:W-:Y:S05]  /*5c90*/  YIELD ;  /* 0x0000000000007946 */ /* 0x000fea0003800000 */
[----:B------:R1:W-:Y:S06]  /*5ca0*/  MEMBAR.SC.CTA ;  /* 0x0000000000007992 */ /* 0x0003ec0000000000 */
[----:B-1----:R-:W2:Y:S02]  /*5cb0*/  LDG.E.STRONG.SYS R11, desc[UR6][R8.64] ;  /* 0x00000006080b7981 */ /* 0x002ea4000c1f5900 */
[----:B--2---:R-:W-:-:S13]  /*5cc0*/  ISETP.NE.AND P0, PT, R11, RZ, PT ;  /* 0x000000ff0b00720c */ /* 0x004fda0003f05270 */
[----:B------:R-:W-:Y:S05]  /*5cd0*/  @!P0 BRA `(.L_x_282) ;  /* 0xfffffffc00ec8947 */ /* 0x000fea000383ffff */
[----:B------:R-:W-:Y:S05]  /*5ce0*/  BSYNC B2 ;  /* 0x0000000000027941 */ /* 0x000fea0003800000 */
.L_x_281:
[----:B------:R-:W-:Y:S01]  /*5cf0*/  BSSY.RECONVERGENT B2, `(.L_x_283) ;  /* 0x0000006000027945 */ /* 0x000fe20003800200 */
[C---:B------:R-:W-:Y:S02]  /*5d00*/  ISETP.GT.AND P0, PT, R11.reuse, -0x1, PT ;  /* 0xffffffff0b00780c */ /* 0x040fe40003f04270 */
[----:B------:R-:W-:Y:S01]  /*5d10*/  LOP3.LUT R8, R11, 0x3fffffff, RZ, 0xc0, !PT ;  /* 0x3fffffff0b087812 */ /* 0x000fe200078ec0ff */
[----:B------:R-:W-:Y:S05]  /*5d20*/  WARPSYNC.EXCLUSIVE R6 ;  /* 0x0000000006007348 */ /* 0x000fea0003a00000 */
[----:B------:R-:W-:-:S05]  /*5d30*/  IMAD.IADD R13, R8, 0x1, R13 ;  /* 0x00000001080d7824 */ /* 0x000fca00078e020d */
[----:B------:R-:W-:-:S07]  /*5d40*/  VOTE.ANY R6, PT, P0 ;  /* 0x0000000000067806 */ /* 0x000fce00000e0100 */
[----:B------:R-:W-:Y:S05]  /*5d50*/  BSYNC.RECONVERGENT B2 ;  /* 0x0000000000027941 */ /* 0x000fea0003800200 */
.L_x_283:
[----:B------:R-:W-:Y:S01]  /*5d60*/  ISETP.GT.U32.AND P1, PT, R10, 0x1, PT ;  /* 0x000000010a00780c */ /* 0x000fe20003f24070 */
[----:B------:R-:W-:-:S12]  /*5d70*/  IMAD.MOV.U32 R10, RZ, RZ, R17 ;  /* 0x000000ffff0a7224 */ /* 0x000fd800078e0011 */
[----:B------:R-:W-:Y:S05]  /*5d80*/  @P0 BRA P1, `(.L_x_284) ;  /* 0xfffffffc00ac0947 */ /* 0x000fea000083ffff */
[----:B------:R-:W-:Y:S05]  /*5d90*/  BSYNC B0 ;  /* 0x0000000000007941 */ /* 0x000fea0003800000 */
.L_x_280:
[----:B------:R2:W3:Y:S02]  /*5da0*/  LDS.64 R8, [R19+0x6600] ;  /* 0x0066000013087984 */ /* 0x0004e40000000a00 */
.L_x_279:
        /* <DEDUP_REMOVED lines=9> */
.L_x_278:
[----:B------:R-:W-:Y:S05]  /*5e40*/  BSYNC B1 ;  /* 0x0000000000017941 */ /* 0x000fea0003800000 */
.L_x_277:
        /* <DEDUP_REMOVED lines=16> */
.L_x_285:
        /* <DEDUP_REMOVED lines=212> */
.L_x_286:
        /* <DEDUP_REMOVED lines=28> */
.L_x_289:
[----:B------:R-:W-:Y:S05]  /*6e50*/  BSYNC.RECONVERGENT B0 ;  /* 0x0000000000007941 */ /* 0x000fea0003800200 */
.L_x_288:
        /* <DEDUP_REMOVED lines=18> */
.L_x_291:
[----:B------:R-:W-:Y:S05]  /*6f80*/  BSYNC.RECONVERGENT B0 ;  /* 0x0000000000007941 */ /* 0x000fea0003800200 */
.L_x_290:
        /* <DEDUP_REMOVED lines=18> */
.L_x_293:
[----:B------:R-:W-:Y:S05]  /*70b0*/  BSYNC.RECONVERGENT B0 ;  /* 0x0000000000007941 */ /* 0x000fea0003800200 */
.L_x_292:
        /* <DEDUP_REMOVED lines=18> */
.L_x_295:
[----:B------:R-:W-:Y:S05]  /*71e0*/  BSYNC.RECONVERGENT B0 ;  /* 0x0000000000007941 */ /* 0x000fea0003800200 */
.L_x_294:
        /* <DEDUP_REMOVED lines=18> */
.L_x_297:
[----:B------:R-:W-:Y:S05]  /*7310*/  BSYNC.RECONVERGENT B0 ;  /* 0x0000000000007941 */ /* 0x000fea0003800200 */
.L_x_296:
        /* <DEDUP_REMOVED lines=18> */
.L_x_299:
[----:B------:R-:W-:Y:S05]  /*7440*/  BSYNC.RECONVERGENT B0 ;  /* 0x0000000000007941 */ /* 0x000fea0003800200 */
.L_x_298:
        /* <DEDUP_REMOVED lines=18> */
.L_x_301:
[----:B------:R-:W-:Y:S05]  /*7570*/  BSYNC.RECONVERGENT B0 ;  /* 0x0000000000007941 */ /* 0x000fea0003800200 */
.L_x_300:
        /* <DEDUP_REMOVED lines=18> */
.L_x_303:
[----:B------:R-:W-:Y:S05]  /*76a0*/  BSYNC.RECONVERGENT B0 ;  /* 0x0000000000007941 */ /* 0x000fea0003800200 */
.L_x_302:
        /* <DEDUP_REMOVED lines=18> */
.L_x_305:
[----:B------:R-:W-:Y:S05]  /*77d0*/  BSYNC.RECONVERGENT B0 ;  /* 0x0000000000007941 */ /* 0x000fea0003800200 */
.L_x_304:
        /* <DEDUP_REMOVED lines=18> */
.L_x_307:
[----:B------:R-:W-:Y:S05]  /*7900*/  BSYNC.RECONVERGENT B0 ;  /* 0x0000000000007941 */ /* 0x000fea0003800200 */
.L_x_306:
        /* <DEDUP_REMOVED lines=18> */
.L_x_309:
[----:B------:R-:W-:Y:S05]  /*7a30*/  BSYNC.RECONVERGENT B0 ;  /* 0x0000000000007941 */ /* 0x000fea0003800200 */
.L_x_308:
        /* <DEDUP_REMOVED lines=17> */
.L_x_311:
[----:B------:R-:W-:Y:S05]  /*7b50*/  BSYNC.RECONVERGENT B0 ;  /* 0x0000000000007941 */ /* 0x000fea0003800200 */
.L_x_310:
        /* <DEDUP_REMOVED lines=16> */
.L_x_313:
[----:B------:R-:W-:Y:S05]  /*7c60*/  BSYNC.RECONVERGENT B0 ;  /* 0x0000000000007941 */ /* 0x000fea0003800200 */
.L_x_312:
        /* <DEDUP_REMOVED lines=16> */
.L_x_315:
[----:B------:R-:W-:Y:S05]  /*7d70*/  BSYNC.RECONVERGENT B0 ;  /* 0x0000000000007941 */ /* 0x000fea0003800200 */
.L_x_314:
        /* <DEDUP_REMOVED lines=16> */
.L_x_317:
[----:B------:R-:W-:Y:S05]  /*7e80*/  BSYNC.RECONVERGENT B0 ;  /* 0x0000000000007941 */ /* 0x000fea0003800200 */
.L_x_316:
        /* <DEDUP_REMOVED lines=16> */
.L_x_319:
[----:B------:R-:W-:Y:S05]  /*7f90*/  BSYNC.RECONVERGENT B0 ;  /* 0x0000000000007941 */ /* 0x000fea0003800200 */
.L_x_318:
        /* <DEDUP_REMOVED lines=16> */
.L_x_321:
[----:B------:R-:W-:Y:S05]  /*80a0*/  BSYNC.RECONVERGENT B0 ;  /* 0x0000000000007941 */ /* 0x000fea0003800200 */
.L_x_320:
[----:B------:R-:W-:Y:S01]  /*80b0*/  NOP ;  /* 0x0000000000007918 */ /* 0x000fe20000000000 */
.L_x_287:
        /* <DEDUP_REMOVED lines=78> */
.L_x_322:
        /* <DEDUP_REMOVED lines=104> */
.L_x_323:
        /* <DEDUP_REMOVED lines=179> */
.L_x_324:
        /* <DEDUP_REMOVED lines=205> */
.L_x_240:
[----:B------:R-:W-:Y:S02]  /*a420*/  IMAD.MOV.U32 R58, RZ, RZ, R39 ;  /* 0x000000ffff3a7224 */ /* 0x000fe400078e0027 */
[----:B------:R-:W-:Y:S02]  /*a430*/  IMAD.MOV.U32 R49, RZ, RZ, 0x1 ;  /* 0x00000001ff317424 */ /* 0x000fe400078e00ff */
[----:B------:R-:W-:Y:S02]  /*a440*/  IMAD.MOV.U32 R60, RZ, RZ, RZ ;  /* 0x000000ffff3c7224 */ /* 0x000fe400078e00ff */
[----:B------:R-:W-:-:S07]  /*a450*/  IMAD.MOV.U32 R47, RZ, RZ, -0x1 ;  /* 0xffffffffff2f7424 */ /* 0x000fce00078e00ff */
[----:B------:R-:W-:Y:S05]  /*a460*/  WARPSYNC.COLLECTIVE R47, `(.L_x_325) ;  /* 0x000000002f087348 */ /* 0x000fea0003c00000 */
[----:B------:R0:W1:Y:S02]  /*a470*/  SHFL.UP P0, R46, R58, R49, R60 ;  /* 0x040000313a2e7389 */ /* 0x000064000000003c */
[----:B01----:R-:W-:Y:S05]  /*a480*/  ENDCOLLECTIVE ;  /* 0x000000000000791b */ /* 0x003fea0003800000 */
.L_x_325:
[----:B------:R-:W-:Y:S02]  /*a490*/  IMAD.MOV.U32 R49, RZ, RZ, 0x2 ;  /* 0x00000002ff317424 */ /* 0x000fe400078e00ff */
[----:B------:R-:W-:-:S04]  /*a4a0*/  IMAD.MOV.U32 R40, RZ, RZ, R46 ;  /* 0x000000ffff287224 */ /* 0x000fc800078e002e */
[----:B------:R-:W-:-:S04]  /*a4b0*/  @P0 IMAD.IADD R40, R39, 0x1, R40 ;  /* 0x0000000127280824 */ /* 0x000fc800078e0228 */
[----:B------:R-:W-:-:S07]  /*a4c0*/  IMAD.MOV.U32 R58, RZ, RZ, R40 ;  /* 0x000000ffff3a7224 */ /* 0x000fce00078e0028 */
[----:B------:R-:W-:Y:S05]  /*a4d0*/  WARPSYNC.COLLECTIVE R47, `(.L_x_326) ;  /* 0x000000002f087348 */ /* 0x000fea0003c00000 */
[----:B------:R0:W1:Y:S02]  /*a4e0*/  SHFL.UP P0, R46, R58, R49, R60 ;  /* 0x040000313a2e7389 */ /* 0x000064000000003c */
[----:B01----:R-:W-:Y:S05]  /*a4f0*/  ENDCOLLECTIVE ;  /* 0x000000000000791b */ /* 0x003fea0003800000 */
.L_x_326:
[----:B------:R-:W-:Y:S02]  /*a500*/  IMAD.MOV.U32 R49, RZ, RZ, 0x4 ;  /* 0x00000004ff317424 */ /* 0x000fe400078e00ff */
[----:B------:R-:W-:-:S04]  /*a510*/  IMAD.MOV.U32 R43, RZ, RZ, R46 ;  /* 0x000000ffff2b7224 */ /* 0x000fc800078e002e */
[----:B------:R-:W-:-:S04]  /*a520*/  @P0 IMAD.IADD R43, R40, 0x1, R43 ;  /* 0x00000001282b0824 */ /* 0x000fc800078e022b */
[----:B------:R-:W-:-:S07]  /*a530*/  IMAD.MOV.U32 R58, RZ, RZ, R43 ;  /* 0x000000ffff3a7224 */ /* 0x000fce00078e002b */
[----:B------:R-:W-:Y:S05]  /*a540*/  WARPSYNC.COLLECTIVE R47, `(.L_x_327) ;  /* 0x000000002f087348 */ /* 0x000fea0003c00000 */
[----:B------:R0:W1:Y:S02]  /*a550*/  SHFL.UP P0, R46, R58, R49, R60 ;  /* 0x040000313a2e7389 */ /* 0x000064000000003c */
[----:B01----:R-:W-:Y:S05]  /*a560*/  ENDCOLLECTIVE ;  /* 0x000000000000791b */ /* 0x003fea0003800000 */
.L_x_327:
[----:B------:R-:W-:Y:S02]  /*a570*/  IMAD.MOV.U32 R49, RZ, RZ, 0x8 ;  /* 0x00000008ff317424 */ /* 0x000fe400078e00ff */
[----:B------:R-:W-:-:S04]  /*a580*/  IMAD.MOV.U32 R44, RZ, RZ, R46 ;  /* 0x000000ffff2c7224 */ /* 0x000fc800078e002e */
[----:B------:R-:W-:-:S04]  /*a590*/  @P0 IMAD.IADD R44, R43, 0x1, R44 ;  /* 0x000000012b2c0824 */ /* 0x000fc800078e022c */
[----:B------:R-:W-:-:S07]  /*a5a0*/  IMAD.MOV.U32 R58, RZ, RZ, R44 ;  /* 0x000000ffff3a7224 */ /* 0x000fce00078e002c */
[----:B------:R-:W-:Y:S05]  /*a5b0*/  WARPSYNC.COLLECTIVE R47, `(.L_x_328) ;  /* 0x000000002f087348 */ /* 0x000fea0003c00000 */
[----:B------:R0:W1:Y:S02]  /*a5c0*/  SHFL.UP P0, R46, R58, R49, R60 ;  /* 0x040000313a2e7389 */ /* 0x000064000000003c */
[----:B01----:R-:W-:Y:S05]  /*a5d0*/  ENDCOLLECTIVE ;  /* 0x000000000000791b */ /* 0x003fea0003800000 */
.L_x_328:
[----:B------:R-:W-:Y:S02]  /*a5e0*/  IMAD.MOV.U32 R49, RZ, RZ, 0x10 ;  /* 0x00000010ff317424 */ /* 0x000fe400078e00ff */
[----:B------:R-:W-:-:S04]  /*a5f0*/  IMAD.MOV.U32 R45, RZ, RZ, R46 ;  /* 0x000000ffff2d7224 */ /* 0x000fc800078e002e */
[----:B------:R-:W-:-:S04]  /*a600*/  @P0 IMAD.IADD R45, R44, 0x1, R45 ;  /* 0x000000012c2d0824 */ /* 0x000fc800078e022d */
[----:B------:R-:W-:-:S07]  /*a610*/  IMAD.MOV.U32 R58, RZ, RZ, R45 ;  /* 0x000000ffff3a7224 */ /* 0x000fce00078e002d */
[----:B------:R-:W-:Y:S05]  /*a620*/  WARPSYNC.COLLECTIVE R47, `(.L_x_329) ;  /* 0x000000002f087348 */ /* 0x000fea0003c00000 */
[----:B------:R0:W1:Y:S02]  /*a630*/  SHFL.UP P0, R46, R58, R49, R60 ;  /* 0x040000313a2e7389 */ /* 0x000064000000003c */
[----:B01----:R-:W-:Y:S05]  /*a640*/  ENDCOLLECTIVE ;  /* 0x000000000000791b */ /* 0x003fea0003800000 */
.L_x_329:
[----:B------:R-:W-:Y:S05]  /*a650*/  BRA `(.L_x_330) ;  /* 0xffffff8400407947 */ /* 0x000fea000383ffff */
.L_x_331:
        /* <DEDUP_REMOVED lines=10> */
.L_x_2202:


//--------------------- .text._ZN3cub18CUB_300001_SM_10006detail10radix_sort33DeviceRadixSortExclusiveSumKernelINS1_5radix10policy_hubIiiyE10Policy1000EyEEvPT0_ --------------------------
	.section	.text._ZN3cub18CUB_300001_SM_10006detail10radix_sort33DeviceRadixSortExclusiveSumKernelINS1_5radix10policy_hubIiiyE10Policy1000EyEEvPT0_,"ax",@progbits
	.align	128
        .global         _ZN3cub18CUB_300001_SM_10006detail10radix_sort33DeviceRadixSortExclusiveSumKernelINS1_5radix10policy_hubIiiyE10Policy1000EyEEvPT0_
        .type           _ZN3cub18CUB_300001_SM_10006detail10radix_sort33DeviceRadixSortExclusiveSumKernelINS1_5radix10policy_hubIiiyE10Policy1000EyEEvPT0_,@function
        .size           _ZN3cub18CUB_300001_SM_10006detail10radix_sort33DeviceRadixSortExclusiveSumKernelINS1_5radix10policy_hubIiiyE10Policy1000EyEEvPT0_,(.L_x_2203 - _ZN3cub18CUB_300001_SM_10006detail10radix_sort33DeviceRadixSortExclusiveSumKernelINS1_5radix10policy_hubIiiyE10Policy1000EyEEvPT0_)
        .other          _ZN3cub18CUB_300001_SM_10006detail10radix_sort33DeviceRadixSortExclusiveSumKernelINS1_5radix10policy_hubIiiyE10Policy1000EyEEvPT0_,@"STO_CUDA_ENTRY STV_DEFAULT"
_ZN3cub18CUB_300001_SM_10006detail10radix_sort33DeviceRadixSortExclusiveSumKernelINS1_5radix10policy_hubIiiyE10Policy1000EyEEvPT0_:
.text._ZN3cub18CUB_300001_SM_10006detail10radix_sort33DeviceRadixSortExclusiveSumKernelINS1_5radix10policy_hubIiiyE10Policy1000EyEEvPT0_:
[----:B------:R-:W-:Y:S01]  /*0000*/  LDC R1, c[0x0][0x37c] ;  /* 0x0000df00ff017b82 */ /* 0x000fe20000000800 */
[----:B------:R-:W0:Y:S07]  /*0010*/  S2R R18, SR_TID.X ;  /* 0x0000000000127919 */ /* 0x000e2e0000002100 */
[----:B------:R-:W1:Y:S01]  /*0020*/  LDC.64 R16, c[0x0][0x380] ;  /* 0x0000e000ff107b82 */ /* 0x000e620000000a00 */
[----:B------:R-:W2:Y:S01]  /*0030*/  LDCU.64 UR4, c[0x0][0x358] ;  /* 0x00006b00ff0477ac */ /* 0x000ea20008000a00 */
[----:B------:R-:W3:Y:S01]  /*0040*/  S2R R5, SR_CTAID.X ;  /* 0x0000000000057919 */ /* 0x000ee20000002500 */
[----:B0-----:R-:W-:Y:S01]  /*0050*/  ISETP.GT.U32.AND P1, PT, R18, 0xff, PT ;  /* 0x000000ff1200780c */ /* 0x001fe20003f24070 */
[----:B---3--:R-:W-:-:S04]  /*0060*/  IMAD R5, R5, 0x100, R18 ;  /* 0x0000010005057824 */ /* 0x008fc800078e0212 */
[----:B-1----:R-:W-:-:S08]  /*0070*/  IMAD.WIDE R16, R5, 0x8, R16 ;  /* 0x0000000805107825 */ /* 0x002fd000078e0210 */
[----:B--2---:R-:W2:Y:S01]  /*0080*/  @!P1 LDG.E.64 R2, desc[UR4][R16.64] ;  /* 0x0000000410029981 */ /* 0x004ea2000c1e1b00 */
[----:B------:R-:W-:Y:S02]  /*0090*/  MOV R0, 0x400 ;  /* 0x0000040000007802 */ /* 0x000fe40000000f00 */
[C---:B------:R-:W-:Y:S01]  /*00a0*/  ISETP.GT.U32.AND P0, PT, R18.reuse, 0x1f, PT ;  /* 0x0000001f1200780c */ /* 0x040fe20003f04070 */
[----:B------:R-:W0:Y:S02]  /*00b0*/  S2R R5, SR_CgaCtaId ;  /* 0x0000000000057919 */ /* 0x000e240000008800 */
[----:B0-----:R-:W-:Y:S02]  /*00c0*/  LEA R5, R5, R0, 0x18 ;  /* 0x0000000005057211 */ /* 0x001fe400078ec0ff */
[----:B------:R-:W-:-:S05]  /*00d0*/  LEA.HI R0, R18, R18, RZ, 0x1d ;  /* 0x0000001212007211 */ /* 0x000fca00078fe8ff */
[----:B------:R-:W-:-:S05]  /*00e0*/  IMAD R0, R0, 0x8, R5 ;  /* 0x0000000800007824 */ /* 0x000fca00078e0205 */
[----:B--2---:R0:W-:Y:S01]  /*00f0*/  STS.64 [R0+0x10], R2 ;  /* 0x0000100200007388 */ /* 0x0041e20000000a00 */
[----:B------:R-:W-:Y:S06]  /*0100*/  BAR.SYNC.DEFER_BLOCKING 0x0 ;  /* 0x0000000000007b1d */ /* 0x000fec0000010000 */
[----:B------:R-:W-:Y:S05]  /*0110*/  @P0 BRA `(.L_x_332) ;  /* 0x0000000400240947 */ /* 0x000fea0003800000 */
[----:B------:R-:W-:Y:S01]  /*0120*/  IMAD R18, R18, 0x48, R5 ;  /* 0x0000004812127824 */ /* 0x000fe200078e0205 */
[----:B------:R-:W-:-:S04]  /*0130*/  UMOV UR6, 0xffffffff ;  /* 0xffffffff00067882 */ /* 0x000fc80000000000 */
[----:B------:R-:W-:Y:S04]  /*0140*/  LDS.64 R14, [R18+0x10] ;  /* 0x00001000120e7984 */ /* 0x000fe80000000a00 */
[----:B------:R-:W-:Y:S04]  /*0150*/  LDS.64 R12, [R18+0x18] ;  /* 0x00001800120c7984 */ /* 0x000fe80000000a00 */
[----:B------:R-:W1:Y:S04]  /*0160*/  LDS.64 R10, [R18+0x20] ;  /* 0x00002000120a7984 */ /* 0x000e680000000a00 */
[----:B------:R-:W-:Y:S04]  /*0170*/  LDS.64 R8, [R18+0x28] ;  /* 0x0000280012087984 */ /* 0x000fe80000000a00 */
[----:B------:R-:W2:Y:S04]  /*0180*/  LDS.64 R6, [R18+0x30] ;  /* 0x0000300012067984 */ /* 0x000ea80000000a00 */
[----:B------:R-:W-:Y:S04]  /*0190*/  LDS.64 R4, [R18+0x38] ;  /* 0x0000380012047984 */ /* 0x000fe80000000a00 */
[----:B0-----:R-:W0:Y:S04]  /*01a0*/  LDS.64 R2, [R18+0x40] ;  /* 0x0000400012027984 */ /* 0x001e280000000a00 */
[----:B------:R-:W3:Y:S01]  /*01b0*/  LDS.64 R20, [R18+0x48] ;  /* 0x0000480012147984 */ /* 0x000ee20000000a00 */
[----:B-1----:R-:W-:-:S04]  /*01c0*/  IADD3 R19, P3, P4, R10, R12, R14 ;  /* 0x0000000c0a137210 */ /* 0x002fc80007c7e00e */
[----:B------:R-:W-:Y:S02]  /*01d0*/  IADD3.X R23, PT, PT, R11, R13, R15, P3, P4 ;  /* 0x0000000d0b177210 */ /* 0x000fe40001fe840f */
[----:B--2---:R-:W-:-:S04]  /*01e0*/  IADD3 R19, P0, P2, R6, R19, R8 ;  /* 0x0000001306137210 */ /* 0x004fc80007a1e008 */
[----:B------:R-:W-:Y:S02]  /*01f0*/  IADD3.X R23, PT, PT, R7, R23, R9, P0, P2 ;  /* 0x0000001707177210 */ /* 0x000fe400007e4409 */
[----:B0-----:R-:W-:-:S04]  /*0200*/  IADD3 R19, P3, P4, R2, R19, R4 ;  /* 0x0000001302137210 */ /* 0x001fc80007c7e004 */
[----:B---3--:R-:W-:Y:S02]  /*0210*/  IADD3 R20, P0, PT, R20, R19, RZ ;  /* 0x0000001314147210 */ /* 0x008fe40007f1e0ff */
[----:B------:R-:W-:-:S05]  /*0220*/  IADD3.X R19, PT, PT, R3, R23, R5, P3, P4 ;  /* 0x0000001703137210 */ /* 0x000fca0001fe8405 */
[----:B------:R-:W-:Y:S01]  /*0230*/  IMAD.X R19, R21, 0x1, R19, P0 ;  /* 0x0000000115137824 */ /* 0x000fe200000e0613 */
[----:B------:R-:W-:Y:S06]  /*0240*/  BRA.DIV UR6, `(.L_x_333) ;  /* 0x0000000206f07947 */ /* 0x000fec000b800000 */
[----:B------:R-:W0:Y:S04]  /*0250*/  SHFL.UP PT, R27, R20, 0x1, RZ ;  /* 0x04200000141b7989 */ /* 0x000e2800000e00ff */
[----:B------:R-:W1:Y:S01]  /*0260*/  SHFL.UP P0, R25, R19, 0x1, RZ ;  /* 0x0420000013197989 */ /* 0x000e6200000000ff */
[----:B0-----:R-:W-:-:S04]  /*0270*/  IADD3 R22, P2, PT, R27, R20, RZ ;  /* 0x000000141b167210 */ /* 0x001fc80007f5e0ff */
[----:B-1----:R-:W-:Y:S01]  /*0280*/  SEL R27, R22, R27, P0 ;  /* 0x0000001b161b7207 */ /* 0x002fe20000000000 */
[----:B------:R-:W-:-:S04]  /*0290*/  IMAD.X R26, R25, 0x1, R19, P2 ;  /* 0x00000001191a7824 */ /* 0x000fc800010e0613 */
[----:B------:R-:W0:Y:S01]  /*02a0*/  SHFL.UP PT, R28, R27, 0x2, RZ ;  /* 0x044000001b1c7989 */ /* 0x000e2200000e00ff */
[----:B------:R-:W-:-:S05]  /*02b0*/  SEL R26, R26, R25, P0 ;  /* 0x000000191a1a7207 */ /* 0x000fca0000000000 */
[----:B------:R-:W1:Y:S01]  /*02c0*/  SHFL.UP P0, R25, R26, 0x2, RZ ;  /* 0x044000001a197989 */ /* 0x000e6200000000ff */
[----:B0-----:R-:W-:-:S05]  /*02d0*/  IADD3 R21, P2, PT, R28, R27, RZ ;  /* 0x0000001b1c157210 */ /* 0x001fca0007f5e0ff */
[----:B-1----:R-:W-:Y:S01]  /*02e0*/  IMAD.X R22, R25, 0x1, R26, P2 ;  /* 0x0000000119167824 */ /* 0x002fe200010e061a */
[----:B------:R-:W-:-:S04]  /*02f0*/  SEL R28, R21, R28, P0 ;  /* 0x0000001c151c7207 */ /* 0x000fc80000000000 */
[----:B------:R-:W-:Y:S01]  /*0300*/  SEL R29, R22, R25, P0 ;  /* 0x00000019161d7207 */ /* 0x000fe20000000000 */
        /* <DEDUP_REMOVED lines=12> */
[----:B------:R0:W1:Y:S04]  /*03d0*/  SHFL.UP PT, R28, R27, 0x10, RZ ;  /* 0x060000001b1c7989 */ /* 0x00006800000e00ff */
[----:B------:R0:W2:Y:S02]  /*03e0*/  SHFL.UP P0, R25, R26, 0x10, RZ ;  /* 0x060000001a197989 */ /* 0x0000a400000000ff */
.L_x_344:
[----:B-1----:R-:W-:-:S04]  /*03f0*/  IADD3 R21, P2, PT, R28, R27, RZ ;  /* 0x0000001b1c157210 */ /* 0x002fc80007f5e0ff */
[----:B--2---:R-:W-:Y:S01]  /*0400*/  SEL R21, R21, R28, P0 ;  /* 0x0000001c15157207 */ /* 0x004fe20000000000 */
[----:B------:R-:W-:-:S05]  /*0410*/  IMAD.X R22, R25, 0x1, R26, P2 ;  /* 0x0000000119167824 */ /* 0x000fca00010e061a */
[----:B------:R-:W-:Y:S02]  /*0420*/  SEL R22, R22, R25, P0 ;  /* 0x0000001916167207 */ /* 0x000fe40000000000 */
[----:B------:R-:W-:-:S05]  /*0430*/  IADD3 R20, P0, PT, R21, -R20, RZ ;  /* 0x8000001415147210 */ /* 0x000fca0007f1e0ff */
[----:B------:R-:W-:Y:S01]  /*0440*/  IMAD.X R21, R22, 0x1, ~R19, P0 ;  /* 0x0000000116157824 */ /* 0x000fe200000e0e13 */
[----:B------:R-:W-:-:S04]  /*0450*/  IADD3 R14, P0, PT, R14, R20, RZ ;  /* 0x000000140e0e7210 */ /* 0x000fc80007f1e0ff */
[----:B------:R1:W-:Y:S01]  /*0460*/  STS.64 [R18+0x10], R20 ;  /* 0x0000101412007388 */ /* 0x0003e20000000a00 */
[----:B------:R-:W-:Y:S01]  /*0470*/  IMAD.X R15, R15, 0x1, R21, P0 ;  /* 0x000000010f0f7824 */ /* 0x000fe200000e0615 */
        /* <DEDUP_REMOVED lines=17> */
[----:B------:R-:W-:-:S05]  /*0590*/  IMAD.X R3, R3, 0x1, R5, P0 ;  /* 0x0000000103037824 */ /* 0x000fca00000e0605 */
[----:B------:R1:W-:Y:S03]  /*05a0*/  STS.64 [R18+0x48], R2 ;  /* 0x0000480212007388 */ /* 0x0003e60000000a00 */
.L_x_332:
[----:B------:R-:W-:Y:S05]  /*05b0*/  WARPSYNC.ALL ;  /* 0x0000000000007948 */ /* 0x000fea0003800000 */
[----:B------:R-:W-:Y:S06]  /*05c0*/  BAR.SYNC.DEFER_BLOCKING 0x0 ;  /* 0x0000000000007b1d */ /* 0x000fec0000010000 */
[----:B------:R-:W-:Y:S05]  /*05d0*/  @P1 EXIT ;  /* 0x000000000000194d */ /* 0x000fea0003800000 */
[----:B01----:R-:W0:Y:S04]  /*05e0*/  LDS.64 R2, [R0+0x10] ;  /* 0x0000100000027984 */ /* 0x003e280000000a00 */
[----:B0-----:R-:W-:Y:S01]  /*05f0*/  STG.E.64 desc[UR4][R16.64], R2 ;  /* 0x0000000210007986 */ /* 0x001fe2000c101b04 */
[----:B------:R-:W-:Y:S05]  /*0600*/  EXIT ;  /* 0x000000000000794d */ /* 0x000fea0003800000 */
.L_x_333:
[----:B------:R-:W-:Y:S02]  /*0610*/  IMAD.MOV.U32 R24, RZ, RZ, R20 ;  /* 0x000000ffff187224 */ /* 0x000fe400078e0014 */
[----:B------:R-:W-:Y:S02]  /*0620*/  IMAD.MOV.U32 R23, RZ, RZ, 0x1 ;  /* 0x00000001ff177424 */ /* 0x000fe400078e00ff */
[----:B------:R-:W-:Y:S02]  /*0630*/  IMAD.MOV.U32 R22, RZ, RZ, RZ ;  /* 0x000000ffff167224 */ /* 0x000fe400078e00ff */
[----:B------:R-:W-:-:S07]  /*0640*/  IMAD.MOV.U32 R21, RZ, RZ, -0x1 ;  /* 0xffffffffff157424 */ /* 0x000fce00078e00ff */
[----:B------:R-:W-:Y:S05]  /*0650*/  WARPSYNC.COLLECTIVE R21, `(.L_x_334) ;  /* 0x0000000015087348 */ /* 0x000fea0003c00000 */
[----:B------:R0:W1:Y:S02]  /*0660*/  SHFL.UP P0, R25, R24, R23, R22 ;  /* 0x0400001718197389 */ /* 0x0000640000000016 */
[----:B01----:R-:W-:Y:S05]  /*0670*/  ENDCOLLECTIVE ;  /* 0x000000000000791b */ /* 0x003fea0003800000 */
.L_x_334:
[----:B------:R-:W-:Y:S02]  /*0680*/  IMAD.MOV.U32 R24, RZ, RZ, R19 ;  /* 0x000000ffff187224 */ /* 0x000fe400078e0013 */
[----:B------:R-:W-:-:S07]  /*0690*/  IMAD.MOV.U32 R27, RZ, RZ, R25 ;  /* 0x000000ffff1b7224 */ /* 0x000fce00078e0019 */
[----:B------:R-:W-:Y:S05]  /*06a0*/  WARPSYNC.COLLECTIVE R21, `(.L_x_335) ;  /* 0x0000000015087348 */ /* 0x000fea0003c00000 */
[----:B------:R0:W1:Y:S02]  /*06b0*/  SHFL.UP P0, R25, R24, R23, R22 ;  /* 0x0400001718197389 */ /* 0x0000640000000016 */
[----:B01----:R-:W-:Y:S05]  /*06c0*/  ENDCOLLECTIVE ;  /* 0x000000000000791b */ /* 0x003fea0003800000 */
.L_x_335:
[----:B------:R-:W-:Y:S01]  /*06d0*/  IADD3 R26, P2, PT, R27, R20, RZ ;  /* 0x000000141b1a7210 */ /* 0x000fe20007f5e0ff */
[----:B------:R-:W-:-:S03]  /*06e0*/  IMAD.MOV.U32 R23, RZ, RZ, 0x2 ;  /* 0x00000002ff177424 */ /* 0x000fc600078e00ff */
[----:B------:R-:W-:Y:S01]  /*06f0*/  SEL R27, R26, R27, P0 ;  /* 0x0000001b1a1b7207 */ /* 0x000fe20000000000 */
[----:B------:R-:W-:-:S04]  /*0700*/  IMAD.X R26, R25, 0x1, R19, P2 ;  /* 0x00000001191a7824 */ /* 0x000fc800010e0613 */
[----:B------:R-:W-:Y:S01]  /*0710*/  IMAD.MOV.U32 R24, RZ, RZ, R27 ;  /* 0x000000ffff187224 */ /* 0x000fe200078e001b */
[----:B------:R-:W-:-:S07]  /*0720*/  SEL R26, R26, R25, P0 ;  /* 0x000000191a1a7207 */ /* 0x000fce0000000000 */
[----:B------:R-:W-:Y:S05]  /*0730*/  WARPSYNC.COLLECTIVE R21, `(.L_x_336) ;  /* 0x0000000015087348 */ /* 0x000fea0003c00000 */
[----:B------:R0:W1:Y:S02]  /*0740*/  SHFL.UP P0, R25, R24, R23, R22 ;  /* 0x0400001718197389 */ /* 0x0000640000000016 */
[----:B01----:R-:W-:Y:S05]  /*0750*/  ENDCOLLECTIVE ;  /* 0x000000000000791b */ /* 0x003fea0003800000 */
.L_x_336:
[----:B------:R-:W-:Y:S02]  /*0760*/  IMAD.MOV.U32 R24, RZ, RZ, R26 ;  /* 0x000000ffff187224 */ /* 0x000fe400078e001a */
[----:B------:R-:W-:-:S07]  /*0770*/  IMAD.MOV.U32 R28, RZ, RZ, R25 ;  /* 0x000000ffff1c7224 */ /* 0x000fce00078e0019 */
[----:B------:R-:W-:Y:S05]  /*0780*/  WARPSYNC.COLLECTIVE R21, `(.L_x_337) ;  /* 0x0000000015087348 */ /* 0x000fea0003c00000 */
[----:B------:R0:W1:Y:S02]  /*0790*/  SHFL.UP P0, R25, R24, R23, R22 ;  /* 0x0400001718197389 */ /* 0x0000640000000016 */
[----:B01----:R-:W-:Y:S05]  /*07a0*/  ENDCOLLECTIVE ;  /* 0x000000000000791b */ /* 0x003fea0003800000 */
.L_x_337:
        /* <DEDUP_REMOVED lines=9> */
.L_x_338:
[----:B------:R-:W-:Y:S02]  /*0840*/  IMAD.MOV.U32 R24, RZ, RZ, R29 ;  /* 0x000000ffff187224 */ /* 0x000fe400078e001d */
[----:B------:R-:W-:-:S07]  /*0850*/  IMAD.MOV.U32 R27, RZ, RZ, R25 ;  /* 0x000000ffff1b7224 */ /* 0x000fce00078e0019 */
[----:B------:R-:W-:Y:S05]  /*0860*/  WARPSYNC.COLLECTIVE R21, `(.L_x_339) ;  /* 0x0000000015087348 */ /* 0x000fea0003c00000 */
[----:B------:R0:W1:Y:S02]  /*0870*/  SHFL.UP P0, R25, R24, R23, R22 ;  /* 0x0400001718197389 */ /* 0x0000640000000016 */
[----:B01----:R-:W-:Y:S05]  /*0880*/  ENDCOLLECTIVE ;  /* 0x000000000000791b */ /* 0x003fea0003800000 */
.L_x_339:
        /* <DEDUP_REMOVED lines=9> */
.L_x_340:
[----:B------:R-:W-:Y:S02]  /*0920*/  IMAD.MOV.U32 R24, RZ, RZ, R29 ;  /* 0x000000ffff187224 */ /* 0x000fe400078e001d */
[----:B------:R-:W-:-:S07]  /*0930*/  IMAD.MOV.U32 R27, RZ, RZ, R25 ;  /* 0x000000ffff1b7224 */ /* 0x000fce00078e0019 */
[----:B------:R-:W-:Y:S05]  /*0940*/  WARPSYNC.COLLECTIVE R21, `(.L_x_341) ;  /* 0x0000000015087348 */ /* 0x000fea0003c00000 */
[----:B------:R0:W1:Y:S02]  /*0950*/  SHFL.UP P0, R25, R24, R23, R22 ;  /* 0x0400001718197389 */ /* 0x0000640000000016 */
[----:B01----:R-:W-:Y:S05]  /*0960*/  ENDCOLLECTIVE ;  /* 0x000000000000791b */ /* 0x003fea0003800000 */
.L_x_341:
        /* <DEDUP_REMOVED lines=9> */
.L_x_342:
[----:B------:R-:W-:Y:S02]  /*0a00*/  IMAD.MOV.U32 R24, RZ, RZ, R26 ;  /* 0x000000ffff187224 */ /* 0x000fe400078e001a */
[----:B------:R-:W-:-:S07]  /*0a10*/  IMAD.MOV.U32 R28, RZ, RZ, R25 ;  /* 0x000000ffff1c7224 */ /* 0x000fce00078e0019 */
[----:B------:R-:W-:Y:S05]  /*0a20*/  WARPSYNC.COLLECTIVE R21, `(.L_x_343) ;  /* 0x0000000015087348 */ /* 0x000fea0003c00000 */
[----:B------:R0:W1:Y:S02]  /*0a30*/  SHFL.UP P0, R25, R24, R23, R22 ;  /* 0x0400001718197389 */ /* 0x0000640000000016 */
[----:B01----:R-:W-:Y:S05]  /*0a40*/  ENDCOLLECTIVE ;  /* 0x000000000000791b */ /* 0x003fea0003800000 */
.L_x_343:
[----:B------:R-:W-:Y:S05]  /*0a50*/  BRA `(.L_x_344) ;  /* 0xfffffff800647947 */ /* 0x000fea000383ffff */
.L_x_345:
        /* <DEDUP_REMOVED lines=10> */
.L_x_2203:


//--------------------- .text._ZN3cub18CUB_300001_SM_10006detail10radix_sort30DeviceRadixSortHistogramKernelINS1_5radix10policy_hubIiiyE10Policy1000ELNS0_9SortOrderE0EiyNS1_21identity_decomposer_tEEEvPT2_PKT1_SA_iiT3_ --------------------------
	.section	.text._ZN3cub18CUB_300001_SM_10006detail10radix_sort30DeviceRadixSortHistogramKernelINS1_5radix10policy_hubIiiyE10Policy1000ELNS0_9SortOrderE0EiyNS1_21identity_decomposer_tEEEvPT2_PKT1_SA_iiT3_,"ax",@progbits
	.align	128
        .global         _ZN3cub18CUB_300001_SM_10006detail10radix_sort30DeviceRadixSortHistogramKernelINS1_5radix10policy_hubIiiyE10Policy1000ELNS0_9SortOrderE0EiyNS1_21identity_decomposer_tEEEvPT2_PKT1_SA_iiT3_
        .type           _ZN3cub18CUB_300001_SM_10006detail10radix_sort30DeviceRadixSortHistogramKernelINS1_5radix10policy_hubIiiyE10Policy1000ELNS0_9SortOrderE0EiyNS1_21identity_decomposer_tEEEvPT2_PKT1_SA_iiT3_,@function
        .size           _ZN3cub18CUB_300001_SM_10006detail10radix_sort30DeviceRadixSortHistogramKernelINS1_5radix10policy_hubIiiyE10Policy1000ELNS0_9SortOrderE0EiyNS1_21identity_decomposer_tEEEvPT2_PKT1_SA_iiT3_,(.L_x_2204 - _ZN3cub18CUB_300001_SM_10006detail10radix_sort30DeviceRadixSortHistogramKernelINS1_5radix10policy_hubIiiyE10Policy1000ELNS0_9SortOrderE0EiyNS1_21identity_decomposer_tEEEvPT2_PKT1_SA_iiT3_)
        .other          _ZN3cub18CUB_300001_SM_10006detail10radix_sort30DeviceRadixSortHistogramKernelINS1_5radix10policy_hubIiiyE10Policy1000ELNS0_9SortOrderE0EiyNS1_21identity_decomposer_tEEEvPT2_PKT1_SA_iiT3_,@"STO_CUDA_ENTRY STV_DEFAULT"
_ZN3cub18CUB_300001_SM_10006detail10radix_sort30DeviceRadixSortHistogramKernelINS1_5radix10policy_hubIiiyE10Policy1000ELNS0_9SortOrderE0EiyNS1_21identity_decomposer_tEEEvPT2_PKT1_SA_iiT3_:
.text._ZN3cub18CUB_300001_SM_10006detail10radix_sort30DeviceRadixSortHistogramKernelINS1_5radix10policy_hubIiiyE10Policy1000ELNS0_9SortOrderE0EiyNS1_21identity_decomposer_tEEEvPT2_PKT1_SA_iiT3_:
        /* <DEDUP_REMOVED lines=42> */
.L_x_429:
        /* <DEDUP_REMOVED lines=9> */
.L_x_349:
        /* <DEDUP_REMOVED lines=21> */
.L_x_348:
        /* <DEDUP_REMOVED lines=19> */
.L_x_351:
        /* <DEDUP_REMOVED lines=18> */
.L_x_350:
[----:B------:R-:W-:-:S13]  /*06d0*/  ISETP.GT.U32.AND P2, PT, R4, 0x7f, PT ;  /* 0x0000007f0400780c */ /* 0x000fda0003f44070 */
[----:B------:R-:W-:Y:S05]  /*06e0*/  @P2 BRA `(.L_x_347) ;  /* 0x0000000000e02947 */ /* 0x000fea0003800000 */
[----:B--23--:R-:W-:Y:S01]  /*06f0*/  HFMA2 R3, -RZ, RZ, 0, 0 ;  /* 0x00000000ff037431 */ /* 0x00cfe200000001ff */
[----:B------:R-:W-:Y:S06]  /*0700*/  @!P1 BRA `(.L_x_352) ;  /* 0x0000000000589947 */ /* 0x000fec0003800000 */
[----:B------:R-:W-:-:S07]  /*0710*/  IMAD.MOV.U32 R3, RZ, RZ, RZ ;  /* 0x000000ffff037224 */ /* 0x000fce00078e00ff */
.L_x_353:
        /* <DEDUP_REMOVED lines=21> */
.L_x_352:
        /* <DEDUP_REMOVED lines=14> */
.L_x_354:
        /* <DEDUP_REMOVED lines=18> */
.L_x_347:
[----:B------:R-:W-:Y:S05]  /*0a70*/  BSYNC.RECONVERGENT B0 ;  /* 0x0000000000007941 */ /* 0x000fea0003800200 */
.L_x_346:
        /* <DEDUP_REMOVED lines=16> */
.L_x_360:
        /* <DEDUP_REMOVED lines=36> */
.L_x_356:
        /* <DEDUP_REMOVED lines=11> */
[----:B------:R-:W-:-:S03]  /*0e70*/  IMAD.MOV.U32 R12, RZ, RZ, 0x7fffffff ;  /* 0x7fffffffff0c7424 */ /* 0x000fc600078e00ff */
[----:B------:R-:W-:Y:S01]  /*0e80*/  ISETP.GE.AND P5, PT, R5, UR17, PT ;  /* 0x0000001105007c0c */ /* 0x000fe2000bfa6270 */
[----:B------:R-:W-:Y:S01]  /*0e90*/  VIADD R5, R4, 0x300 ;  /* 0x0000030004057836 */ /* 0x000fe20000000000 */
[----:B------:R-:W-:-:S04]  /*0ea0*/  LEA R2, P0, R3, UR18, 0x2 ;  /* 0x0000001203027c11 */ /* 0x000fc8000f8010ff */
[----:B------:R-:W-:Y:S01]  /*0eb0*/  LEA.HI.X R3, R3, UR19, R6, 0x2, P0 ;  /* 0x0000001303037c11 */ /* 0x000fe200080f1406 */
[----:B------:R-:W-:Y:S01]  /*0ec0*/  IMAD.MOV.U32 R11, RZ, RZ, 0x7fffffff ;  /* 0x7fffffffff0b7424 */ /* 0x000fe200078e00ff */
[----:B------:R-:W-:-:S03]  /*0ed0*/  IADD3 R6, PT, PT, R4, 0x280, RZ ;  /* 0x0000028004067810 */ /* 0x000fc60007ffe0ff */
[----:B------:R1:W5:Y:S01]  /*0ee0*/  @!P1 LDG.E R12, desc[UR20][R2.64] ;  /* 0x00000014020c9981 */ /* 0x000362000c1e1900 */
[----:B------:R-:W-:Y:S01]  /*0ef0*/  ISETP.GE.AND P1, PT, R5, UR17, PT ;  /* 0x0000001105007c0c */ /* 0x000fe2000bf26270 */
[----:B------:R-:W-:Y:S01]  /*0f00*/  VIADD R5, R4, 0x380 ;  /* 0x0000038004057836 */ /* 0x000fe20000000000 */
[----:B------:R-:W-:Y:S01]  /*0f10*/  ISETP.GE.AND P0, PT, R6, UR17, PT ;  /* 0x0000001106007c0c */ /* 0x000fe2000bf06270 */
[----:B------:R-:W-:Y:S01]  /*0f20*/  IMAD.MOV.U32 R9, RZ, RZ, 0x7fffffff ;  /* 0x7fffffffff097424 */ /* 0x000fe200078e00ff */
[----:B------:R1:W5:Y:S02]  /*0f30*/  @!P2 LDG.E R11, desc[UR20][R2.64+0x200] ;  /* 0x00020014020ba981 */ /* 0x000364000c1e1900 */
[----:B------:R-:W-:Y:S01]  /*0f40*/  ISETP.GE.AND P2, PT, R5, UR17, PT ;  /* 0x0000001105007c0c */ /* 0x000fe2000bf46270 */
[----:B------:R-:W-:Y:S02]  /*0f50*/  VIADD R5, R4, 0x480 ;  /* 0x0000048004057836 */ /* 0x000fe40000000000 */
[----:B------:R-:W-:Y:S01]  /*0f60*/  IMAD.MOV.U32 R10, RZ, RZ, 0x7fffffff ;  /* 0x7fffffffff0a7424 */ /* 0x000fe200078e00ff */
[----:B------:R1:W5:Y:S01]  /*0f70*/  @!P4 LDG.E R9, desc[UR20][R2.64+0x600] ;  /* 0x000600140209c981 */ /* 0x000362000c1e1900 */
[----:B------:R-:W-:-:S02]  /*0f80*/  MOV R8, 0x7fffffff ;  /* 0x7fffffff00087802 */ /* 0x000fc40000000f00 */
[C---:B------:R-:W-:Y:S02]  /*0f90*/  LOP3.LUT R6, R4.reuse, 0x400, RZ, 0xfc, !PT ;  /* 0x0000040004067812 */ /* 0x040fe400078efcff */
[----:B------:R-:W-:Y:S01]  /*0fa0*/  ISETP.GE.AND P4, PT, R5, UR17, PT ;  /* 0x0000001105007c0c */ /* 0x000fe2000bf86270 */
[----:B------:R-:W-:Y:S01]  /*0fb0*/  VIADD R5, R4, 0x500 ;  /* 0x0000050004057836 */ /* 0x000fe20000000000 */
[----:B------:R1:W5:Y:S01]  /*0fc0*/  @!P3 LDG.E R10, desc[UR20][R2.64+0x400] ;  /* 0x00040014020ab981 */ /* 0x000362000c1e1900 */
[----:B------:R-:W-:Y:S01]  /*0fd0*/  ISETP.GE.AND P3, PT, R6, UR17, PT ;  /* 0x0000001106007c0c */ /* 0x000fe2000bf66270 */
[----:B------:R-:W-:Y:S02]  /*0fe0*/  IMAD.MOV.U32 R6, RZ, RZ, 0x7fffffff ;  /* 0x7fffffffff067424 */ /* 0x000fe400078e00ff */
[----:B------:R1:W5:Y:S01]  /*0ff0*/  @!P5 LDG.E R8, desc[UR20][R2.64+0x800] ;  /* 0x000800140208d981 */ /* 0x000362000c1e1900 */
[----:B------:R-:W-:Y:S01]  /*1000*/  ISETP.GE.AND P5, PT, R5, UR17, PT ;  /* 0x0000001105007c0c */ /* 0x000fe2000bfa6270 */
[----:B------:R-:W-:-:S02]  /*1010*/  VIADD R5, R4, 0x600 ;  /* 0x0000060004057836 */ /* 0x000fc40000000000 */
[----:B------:R-:W-:Y:S01]  /*1020*/  IMAD.MOV.U32 R7, RZ, RZ, 0x7fffffff ;  /* 0x7fffffffff077424 */ /* 0x000fe200078e00ff */
[----:B------:R1:W5:Y:S01]  /*1030*/  @!P1 LDG.E R6, desc[UR20][R2.64+0xc00] ;  /* 0x000c001402069981 */ /* 0x000362000c1e1900 */
[C---:B------:R-:W-:Y:S01]  /*1040*/  VIADD R13, R4.reuse, 0x580 ;  /* 0x00000580040d7836 */ /* 0x040fe20000000000 */
[----:B------:R-:W-:Y:S01]  /*1050*/  ISETP.GE.AND P1, PT, R5, UR17, PT ;  /* 0x0000001105007c0c */ /* 0x000fe2000bf26270 */
[----:B------:R-:W-:Y:S02]  /*1060*/  IMAD.MOV.U32 R5, RZ, RZ, 0x7fffffff ;  /* 0x7fffffffff057424 */ /* 0x000fe400078e00ff */
[----:B------:R-:W-:Y:S01]  /*1070*/  IMAD.MOV.U32 R19, RZ, RZ, 0x7fffffff ;  /* 0x7fffffffff137424 */ /* 0x000fe200078e00ff */
[----:B------:R1:W5:Y:S01]  /*1080*/  @!P0 LDG.E R7, desc[UR20][R2.64+0xa00] ;  /* 0x000a001402078981 */ /* 0x000362000c1e1900 */
[----:B------:R-:W-:Y:S01]  /*1090*/  IMAD.MOV.U32 R18, RZ, RZ, 0x7fffffff ;  /* 0x7fffffffff127424 */ /* 0x000fe200078e00ff */
        /* <DEDUP_REMOVED lines=9> */
[----:B------:R-:W-:Y:S01]  /*1130*/  IMAD.MOV.U32 R17, RZ, RZ, 0x7fffffff ;  /* 0x7fffffffff117424 */ /* 0x000fe200078e00ff */
[----:B------:R-:W-:Y:S01]  /*1140*/  MOV R14, 0x7fffffff ;  /* 0x7fffffff000e7802 */ /* 0x000fe20000000f00 */
[----:B------:R-:W-:Y:S02]  /*1150*/  IMAD.MOV.U32 R16, RZ, RZ, 0x7fffffff ;  /* 0x7fffffffff107424 */ /* 0x000fe400078e00ff */
[----:B------:R-:W-:Y:S02]  /*1160*/  IMAD.MOV.U32 R22, RZ, RZ, 0x7fffffff ;  /* 0x7fffffffff167424 */ /* 0x000fe400078e00ff */
        /* <DEDUP_REMOVED lines=8> */
.L_x_357:
        /* <DEDUP_REMOVED lines=24> */
.L_x_359:
        /* <DEDUP_REMOVED lines=73> */
.L_x_358:
[----:B------:R-:W-:Y:S05]  /*1800*/  BRA.U !UP0, `(.L_x_360) ;  /* 0xfffffff108dc7547 */ /* 0x000fea000b83ffff */
.L_x_355:
        /* <DEDUP_REMOVED lines=9> */
.L_x_380:
        /* <DEDUP_REMOVED lines=16> */
.L_x_365:
[----:B------:R-:W-:Y:S05]  /*19a0*/  BSYNC.RECONVERGENT B1 ;  /* 0x0000000000017941 */ /* 0x000fea0003800200 */
.L_x_364:
        /* <DEDUP_REMOVED lines=15> */
.L_x_367:
[----:B------:R-:W-:Y:S05]  /*1aa0*/  BSYNC.RECONVERGENT B1 ;  /* 0x0000000000017941 */ /* 0x000fea0003800200 */
.L_x_366:
[----:B------:R-:W-:Y:S04]  /*1ab0*/  BSSY.RECONVERGENT B1, `(.L_x_368) ;  /* 0x0000007000017945 */ /* 0x000fe80003800200 */
[----:B------:R-:W-:Y:S05]  /*1ac0*/  @!P0 BRA `(.L_x_369) ;  /* 0x0000000000148947 */ /* 0x000fea0003800000 */
[----:B01----:R-:W-:Y:S02]  /*1ad0*/  IMAD R17, R5, 0x100, R4 ;  /* 0x0000010005117824 */ /* 0x003fe400078e0204 */
[----:B------:R-:W-:-:S03]  /*1ae0*/  IMAD.MOV.U32 R23, RZ, RZ, RZ ;  /* 0x000000ffff177224 */ /* 0x000fc600078e00ff */
[----:B------:R-:W-:-:S05]  /*1af0*/  IADD3 R17, PT, PT, R17, 0x200, RZ ;  /* 0x0000020011117810 */ /* 0x000fca0007ffe0ff */
[----:B------:R-:W-:-:S05]  /*1b00*/  IMAD.WIDE.U32 R16, R17, 0x8, R2 ;  /* 0x0000000811107825 */ /* 0x000fca00078e0002 */
[----:B------:R2:W-:Y:S02]  /*1b10*/  REDG.E.ADD.64.STRONG.GPU desc[UR20][R16.64], R22 ;  /* 0x000000161000798e */ /* 0x0005e4000c12e514 */
.L_x_369:
[----:B------:R-:W-:Y:S05]  /*1b20*/  BSYNC.RECONVERGENT B1 ;  /* 0x0000000000017941 */ /* 0x000fea0003800200 */
.L_x_368:
[----:B------:R-:W-:Y:S04]  /*1b30*/  BSSY.RECONVERGENT B1, `(.L_x_370) ;  /* 0x0000007000017945 */ /* 0x000fe80003800200 */
[----:B------:R-:W-:Y:S05]  /*1b40*/  @!P1 BRA `(.L_x_371) ;  /* 0x0000000000149947 */ /* 0x000fea0003800000 */
[----:B012---:R-:W-:Y:S02]  /*1b50*/  IMAD R17, R5, 0x100, R4 ;  /* 0x0000010005117824 */ /* 0x007fe400078e0204 */
[----:B------:R-:W-:Y:S02]  /*1b60*/  IMAD.MOV.U32 R15, RZ, RZ, RZ ;  /* 0x000000ffff0f7224 */ /* 0x000fe400078e00ff */
[----:B------:R-:W-:-:S04]  /*1b70*/  VIADD R17, R17, 0x300 ;  /* 0x0000030011117836 */ /* 0x000fc80000000000 */
[----:B------:R-:W-:-:S05]  /*1b80*/  IMAD.WIDE.U32 R16, R17, 0x8, R2 ;  /* 0x0000000811107825 */ /* 0x000fca00078e0002 */
[----:B------:R3:W-:Y:S02]  /*1b90*/  REDG.E.ADD.64.STRONG.GPU desc[UR20][R16.64], R14 ;  /* 0x0000000e1000798e */ /* 0x0007e4000c12e514 */
.L_x_371:
[----:B------:R-:W-:Y:S05]  /*1ba0*/  BSYNC.RECONVERGENT B1 ;  /* 0x0000000000017941 */ /* 0x000fea0003800200 */
.L_x_370:
[----:B------:R-:W-:Y:S04]  /*1bb0*/  BSSY.RECONVERGENT B1, `(.L_x_372) ;  /* 0x0000007000017945 */ /* 0x000fe80003800200 */
[----:B------:R-:W-:Y:S05]  /*1bc0*/  @!P2 BRA `(.L_x_373) ;  /* 0x000000000014a947 */ /* 0x000fea0003800000 */
[----:B---3--:R-:W-:Y:S02]  /*1bd0*/  IMAD R15, R5, 0x100, R4 ;  /* 0x00000100050f7824 */ /* 0x008fe400078e0204 */
[----:B------:R-:W-:Y:S02]  /*1be0*/  HFMA2 R13, -RZ, RZ, 0, 0 ;  /* 0x00000000ff0d7431 */ /* 0x000fe400000001ff */
[----:B------:R-:W-:-:S04]  /*1bf0*/  VIADD R15, R15, 0x400 ;  /* 0x000004000f0f7836 */ /* 0x000fc80000000000 */
[----:B------:R-:W-:-:S05]  /*1c00*/  IMAD.WIDE.U32 R14, R15, 0x8, R2 ;  /* 0x000000080f0e7825 */ /* 0x000fca00078e0002 */
[----:B------:R4:W-:Y:S02]  /*1c10*/  REDG.E.ADD.64.STRONG.GPU desc[UR20][R14.64], R12 ;  /* 0x0000000c0e00798e */ /* 0x0009e4000c12e514 */
.L_x_373:
[----:B------:R-:W-:Y:S05]  /*1c20*/  BSYNC.RECONVERGENT B1 ;  /* 0x0000000000017941 */ /* 0x000fea0003800200 */
.L_x_372:
[----:B------:R-:W-:Y:S04]  /*1c30*/  BSSY.RECONVERGENT B1, `(.L_x_374) ;  /* 0x0000007000017945 */ /* 0x000fe80003800200 */
[----:B------:R-:W-:Y:S05]  /*1c40*/  @!P3 BRA `(.L_x_375) ;  /* 0x000000000014b947 */ /* 0x000fea0003800000 */
[----:B----4-:R-:W-:Y:S02]  /*1c50*/  IMAD R13, R5, 0x100, R4 ;  /* 0x00000100050d7824 */ /* 0x010fe400078e0204 */
[----:B------:R-:W-:Y:S02]  /*1c60*/  IMAD.MOV.U32 R7, RZ, RZ, RZ ;  /* 0x000000ffff077224 */ /* 0x000fe400078e00ff */
[----:B------:R-:W-:-:S04]  /*1c70*/  VIADD R13, R13, 0x500 ;  /* 0x000005000d0d7836 */ /* 0x000fc80000000000 */
[----:B------:R-:W-:-:S05]  /*1c80*/  IMAD.WIDE.U32 R12, R13, 0x8, R2 ;  /* 0x000000080d0c7825 */ /* 0x000fca00078e0002 */
[----:B------:R4:W-:Y:S02]  /*1c90*/  REDG.E.ADD.64.STRONG.GPU desc[UR20][R12.64], R6 ;  /* 0x000000060c00798e */ /* 0x0009e4000c12e514 */
.L_x_375:
[----:B------:R-:W-:Y:S05]  /*1ca0*/  BSYNC.RECONVERGENT B1 ;  /* 0x0000000000017941 */ /* 0x000fea0003800200 */
.L_x_374:
[----:B------:R-:W-:Y:S04]  /*1cb0*/  BSSY.RECONVERGENT B1, `(.L_x_376) ;  /* 0x0000007000017945 */ /* 0x000fe80003800200 */
[----:B------:R-:W-:Y:S05]  /*1cc0*/  @!P4 BRA `(.L_x_377) ;  /* 0x000000000014c947 */ /* 0x000fea0003800000 */
[----:B----4-:R-:W-:Y:S02]  /*1cd0*/  IMAD R7, R5, 0x100, R4 ;  /* 0x0000010005077824 */ /* 0x010fe400078e0204 */
[----:B------:R-:W-:Y:S02]  /*1ce0*/  IMAD.MOV.U32 R9, RZ, RZ, RZ ;  /* 0x000000ffff097224 */ /* 0x000fe400078e00ff */
[----:B------:R-:W-:-:S04]  /*1cf0*/  VIADD R7, R7, 0x600 ;  /* 0x0000060007077836 */ /* 0x000fc80000000000 */
[----:B------:R-:W-:-:S05]  /*1d00*/  IMAD.WIDE.U32 R6, R7, 0x8, R2 ;  /* 0x0000000807067825 */ /* 0x000fca00078e0002 */
[----:B------:R4:W-:Y:S02]  /*1d10*/  REDG.E.ADD.64.STRONG.GPU desc[UR20][R6.64], R8 ;  /* 0x000000080600798e */ /* 0x0009e4000c12e514 */
.L_x_377:
[----:B------:R-:W-:Y:S05]  /*1d20*/  BSYNC.RECONVERGENT B1 ;  /* 0x0000000000017941 */ /* 0x000fea0003800200 */
.L_x_376:
[----:B------:R-:W-:Y:S04]  /*1d30*/  BSSY.RECONVERGENT B1, `(.L_x_378) ;  /* 0x0000007000017945 */ /* 0x000fe80003800200 */
[----:B------:R-:W-:Y:S05]  /*1d40*/  @!P5 BRA `(.L_x_379) ;  /* 0x000000000014d947 */ /* 0x000fea0003800000 */
[----:B----4-:R-:W-:Y:S01]  /*1d50*/  LEA R7, R5, R4, 0x8 ;  /* 0x0000000405077211 */ /* 0x010fe200078e40ff */
[----:B------:R-:W-:-:S04]  /*1d60*/  IMAD.MOV.U32 R11, RZ, RZ, RZ ;  /* 0x000000ffff0b7224 */ /* 0x000fc800078e00ff */
[----:B------:R-:W-:-:S04]  /*1d70*/  VIADD R7, R7, 0x700 ;  /* 0x0000070007077836 */ /* 0x000fc80000000000 */
[----:B------:R-:W-:-:S05]  /*1d80*/  IMAD.WIDE.U32 R6, R7, 0x8, R2 ;  /* 0x0000000807067825 */ /* 0x000fca00078e0002 */
[----:B------:R4:W-:Y:S02]  /*1d90*/  REDG.E.ADD.64.STRONG.GPU desc[UR20][R6.64], R10 ;  /* 0x0000000a0600798e */ /* 0x0009e4000c12e514 */
.L_x_379:
[----:B------:R-:W-:Y:S05]  /*1da0*/  BSYNC.RECONVERGENT B1 ;  /* 0x0000000000017941 */ /* 0x000fea0003800200 */
.L_x_378:
[----:B------:R-:W-:-:S05]  /*1db0*/  VIADD R5, R5, 0x8 ;  /* 0x0000000805057836 */ /* 0x000fca0000000000 */
[----:B------:R-:W-:-:S13]  /*1dc0*/  ISETP.NE.AND P0, PT, R5, UR27, PT ;  /* 0x0000001b05007c0c */ /* 0x000fda000bf05270 */
[----:B------:R-:W-:Y:S05]  /*1dd0*/  @P0 BRA `(.L_x_380) ;  /* 0xfffffff800b00947 */ /* 0x000fea000383ffff */
[----:B------:R-:W-:-:S07]  /*1de0*/  IMAD.U32 R3, RZ, RZ, UR27 ;  /* 0x0000001bff037e24 */ /* 0x000fce000f8e00ff */
.L_x_363:
        /* <DEDUP_REMOVED lines=24> */
.L_x_384:
[----:B------:R-:W-:Y:S05]  /*1f70*/  BSYNC.RECONVERGENT B1 ;  /* 0x0000000000017941 */ /* 0x000fea0003800200 */
.L_x_383:
        /* <DEDUP_REMOVED lines=9> */
.L_x_386:
[----:B------:R-:W-:Y:S05]  /*2010*/  BSYNC.RECONVERGENT B1 ;  /* 0x0000000000017941 */ /* 0x000fea0003800200 */
.L_x_385:
        /* <DEDUP_REMOVED lines=8> */
.L_x_388:
[----:B------:R-:W-:Y:S05]  /*20a0*/  BSYNC.RECONVERGENT B1 ;  /* 0x0000000000017941 */ /* 0x000fea0003800200 */
.L_x_387:
        /* <DEDUP_REMOVED lines=9> */
.L_x_390:
[----:B------:R-:W-:Y:S05]  /*2140*/  BSYNC.RECONVERGENT B1 ;  /* 0x0000000000017941 */ /* 0x000fea0003800200 */
.L_x_389:
[----:B------:R-:W-:-:S07]  /*2150*/  VIADD R3, R3, 0x4 ;  /* 0x0000000403037836 */ /* 0x000fce0000000000 */
.L_x_382:
        /* <DEDUP_REMOVED lines=18> */
.L_x_394:
[----:B------:R-:W-:Y:S05]  /*2280*/  BSYNC.RECONVERGENT B2 ;  /* 0x0000000000027941 */ /* 0x000fea0003800200 */
.L_x_393:
        /* <DEDUP_REMOVED lines=9> */
.L_x_396:
[----:B------:R-:W-:Y:S05]  /*2320*/  BSYNC.RECONVERGENT B2 ;  /* 0x0000000000027941 */ /* 0x000fea0003800200 */
.L_x_395:
[----:B------:R-:W-:-:S07]  /*2330*/  VIADD R3, R3, 0x2 ;  /* 0x0000000203037836 */ /* 0x000fce0000000000 */
.L_x_392:
        /* <DEDUP_REMOVED lines=12> */
.L_x_391:
[----:B------:R-:W-:Y:S05]  /*2400*/  BSYNC.RECONVERGENT B1 ;  /* 0x0000000000017941 */ /* 0x000fea0003800200 */
.L_x_381:
[----:B------:R-:W-:-:S13]  /*2410*/  ISETP.GT.U32.AND P0, PT, R4, 0x7f, PT ;  /* 0x0000007f0400780c */ /* 0x000fda0003f04070 */
[----:B------:R-:W-:Y:S05]  /*2420*/  @P0 BRA `(.L_x_362) ;  /* 0x0000000800900947 */ /* 0x000fea0003800000 */
[----:B------:R-:W-:Y:S01]  /*2430*/  UISETP.GE.U32.AND UP0, UPT, UR22, 0x7, UPT ;  /* 0x000000071600788c */ /* 0x000fe2000bf06070 */
[----:B0-----:R-:W-:-:S08]  /*2440*/  IMAD.MOV.U32 R3, RZ, RZ, RZ ;  /* 0x000000ffff037224 */ /* 0x001fd000078e00ff */
[----:B------:R-:W-:Y:S05]  /*2450*/  BRA.U !UP0, `(.L_x_397) ;  /* 0x0000000508147547 */ /* 0x000fea000b800000 */
[----:B------:R-:W0:Y:S01]  /*2460*/  LDC.64 R2, c[0x0][0x380] ;  /* 0x0000e000ff027b82 */ /* 0x000e220000000a00 */
[----:B------:R-:W-:-:S07]  /*2470*/  IMAD.MOV.U32 R9, RZ, RZ, RZ ;  /* 0x000000ffff097224 */ /* 0x000fce00078e00ff */
.L_x_414:
        /* <DEDUP_REMOVED lines=18> */
.L_x_399:
[----:B------:R-:W-:Y:S05]  /*25a0*/  BSYNC.RECONVERGENT B1 ;  /* 0x0000000000017941 */ /* 0x000fea0003800200 */
.L_x_398:
[----:B------:R-:W-:Y:S04]  /*25b0*/  BSSY.RECONVERGENT B1, `(.L_x_400) ;  /* 0x0000005000017945 */ /* 0x000fe80003800200 */
[----:B------:R-:W-:Y:S05]  /*25c0*/  @!P1 BRA `(.L_x_401) ;  /* 0x00000000000c9947 */ /* 0x000fea0003800000 */
[----:B0-----:R-:W-:Y:S02]  /*25d0*/  IMAD.MOV.U32 R14, RZ, RZ, R13 ;  /* 0x000000ffff0e7224 */ /* 0x001fe400078e000d */
[----:B------:R-:W-:-:S05]  /*25e0*/  IMAD.MOV.U32 R15, RZ, RZ, RZ ;  /* 0x000000ffff0f7224 */ /* 0x000fca00078e00ff */
[----:B------:R1:W-:Y:S02]  /*25f0*/  REDG.E.ADD.64.STRONG.GPU desc[UR20][R6.64+0xc00], R14 ;  /* 0x000c000e0600798e */ /* 0x0003e4000c12e514 */
.L_x_401:
[----:B------:R-:W-:Y:S05]  /*2600*/  BSYNC.RECONVERGENT B1 ;  /* 0x0000000000017941 */ /* 0x000fea0003800200 */
.L_x_400:
        /* <DEDUP_REMOVED lines=12> */
.L_x_403:
[----:B------:R-:W-:Y:S05]  /*26d0*/  BSYNC.RECONVERGENT B1 ;  /* 0x0000000000017941 */ /* 0x000fea0003800200 */
.L_x_402:
[----:B------:R-:W-:Y:S04]  /*26e0*/  BSSY.RECONVERGENT B1, `(.L_x_404) ;  /* 0x0000005000017945 */ /* 0x000fe80003800200 */
[----:B------:R-:W-:Y:S05]  /*26f0*/  @!P1 BRA `(.L_x_405) ;  /* 0x00000000000c9947 */ /* 0x000fea0003800000 */
[----:B012---:R-:W-:Y:S02]  /*2700*/  IMAD.MOV.U32 R14, RZ, RZ, R18 ;  /* 0x000000ffff0e7224 */ /* 0x007fe400078e0012 */
[----:B------:R-:W-:-:S05]  /*2710*/  IMAD.MOV.U32 R15, RZ, RZ, RZ ;  /* 0x000000ffff0f7224 */ /* 0x000fca00078e00ff */
[----:B------:R3:W-:Y:S02]  /*2720*/  REDG.E.ADD.64.STRONG.GPU desc[UR20][R6.64+0x1c00], R14 ;  /* 0x001c000e0600798e */ /* 0x0007e4000c12e514 */
.L_x_405:
[----:B------:R-:W-:Y:S05]  /*2730*/  BSYNC.RECONVERGENT B1 ;  /* 0x0000000000017941 */ /* 0x000fea0003800200 */
.L_x_404:
[----:B------:R-:W-:Y:S04]  /*2740*/  BSSY.RECONVERGENT B1, `(.L_x_406) ;  /* 0x0000005000017945 */ /* 0x000fe80003800200 */
[----:B------:R-:W-:Y:S05]  /*2750*/  @!P2 BRA `(.L_x_407) ;  /* 0x00000000000ca947 */ /* 0x000fea0003800000 */
[----:B0123--:R-:W-:Y:S01]  /*2760*/  MOV R14, R19 ;  /* 0x00000013000e7202 */ /* 0x00ffe20000000f00 */
[----:B------:R-:W-:-:S05]  /*2770*/  IMAD.MOV.U32 R15, RZ, RZ, RZ ;  /* 0x000000ffff0f7224 */ /* 0x000fca00078e00ff */
[----:B------:R4:W-:Y:S02]  /*2780*/  REDG.E.ADD.64.STRONG.GPU desc[UR20][R6.64+0x2400], R14 ;  /* 0x0024000e0600798e */ /* 0x0009e4000c12e514 */
.L_x_407:
[----:B------:R-:W-:Y:S05]  /*2790*/  BSYNC.RECONVERGENT B1 ;  /* 0x0000000000017941 */ /* 0x000fea0003800200 */
.L_x_406:
[----:B------:R-:W-:Y:S04]  /*27a0*/  BSSY.RECONVERGENT B1, `(.L_x_408) ;  /* 0x0000004000017945 */ /* 0x000fe80003800200 */
[----:B------:R-:W-:Y:S05]  /*27b0*/  @!P3 BRA `(.L_x_409) ;  /* 0x000000000008b947 */ /* 0x000fea0003800000 */
[----:B------:R-:W-:-:S05]  /*27c0*/  IMAD.MOV.U32 R17, RZ, RZ, RZ ;  /* 0x000000ffff117224 */ /* 0x000fca00078e00ff */
[----:B------:R0:W-:Y:S02]  /*27d0*/  REDG.E.ADD.64.STRONG.GPU desc[UR20][R6.64+0x2c00], R16 ;  /* 0x002c00100600798e */ /* 0x0001e4000c12e514 */
.L_x_409:
[----:B------:R-:W-:Y:S05]  /*27e0*/  BSYNC.RECONVERGENT B1 ;  /* 0x0000000000017941 */ /* 0x000fea0003800200 */
.L_x_408:
[----:B------:R-:W-:Y:S04]  /*27f0*/  BSSY.RECONVERGENT B1, `(.L_x_410) ;  /* 0x0000004000017945 */ /* 0x000fe80003800200 */
[----:B------:R-:W-:Y:S05]  /*2800*/  @!P4 BRA `(.L_x_411) ;  /* 0x000000000008c947 */ /* 0x000fea0003800000 */
[----:B------:R-:W-:-:S05]  /*2810*/  IMAD.MOV.U32 R13, RZ, RZ, RZ ;  /* 0x000000ffff0d7224 */ /* 0x000fca00078e00ff */
[----:B------:R0:W-:Y:S02]  /*2820*/  REDG.E.ADD.64.STRONG.GPU desc[UR20][R6.64+0x3400], R12 ;  /* 0x0034000c0600798e */ /* 0x0001e4000c12e514 */
.L_x_411:
[----:B------:R-:W-:Y:S05]  /*2830*/  BSYNC.RECONVERGENT B1 ;  /* 0x0000000000017941 */ /* 0x000fea0003800200 */
.L_x_410:
[----:B------:R-:W-:Y:S04]  /*2840*/  BSSY.RECONVERGENT B1, `(.L_x_412) ;  /* 0x0000004000017945 */ /* 0x000fe80003800200 */
[----:B------:R-:W-:Y:S05]  /*2850*/  @!P5 BRA `(.L_x_413) ;  /* 0x000000000008d947 */ /* 0x000fea0003800000 */
[----:B------:R-:W-:-:S05]  /*2860*/  IMAD.MOV.U32 R11, RZ, RZ, RZ ;  /* 0x000000ffff0b7224 */ /* 0x000fca00078e00ff */
[----:B------:R0:W-:Y:S02]  /*2870*/  REDG.E.ADD.64.STRONG.GPU desc[UR20][R6.64+0x3c00], R10 ;  /* 0x003c000a0600798e */ /* 0x0001e4000c12e514 */
.L_x_413:
[----:B------:R-:W-:Y:S05]  /*2880*/  BSYNC.RECONVERGENT B1 ;  /* 0x0000000000017941 */ /* 0x000fea0003800200 */
.L_x_412:
[----:B------:R-:W-:Y:S05]  /*2890*/  @P0 BRA `(.L_x_414) ;  /* 0xfffffff800f80947 */ /* 0x000fea000383ffff */
[----:B------:R-:W-:-:S07]  /*28a0*/  IMAD.U32 R3, RZ, RZ, UR27 ;  /* 0x0000001bff037e24 */ /* 0x000fce000f8e00ff */
.L_x_397:
        /* <DEDUP_REMOVED lines=20> */
.L_x_417:
[----:B------:R-:W-:Y:S05]  /*29f0*/  BSYNC.RECONVERGENT B1 ;  /* 0x0000000000017941 */ /* 0x000fea0003800200 */
.L_x_416:
        /* <DEDUP_REMOVED lines=9> */
.L_x_419:
[----:B------:R-:W-:Y:S05]  /*2a90*/  BSYNC.RECONVERGENT B1 ;  /* 0x0000000000017941 */ /* 0x000fea0003800200 */
.L_x_418:
        /* <DEDUP_REMOVED lines=8> */
.L_x_421:
[----:B------:R-:W-:Y:S05]  /*2b20*/  BSYNC.RECONVERGENT B1 ;  /* 0x0000000000017941 */ /* 0x000fea0003800200 */
.L_x_420:
        /* <DEDUP_REMOVED lines=9> */
.L_x_423:
[----:B------:R-:W-:Y:S05]  /*2bc0*/  BSYNC.RECONVERGENT B1 ;  /* 0x0000000000017941 */ /* 0x000fea0003800200 */
.L_x_422:
[----:B------:R-:W-:-:S07]  /*2bd0*/  VIADD R3, R3, 0x4 ;  /* 0x0000000403037836 */ /* 0x000fce0000000000 */
.L_x_415:
        /* <DEDUP_REMOVED lines=17> */
.L_x_426:
[----:B------:R-:W-:Y:S05]  /*2cf0*/  BSYNC.RECONVERGENT B1 ;  /* 0x0000000000017941 */ /* 0x000fea0003800200 */
.L_x_425:
        /* <DEDUP_REMOVED lines=9> */
.L_x_428:
[----:B------:R-:W-:Y:S05]  /*2d90*/  BSYNC.RECONVERGENT B1 ;  /* 0x0000000000017941 */ /* 0x000fea0003800200 */
.L_x_427:
[----:B------:R-:W-:-:S07]  /*2da0*/  VIADD R3, R3, 0x2 ;  /* 0x0000000203037836 */ /* 0x000fce0000000000 */
.L_x_424:
        /* <DEDUP_REMOVED lines=12> */
.L_x_362:
[----:B------:R-:W-:Y:S05]  /*2e70*/  BSYNC.RECONVERGENT B0 ;  /* 0x0000000000007941 */ /* 0x000fea0003800200 */
.L_x_361:
[----:B------:R-:W-:Y:S01]  /*2e80*/  BAR.SYNC.DEFER_BLOCKING 0x0 ;  /* 0x0000000000007b1d */ /* 0x000fe20000010000 */
[----:B------:R-:W-:-:S04]  /*2e90*/  UIADD3 UR6, UP0, UPT, UR6, 0x1, URZ ;  /* 0x0000000106067890 */ /* 0x000fc8000ff1e0ff */
[----:B------:R-:W-:Y:S02]  /*2ea0*/  UIADD3.X UR7, UPT, UPT, URZ, UR7, URZ, UP0, !UPT ;  /* 0x00000007ff077290 */ /* 0x000fe400087fe4ff */
[----:B------:R-:W-:-:S04]  /*2eb0*/  UISETP.NE.U32.AND UP0, UPT, UR6, UR11, UPT ;  /* 0x0000000b0600728c */ /* 0x000fc8000bf05070 */
[----:B------:R-:W-:-:S09]  /*2ec0*/  UISETP.NE.AND.EX UP0, UPT, UR7, UR12, UPT, UP0 ;  /* 0x0000000c0700728c */ /* 0x000fd2000bf05300 */
[----:B------:R-:W-:Y:S05]  /*2ed0*/  BRA.U UP0, `(.L_x_429) ;  /* 0xffffffd100f07547 */ /* 0x000fea000b83ffff */
[----:B------:R-:W-:Y:S05]  /*2ee0*/  EXIT ;  /* 0x000000000000794d */ /* 0x000fea0003800000 */
.L_x_430:
        /* <DEDUP_REMOVED lines=9> */
.L_x_2204:


//--------------------- .text._ZN3cub18CUB_300001_SM_10006detail10radix_sort31DeviceRadixSortSingleTileKernelINS1_5radix10policy_hubIiiyE10Policy1000ELNS0_9SortOrderE0EiiyNS1_21identity_decomposer_tEEEvPKT1_PSA_PKT2_PSE_T3_iiT4_ --------------------------
	.section	.text._ZN3cub18CUB_300001_SM_10006detail10radix_sort31DeviceRadixSortSingleTileKernelINS1_5radix10policy_hubIiiyE10Policy1000ELNS0_9SortOrderE0EiiyNS1_21identity_decomposer_tEEEvPKT1_PSA_PKT2_PSE_T3_iiT4_,"ax",@progbits
	.align	128
        .global         _ZN3cub18CUB_300001_SM_10006detail10radix_sort31DeviceRadixSortSingleTileKernelINS1_5radix10policy_hubIiiyE10Policy1000ELNS0_9SortOrderE0EiiyNS1_21identity_decomposer_tEEEvPKT1_PSA_PKT2_PSE_T3_iiT4_
        .type           _ZN3cub18CUB_300001_SM_10006detail10radix_sort31DeviceRadixSortSingleTileKernelINS1_5radix10policy_hubIiiyE10Policy1000ELNS0_9SortOrderE0EiiyNS1_21identity_decomposer_tEEEvPKT1_PSA_PKT2_PSE_T3_iiT4_,@function
        .size           _ZN3cub18CUB_300001_SM_10006detail10radix_sort31DeviceRadixSortSingleTileKernelINS1_5radix10policy_hubIiiyE10Policy1000ELNS0_9SortOrderE0EiiyNS1_21identity_decomposer_tEEEvPKT1_PSA_PKT2_PSE_T3_iiT4_,(.L_x_2205 - _ZN3cub18CUB_300001_SM_10006detail10radix_sort31DeviceRadixSortSingleTileKernelINS1_5radix10policy_hubIiiyE10Policy1000ELNS0_9SortOrderE0EiiyNS1_21identity_decomposer_tEEEvPKT1_PSA_PKT2_PSE_T3_iiT4_)
        .other          _ZN3cub18CUB_300001_SM_10006detail10radix_sort31DeviceRadixSortSingleTileKernelINS1_5radix10policy_hubIiiyE10Policy1000ELNS0_9SortOrderE0EiiyNS1_21identity_decomposer_tEEEvPKT1_PSA_PKT2_PSE_T3_iiT4_,@"STO_CUDA_ENTRY STV_DEFAULT"
_ZN3cub18CUB_300001_SM_10006detail10radix_sort31DeviceRadixSortSingleTileKernelINS1_5radix10policy_hubIiiyE10Policy1000ELNS0_9SortOrderE0EiiyNS1_21identity_decomposer_tEEEvPKT1_PSA_PKT2_PSE_T3_iiT4_:
.text._ZN3cub18CUB_300001_SM_10006detail10radix_sort31DeviceRadixSortSingleTileKernelINS1_5radix10policy_hubIiiyE10Policy1000ELNS0_9SortOrderE0EiiyNS1_21identity_decomposer_tEEEvPKT1_PSA_PKT2_PSE_T3_iiT4_:
        /* <DEDUP_REMOVED lines=41> */
[----:B------:R-:W3:Y:S01]  /*0290*/  @!P6 LDG.E R61, desc[UR8][R6.64] ;  /* 0x00000008063de981 */ /* 0x000ee2000c1e1900 */
        /* <DEDUP_REMOVED lines=54> */
[----:B------:R-:W-:Y:S01]  /*0600*/  ISETP.GE.AND P0, PT, R9, UR4, PT ;  /* 0x0000000409007c0c */ /* 0x000fe2000bf06270 */
[----:B------:R-:W-:Y:S01]  /*0610*/  IMAD.MOV.U32 R30, RZ, RZ, -0x1 ;  /* 0xffffffffff1e7424 */ /* 0x000fe200078e00ff */
[----:B------:R-:W0:Y:S01]  /*0620*/  S2UR UR6, SR_CgaCtaId ;  /* 0x00000000000679c3 */ /* 0x000e220000008800 */
[----:B------:R-:W3:Y:S01]  /*0630*/  @!P5 LDG.E R9, desc[UR8][R6.64+0x44] ;  /* 0x000044080609d981 */ /* 0x000ee2000c1e1900 */
[----:B------:R-:W-:Y:S01]  /*0640*/  IMAD.MOV.U32 R31, RZ, RZ, -0x1 ;  /* 0xffffffffff1f7424 */ /* 0x000fe200078e00ff */
[----:B------:R-:W1:Y:S02]  /*0650*/  LDCU.64 UR4, c[0x0][0x3a8] ;  /* 0x00007500ff0477ac */ /* 0x000e640008000a00 */
[----:B------:R-:W3:Y:S03]  /*0660*/  @!P6 LDG.E R52, desc[UR8][R6.64+0x48] ;  /* 0x000048080634e981 */ /* 0x000ee6000c1e1900 */
[----:B------:R-:W-:Y:S06]  /*0670*/  BAR.SYNC.DEFER_BLOCKING 0x0 ;  /* 0x0000000000007b1d */ /* 0x000fec0000010000 */
[----:B------:R0:W5:Y:S01]  /*0680*/  @!P1 LDG.E R3, desc[UR8][R4.64+0x4] ;  /* 0x0000040804039981 */ /* 0x000162000c1e1900 */
[----:B------:R-:W-:-:S02]  /*0690*/  IMAD.MOV.U32 R32, RZ, RZ, -0x1 ;  /* 0xffffffffff207424 */ /* 0x000fc400078e00ff */
[----:B------:R-:W-:Y:S01]  /*06a0*/  IMAD.MOV.U32 R33, RZ, RZ, -0x1 ;  /* 0xffffffffff217424 */ /* 0x000fe200078e00ff */
[----:B------:R0:W5:Y:S01]  /*06b0*/  @!P0 LDG.E R2, desc[UR8][R4.64] ;  /* 0x0000000804028981 */ /* 0x000162000c1e1900 */
[----:B--2---:R-:W-:Y:S01]  /*06c0*/  @!P1 LOP3.LUT R30, R8, 0x80000000, RZ, 0x3c, !PT ;  /* 0x80000000081e9812 */ /* 0x004fe200078e3cff */
[----:B------:R-:W-:Y:S01]  /*06d0*/  IMAD.MOV.U32 R29, RZ, RZ, -0x1 ;  /* 0xffffffffff1d7424 */ /* 0x000fe200078e00ff */
[----:B------:R-:W-:Y:S01]  /*06e0*/  ISETP.NE.AND P1, PT, R45, RZ, PT ;  /* 0x000000ff2d00720c */ /* 0x000fe20003f25270 */
[----:B------:R2:W5:Y:S01]  /*06f0*/  @!P2 LDG.E R24, desc[UR8][R4.64+0x38] ;  /* 0x000038080418a981 */ /* 0x000562000c1e1900 */
[----:B-1----:R-:W-:-:S03]  /*0700*/  UIADD3 UR7, UPT, UPT, UR4, 0x6, URZ ;  /* 0x0000000604077890 */ /* 0x002fc6000fffe0ff */
[----:B------:R2:W5:Y:S01]  /*0710*/  @!P3 LDG.E R25, desc[UR8][R4.64+0x3c] ;  /* 0x00003c080419b981 */ /* 0x000562000c1e1900 */
[----:B------:R-:W-:-:S03]  /*0720*/  UIADD3 UR5, UPT, UPT, -UR4, UR5, URZ ;  /* 0x0000000504057290 */ /* 0x000fc6000fffe1ff */
[----:B------:R2:W5:Y:S04]  /*0730*/  @!P4 LDG.E R26, desc[UR8][R4.64+0x40] ;  /* 0x00004008041ac981 */ /* 0x000568000c1e1900 */
[----:B----4-:R-:W-:Y:S01]  /*0740*/  @!P1 LOP3.LUT R31, R10, 0x80000000, RZ, 0x3c, !PT ;  /* 0x800000000a1f9812 */ /* 0x010fe200078e3cff */
[----:B------:R2:W5:Y:S01]  /*0750*/  @!P1 LDG.E R12, desc[UR8][R4.64+0x8] ;  /* 0x00000808040c9981 */ /* 0x000562000c1e1900 */
[----:B------:R-:W-:-:S03]  /*0760*/  ISETP.NE.AND P1, PT, R48, RZ, PT ;  /* 0x000000ff3000720c */ /* 0x000fc60003f25270 */
[----:B------:R2:W5:Y:S04]  /*0770*/  @!P5 LDG.E R27, desc[UR8][R4.64+0x44] ;  /* 0x00004408041bd981 */ /* 0x000568000c1e1900 */
[----:B------:R2:W5:Y:S06]  /*0780*/  @!P6 LDG.E R28, desc[UR8][R4.64+0x48] ;  /* 0x00004808041ce981 */ /* 0x00056c000c1e1900 */
[----:B---3--:R-:W-:Y:S01]  /*0790*/  @!P1 LOP3.LUT R32, R11, 0x80000000, RZ, 0x3c, !PT ;  /* 0x800000000b209812 */ /* 0x008fe200078e3cff */
[----:B------:R2:W5:Y:S01]  /*07a0*/  @!P1 LDG.E R13, desc[UR8][R4.64+0xc] ;  /* 0x00000c08040d9981 */ /* 0x000562000c1e1900 */
[----:B------:R-:W-:-:S13]  /*07b0*/  ISETP.NE.AND P1, PT, R49, RZ, PT ;  /* 0x000000ff3100720c */ /* 0x000fda0003f25270 */
[----:B------:R-:W-:Y:S01]  /*07c0*/  @!P1 LOP3.LUT R33, R34, 0x80000000, RZ, 0x3c, !PT ;  /* 0x8000000022219812 */ /* 0x000fe200078e3cff */
[----:B------:R2:W5:Y:S01]  /*07d0*/  @!P1 LDG.E R14, desc[UR8][R4.64+0x10] ;  /* 0x00001008040e9981 */ /* 0x000562000c1e1900 */
[----:B------:R-:W-:Y:S01]  /*07e0*/  ISETP.NE.AND P1, PT, R51, RZ, PT ;  /* 0x000000ff3300720c */ /* 0x000fe20003f25270 */
[----:B------:R-:W-:-:S12]  /*07f0*/  IMAD.MOV.U32 R34, RZ, RZ, -0x1 ;  /* 0xffffffffff227424 */ /* 0x000fd800078e00ff */
        /* <DEDUP_REMOVED lines=15> */
[----:B------:R-:W-:Y:S01]  /*08f0*/  IMAD.MOV.U32 R38, RZ, RZ, -0x1 ;  /* 0xffffffffff267424 */ /* 0x000fe200078e00ff */
[----:B------:R-:W-:Y:S02]  /*0900*/  @!P0 LOP3.LUT R29, R61, 0x80000000, RZ, 0x3c, !PT ;  /* 0x800000003d1d8812 */ /* 0x000fe400078e3cff */
[----:B------:R-:W-:-:S09]  /*0910*/  ISETP.NE.AND P0, PT, R60, RZ, PT ;  /* 0x000000ff3c00720c */ /* 0x000fd20003f05270 */
[----:B------:R-:W-:Y:S01]  /*0920*/  @!P1 LOP3.LUT R38, R39, 0x80000000, RZ, 0x3c, !PT ;  /* 0x8000000027269812 */ /* 0x000fe200078e3cff */
[----:B------:R2:W5:Y:S01]  /*0930*/  @!P1 LDG.E R19, desc[UR8][R4.64+0x24] ;  /* 0x0000240804139981 */ /* 0x000562000c1e1900 */
[----:B------:R-:W-:Y:S01]  /*0940*/  ISETP.NE.AND P1, PT, R57, RZ, PT ;  /* 0x000000ff3900720c */ /* 0x000fe20003f25270 */
[----:B------:R-:W-:Y:S02]  /*0950*/  IMAD.MOV.U32 R39, RZ, RZ, -0x1 ;  /* 0xffffffffff277424 */ /* 0x000fe400078e00ff */
[----:B------:R2:W5:Y:S10]  /*0960*/  @!P0 LDG.E R21, desc[UR8][R4.64+0x2c] ;  /* 0x00002c0804158981 */ /* 0x000574000c1e1900 */
[----:B------:R-:W-:Y:S01]  /*0970*/  @!P1 LOP3.LUT R39, R40, 0x80000000, RZ, 0x3c, !PT ;  /* 0x8000000028279812 */ /* 0x000fe200078e3cff */
[----:B------:R-:W-:Y:S01]  /*0980*/  IMAD.MOV.U32 R40, RZ, RZ, -0x1 ;  /* 0xffffffffff287424 */ /* 0x000fe200078e00ff */
[----:B------:R2:W5:Y:S01]  /*0990*/  @!P1 LDG.E R20, desc[UR8][R4.64+0x28] ;  /* 0x0000280804149981 */ /* 0x000562000c1e1900 */
[----:B------:R-:W-:-:S02]  /*09a0*/  @!P0 LOP3.LUT R40, R41, 0x80000000, RZ, 0x3c, !PT ;  /* 0x8000000029288812 */ /* 0x000fc400078e3cff */
[----:B------:R-:W-:Y:S02]  /*09b0*/  ISETP.NE.AND P1, PT, R58, RZ, PT ;  /* 0x000000ff3a00720c */ /* 0x000fe40003f25270 */
[----:B------:R-:W-:Y:S01]  /*09c0*/  ISETP.NE.AND P0, PT, R59, RZ, PT ;  /* 0x000000ff3b00720c */ /* 0x000fe20003f05270 */
[----:B------:R-:W-:Y:S01]  /*09d0*/  IMAD.MOV.U32 R41, RZ, RZ, -0x1 ;  /* 0xffffffffff297424 */ /* 0x000fe200078e00ff */
[----:B------:R-:W-:Y:S02]  /*09e0*/  UMOV UR4, 0x400 ;  /* 0x0000040000047882 */ /* 0x000fe40000000000 */
[----:B0-----:R-:W-:-:S07]  /*09f0*/  ULEA UR4, UR6, UR4, 0x18 ;  /* 0x0000000406047291 */ /* 0x001fce000f8ec0ff */
[----:B------:R2:W5:Y:S02]  /*0a00*/  @!P1 LDG.E R23, desc[UR8][R4.64+0x34] ;  /* 0x0000340804179981 */ /* 0x000564000c1e1900 */
[----:B------:R-:W-:Y:S02]  /*0a10*/  @!P0 LOP3.LUT R41, R42, 0x80000000, RZ, 0x3c, !PT ;  /* 0x800000002a298812 */ /* 0x000fe400078e3cff */
[----:B------:R2:W5:Y:S01]  /*0a20*/  @!P0 LDG.E R22, desc[UR8][R4.64+0x30] ;  /* 0x0000300804168981 */ /* 0x000562000c1e1900 */
[----:B------:R-:W0:Y:S01]  /*0a30*/  S2R R42, SR_LANEID ;  /* 0x00000000002a7919 */ /* 0x000e220000000000 */
[----:B------:R-:W-:Y:S01]  /*0a40*/  IMAD.MOV.U32 R45, RZ, RZ, -0x1 ;  /* 0xffffffffff2d7424 */ /* 0x000fe200078e00ff */
[----:B------:R-:W-:Y:S02]  /*0a50*/  @!P3 LOP3.LUT R45, R47, 0x80000000, RZ, 0x3c, !PT ;  /* 0x800000002f2db812 */ /* 0x000fe400078e3cff */
[----:B------:R-:W-:Y:S01]  /*0a60*/  LEA R47, R0, UR4, 0x2 ;  /* 0x00000004002f7c11 */ /* 0x000fe2000f8e10ff */
[----:B------:R-:W-:Y:S01]  /*0a70*/  IMAD.MOV.U32 R44, RZ, RZ, -0x1 ;  /* 0xffffffffff2c7424 */ /* 0x000fe200078e00ff */
[----:B------:R-:W-:-:S02]  /*0a80*/  SHF.R.U32.HI R124, RZ, 0x5, R0 ;  /* 0x00000005ff7c7819 */ /* 0x000fc40000011600 */
[----:B------:R-:W-:Y:S01]  /*0a90*/  @!P2 LOP3.LUT R44, R46, 0x80000000, RZ, 0x3c, !PT ;  /* 0x800000002e2ca812 */ /* 0x000fe200078e3cff */
[----:B------:R-:W-:Y:S02]  /*0aa0*/  IMAD R51, R0, 0x80, R47 ;  /* 0x0000008000337824 */ /* 0x000fe400078e022f */
[----:B------:R-:W-:Y:S01]  /*0ab0*/  IMAD.MOV.U32 R46, RZ, RZ, -0x1 ;  /* 0xffffffffff2e7424 */ /* 0x000fe200078e00ff */
[----:B------:R-:W-:Y:S01]  /*0ac0*/  @!P4 LOP3.LUT R46, R50, 0x80000000, RZ, 0x3c, !PT ;  /* 0x80000000322ec812 */ /* 0x000fe200078e3cff */
[----:B------:R-:W-:Y:S01]  /*0ad0*/  IMAD.MOV.U32 R43, RZ, RZ, -0x1 ;  /* 0xffffffffff2b7424 */ /* 0x000fe200078e00ff */
[----:B------:R-:W-:Y:S01]  /*0ae0*/  @!P1 LOP3.LUT R43, R62, 0x80000000, RZ, 0x3c, !PT ;  /* 0x800000003e2b9812 */ /* 0x000fe200078e3cff */
[----:B------:R-:W-:Y:S01]  /*0af0*/  IMAD.MOV.U32 R48, RZ, RZ, -0x1 ;  /* 0xffffffffff307424 */ /* 0x000fe200078e00ff */
[----:B------:R-:W-:Y:S01]  /*0b00*/  @!P5 LOP3.LUT R48, R9, 0x80000000, RZ, 0x3c, !PT ;  /* 0x800000000930d812 */ /* 0x000fe200078e3cff */
[----:B------:R-:W-:Y:S01]  /*0b10*/  IMAD.MOV.U32 R49, RZ, RZ, -0x1 ;  /* 0xffffffffff317424 */ /* 0x000fe200078e00ff */
[----:B------:R-:W-:Y:S01]  /*0b20*/  @!P6 LOP3.LUT R49, R52, 0x80000000, RZ, 0x3c, !PT ;  /* 0x800000003431e812 */ /* 0x000fe200078e3cff */
[----:B------:R-:W-:Y:S01]  /*0b30*/  IMAD R53, R0, -0x38, R51 ;  /* 0xffffffc800357824 */ /* 0x000fe200078e0233 */
[----:B------:R-:W-:Y:S01]  /*0b40*/  LEA R50, R124, UR4, 0x2 ;  /* 0x000000047c327c11 */ /* 0x000fe2000f8e10ff */
[----:B--2---:R-:W-:Y:S06]  /*0b50*/  BAR.SYNC.DEFER_BLOCKING 0x0 ;  /* 0x0000000000007b1d */ /* 0x004fec0000010000 */
.L_x_432:
        /* <DEDUP_REMOVED lines=22> */
[----:B------:R-:W-:Y:S02]  /*0cc0*/  IADD3 R54, PT, PT, R4, R47, R54 ;  /* 0x0000002f04367210 */ /* 0x000fe40007ffe036 */
        /* <DEDUP_REMOVED lines=41> */
[----:B------:R-:W0:Y:S02]  /*0f60*/  LDS.U16 R52, [R54] ;  /* 0x0000000036347984 */ /* 0x000e240000000400 */
[----:B0-----:R-:W-:-:S05]  /*0f70*/  VIADD R5, R52, 0x1 ;  /* 0x0000000134057836 */ /* 0x001fca0000000000 */
[----:B------:R0:W-:Y:S04]  /*0f80*/  STS.U16 [R54], R5 ;  /* 0x0000000536007388 */ /* 0x0001e80000000400 */
[----:B------:R-:W1:Y:S01]  /*0f90*/  LDS.U16 R57, [R56] ;  /* 0x0000000038397984 */ /* 0x000e620000000400 */
[----:B0-----:R-:W-:Y:S01]  /*0fa0*/  IMAD.SHL.U32 R5, R4, 0x400, RZ ;  /* 0x0000040004057824 */ /* 0x001fe200078e00ff */
[----:B------:R-:W-:-:S04]  /*0fb0*/  SHF.R.U32.HI R4, RZ, 0x4, R4 ;  /* 0x00000004ff047819 */ /* 0x000fc80000011604 */
[----:B------:R-:W-:Y:S02]  /*0fc0*/  LOP3.LUT R60, R5, 0x7c00, RZ, 0xc0, !PT ;  /* 0x00007c00053c7812 */ /* 0x000fe400078ec0ff */
[----:B------:R-:W-:-:S04]  /*0fd0*/  LOP3.LUT R4, R4, 0xffffffe, RZ, 0xc0, !PT ;  /* 0x0ffffffe04047812 */ /* 0x000fc800078ec0ff */
[----:B------:R-:W-:Y:S02]  /*0fe0*/  IADD3 R60, PT, PT, R4, R47, R60 ;  /* 0x0000002f043c7210 */ /* 0x000fe40007ffe03c */
[----:B------:R-:W-:-:S04]  /*0ff0*/  SHF.R.U32.HI R4, RZ, UR6, R33 ;  /* 0x00000006ff047c19 */ /* 0x000fc80008011621 */
[----:B------:R-:W-:-:S05]  /*1000*/  LOP3.LUT R4, R4, UR4, RZ, 0xc0, !PT ;  /* 0x0000000404047c12 */ /* 0x000fca000f8ec0ff */
[----:B------:R-:W-:Y:S01]  /*1010*/  IMAD.SHL.U32 R6, R4, 0x400, RZ ;  /* 0x0000040004067824 */ /* 0x000fe200078e00ff */
[----:B------:R-:W-:-:S04]  /*1020*/  SHF.R.U32.HI R4, RZ, 0x4, R4 ;  /* 0x00000004ff047819 */ /* 0x000fc80000011604 */
[----:B------:R-:W-:Y:S02]  /*1030*/  LOP3.LUT R6, R6, 0x7c00, RZ, 0xc0, !PT ;  /* 0x00007c0006067812 */ /* 0x000fe400078ec0ff */
[----:B------:R-:W-:-:S04]  /*1040*/  LOP3.LUT R4, R4, 0xffffffe, RZ, 0xc0, !PT ;  /* 0x0ffffffe04047812 */ /* 0x000fc800078ec0ff */
[----:B------:R-:W-:Y:S01]  /*1050*/  IADD3 R62, PT, PT, R4, R47, R6 ;  /* 0x0000002f043e7210 */ /* 0x000fe20007ffe006 */
[----:B-1----:R-:W-:Y:S01]  /*1060*/  VIADD R7, R57, 0x1 ;  /* 0x0000000139077836 */ /* 0x002fe20000000000 */
[----:B------:R-:W-:-:S04]  /*1070*/  SHF.R.U32.HI R4, RZ, UR6, R34 ;  /* 0x00000006ff047c19 */ /* 0x000fc80008011622 */
[----:B------:R-:W-:Y:S01]  /*1080*/  STS.U16 [R56], R7 ;  /* 0x0000000738007388 */ /* 0x000fe20000000400 */
[----:B------:R-:W-:-:S03]  /*1090*/  LOP3.LUT R4, R4, UR4, RZ, 0xc0, !PT ;  /* 0x0000000404047c12 */ /* 0x000fc6000f8ec0ff */
        /* <DEDUP_REMOVED lines=137> */
[----:B------:R-:W-:Y:S01]  /*1930*/  IADD3 R90, PT, PT, R4, R47, R6 ;  /* 0x0000002f045a7210 */ /* 0x000fe20007ffe006 */
[----:B-1----:R-:W-:Y:S01]  /*1940*/  VIADD R7, R85, 0x1 ;  /* 0x0000000155077836 */ /* 0x002fe20000000000 */
[----:B0-----:R-:W-:-:S04]  /*1950*/  ULEA UR4, UR6, UR4, 0x18 ;  /* 0x0000000406047291 */ /* 0x001fc8000f8ec0ff */
[----:B------:R-:W-:Y:S04]  /*1960*/  STS.U16 [R84], R7 ;  /* 0x0000000754007388 */ /* 0x000fe80000000400 */
[----:B------:R-:W0:Y:S02]  /*1970*/  LDS.U16 R87, [R86] ;  /* 0x0000000056577984 */ /* 0x000e240000000400 */
[----:B0-----:R-:W-:-:S05]  /*1980*/  VIADD R5, R87, 0x1 ;  /* 0x0000000157057836 */ /* 0x001fca0000000000 */
[----:B------:R-:W-:Y:S04]  /*1990*/  STS.U16 [R86], R5 ;  /* 0x0000000556007388 */ /* 0x000fe80000000400 */
[----:B------:R-:W0:Y:S02]  /*19a0*/  LDS.U16 R89, [R88] ;  /* 0x0000000058597984 */ /* 0x000e240000000400 */
[----:B0-----:R-:W-:-:S05]  /*19b0*/  VIADD R7, R89, 0x1 ;  /* 0x0000000159077836 */ /* 0x001fca0000000000 */
[----:B------:R-:W-:Y:S04]  /*19c0*/  STS.U16 [R88], R7 ;  /* 0x0000000758007388 */ /* 0x000fe80000000400 */
[----:B------:R-:W0:Y:S02]  /*19d0*/  LDS.U16 R91, [R90] ;  /* 0x000000005a5b7984 */ /* 0x000e240000000400 */
[----:B0-----:R-:W-:-:S05]  /*19e0*/  VIADD R5, R91, 0x1 ;  /* 0x000000015b057836 */ /* 0x001fca0000000000 */
[----:B------:R-:W-:Y:S01]  /*19f0*/  STS.U16 [R90], R5 ;  /* 0x000000055a007388 */ /* 0x000fe20000000400 */
        /* <DEDUP_REMOVED lines=178> */
[----:B------:R-:W0:Y:S04]  /*2520*/  LDS.U16 R5, [R54] ;  /* 0x0000000036057984 */ /* 0x000e280000000400 */
[----:B------:R-:W1:Y:S04]  /*2530*/  LDS.U16 R56, [R56] ;  /* 0x0000000038387984 */ /* 0x000e680000000400 */
[----:B------:R-:W2:Y:S04]  /*2540*/  LDS.U16 R58, [R58] ;  /* 0x000000003a3a7984 */ /* 0x000ea80000000400 */
[----:B------:R-:W3:Y:S04]  /*2550*/  LDS.U16 R60, [R60] ;  /* 0x000000003c3c7984 */ /* 0x000ee80000000400 */
[----:B------:R-:W4:Y:S04]  /*2560*/  LDS.U16 R62, [R62] ;  /* 0x000000003e3e7984 */ /* 0x000f280000000400 */
[----:B------:R-:W4:Y:S04]  /*2570*/  LDS.U16 R64, [R64] ;  /* 0x0000000040407984 */ /* 0x000f280000000400 */
[----:B------:R-:W4:Y:S04]  /*2580*/  LDS.U16 R66, [R66] ;  /* 0x0000000042427984 */ /* 0x000f280000000400 */
[----:B------:R-:W4:Y:S04]  /*2590*/  LDS.U16 R68, [R68] ;  /* 0x0000000044447984 */ /* 0x000f280000000400 */
[----:B------:R-:W4:Y:S04]  /*25a0*/  LDS.U16 R70, [R70] ;  /* 0x0000000046467984 */ /* 0x000f280000000400 */
[----:B------:R-:W4:Y:S04]  /*25b0*/  LDS.U16 R72, [R72] ;  /* 0x0000000048487984 */ /* 0x000f280000000400 */
[----:B------:R-:W4:Y:S01]  /*25c0*/  LDS.U16 R74, [R74] ;  /* 0x000000004a4a7984 */ /* 0x000f220000000400 */
[----:B0-----:R-:W-:-:S03]  /*25d0*/  IMAD.IADD R5, R52, 0x1, R5 ;  /* 0x0000000134057824 */ /* 0x001fc600078e0205 */
[----:B------:R-:W0:Y:S01]  /*25e0*/  LDS.U16 R76, [R76] ;  /* 0x000000004c4c7984 */ /* 0x000e220000000400 */
[----:B-1----:R-:W-:-:S03]  /*25f0*/  IMAD.IADD R56, R57, 0x1, R56 ;  /* 0x0000000139387824 */ /* 0x002fc600078e0238 */
[----:B------:R-:W1:Y:S01]  /*2600*/  LDS.U16 R78, [R78] ;  /* 0x000000004e4e7984 */ /* 0x000e620000000400 */
[----:B--2---:R-:W-:-:S03]  /*2610*/  IMAD.IADD R58, R59, 0x1, R58 ;  /* 0x000000013b3a7824 */ /* 0x004fc600078e023a */
[----:B------:R-:W2:Y:S01]  /*2620*/  LDS.U16 R80, [R80] ;  /* 0x0000000050507984 */ /* 0x000ea20000000400 */
[----:B---3--:R-:W-:-:S03]  /*2630*/  IMAD.IADD R60, R61, 0x1, R60 ;  /* 0x000000013d3c7824 */ /* 0x008fc600078e023c */
[----:B------:R-:W3:Y:S01]  /*2640*/  LDS.U16 R82, [R82] ;  /* 0x0000000052527984 */ /* 0x000ee20000000400 */
[----:B----4-:R-:W-:-:S03]  /*2650*/  IMAD.IADD R62, R63, 0x1, R62 ;  /* 0x000000013f3e7824 */ /* 0x010fc600078e023e */
[----:B------:R-:W4:Y:S01]  /*2660*/  LDS.U16 R84, [R84] ;  /* 0x0000000054547984 */ /* 0x000f220000000400 */
[----:B------:R-:W-:-:S03]  /*2670*/  IMAD.IADD R64, R65, 0x1, R64 ;  /* 0x0000000141407824 */ /* 0x000fc600078e0240 */
[----:B------:R-:W4:Y:S01]  /*2680*/  LDS.U16 R86, [R86] ;  /* 0x0000000056567984 */ /* 0x000f220000000400 */
[----:B------:R-:W-:-:S03]  /*2690*/  IMAD.IADD R66, R67, 0x1, R66 ;  /* 0x0000000143427824 */ /* 0x000fc600078e0242 */
[----:B------:R-:W4:Y:S01]  /*26a0*/  LDS.U16 R88, [R88] ;  /* 0x0000000058587984 */ /* 0x000f220000000400 */
[----:B------:R-:W-:-:S03]  /*26b0*/  IMAD.IADD R68, R69, 0x1, R68 ;  /* 0x0000000145447824 */ /* 0x000fc600078e0244 */
[----:B------:R-:W4:Y:S01]  /*26c0*/  LDS.U16 R90, [R90] ;  /* 0x000000005a5a7984 */ /* 0x000f220000000400 */
        /* <DEDUP_REMOVED lines=115> */
.L_x_431:
        /* <DEDUP_REMOVED lines=229> */
.L_x_433:
        /* <DEDUP_REMOVED lines=11> */
.L_x_2205:


//--------------------- .text._ZN3cub18CUB_300001_SM_10006detail10radix_sort29DeviceRadixSortOnesweepKernelINS1_5radix10policy_hubIfNS0_8NullTypeEyE10Policy1000ELNS0_9SortOrderE0EfS6_yiiNS1_21identity_decomposer_tEEEvPT5_SC_PT3_PKSD_PT1_PKSH_PT2_PKSL_T4_iiT6_ --------------------------
	.section	.text._ZN3cub18CUB_300001_SM_10006detail10radix_sort29DeviceRadixSortOnesweepKernelINS1_5radix10policy_hubIfNS0_8NullTypeEyE10Policy1000ELNS0_9SortOrderE0EfS6_yiiNS1_21identity_decomposer_tEEEvPT5_SC_PT3_PKSD_PT1_PKSH_PT2_PKSL_T4_iiT6_,"ax",@progbits
	.align	128
        .global         _ZN3cub18CUB_300001_SM_10006detail10radix_sort29DeviceRadixSortOnesweepKernelINS1_5radix10policy_hubIfNS0_8NullTypeEyE10Policy1000ELNS0_9SortOrderE0EfS6_yiiNS1_21identity_decomposer_tEEEvPT5_SC_PT3_PKSD_PT1_PKSH_PT2_PKSL_T4_iiT6_
        .type           _ZN3cub18CUB_300001_SM_10006detail10radix_sort29DeviceRadixSortOnesweepKernelINS1_5radix10policy_hubIfNS0_8NullTypeEyE10Policy1000ELNS0_9SortOrderE0EfS6_yiiNS1_21identity_decomposer_tEEEvPT5_SC_PT3_PKSD_PT1_PKSH_PT2_PKSL_T4_iiT6_,@function
        .size           _ZN3cub18CUB_300001_SM_10006detail10radix_sort29DeviceRadixSortOnesweepKernelINS1_5radix10policy_hubIfNS0_8NullTypeEyE10Policy1000ELNS0_9SortOrderE0EfS6_yiiNS1_21identity_decomposer_tEEEvPT5_SC_PT3_PKSD_PT1_PKSH_PT2_PKSL_T4_iiT6_,(.L_x_2206 - _ZN3cub18CUB_300001_SM_10006detail10radix_sort29DeviceRadixSortOnesweepKernelINS1_5radix10policy_hubIfNS0_8NullTypeEyE10Policy1000ELNS0_9SortOrderE0EfS6_yiiNS1_21identity_decomposer_tEEEvPT5_SC_PT3_PKSD_PT1_PKSH_PT2_PKSL_T4_iiT6_)
        .other          _ZN3cub18CUB_300001_SM_10006detail10radix_sort29DeviceRadixSortOnesweepKernelINS1_5radix10policy_hubIfNS0_8NullTypeEyE10Policy1000ELNS0_9SortOrderE0EfS6_yiiNS1_21identity_decomposer_tEEEvPT5_SC_PT3_PKSD_PT1_PKSH_PT2_PKSL_T4_iiT6_,@"STO_CUDA_ENTRY STV_DEFAULT"
_ZN3cub18CUB_300001_SM_10006detail10radix_sort29DeviceRadixSortOnesweepKernelINS1_5radix10policy_hubIfNS0_8NullTypeEyE10Policy1000ELNS0_9SortOrderE0EfS6_yiiNS1_21identity_decomposer_tEEEvPT5_SC_PT3_PKSD_PT1_PKSH_PT2_PKSL_T4_iiT6_:
.text._ZN3cub18CUB_300001_SM_10006detail10radix_sort29DeviceRadixSortOnesweepKernelINS1_5radix10policy_hubIfNS0_8NullTypeEyE10Policy1000ELNS0_9SortOrderE0EfS6_yiiNS1_21identity_decomposer_tEEEvPT5_SC_PT3_PKSD_PT1_PKSH_PT2_PKSL_T4_iiT6_:
        /* <DEDUP_REMOVED lines=16> */
.L_x_435:
[----:B------:R-:W-:Y:S05]  /*0100*/  BSYNC.RECONVERGENT B0 ;  /* 0x0000000000007941 */ /* 0x000fea0003800200 */
.L_x_434:
[----:B------:R-:W-:Y:S01]  /*0110*/  BAR.SYNC.DEFER_BLOCKING 0x0 ;  /* 0x0000000000007b1d */ /* 0x000fe20000010000 */
[----:B------:R-:W-:-:S05]  /*0120*/  SHF.R.U32.HI R0, RZ, 0x5, R3 ;  /* 0x00000005ff007819 */ /* 0x000fca0000011603 */
[----:B------:R-:W1:Y:S01]  /*0130*/  LDCU UR4, c[0x0][0x3c0] ;  /* 0x00007800ff0477ac */ /* 0x000e620008000800 */
[----:B------:R-:W2:Y:S01]  /*0140*/  S2R R26, SR_LANEID ;  /* 0x00000000001a7919 */ /* 0x000ea20000000000 */
[----:B------:R-:W0:Y:S02]  /*0150*/  LDS R27, [R29+0x6c00] ;  /* 0x006c00001d1b7984 */ /* 0x000e240000000800 */
[----:B0-----:R-:W-:-:S04]  /*0160*/  IMAD R4, R27, 0x1b00, RZ ;  /* 0x00001b001b047824 */ /* 0x001fc800078e02ff */
[----:B------:R-:W-:Y:S01]  /*0170*/  VIADD R28, R4, 0x1b00 ;  /* 0x00001b00041c7836 */ /* 0x000fe20000000000 */
[----:B------:R-:W-:-:S04]  /*0180*/  SHF.R.S32.HI R8, RZ, 0x1f, R4 ;  /* 0x0000001fff087819 */ /* 0x000fc80000011404 */
[----:B-1----:R-:W-:-:S13]  /*0190*/  ISETP.GT.AND P0, PT, R28, UR4, PT ;  /* 0x000000041c007c0c */ /* 0x002fda000bf04270 */
[----:B--2---:R-:W-:Y:S05]  /*01a0*/  @P0 BRA `(.L_x_436) ;  /* 0x00000000006c0947 */ /* 0x004fea0003800000 */
[----:B------:R-:W0:Y:S01]  /*01b0*/  LDCU.64 UR4, c[0x0][0x3a8] ;  /* 0x00007500ff0477ac */ /* 0x000e220008000a00 */
[C---:B------:R-:W-:Y:S02]  /*01c0*/  LOP3.LUT R5, R3.reuse, 0x1f, RZ, 0xc0, !PT ;  /* 0x0000001f03057812 */ /* 0x040fe400078ec0ff */
[----:B------:R-:W-:-:S05]  /*01d0*/  LOP3.LUT R6, R3, 0x3e0, RZ, 0xc0, !PT ;  /* 0x000003e003067812 */ /* 0x000fca00078ec0ff */
[----:B------:R-:W-:-:S05]  /*01e0*/  IMAD R5, R6, 0x12, R5 ;  /* 0x0000001206057824 */ /* 0x000fca00078e0205 */
[----:B------:R-:W-:-:S05]  /*01f0*/  IADD3 R5, P0, PT, R4, R5, RZ ;  /* 0x0000000504057210 */ /* 0x000fca0007f1e0ff */
[----:B------:R-:W-:Y:S01]  /*0200*/  IMAD.X R8, RZ, RZ, R8, P0 ;  /* 0x000000ffff087224 */ /* 0x000fe200000e0608 */
        /* <DEDUP_REMOVED lines=21> */
.L_x_436:
[----:B------:R-:W0:Y:S01]  /*0360*/  LDCU.64 UR8, c[0x0][0x3a8] ;  /* 0x00007500ff0877ac */ /* 0x000e220008000a00 */
[C---:B------:R-:W-:Y:S01]  /*0370*/  LOP3.LUT R5, R3.reuse, 0x1f, RZ, 0xc0, !PT ;  /* 0x0000001f03057812 */ /* 0x040fe200078ec0ff */
[----:B------:R-:W-:Y:S01]  /*0380*/  IMAD.MOV.U32 R25, RZ, RZ, 0x7fffffff ;  /* 0x7fffffffff197424 */ /* 0x000fe200078e00ff */
[----:B------:R-:W-:Y:S01]  /*0390*/  LOP3.LUT R6, R3, 0x3e0, RZ, 0xc0, !PT ;  /* 0x000003e003067812 */ /* 0x000fe200078ec0ff */
[----:B------:R-:W-:-:S04]  /*03a0*/  IMAD.MOV.U32 R24, RZ, RZ, 0x7fffffff ;  /* 0x7fffffffff187424 */ /* 0x000fc800078e00ff */
[----:B------:R-:W-:Y:S01]  /*03b0*/  IMAD R11, R6, 0x12, R5 ;  /* 0x00000012060b7824 */ /* 0x000fe200078e0205 */
[----:B------:R-:W-:-:S03]  /*03c0*/  IADD3 R6, PT, PT, -R4, UR4, RZ ;  /* 0x0000000404067c10 */ /* 0x000fc6000fffe1ff */
[C---:B------:R-:W-:Y:S01]  /*03d0*/  VIADD R5, R11.reuse, 0x20 ;  /* 0x000000200b057836 */ /* 0x040fe20000000000 */
[----:B------:R-:W-:Y:S01]  /*03e0*/  IADD3 R10, P0, PT, R4, R11, RZ ;  /* 0x0000000b040a7210 */ /* 0x000fe20007f1e0ff */
[C---:B------:R-:W-:Y:S01]  /*03f0*/  VIADD R7, R11.reuse, 0x40 ;  /* 0x000000400b077836 */ /* 0x040fe20000000000 */
[CC--:B------:R-:W-:Y:S01]  /*0400*/  ISETP.GE.AND P4, PT, R11.reuse, R6.reuse, PT ;  /* 0x000000060b00720c */ /* 0x0c0fe20003f86270 */
[----:B------:R-:W-:Y:S01]  /*0410*/  VIADD R9, R11, 0x60 ;  /* 0x000000600b097836 */ /* 0x000fe20000000000 */
[-C--:B------:R-:W-:Y:S01]  /*0420*/  ISETP.GE.AND P3, PT, R5, R6.reuse, PT ;  /* 0x000000060500720c */ /* 0x080fe20003f66270 */
[----:B------:R-:W-:Y:S01]  /*0430*/  VIADD R5, R11, 0x80 ;  /* 0x000000800b057836 */ /* 0x000fe20000000000 */
[-C--:B------:R-:W-:Y:S01]  /*0440*/  ISETP.GE.AND P2, PT, R7, R6.reuse, PT ;  /* 0x000000060700720c */ /* 0x080fe20003f46270 */
[----:B------:R-:W-:Y:S01]  /*0450*/  VIADD R7, R11, 0xa0 ;  /* 0x000000a00b077836 */ /* 0x000fe20000000000 */
[----:B0-----:R-:W-:Y:S01]  /*0460*/  LEA R4, P5, R10, UR8, 0x2 ;  /* 0x000000080a047c11 */ /* 0x001fe2000f8a10ff */
[----:B------:R-:W-:Y:S01]  /*0470*/  IMAD.X R13, RZ, RZ, R8, P0 ;  /* 0x000000ffff0d7224 */ /* 0x000fe200000e0608 */
[----:B------:R-:W-:-:S02]  /*0480*/  ISETP.GE.AND P0, PT, R5, R6, PT ;  /* 0x000000060500720c */ /* 0x000fc40003f06270 */
[-C--:B------:R-:W-:Y:S01]  /*0490*/  ISETP.GE.AND P6, PT, R7, R6.reuse, PT ;  /* 0x000000060700720c */ /* 0x080fe20003fc6270 */
[----:B------:R-:W-:Y:S01]  /*04a0*/  VIADD R7, R11, 0xe0 ;  /* 0x000000e00b077836 */ /* 0x000fe20000000000 */
[----:B------:R-:W-:Y:S01]  /*04b0*/  LEA.HI.X R5, R10, UR9, R13, 0x2, P5 ;  /* 0x000000090a057c11 */ /* 0x000fe2000a8f140d */
[----:B------:R-:W-:Y:S01]  /*04c0*/  IMAD.MOV.U32 R23, RZ, RZ, 0x7fffffff ;  /* 0x7fffffffff177424 */ /* 0x000fe200078e00ff */
[-C--:B------:R-:W-:Y:S01]  /*04d0*/  ISETP.GE.AND P1, PT, R9, R6.reuse, PT ;  /* 0x000000060900720c */ /* 0x080fe20003f26270 */
[----:B------:R-:W-:Y:S02]  /*04e0*/  VIADD R9, R11, 0xc0 ;  /* 0x000000c00b097836 */ /* 0x000fe40000000000 */
[----:B------:R1:W5:Y:S01]  /*04f0*/  @!P4 LDG.E R25, desc[UR6][R4.64] ;  /* 0x000000060419c981 */ /* 0x000362000c1e1900 */
[-C--:B------:R-:W-:Y:S01]  /*0500*/  ISETP.GE.AND P4, PT, R7, R6.reuse, PT ;  /* 0x000000060700720c */ /* 0x080fe20003f86270 */
[----:B------:R-:W-:Y:S01]  /*0510*/  VIADD R7, R11, 0x120 ;  /* 0x000001200b077836 */ /* 0x000fe20000000000 */
[-C--:B------:R-:W-:Y:S01]  /*0520*/  ISETP.GE.AND P5, PT, R9, R6.reuse, PT ;  /* 0x000000060900720c */ /* 0x080fe20003fa6270 */
[----:B------:R-:W-:Y:S01]  /*0530*/  IMAD.MOV.U32 R21, RZ, RZ, 0x7fffffff ;  /* 0x7fffffffff157424 */ /* 0x000fe200078e00ff */
[----:B------:R1:W5:Y:S01]  /*0540*/  @!P2 LDG.E R23, desc[UR6][R4.64+0x100] ;  /* 0x000100060417a981 */ /* 0x000362000c1e1900 */
[----:B------:R-:W-:Y:S01]  /*0550*/  VIADD R9, R11, 0x100 ;  /* 0x000001000b097836 */ /* 0x000fe20000000000 */
[----:B------:R-:W-:Y:S01]  /*0560*/  ISETP.GE.AND P2, PT, R7, R6, PT ;  /* 0x000000060700720c */ /* 0x000fe20003f46270 */
[----:B------:R-:W-:Y:S01]  /*0570*/  VIADD R7, R11, 0x160 ;  /* 0x000001600b077836 */ /* 0x000fe20000000000 */
[----:B------:R1:W5:Y:S01]  /*0580*/  @!P3 LDG.E R24, desc[UR6][R4.64+0x80] ;  /* 0x000080060418b981 */ /* 0x000362000c1e1900 */
[----:B------:R-:W-:-:S03]  /*0590*/  IMAD.MOV.U32 R20, RZ, RZ, 0x7fffffff ;  /* 0x7fffffffff147424 */ /* 0x000fc600078e00ff */
[----:B------:R1:W5:Y:S01]  /*05a0*/  @!P0 LDG.E R21, desc[UR6][R4.64+0x200] ;  /* 0x0002000604158981 */ /* 0x000362000c1e1900 */
[-C--:B------:R-:W-:Y:S01]  /*05b0*/  ISETP.GE.AND P0, PT, R7, R6.reuse, PT ;  /* 0x000000060700720c */ /* 0x080fe20003f06270 */
[----:B------:R-:W-:Y:S01]  /*05c0*/  VIADD R7, R11, 0x180 ;  /* 0x000001800b077836 */ /* 0x000fe20000000000 */
[-C--:B------:R-:W-:Y:S01]  /*05d0*/  ISETP.GE.AND P3, PT, R9, R6.reuse, PT ;  /* 0x000000060900720c */ /* 0x080fe20003f66270 */
        /* <DEDUP_REMOVED lines=40> */
.L_x_437:
[----:B------:R-:W-:Y:S01]  /*0860*/  IMAD.MOV.U32 R7, RZ, RZ, -0x1 ;  /* 0xffffffffff077424 */ /* 0x000fe200078e00ff */
[----:B-----5:R-:W-:Y:S01]  /*0870*/  ISETP.GT.AND P0, PT, R25, -0x1, PT ;  /* 0xffffffff1900780c */ /* 0x020fe20003f04270 */
[----:B------:R-:W2:Y:S01]  /*0880*/  LDC R30, c[0x0][0x3c8] ;  /* 0x0000f200ff1e7b82 */ /* 0x000ea20000000800 */
[----:B------:R-:W-:Y:S01]  /*0890*/  ISETP.GT.AND P1, PT, R24, -0x1, PT ;  /* 0xffffffff1800780c */ /* 0x000fe20003f24270 */
[----:B------:R-:W-:Y:S01]  /*08a0*/  BSSY.RECONVERGENT B0, `(.L_x_438) ;  /* 0x0000058000007945 */ /* 0x000fe20003800200 */
[C---:B01----:R-:W-:Y:S01]  /*08b0*/  SEL R4, R7.reuse, 0x80000000, !P0 ;  /* 0x8000000007047807 */ /* 0x043fe20004000000 */
[----:B------:R-:W-:Y:S01]  /*08c0*/  IMAD.SHL.U32 R0, R0, 0x400, RZ ;  /* 0x0000040000007824 */ /* 0x000fe200078e00ff */
[----:B------:R-:W-:Y:S02]  /*08d0*/  SEL R5, R7, 0x80000000, !P1 ;  /* 0x8000000007057807 */ /* 0x000fe40004800000 */
[----:B------:R-:W-:Y:S02]  /*08e0*/  ISETP.GT.AND P0, PT, R22, -0x1, PT ;  /* 0xffffffff1600780c */ /* 0x000fe40003f04270 */
[----:B------:R-:W-:-:S02]  /*08f0*/  ISETP.GT.AND P1, PT, R21, -0x1, PT ;  /* 0xffffffff1500780c */ /* 0x000fc40003f24270 */
[----:B------:R-:W-:Y:S02]  /*0900*/  LOP3.LUT R25, R4, R25, RZ, 0x3c, !PT ;  /* 0x0000001904197212 */ /* 0x000fe400078e3cff */
[----:B------:R-:W-:Y:S02]  /*0910*/  LOP3.LUT R24, R5, R24, RZ, 0x3c, !PT ;  /* 0x0000001805187212 */ /* 0x000fe400078e3cff */
[C---:B------:R-:W-:Y:S02]  /*0920*/  SEL R5, R7.reuse, 0x80000000, !P0 ;  /* 0x8000000007057807 */ /* 0x040fe40004000000 */
[----:B------:R-:W-:Y:S02]  /*0930*/  SEL R4, R7, 0x80000000, !P1 ;  /* 0x8000000007047807 */ /* 0x000fe40004800000 */
[----:B------:R-:W-:Y:S02]  /*0940*/  ISETP.GT.AND P0, PT, R19, -0x1, PT ;  /* 0xffffffff1300780c */ /* 0x000fe40003f04270 */
[----:B------:R-:W-:-:S02]  /*0950*/  ISETP.GT.AND P2, PT, R23, -0x1, PT ;  /* 0xffffffff1700780c */ /* 0x000fc40003f44270 */
[----:B------:R-:W-:Y:S02]  /*0960*/  LOP3.LUT R21, R4, R21, RZ, 0x3c, !PT ;  /* 0x0000001504157212 */ /* 0x000fe400078e3cff */
[C---:B------:R-:W-:Y:S02]  /*0970*/  SEL R4, R7.reuse, 0x80000000, !P0 ;  /* 0x8000000007047807 */ /* 0x040fe40004000000 */
[----:B------:R-:W-:Y:S02]  /*0980*/  SEL R6, R7, 0x80000000, !P2 ;  /* 0x8000000007067807 */ /* 0x000fe40005000000 */
[----:B------:R-:W-:Y:S02]  /*0990*/  ISETP.GT.AND P0, PT, R18, -0x1, PT ;  /* 0xffffffff1200780c */ /* 0x000fe40003f04270 */
[----:B------:R-:W-:Y:S02]  /*09a0*/  ISETP.GT.AND P1, PT, R17, -0x1, PT ;  /* 0xffffffff1100780c */ /* 0x000fe40003f24270 */
[----:B------:R-:W-:-:S02]  /*09b0*/  ISETP.GT.AND P2, PT, R20, -0x1, PT ;  /* 0xffffffff1400780c */ /* 0x000fc40003f44270 */
[----:B------:R-:W-:Y:S02]  /*09c0*/  VIMNMX R33, PT, PT, R26, 0xe0, !PT ;  /* 0x000000e01a217848 */ /* 0x000fe40007fe0100 */
[----:B------:R-:W-:Y:S02]  /*09d0*/  LOP3.LUT R22, R5, R22, RZ, 0x3c, !PT ;  /* 0x0000001605167212 */ /* 0x000fe400078e3cff */
[----:B------:R-:W-:Y:S02]  /*09e0*/  LOP3.LUT R19, R4, R19, RZ, 0x3c, !PT ;  /* 0x0000001304137212 */ /* 0x000fe400078e3cff */
[C---:B------:R-:W-:Y:S02]  /*09f0*/  SEL R5, R7.reuse, 0x80000000, !P0 ;  /* 0x8000000007057807 */ /* 0x040fe40004000000 */
[C---:B------:R-:W-:Y:S02]  /*0a00*/  SEL R4, R7.reuse, 0x80000000, !P1 ;  /* 0x8000000007047807 */ /* 0x040fe40004800000 */
[----:B------:R-:W-:-:S02]  /*0a10*/  SEL R31, R7, 0x80000000, !P2 ;  /* 0x80000000071f7807 */ /* 0x000fc40005000000 */
[----:B------:R-:W-:Y:S02]  /*0a20*/  ISETP.GT.AND P0, PT, R15, -0x1, PT ;  /* 0xffffffff0f00780c */ /* 0x000fe40003f04270 */
[----:B------:R-:W-:Y:S02]  /*0a30*/  IADD3 R33, PT, PT, R33, 0x1f, -R26 ;  /* 0x0000001f21217810 */ /* 0x000fe40007ffe81a */
[----:B------:R-:W-:Y:S02]  /*0a40*/  ISETP.GT.AND P2, PT, R16, -0x1, PT ;  /* 0xffffffff1000780c */ /* 0x000fe40003f44270 */
[----:B------:R-:W-:Y:S02]  /*0a50*/  LOP3.LUT R17, R4, R17, RZ, 0x3c, !PT ;  /* 0x0000001104117212 */ /* 0x000fe400078e3cff */
[----:B------:R-:W-:Y:S02]  /*0a60*/  LOP3.LUT R20, R31, R20, RZ, 0x3c, !PT ;  /* 0x000000141f147212 */ /* 0x000fe400078e3cff */
[----:B------:R-:W-:-:S02]  /*0a70*/  SEL R4, R7, 0x80000000, !P0 ;  /* 0x8000000007047807 */ /* 0x000fc40004000000 */
[----:B------:R-:W-:Y:S02]  /*0a80*/  ISETP.GE.U32.AND P4, PT, R33, 0x1e0, PT ;  /* 0x000001e02100780c */ /* 0x000fe40003f86070 */
[----:B------:R-:W-:Y:S02]  /*0a90*/  SEL R31, R7, 0x80000000, !P2 ;  /* 0x80000000071f7807 */ /* 0x000fe40005000000 */
[----:B------:R-:W-:Y:S02]  /*0aa0*/  ISETP.GT.AND P0, PT, R14, -0x1, PT ;  /* 0xffffffff0e00780c */ /* 0x000fe40003f04270 */
[----:B------:R-:W-:Y:S02]  /*0ab0*/  ISETP.GT.AND P1, PT, R13, -0x1, PT ;  /* 0xffffffff0d00780c */ /* 0x000fe40003f24270 */
[----:B------:R-:W-:Y:S02]  /*0ac0*/  ISETP.GT.AND P2, PT, R12, -0x1, PT ;  /* 0xffffffff0c00780c */ /* 0x000fe40003f44270 */
[----:B------:R-:W-:-:S02]  /*0ad0*/  LOP3.LUT R18, R5, R18, RZ, 0x3c, !PT ;  /* 0x0000001205127212 */ /* 0x000fc400078e3cff */
[----:B------:R-:W-:Y:S02]  /*0ae0*/  LOP3.LUT R15, R4, R15, RZ, 0x3c, !PT ;  /* 0x0000000f040f7212 */ /* 0x000fe400078e3cff */
[----:B------:R-:W-:Y:S02]  /*0af0*/  LOP3.LUT R16, R31, R16, RZ, 0x3c, !PT ;  /* 0x000000101f107212 */ /* 0x000fe400078e3cff */
[C---:B------:R-:W-:Y:S02]  /*0b00*/  SEL R5, R7.reuse, 0x80000000, !P0 ;  /* 0x8000000007057807 */ /* 0x040fe40004000000 */
[C---:B------:R-:W-:Y:S02]  /*0b10*/  SEL R4, R7.reuse, 0x80000000, !P1 ;  /* 0x8000000007047807 */ /* 0x040fe40004800000 */
[----:B------:R-:W-:Y:S02]  /*0b20*/  SEL R31, R7, 0x80000000, !P2 ;  /* 0x80000000071f7807 */ /* 0x000fe40005000000 */
[----:B------:R-:W-:-:S02]  /*0b30*/  ISETP.GT.AND P1, PT, R10, -0x1, PT ;  /* 0xffffffff0a00780c */ /* 0x000fc40003f24270 */
[----:B------:R-:W-:Y:S02]  /*0b40*/  ISETP.GT.AND P0, PT, R11, -0x1, PT ;  /* 0xffffffff0b00780c */ /* 0x000fe40003f04270 */
[----:B------:R-:W-:Y:S02]  /*0b50*/  LEA.HI R33, R33, 0x1, RZ, 0x1b ;  /* 0x0000000121217811 */ /* 0x000fe400078fd8ff */
[----:B------:R-:W-:Y:S02]  /*0b60*/  ISETP.GT.AND P2, PT, R9, -0x1, PT ;  /* 0xffffffff0900780c */ /* 0x000fe40003f44270 */
[----:B------:R-:W-:Y:S02]  /*0b70*/  ISETP.GT.AND P3, PT, R8, -0x1, PT ;  /* 0xffffffff0800780c */ /* 0x000fe40003f64270 */
[----:B------:R-:W-:Y:S02]  /*0b80*/  LOP3.LUT R14, R5, R14, RZ, 0x3c, !PT ;  /* 0x0000000e050e7212 */ /* 0x000fe400078e3cff */
[----:B------:R-:W-:-:S02]  /*0b90*/  LOP3.LUT R23, R6, R23, RZ, 0x3c, !PT ;  /* 0x0000001706177212 */ /* 0x000fc400078e3cff */
[----:B------:R-:W-:Y:S02]  /*0ba0*/  LOP3.LUT R13, R4, R13, RZ, 0x3c, !PT ;  /* 0x0000000d040d7212 */ /* 0x000fe400078e3cff */
[----:B------:R-:W-:Y:S02]  /*0bb0*/  LOP3.LUT R12, R31, R12, RZ, 0x3c, !PT ;  /* 0x0000000c1f0c7212 */ /* 0x000fe400078e3cff */
[----:B------:R-:W-:Y:S02]  /*0bc0*/  SEL R5, R7, 0x80000000, !P1 ;  /* 0x8000000007057807 */ /* 0x000fe40004800000 */
[----:B------:R-:W-:Y:S02]  /*0bd0*/  LOP3.LUT R32, R33, 0xf, RZ, 0xc0, !PT ;  /* 0x0000000f21207812 */ /* 0x000fe400078ec0ff */
[C---:B------:R-:W-:Y:S02]  /*0be0*/  SEL R4, R7.reuse, 0x80000000, !P0 ;  /* 0x8000000007047807 */ /* 0x040fe40004000000 */
[----:B------:R-:W-:-:S02]  /*0bf0*/  SEL R6, R7, 0x80000000, !P2 ;  /* 0x8000000007067807 */ /* 0x000fc40005000000 */
[----:B------:R-:W-:Y:S02]  /*0c00*/  SEL R31, R7, 0x80000000, !P3 ;  /* 0x80000000071f7807 */ /* 0x000fe40005800000 */
[----:B------:R-:W-:Y:S01]  /*0c10*/  LOP3.LUT R10, R5, R10, RZ, 0x3c, !PT ;  /* 0x0000000a050a7212 */ /* 0x000fe200078e3cff */
[----:B------:R-:W-:Y:S01]  /*0c20*/  IMAD.MOV.U32 R5, RZ, RZ, R26 ;  /* 0x000000ffff057224 */ /* 0x000fe200078e001a */
[----:B------:R-:W-:Y:S02]  /*0c30*/  ISETP.NE.AND P1, PT, R32, RZ, PT ;  /* 0x000000ff2000720c */ /* 0x000fe40003f25270 */
[----:B------:R-:W-:Y:S02]  /*0c40*/  LOP3.LUT R11, R4, R11, RZ, 0x3c, !PT ;  /* 0x0000000b040b7212 */ /* 0x000fe400078e3cff */
[----:B------:R-:W-:Y:S02]  /*0c50*/  LOP3.LUT R9, R6, R9, RZ, 0x3c, !PT ;  /* 0x0000000906097212 */ /* 0x000fe400078e3cff */
[----:B------:R-:W-:Y:S01]  /*0c60*/  LOP3.LUT R8, R31, R8, RZ, 0x3c, !PT ;  /* 0x000000081f087212 */ /* 0x000fe200078e3cff */
[----:B--2---:R-:W-:Y:S06]  /*0c70*/  @!P4 BRA `(.L_x_439) ;  /* 0x000000000068c947 */ /* 0x004fec0003800000 */
[----:B------:R-:W-:Y:S01]  /*0c80*/  IMAD R6, R26, 0x4, R0 ;  /* 0x000000041a067824 */ /* 0x000fe200078e0200 */
[----:B------:R-:W-:Y:S01]  /*0c90*/  LOP3.LUT R4, R33, 0xffffff0, RZ, 0xc0, !PT ;  /* 0x0ffffff021047812 */ /* 0x000fe200078ec0ff */
[----:B------:R-:W-:-:S03]  /*0ca0*/  IMAD.MOV.U32 R5, RZ, RZ, R26 ;  /* 0x000000ffff057224 */ /* 0x000fc600078e001a */
[----:B------:R-:W-:Y:S01]  /*0cb0*/  IADD3 R6, PT, PT, R6, 0x400, R29 ;  /* 0x0000040006067810 */ /* 0x000fe20007ffe01d */
[----:B------:R-:W-:-:S07]  /*0cc0*/  IMAD.MOV R4, RZ, RZ, -R4 ;  /* 0x000000ffff047224 */ /* 0x000fce00078e0a04 */
.L_x_440:
        /* <DEDUP_REMOVED lines=21> */
.L_x_439:
[----:B------:R-:W-:Y:S05]  /*0e20*/  BSYNC.RECONVERGENT B0 ;  /* 0x0000000000007941 */ /* 0x000fea0003800200 */
.L_x_438:
[----:B------:R-:W-:Y:S01]  /*0e30*/  BSSY.RECONVERGENT B0, `(.L_x_441) ;  /* 0x0000027000007945 */ /* 0x000fe20003800200 */
[----:B------:R-:W-:Y:S01]  /*0e40*/  SHF.L.U32 R7, R7, R30, RZ ;  /* 0x0000001e07077219 */ /* 0x000fe200000006ff */
[----:B------:R-:W-:Y:S02]  /*0e50*/  IMAD.IADD R6, R29, 0x1, R0 ;  /* 0x000000011d067824 */ /* 0x000fe400078e0200 */
        /* <DEDUP_REMOVED lines=16> */
.L_x_444:
[----:B------:R-:W-:Y:S05]  /*0f60*/  BSYNC.RECONVERGENT B1 ;  /* 0x0000000000017941 */ /* 0x000fea0003800200 */
.L_x_443:
        /* <DEDUP_REMOVED lines=14> */
.L_x_445:
[----:B------:R-:W-:Y:S01]  /*1050*/  VIADD R33, R33, 0x1 ;  /* 0x0000000121217836 */ /* 0x000fe20000000000 */
[----:B------:R0:W-:Y:S04]  /*1060*/  STS [R0], RZ ;  /* 0x000000ff00007388 */ /* 0x0001e80000000800 */
[----:B------:R-:W-:Y:S01]  /*1070*/  ISETP.NE.AND P0, PT, R33, RZ, PT ;  /* 0x000000ff2100720c */ /* 0x000fe20003f05270 */
[----:B0-----:R-:W-:-:S12]  /*1080*/  VIADD R0, R0, 0x80 ;  /* 0x0000008000007836 */ /* 0x001fd80000000000 */
[----:B------:R-:W-:Y:S05]  /*1090*/  @P0 BRA `(.L_x_445) ;  /* 0xfffffffc00ec0947 */ /* 0x000fea000383ffff */
.L_x_442:
[----:B------:R-:W-:Y:S05]  /*10a0*/  BSYNC.RECONVERGENT B0 ;  /* 0x0000000000007941 */ /* 0x000fea0003800200 */
.L_x_441:
[----:B------:R-:W2:Y:S01]  /*10b0*/  LDCU UR4, c[0x0][0x3c4] ;  /* 0x00007880ff0477ac */ /* 0x000ea20008000800 */
[----:B------:R-:W-:Y:S01]  /*10c0*/  ISETP.NE.AND P0, PT, R25, 0x7fffffff, PT ;  /* 0x7fffffff1900780c */ /* 0x000fe20003f05270 */
[----:B------:R-:W-:Y:S01]  /*10d0*/  BSSY.RECONVERGENT B0, `(.L_x_446) ;  /* 0x0000097000007945 */ /* 0x000fe20003800200 */
[C---:B------:R-:W-:Y:S02]  /*10e0*/  ISETP.NE.AND P1, PT, R24.reuse, 0x7fffffff, PT ;  /* 0x7fffffff1800780c */ /* 0x040fe40003f25270 */
[----:B------:R-:W-:Y:S02]  /*10f0*/  ISETP.NE.AND P2, PT, R23, 0x7fffffff, PT ;  /* 0x7fffffff1700780c */ /* 0x000fe40003f45270 */
[----:B------:R-:W-:Y:S02]  /*1100*/  SEL R0, R25, 0x80000000, P0 ;  /* 0x8000000019007807 */ /* 0x000fe40000000000 */
[----:B01----:R-:W-:Y:S02]  /*1110*/  SEL R4, R24, 0x80000000, P1 ;  /* 0x8000000018047807 */ /* 0x003fe40000800000 */
[----:B------:R-:W-:-:S02]  /*1120*/  SEL R5, R23, 0x80000000, P2 ;  /* 0x8000000017057807 */ /* 0x000fc40001000000 */
[----:B------:R-:W-:Y:S02]  /*1130*/  ISETP.NE.AND P0, PT, R22, 0x7fffffff, PT ;  /* 0x7fffffff1600780c */ /* 0x000fe40003f05270 */
[----:B------:R-:W-:Y:S02]  /*1140*/  ISETP.NE.AND P1, PT, R21, 0x7fffffff, PT ;  /* 0x7fffffff1500780c */ /* 0x000fe40003f25270 */
[----:B------:R-:W-:Y:S02]  /*1150*/  ISETP.NE.AND P3, PT, R19, 0x7fffffff, PT ;  /* 0x7fffffff1300780c */ /* 0x000fe40003f65270 */
[----:B--2---:R-:W-:Y:S02]  /*1160*/  SHF.R.U32.HI R0, RZ, UR4, R0 ;  /* 0x00000004ff007c19 */ /* 0x004fe40008011600 */
[----:B------:R-:W-:Y:S02]  /*1170*/  SHF.R.U32.HI R4, RZ, UR4, R4 ;  /* 0x00000004ff047c19 */ /* 0x000fe40008011604 */
[----:B------:R-:W-:-:S02]  /*1180*/  SHF.R.U32.HI R30, RZ, UR4, R5 ;  /* 0x00000004ff1e7c19 */ /* 0x000fc40008011605 */
[-C--:B------:R-:W-:Y:S02]  /*1190*/  LOP3.LUT R31, R0, R7.reuse, RZ, 0x30, !PT ;  /* 0x00000007001f7212 */ /* 0x080fe400078e30ff */
[-C--:B------:R-:W-:Y:S02]  /*11a0*/  LOP3.LUT R5, R4, R7.reuse, RZ, 0x30, !PT ;  /* 0x0000000704057212 */ /* 0x080fe400078e30ff */
[----:B------:R-:W-:Y:S01]  /*11b0*/  LOP3.LUT R33, R30, R7, RZ, 0x30, !PT ;  /* 0x000000071e217212 */ /* 0x000fe200078e30ff */
[--C-:B------:R-:W-:Y:S01]  /*11c0*/  IMAD R0, R31, 0x4, R6.reuse ;  /* 0x000000041f007824 */ /* 0x100fe200078e0206 */
[----:B------:R-:W-:Y:S01]  /*11d0*/  SEL R4, R22, 0x80000000, P0 ;  /* 0x8000000016047807 */ /* 0x000fe20000000000 */
[--C-:B------:R-:W-:Y:S01]  /*11e0*/  IMAD R5, R5, 0x4, R6.reuse ;  /* 0x0000000405057824 */ /* 0x100fe200078e0206 */
[----:B------:R-:W-:Y:S01]  /*11f0*/  SEL R30, R21, 0x80000000, P1 ;  /* 0x80000000151e7807 */ /* 0x000fe20000800000 */
[----:B------:R-:W-:Y:S01]  /*1200*/  IMAD R33, R33, 0x4, R6 ;  /* 0x0000000421217824 */ /* 0x000fe200078e0206 */
[----:B------:R-:W-:Y:S01]  /*1210*/  ISETP.NE.AND P2, PT, R20, 0x7fffffff, PT ;  /* 0x7fffffff1400780c */ /* 0x000fe20003f45270 */
[----:B------:R-:W-:Y:S01]  /*1220*/  NOP ;  /* 0x0000000000007918 */ /* 0x000fe20000000000 */
[----:B------:R-:W-:Y:S01]  /*1230*/  SHF.R.U32.HI R4, RZ, UR4, R4 ;  /* 0x00000004ff047c19 */ /* 0x000fe20008011604 */
[----:B------:R0:W-:Y:S01]  /*1240*/  ATOMS.POPC.INC.32 RZ, [R0+URZ] ;  /* 0x0000000000ff7f8c */ /* 0x0001e2000d8000ff */
[----:B------:R-:W-:-:S02]  /*1250*/  SHF.R.U32.HI R30, RZ, UR4, R30 ;  /* 0x00000004ff1e7c19 */ /* 0x000fc4000801161e */
[----:B------:R-:W-:Y:S01]  /*1260*/  SEL R32, R20, 0x80000000, P2 ;  /* 0x8000000014207807 */ /* 0x000fe20001000000 */
[----:B------:R1:W-:Y:S01]  /*1270*/  ATOMS.POPC.INC.32 RZ, [R5+URZ] ;  /* 0x0000000005ff7f8c */ /* 0x0003e2000d8000ff */
[----:B------:R-:W-:Y:S02]  /*1280*/  ISETP.NE.AND P4, PT, R18, 0x7fffffff, PT ;  /* 0x7fffffff1200780c */ /* 0x000fe40003f85270 */
[----:B------:R-:W-:Y:S01]  /*1290*/  SHF.R.U32.HI R32, RZ, UR4, R32 ;  /* 0x00000004ff207c19 */ /* 0x000fe20008011620 */
[----:B------:R2:W-:Y:S01]  /*12a0*/  ATOMS.POPC.INC.32 RZ, [R33+URZ] ;  /* 0x0000000021ff7f8c */ /* 0x0005e2000d8000ff */
[----:B0-----:R-:W-:Y:S02]  /*12b0*/  SEL R0, R19, 0x80000000, P3 ;  /* 0x8000000013007807 */ /* 0x001fe40001800000 */
[----:B------:R-:W-:Y:S02]  /*12c0*/  ISETP.NE.AND P0, PT, R17, 0x7fffffff, PT ;  /* 0x7fffffff1100780c */ /* 0x000fe40003f05270 */
[----:B-1----:R-:W-:-:S02]  /*12d0*/  LOP3.LUT R5, R4, R7, RZ, 0x30, !PT ;  /* 0x0000000704057212 */ /* 0x002fc400078e30ff */
[----:B------:R-:W-:Y:S02]  /*12e0*/  SHF.R.U32.HI R0, RZ, UR4, R0 ;  /* 0x00000004ff007c19 */ /* 0x000fe40008011600 */
[-C--:B--2---:R-:W-:Y:S01]  /*12f0*/  LOP3.LUT R33, R30, R7.reuse, RZ, 0x30, !PT ;  /* 0x000000071e217212 */ /* 0x084fe200078e30ff */
[--C-:B------:R-:W-:Y:S01]  /*1300*/  IMAD R5, R5, 0x4, R6.reuse ;  /* 0x0000000405057824 */ /* 0x100fe200078e0206 */
[----:B------:R-:W-:Y:S02]  /*1310*/  SEL R34, R18, 0x80000000, P4 ;  /* 0x8000000012227807 */ /* 0x000fe40002000000 */
[----:B------:R-:W-:Y:S01]  /*1320*/  ISETP.NE.AND P1, PT, R16, 0x7fffffff, PT ;  /* 0x7fffffff1000780c */ /* 0x000fe20003f25270 */
[----:B------:R-:W-:Y:S01]  /*1330*/  IMAD R33, R33, 0x4, R6 ;  /* 0x0000000421217824 */ /* 0x000fe200078e0206 */
[----:B------:R-:W-:Y:S01]  /*1340*/  LOP3.LUT R37, R0, R7, RZ, 0x30, !PT ;  /* 0x0000000700257212 */ /* 0x000fe200078e30ff */
[----:B------:R0:W-:Y:S01]  /*1350*/  ATOMS.POPC.INC.32 RZ, [R5+URZ] ;  /* 0x0000000005ff7f8c */ /* 0x0001e2000d8000ff */
[----:B------:R-:W-:-:S02]  /*1360*/  ISETP.NE.AND P2, PT, R15, 0x7fffffff, PT ;  /* 0x7fffffff0f00780c */ /* 0x000fc40003f45270 */
[----:B------:R-:W-:Y:S01]  /*1370*/  LOP3.LUT R35, R32, R7, RZ, 0x30, !PT ;  /* 0x0000000720237212 */ /* 0x000fe200078e30ff */
[----:B------:R1:W-:Y:S01]  /*1380*/  ATOMS.POPC.INC.32 RZ, [R33+URZ] ;  /* 0x0000000021ff7f8c */ /* 0x0003e2000d8000ff */
[----:B------:R-:W-:Y:S01]  /*1390*/  SEL R0, R17, 0x80000000, P0 ;  /* 0x8000000011007807 */ /* 0x000fe20000000000 */
[--C-:B------:R-:W-:Y:S01]  /*13a0*/  IMAD R37, R37, 0x4, R6.reuse ;  /* 0x0000000425257824 */ /* 0x100fe200078e0206 */
[----:B------:R-:W-:Y:S01]  /*13b0*/  ISETP.NE.AND P4, PT, R13, 0x7fffffff, PT ;  /* 0x7fffffff0d00780c */ /* 0x000fe20003f85270 */
[----:B------:R-:W-:Y:S01]  /*13c0*/  IMAD R35, R35, 0x4, R6 ;  /* 0x0000000423237824 */ /* 0x000fe200078e0206 */
[----:B------:R-:W-:Y:S02]  /*13d0*/  SHF.R.U32.HI R34, RZ, UR4, R34 ;  /* 0x00000004ff227c19 */ /* 0x000fe40008011622 */
[----:B------:R-:W-:Y:S02]  /*13e0*/  SEL R4, R16, 0x80000000, P1 ;  /* 0x8000000010047807 */ /* 0x000fe40000800000 */
[----:B0-----:R-:W-:Y:S01]  /*13f0*/  SEL R5, R15, 0x80000000, P2 ;  /* 0x800000000f057807 */ /* 0x001fe20001000000 */
[----:B------:R0:W-:Y:S01]  /*1400*/  ATOMS.POPC.INC.32 RZ, [R35+URZ] ;  /* 0x0000000023ff7f8c */ /* 0x0001e2000d8000ff */
[----:B------:R-:W-:-:S02]  /*1410*/  SHF.R.U32.HI R0, RZ, UR4, R0 ;  /* 0x00000004ff007c19 */ /* 0x000fc40008011600 */
[----:B------:R-:W-:Y:S01]  /*1420*/  ISETP.NE.AND P3, PT, R14, 0x7fffffff, PT ;  /* 0x7fffffff0e00780c */ /* 0x000fe20003f65270 */
[----:B------:R2:W-:Y:S01]  /*1430*/  ATOMS.POPC.INC.32 RZ, [R37+URZ] ;  /* 0x0000000025ff7f8c */ /* 0x0005e2000d8000ff */
[----:B-1----:R-:W-:Y:S02]  /*1440*/  SEL R33, R13, 0x80000000, P4 ;  /* 0x800000000d217807 */ /* 0x002fe40002000000 */
[-C--:B------:R-:W-:Y:S02]  /*1450*/  LOP3.LUT R39, R34, R7.reuse, RZ, 0x30, !PT ;  /* 0x0000000722277212 */ /* 0x080fe400078e30ff */
[----:B------:R-:W-:Y:S02]  /*1460*/  SHF.R.U32.HI R4, RZ, UR4, R4 ;  /* 0x00000004ff047c19 */ /* 0x000fe40008011604 */
[----:B------:R-:W-:Y:S01]  /*1470*/  SHF.R.U32.HI R30, RZ, UR4, R5 ;  /* 0x00000004ff1e7c19 */ /* 0x000fe20008011605 */
[----:B------:R-:W-:Y:S01]  /*1480*/  IMAD R39, R39, 0x4, R6 ;  /* 0x0000000427277824 */ /* 0x000fe200078e0206 */
[----:B------:R-:W-:-:S02]  /*1490*/  LOP3.LUT R5, R0, R7, RZ, 0x30, !PT ;  /* 0x0000000700057212 */ /* 0x000fc400078e30ff */
[----:B------:R-:W-:Y:S02]  /*14a0*/  SEL R32, R14, 0x80000000, P3 ;  /* 0x800000000e207807 */ /* 0x000fe40001800000 */
[----:B------:R-:W-:Y:S01]  /*14b0*/  SHF.R.U32.HI R0, RZ, UR4, R33 ;  /* 0x00000004ff007c19 */ /* 0x000fe20008011621 */
[----:B------:R-:W-:Y:S01]  /*14c0*/  IMAD R5, R5, 0x4, R6 ;  /* 0x0000000405057824 */ /* 0x000fe200078e0206 */
[-C--:B------:R-:W-:Y:S01]  /*14d0*/  LOP3.LUT R33, R4, R7.reuse, RZ, 0x30, !PT ;  /* 0x0000000704217212 */ /* 0x080fe200078e30ff */
[----:B------:R1:W-:Y:S01]  /*14e0*/  ATOMS.POPC.INC.32 RZ, [R39+URZ] ;  /* 0x0000000027ff7f8c */ /* 0x0003e2000d8000ff */
[----:B0-----:R-:W-:Y:S02]  /*14f0*/  LOP3.LUT R35, R30, R7, RZ, 0x30, !PT ;  /* 0x000000071e237212 */ /* 0x001fe400078e30ff */
[----:B------:R-:W-:Y:S01]  /*1500*/  SHF.R.U32.HI R32, RZ, UR4, R32 ;  /* 0x00000004ff207c19 */ /* 0x000fe20008011620 */
[--C-:B------:R-:W-:Y:S01]  /*1510*/  IMAD R33, R33, 0x4, R6.reuse ;  /* 0x0000000421217824 */ /* 0x100fe200078e0206 */
[----:B------:R-:W-:Y:S01]  /*1520*/  ISETP.NE.AND P0, PT, R12, 0x7fffffff, PT ;  /* 0x7fffffff0c00780c */ /* 0x000fe20003f05270 */
[----:B------:R-:W-:Y:S01]  /*1530*/  IMAD R35, R35, 0x4, R6 ;  /* 0x0000000423237824 */ /* 0x000fe200078e0206 */
[----:B------:R-:W-:Y:S01]  /*1540*/  ISETP.NE.AND P1, PT, R11, 0x7fffffff, PT ;  /* 0x7fffffff0b00780c */ /* 0x000fe20003f25270 */
[----:B------:R0:W-:Y:S01]  /*1550*/  ATOMS.POPC.INC.32 RZ, [R5+URZ] ;  /* 0x0000000005ff7f8c */ /* 0x0001e2000d8000ff */
[----:B------:R-:W-:-:S02]  /*1560*/  ISETP.NE.AND P2, PT, R10, 0x7fffffff, PT ;  /* 0x7fffffff0a00780c */ /* 0x000fc40003f45270 */
[-C--:B--2---:R-:W-:Y:S01]  /*1570*/  LOP3.LUT R37, R32, R7.reuse, RZ, 0x30, !PT ;  /* 0x0000000720257212 */ /* 0x084fe200078e30ff */
[----:B------:R2:W-:Y:S01]  /*1580*/  ATOMS.POPC.INC.32 RZ, [R33+URZ] ;  /* 0x0000000021ff7f8c */ /* 0x0005e2000d8000ff */
[----:B-1----:R-:W-:Y:S02]  /*1590*/  LOP3.LUT R39, R0, R7, RZ, 0x30, !PT ;  /* 0x0000000700277212 */ /* 0x002fe400078e30ff */
[----:B------:R-:W-:Y:S01]  /*15a0*/  ISETP.NE.AND P3, PT, R9, 0x7fffffff, PT ;  /* 0x7fffffff0900780c */ /* 0x000fe20003f65270 */
[----:B------:R1:W-:Y:S01]  /*15b0*/  ATOMS.POPC.INC.32 RZ, [R35+URZ] ;  /* 0x0000000023ff7f8c */ /* 0x0003e2000d8000ff */
[----:B------:R-:W-:Y:S01]  /*15c0*/  ISETP.NE.AND P4, PT, R8, 0x7fffffff, PT ;  /* 0x7fffffff0800780c */ /* 0x000fe20003f85270 */
[--C-:B------:R-:W-:Y:S01]  /*15d0*/  IMAD R37, R37, 0x4, R6.reuse ;  /* 0x0000000425257824 */ /* 0x100fe200078e0206 */
[----:B------:R-:W-:Y:S01]  /*15e0*/  SEL R0, R12, 0x80000000, P0 ;  /* 0x800000000c007807 */ /* 0x000fe20000000000 */
[----:B------:R-:W-:Y:S01]  /*15f0*/  IMAD R39, R39, 0x4, R6 ;  /* 0x0000000427277824 */ /* 0x000fe200078e0206 */
[----:B------:R-:W-:Y:S01]  /*1600*/  SEL R30, R11, 0x80000000, P1 ;  /* 0x800000000b1e7807 */ /* 0x000fe20000800000 */
[----:B0-----:R-:W0:Y:S01]  /*1610*/  LDC.64 R4, c[0x0][0x380] ;  /* 0x0000e000ff047b82 */ /* 0x001e220000000a00 */
[----:B------:R-:W-:Y:S01]  /*1620*/  SEL R32, R10, 0x80000000, P2 ;  /* 0x800000000a207807 */ /* 0x000fe20001000000 */
[----:B------:R3:W-:Y:S01]  /*1630*/  ATOMS.POPC.INC.32 RZ, [R37+URZ] ;  /* 0x0000000025ff7f8c */ /* 0x0007e2000d8000ff */
[----:B--2---:R-:W-:-:S02]  /*1640*/  SEL R33, R9, 0x80000000, P3 ;  /* 0x8000000009217807 */ /* 0x004fc40001800000 */
[----:B-1----:R-:W-:Y:S01]  /*1650*/  SEL R35, R8, 0x80000000, P4 ;  /* 0x8000000008237807 */ /* 0x002fe20002000000 */
[----:B------:R1:W-:Y:S01]  /*1660*/  ATOMS.POPC.INC.32 RZ, [R39+URZ] ;  /* 0x0000000027ff7f8c */ /* 0x0003e2000d8000ff */
[----:B------:R-:W-:Y:S02]  /*1670*/  SHF.R.U32.HI R0, RZ, UR4, R0 ;  /* 0x00000004ff007c19 */ /* 0x000fe40008011600 */
[----:B------:R-:W-:Y:S02]  /*1680*/  SHF.R.U32.HI R30, RZ, UR4, R30 ;  /* 0x00000004ff1e7c19 */ /* 0x000fe4000801161e */
[----:B------:R-:W-:Y:S02]  /*1690*/  SHF.R.U32.HI R32, RZ, UR4, R32 ;  /* 0x00000004ff207c19 */ /* 0x000fe40008011620 */
[----:B------:R-:W-:Y:S02]  /*16a0*/  SHF.R.U32.HI R34, RZ, UR4, R33 ;  /* 0x00000004ff227c19 */ /* 0x000fe40008011621 */
[----:B------:R-:W-:-:S02]  /*16b0*/  SHF.R.U32.HI R36, RZ, UR4, R35 ;  /* 0x00000004ff247c19 */ /* 0x000fc40008011623 */
[-C--:B------:R-:W-:Y:S01]  /*16c0*/  LOP3.LUT R33, R0, R7.reuse, RZ, 0x30, !PT ;  /* 0x0000000700217212 */ /* 0x080fe200078e30ff */
[----:B------:R-:W-:Y:S01]  /*16d0*/  IMAD.MOV.U32 R0, RZ, RZ, RZ ;  /* 0x000000ffff007224 */ /* 0x000fe200078e00ff */
[-C--:B------:R-:W-:Y:S01]  /*16e0*/  LOP3.LUT R35, R30, R7.reuse, RZ, 0x30, !PT ;  /* 0x000000071e237212 */ /* 0x080fe200078e30ff */
[----:B------:R-:W-:Y:S01]  /*16f0*/  IMAD R30, R3, 0x4, R29 ;  /* 0x00000004031e7824 */ /* 0x000fe200078e021d */
[-C--:B---3--:R-:W-:Y:S01]  /*1700*/  LOP3.LUT R37, R32, R7.reuse, RZ, 0x30, !PT ;  /* 0x0000000720257212 */ /* 0x088fe200078e30ff */
[--C-:B------:R-:W-:Y:S01]  /*1710*/  IMAD R33, R33, 0x4, R6.reuse ;  /* 0x0000000421217824 */ /* 0x100fe200078e0206 */
[----:B------:R-:W-:Y:S01]  /*1720*/  ISETP.GT.U32.AND P5, PT, R3, 0xff, PT ;  /* 0x000000ff0300780c */ /* 0x000fe20003fa4070 */
[--C-:B------:R-:W-:Y:S01]  /*1730*/  IMAD R35, R35, 0x4, R6.reuse ;  /* 0x0000000423237824 */ /* 0x100fe200078e0206 */
[-C--:B-1----:R-:W-:Y:S01]  /*1740*/  LOP3.LUT R39, R34, R7.reuse, RZ, 0x30, !PT ;  /* 0x0000000722277212 */ /* 0x082fe200078e30ff */
[--C-:B------:R-:W-:Y:S01]  /*1750*/  IMAD R37, R37, 0x4, R6.reuse ;  /* 0x0000000425257824 */ /* 0x100fe200078e0206 */
[----:B------:R-:W-:Y:S01]  /*1760*/  LOP3.LUT R41, R36, R7, RZ, 0x30, !PT ;  /* 0x0000000724297212 */ /* 0x000fe200078e30ff */
[----:B------:R1:W-:Y:S01]  /*1770*/  ATOMS.POPC.INC.32 RZ, [R33+URZ] ;  /* 0x0000000021ff7f8c */ /* 0x0003e2000d8000ff */
[----:B------:R-:W-:Y:S01]  /*1780*/  P2R R45, PR, RZ, 0x20 ;  /* 0x00000020ff2d7803 */ /* 0x000fe20000000000 */
[----:B------:R-:W-:-:S02]  /*1790*/  IMAD R39, R39, 0x4, R6 ;  /* 0x0000000427277824 */ /* 0x000fc400078e0206 */
[----:B------:R-:W-:Y:S01]  /*17a0*/  IMAD R41, R41, 0x4, R6 ;  /* 0x0000000429297824 */ /* 0x000fe200078e0206 */
[----:B------:R1:W-:Y:S04]  /*17b0*/  ATOMS.POPC.INC.32 RZ, [R35+URZ] ;  /* 0x0000000023ff7f8c */ /* 0x0003e8000d8000ff */
[----:B------:R1:W-:Y:S04]  /*17c0*/  ATOMS.POPC.INC.32 RZ, [R37+URZ] ;  /* 0x0000000025ff7f8c */ /* 0x0003e8000d8000ff */
[----:B------:R1:W-:Y:S04]  /*17d0*/  ATOMS.POPC.INC.32 RZ, [R39+URZ] ;  /* 0x0000000027ff7f8c */ /* 0x0003e8000d8000ff */
[----:B------:R1:W-:Y:S01]  /*17e0*/  ATOMS.POPC.INC.32 RZ, [R41+URZ] ;  /* 0x0000000029ff7f8c */ /* 0x0003e2000d8000ff */
[----:B------:R-:W-:Y:S06]  /*17f0*/  BAR.SYNC.DEFER_BLOCKING 0x0 ;  /* 0x0000000000007b1d */ /* 0x000fec0000010000 */
[----:B0-----:R-:W-:Y:S05]  /*1800*/  @P5 BRA `(.L_x_447) ;  /* 0x00000000008c5947 */ /* 0x001fea0003800000 */
[----:B-1----:R-:W-:Y:S04]  /*1810*/  LDS R33, [R30] ;  /* 0x000000001e217984 */ /* 0x002fe80000000800 */
[----:B------:R-:W0:Y:S04]  /*1820*/  LDS R0, [R30+0x400] ;  /* 0x000400001e007984 */ /* 0x000e280000000800 */
        /* <DEDUP_REMOVED lines=8> */
[----:B------:R-:W5:Y:S01]  /*18b0*/  LDS R48, [R30+0x2800] ;  /* 0x002800001e307984 */ /* 0x000f620000000800 */
[----:B0-----:R-:W-:-:S03]  /*18c0*/  IMAD.IADD R35, R33, 0x1, R0 ;  /* 0x0000000121237824 */ /* 0x001fc600078e0200 */
[----:B------:R-:W-:Y:S01]  /*18d0*/  STS [R30+0x400], R33 ;  /* 0x000400211e007388 */ /* 0x000fe20000000800 */
[----:B-1----:R-:W-:-:S03]  /*18e0*/  IMAD.IADD R37, R35, 0x1, R32 ;  /* 0x0000000123257824 */ /* 0x002fc600078e0220 */
[----:B------:R-:W0:Y:S01]  /*18f0*/  LDS R0, [R30+0x2c00] ;  /* 0x002c00001e007984 */ /* 0x000e220000000800 */
[----:B--2---:R-:W-:-:S03]  /*1900*/  IMAD.IADD R39, R37, 0x1, R34 ;  /* 0x0000000125277824 */ /* 0x004fc600078e0222 */
[----:B------:R2:W-:Y:S01]  /*1910*/  STS [R30+0x800], R35 ;  /* 0x000800231e007388 */ /* 0x0005e20000000800 */
        /* <DEDUP_REMOVED lines=13> */
[----:B------:R2:W-:Y:S04]  /*19f0*/  STS [R30+0x2400], R51 ;  /* 0x002400331e007388 */ /* 0x0005e80000000800 */
[----:B------:R2:W-:Y:S04]  /*1a00*/  STS [R30+0x2800], R53 ;  /* 0x002800351e007388 */ /* 0x0005e80000000800 */
[----:B------:R2:W-:Y:S01]  /*1a10*/  STS [R30], RZ ;  /* 0x000000ff1e007388 */ /* 0x0005e20000000800 */
[----:B0-----:R-:W-:-:S03]  /*1a20*/  IMAD.IADD R0, R48, 0x1, R0 ;  /* 0x0000000130007824 */ /* 0x001fc600078e0200 */
[----:B------:R2:W-:Y:S04]  /*1a30*/  STS [R30+0x2c00], R48 ;  /* 0x002c00301e007388 */ /* 0x0005e80000000800 */
.L_x_447:
[----:B------:R-:W-:Y:S05]  /*1a40*/  BSYNC.RECONVERGENT B0 ;  /* 0x0000000000007941 */ /* 0x000fea0003800200 */
.L_x_446:
[----:B------:R-:W-:Y:S01]  /*1a50*/  ISETP.NE.AND P0, PT, R0, 0x1b00, PT ;  /* 0x00001b000000780c */ /* 0x000fe20003f05270 */
[----:B-1----:R-:W-:-:S03]  /*1a60*/  IMAD R33, R27, 0x100, R3 ;  /* 0x000001001b217824 */ /* 0x002fc600078e0203 */
[----:B------:R-:W-:Y:S01]  /*1a70*/  ISETP.LT.U32.AND P0, PT, R3, 0x100, !P0 ;  /* 0x000001000300780c */ /* 0x000fe20004701070 */
[----:B------:R-:W-:Y:S01]  /*1a80*/  IMAD.WIDE R4, R33, 0x4, R4 ;  /* 0x0000000421047825 */ /* 0x000fe200078e0204 */
[----:B------:R-:W-:-:S05]  /*1a90*/  @!P5 LOP3.LUT R33, R0, 0x40000000, RZ, 0xfc, !PT ;  /* 0x400000000021d812 */ /* 0x000fca00078efcff */
[----:B------:R0:W-:Y:S06]  /*1aa0*/  @!P5 STG.E.STRONG.SYS desc[UR6][R4.64], R33 ;  /* 0x000000210400d986 */ /* 0x0001ec000c115906 */
[----:B------:R-:W-:Y:S06]  /*1ab0*/  BAR.RED.OR.DEFER_BLOCKING 0x0, P0 ;  /* 0x0000000000007b1d */ /* 0x000fec0000014800 */
[----:B------:R-:W1:Y:S02]  /*1ac0*/  B2R.RESULT RZ, P0 ;  /* 0x0000000000ff731c */ /* 0x000e640000004000 */
[----:B01----:R-:W-:Y:S05]  /*1ad0*/  @!P0 BRA `(.L_x_448) ;  /* 0x0000000c00648947 */ /* 0x003fea0003800000 */
[C---:B------:R-:W-:Y:S01]  /*1ae0*/  ISETP.GT.U32.AND P0, PT, R3.reuse, R31, PT ;  /* 0x0000001f0300720c */ /* 0x040fe20003f04070 */
[----:B------:R-:W-:Y:S01]  /*1af0*/  BSSY B1, `(.L_x_449) ;  /* 0x000002e000017945 */ /* 0x000fe20003800000 */
[----:B--2---:R-:W-:Y:S02]  /*1b00*/  IMAD R37, R3, 0x8, R29 ;  /* 0x0000000803257824 */ /* 0x004fe400078e021d */
[----:B------:R-:W-:Y:S01]  /*1b10*/  SEL R35, RZ, 0x1b00, !P0 ;  /* 0x00001b00ff237807 */ /* 0x000fe20004000000 */
[----:B------:R-:W-:Y:S08]  /*1b20*/  @P5 BRA `(.L_x_450) ;  /* 0x0000000000a85947 */ /* 0x000ff00003800000 */
[----:B------:R-:W0:Y:S02]  /*1b30*/  LDC.64 R6, c[0x0][0x398] ;  /* 0x0000e600ff067b82 */ /* 0x000e240000000a00 */
[----:B0-----:R-:W-:-:S06]  /*1b40*/  IMAD.WIDE.U32 R32, R3, 0x8, R6 ;  /* 0x0000000803207825 */ /* 0x001fcc00078e0006 */
[----:B------:R-:W2:Y:S01]  /*1b50*/  LDG.E.64 R32, desc[UR6][R32.64] ;  /* 0x0000000620207981 */ /* 0x000ea2000c1e1b00 */
[----:B------:R-:W-:Y:S01]  /*1b60*/  IMAD.MOV.U32 R29, RZ, RZ, R0 ;  /* 0x000000ffff1d7224 */ /* 0x000fe200078e0000 */
[----:B--2---:R-:W-:-:S04]  /*1b70*/  IADD3 R6, P0, PT, -R35, R32, RZ ;  /* 0x0000002023067210 */ /* 0x004fc80007f1e1ff */
        /* <DEDUP_REMOVED lines=8> */
.L_x_456:
[----:B0-----:R-:W0:Y:S01]  /*1c00*/  LDC.64 R6, c[0x0][0x380] ;  /* 0x0000e000ff067b82 */ /* 0x001e220000000a00 */
[----:B------:R-:W-:Y:S01]  /*1c10*/  VIADD R39, R30, 0xffffffff ;  /* 0xffffffff1e277836 */ /* 0x000fe20000000000 */
[----:B------:R-:W-:Y:S03]  /*1c20*/  BSSY B2, `(.L_x_453) ;  /* 0x0000008000027945 */ /* 0x000fe60003800000 */
[----:B------:R-:W-:-:S04]  /*1c30*/  IMAD R33, R39, 0x100, R3 ;  /* 0x0000010027217824 */ /* 0x000fc800078e0203 */
[----:B0-----:R-:W-:-:S07]  /*1c40*/  IMAD.WIDE R6, R33, 0x4, R6 ;  /* 0x0000000421067825 */ /* 0x001fce00078e0206 */
.L_x_454:
[----:B------:R-:W-:Y:S05]  /*1c50*/  YIELD ;  /* 0x0000000000007946 */ /* 0x000fea0003800000 */
[----:B------:R0:W-:Y:S06]  /*1c60*/  MEMBAR.SC.CTA ;  /* 0x0000000000007992 */ /* 0x0001ec0000000000 */
[----:B0-----:R-:W2:Y:S02]  /*1c70*/  LDG.E.STRONG.SYS R32, desc[UR6][R6.64] ;  /* 0x0000000606207981 */ /* 0x001ea4000c1f5900 */
[----:B--2---:R-:W-:-:S13]  /*1c80*/  ISETP.NE.AND P0, PT, R32, RZ, PT ;  /* 0x000000ff2000720c */ /* 0x004fda0003f05270 */
[----:B------:R-:W-:Y:S05]  /*1c90*/  @!P0 BRA `(.L_x_454) ;  /* 0xfffffffc00ec8947 */ /* 0x000fea000383ffff */
[----:B------:R-:W-:Y:S05]  /*1ca0*/  BSYNC B2 ;  /* 0x0000000000027941 */ /* 0x000fea0003800000 */
.L_x_453:
[----:B------:R-:W-:Y:S01]  /*1cb0*/  BSSY.RECONVERGENT B2, `(.L_x_455) ;  /* 0x0000006000027945 */ /* 0x000fe20003800200 */
[C---:B------:R-:W-:Y:S02]  /*1cc0*/  ISETP.GT.AND P0, PT, R32.reuse, -0x1, PT ;  /* 0xffffffff2000780c */ /* 0x040fe40003f04270 */
[----:B------:R-:W-:Y:S01]  /*1cd0*/  LOP3.LUT R32, R32, 0x3fffffff, RZ, 0xc0, !PT ;  /* 0x3fffffff20207812 */ /* 0x000fe200078ec0ff */
[----:B------:R-:W-:Y:S05]  /*1ce0*/  WARPSYNC.EXCLUSIVE R26 ;  /* 0x000000001a007348 */ /* 0x000fea0003a00000 */
[----:B------:R-:W-:-:S05]  /*1cf0*/  IMAD.IADD R29, R32, 0x1, R29 ;  /* 0x00000001201d7824 */ /* 0x000fca00078e021d */
[----:B------:R-:W-:-:S07]  /*1d00*/  VOTE.ANY R26, PT, P0 ;  /* 0x00000000001a7806 */ /* 0x000fce00000e0100 */
[----:B------:R-:W-:Y:S05]  /*1d10*/  BSYNC.RECONVERGENT B2 ;  /* 0x0000000000027941 */ /* 0x000fea0003800200 */
.L_x_455:
[----:B------:R-:W-:Y:S01]  /*1d20*/  ISETP.GT.U32.AND P1, PT, R30, 0x1, PT ;  /* 0x000000011e00780c */ /* 0x000fe20003f24070 */
[----:B------:R-:W-:-:S12]  /*1d30*/  IMAD.MOV.U32 R30, RZ, RZ, R39 ;  /* 0x000000ffff1e7224 */ /* 0x000fd800078e0027 */
[----:B------:R-:W-:Y:S05]  /*1d40*/  @P0 BRA P1, `(.L_x_456) ;  /* 0xfffffffc00ac0947 */ /* 0x000fea000083ffff */
[----:B------:R-:W-:Y:S05]  /*1d50*/  BSYNC B0 ;  /* 0x0000000000007941 */ /* 0x000fea0003800000 */
.L_x_452:
[----:B------:R1:W2:Y:S02]  /*1d60*/  LDS.64 R6, [R37+0x6c00] ;  /* 0x006c000025067984 */ /* 0x0002a40000000a00 */
.L_x_451:
[C---:B------:R-:W-:Y:S01]  /*1d70*/  IMAD.IADD R33, R29.reuse, 0x1, -R0 ;  /* 0x000000011d217824 */ /* 0x040fe200078e0a00 */
[----:B------:R-:W-:-:S04]  /*1d80*/  LOP3.LUT R29, R29, 0x80000000, RZ, 0xfc, !PT ;  /* 0x800000001d1d7812 */ /* 0x000fc800078efcff */
[C---:B0-2---:R-:W-:Y:S01]  /*1d90*/  IADD3 R6, P0, PT, R33.reuse, R6, RZ ;  /* 0x0000000621067210 */ /* 0x045fe20007f1e0ff */
[----:B------:R0:W-:Y:S03]  /*1da0*/  STG.E.STRONG.SYS desc[UR6][R4.64], R29 ;  /* 0x0000001d04007986 */ /* 0x0001e6000c115906 */
[----:B------:R-:W-:-:S05]  /*1db0*/  LEA.HI.X.SX32 R7, R33, R7, 0x1, P0 ;  /* 0x0000000721077211 */ /* 0x000fca00000f0eff */
[----:B------:R0:W-:Y:S04]  /*1dc0*/  STS.64 [R37+0x6c00], R6 ;  /* 0x006c000625007388 */ /* 0x0001e80000000a00 */
.L_x_450:
[----:B------:R-:W-:Y:S05]  /*1dd0*/  BSYNC B1 ;  /* 0x0000000000017941 */ /* 0x000fea0003800000 */
.L_x_449:
[----:B0-----:R-:W0:Y:S01]  /*1de0*/  LDC R29, c[0x0][0x3c0] ;  /* 0x0000f000ff1d7b82 */ /* 0x001e220000000800 */
[----:B------:R-:W-:Y:S01]  /*1df0*/  IMAD.MOV.U32 R26, RZ, RZ, -0x1 ;  /* 0xffffffffff1a7424 */ /* 0x000fe200078e00ff */
[----:B------:R-:W-:-:S04]  /*1e00*/  ISETP.GT.AND P2, PT, R24, -0x1, PT ;  /* 0xffffffff1800780c */ /* 0x000fc80003f44270 */
[----:B------:R-:W-:Y:S02]  /*1e10*/  SEL R33, R26, 0x80000000, P2 ;  /* 0x800000001a217807 */ /* 0x000fe40001000000 */
[----:B------:R-:W2:Y:S01]  /*1e20*/  LDC.64 R4, c[0x0][0x390] ;  /* 0x0000e400ff047b82 */ /* 0x000ea20000000a00 */
[----:B0-----:R-:W-:Y:S02]  /*1e30*/  ISETP.GE.AND P0, PT, R28, R29, PT ;  /* 0x0000001d1c00720c */ /* 0x001fe40003f06270 */
[----:B--2---:R-:W-:-:S04]  /*1e40*/  ISETP.EQ.U32.AND P1, PT, R4, RZ, PT ;  /* 0x000000ff0400720c */ /* 0x004fc80003f22070 */
[----:B------:R-:W-:Y:S02]  /*1e50*/  ISETP.EQ.OR.EX P0, PT, R5, RZ, !P0, P1 ;  /* 0x000000ff0500720c */ /* 0x000fe40004702710 */
[----:B------:R-:W-:Y:S02]  /*1e60*/  ISETP.GT.AND P1, PT, R25, -0x1, PT ;  /* 0xffffffff1900780c */ /* 0x000fe40003f24270 */
[----:B------:R-:W-:Y:S02]  /*1e70*/  ISETP.GT.U32.OR P0, PT, R3, 0xff, P0 ;  /* 0x000000ff0300780c */ /* 0x000fe40000704470 */
[----:B------:R-:W-:-:S11]  /*1e80*/  SEL R30, R26, 0x80000000, P1 ;  /* 0x800000001a1e7807 */ /* 0x000fd60000800000 */
[----:B------:R-:W-:Y:S05]  /*1e90*/  @P0 BRA `(.L_x_457) ;  /* 0x00000000001c0947 */ /* 0x000fea0003800000 */
[----:B------:R-:W0:Y:S01]  /*1ea0*/  LDS.64 R6, [R37+0x6c00] ;  /* 0x006c000025067984 */ /* 0x000e220000000a00 */
[C---:B------:R-:W-:Y:S02]  /*1eb0*/  LEA R4, P2, R3.reuse, R4, 0x3 ;  /* 0x0000000403047211 */ /* 0x040fe400078418ff */
[--C-:B------:R-:W-:Y:S02]  /*1ec0*/  SHF.R.S32.HI R39, RZ, 0x1f, R0.reuse ;  /* 0x0000001fff277819 */ /* 0x100fe40000011400 */
[----:B------:R-:W-:Y:S02]  /*1ed0*/  LEA.HI.X R5, R3, R5, RZ, 0x3, P2 ;  /* 0x0000000503057211 */ /* 0x000fe400010f1cff */
[----:B0-----:R-:W-:-:S04]  /*1ee0*/  IADD3 R6, P0, P1, R6, R35, R0 ;  /* 0x0000002306067210 */ /* 0x001fc8000791e000 */
[----:B------:R-:W-:-:S05]  /*1ef0*/  IADD3.X R7, PT, PT, R7, RZ, R39, P0, P1 ;  /* 0x000000ff07077210 */ /* 0x000fca00007e2427 */
[----:B------:R0:W-:Y:S04]  /*1f00*/  STG.E.64 desc[UR6][R4.64], R6 ;  /* 0x0000000604007986 */ /* 0x0001e8000c101b06 */
.L_x_457:
[----:B------:R-:W-:Y:S05]  /*1f10*/  WARPSYNC.ALL ;  /* 0x0000000000007948 */ /* 0x000fea0003800000 */
[----:B------:R-:W2:Y:S08]  /*1f20*/  S2UR UR5, SR_CgaCtaId ;  /* 0x00000000000579c3 */ /* 0x000eb00000008800 */
[----:B------:R-:W-:Y:S01]  /*1f30*/  BAR.SYNC.DEFER_BLOCKING 0x0 ;  /* 0x0000000000007b1d */ /* 0x000fe20000010000 */
[----:B------:R-:W-:-:S02]  /*1f40*/  ISETP.GT.AND P2, PT, R21, -0x1, PT ;  /* 0xffffffff1500780c */ /* 0x000fc40003f44270 */
[----:B------:R-:W-:Y:S02]  /*1f50*/  ISETP.GT.AND P1, PT, R22, -0x1, PT ;  /* 0xffffffff1600780c */ /* 0x000fe40003f24270 */
[----:B0-----:R-:W-:Y:S01]  /*1f60*/  SEL R4, R26, 0x80000000, P2 ;  /* 0x800000001a047807 */ /* 0x001fe20001000000 */
[----:B------:R-:W-:Y:S01]  /*1f70*/  UMOV UR4, 0x400 ;  /* 0x0000040000047882 */ /* 0x000fe20000000000 */
[----:B------:R-:W-:Y:S02]  /*1f80*/  ISETP.GT.AND P2, PT, R17, -0x1, PT ;  /* 0xffffffff1100780c */ /* 0x000fe40003f44270 */
[----:B------:R-:W-:Y:S02]  /*1f90*/  LOP3.LUT R21, R4, R21, RZ, 0x3c, !PT ;  /* 0x0000001504157212 */ /* 0x000fe400078e3cff */
[C---:B------:R-:W-:Y:S02]  /*1fa0*/  SEL R5, R26.reuse, 0x80000000, P1 ;  /* 0x800000001a057807 */ /* 0x040fe40000800000 */
[----:B------:R-:W-:-:S02]  /*1fb0*/  SEL R4, R26, 0x80000000, P2 ;  /* 0x800000001a047807 */ /* 0x000fc40001000000 */
[----:B------:R-:W-:Y:S02]  /*1fc0*/  ISETP.GT.AND P1, PT, R18, -0x1, PT ;  /* 0xffffffff1200780c */ /* 0x000fe40003f24270 */
[----:B------:R-:W-:Y:S02]  /*1fd0*/  LOP3.LUT R22, R5, R22, RZ, 0x3c, !PT ;  /* 0x0000001605167212 */ /* 0x000fe400078e3cff */
[----:B------:R-:W-:Y:S02]  /*1fe0*/  LOP3.LUT R17, R4, R17, RZ, 0x3c, !PT ;  /* 0x0000001104117212 */ /* 0x000fe400078e3cff */
[----:B------:R-:W-:Y:S01]  /*1ff0*/  SEL R5, R26, 0x80000000, P1 ;  /* 0x800000001a057807 */ /* 0x000fe20000800000 */
[----:B--2---:R-:W-:Y:S01]  /*2000*/  ULEA UR4, UR5, UR4, 0x18 ;  /* 0x0000000405047291 */ /* 0x004fe2000f8ec0ff */
[----:B------:R-:W-:Y:S02]  /*2010*/  ISETP.GT.AND P0, PT, R23, -0x1, PT ;  /* 0xffffffff1700780c */ /* 0x000fe40003f04270 */
[----:B------:R-:W-:-:S02]  /*2020*/  LOP3.LUT R18, R5, R18, RZ, 0x3c, !PT ;  /* 0x0000001205127212 */ /* 0x000fc400078e3cff */
[----:B------:R-:W-:Y:S02]  /*2030*/  ISETP.GT.AND P3, PT, R20, -0x1, PT ;  /* 0xffffffff1400780c */ /* 0x000fe40003f64270 */
[----:B------:R-:W-:Y:S02]  /*2040*/  LEA R4, R31, UR4, 0x3 ;  /* 0x000000041f047c11 */ /* 0x000fe4000f8e18ff */
[C---:B------:R-:W-:Y:S02]  /*2050*/  SEL R0, R26.reuse, 0x80000000, P0 ;  /* 0x800000001a007807 */ /* 0x040fe40000000000 */
[----:B------:R-:W-:Y:S02]  /*2060*/  SEL R7, R26, 0x80000000, P3 ;  /* 0x800000001a077807 */ /* 0x000fe40001800000 */
[----:B------:R-:W0:Y:S01]  /*2070*/  LDS.64 R4, [R4+0x6c00] ;  /* 0x006c000004047984 */ /* 0x000e220000000a00 */
[----:B------:R-:W-:Y:S02]  /*2080*/  ISETP.GT.AND P0, PT, R19, -0x1, PT ;  /* 0xffffffff1300780c */ /* 0x000fe40003f04270 */
[----:B------:R-:W-:-:S02]  /*2090*/  ISETP.GT.AND P3, PT, R16, -0x1, PT ;  /* 0xffffffff1000780c */ /* 0x000fc40003f64270 */
[----:B------:R-:W-:Y:S02]  /*20a0*/  LOP3.LUT R23, R0, R23, RZ, 0x3c, !PT ;  /* 0x0000001700177212 */ /* 0x000fe400078e3cff */
[----:B------:R-:W-:Y:S02]  /*20b0*/  LOP3.LUT R20, R7, R20, RZ, 0x3c, !PT ;  /* 0x0000001407147212 */ /* 0x000fe400078e3cff */
[----:B------:R-:W-:Y:S02]  /*20c0*/  ISETP.GT.AND P4, PT, R28, R29, PT ;  /* 0x0000001d1c00720c */ /* 0x000fe40003f84270 */
[C---:B------:R-:W-:Y:S02]  /*20d0*/  SEL R0, R26.reuse, 0x80000000, P0 ;  /* 0x800000001a007807 */ /* 0x040fe40000000000 */
[----:B------:R-:W-:Y:S02]  /*20e0*/  SEL R7, R26, 0x80000000, P3 ;  /* 0x800000001a077807 */ /* 0x000fe40001800000 */
[----:B------:R-:W-:-:S02]  /*20f0*/  ISETP.GT.AND P0, PT, R15, -0x1, PT ;  /* 0xffffffff0f00780c */ /* 0x000fc40003f04270 */
[----:B------:R-:W-:Y:S02]  /*2100*/  ISETP.GT.AND P1, PT, R14, -0x1, PT ;  /* 0xffffffff0e00780c */ /* 0x000fe40003f24270 */
[----:B------:R-:W-:Y:S02]  /*2110*/  ISETP.GT.AND P2, PT, R13, -0x1, PT ;  /* 0xffffffff0d00780c */ /* 0x000fe40003f44270 */
[----:B------:R-:W-:Y:S02]  /*2120*/  ISETP.GT.AND P3, PT, R12, -0x1, PT ;  /* 0xffffffff0c00780c */ /* 0x000fe40003f64270 */
[----:B------:R-:W-:Y:S02]  /*2130*/  LOP3.LUT R19, R0, R19, RZ, 0x3c, !PT ;  /* 0x0000001300137212 */ /* 0x000fe400078e3cff */
[----:B------:R-:W-:Y:S02]  /*2140*/  LOP3.LUT R16, R7, R16, RZ, 0x3c, !PT ;  /* 0x0000001007107212 */ /* 0x000fe400078e3cff */
[----:B------:R-:W-:-:S02]  /*2150*/  SEL R0, R26, 0x80000000, P0 ;  /* 0x800000001a007807 */ /* 0x000fc40000000000 */
[C---:B------:R-:W-:Y:S02]  /*2160*/  SEL R7, R26.reuse, 0x80000000, P1 ;  /* 0x800000001a077807 */ /* 0x040fe40000800000 */
[C---:B------:R-:W-:Y:S02]  /*2170*/  SEL R6, R26.reuse, 0x80000000, P2 ;  /* 0x800000001a067807 */ /* 0x040fe40001000000 */
[----:B------:R-:W-:Y:S02]  /*2180*/  SEL R31, R26, 0x80000000, P3 ;  /* 0x800000001a1f7807 */ /* 0x000fe40001800000 */
[----:B------:R-:W-:Y:S02]  /*2190*/  ISETP.GT.AND P0, PT, R11, -0x1, PT ;  /* 0xffffffff0b00780c */ /* 0x000fe40003f04270 */
[----:B------:R-:W-:Y:S02]  /*21a0*/  ISETP.GT.AND P1, PT, R10, -0x1, PT ;  /* 0xffffffff0a00780c */ /* 0x000fe40003f24270 */
[----:B------:R-:W-:-:S02]  /*21b0*/  ISETP.GT.AND P2, PT, R9, -0x1, PT ;  /* 0xffffffff0900780c */ /* 0x000fc40003f44270 */
[----:B------:R-:W-:Y:S02]  /*21c0*/  ISETP.GT.AND P3, PT, R8, -0x1, PT ;  /* 0xffffffff0800780c */ /* 0x000fe40003f64270 */
[----:B------:R-:W-:Y:S02]  /*21d0*/  LOP3.LUT R15, R0, R15, RZ, 0x3c, !PT ;  /* 0x0000000f000f7212 */ /* 0x000fe400078e3cff */
[----:B------:R-:W-:Y:S02]  /*21e0*/  LOP3.LUT R14, R7, R14, RZ, 0x3c, !PT ;  /* 0x0000000e070e7212 */ /* 0x000fe400078e3cff */
[----:B------:R-:W-:Y:S02]  /*21f0*/  LOP3.LUT R13, R6, R13, RZ, 0x3c, !PT ;  /* 0x0000000d060d7212 */ /* 0x000fe400078e3cff */
[----:B------:R-:W-:Y:S02]  /*2200*/  LOP3.LUT R12, R31, R12, RZ, 0x3c, !PT ;  /* 0x0000000c1f0c7212 */ /* 0x000fe400078e3cff */
[----:B------:R-:W-:-:S02]  /*2210*/  SEL R0, R26, 0x80000000, P0 ;  /* 0x800000001a007807 */ /* 0x000fc40000000000 */
[C---:B------:R-:W-:Y:S02]  /*2220*/  SEL R7, R26.reuse, 0x80000000, P1 ;  /* 0x800000001a077807 */ /* 0x040fe40000800000 */
[C---:B------:R-:W-:Y:S02]  /*2230*/  SEL R6, R26.reuse, 0x80000000, P2 ;  /* 0x800000001a067807 */ /* 0x040fe40001000000 */
[----:B------:R-:W-:Y:S02]  /*2240*/  SEL R31, R26, 0x80000000, P3 ;  /* 0x800000001a1f7807 */ /* 0x000fe40001800000 */
[----:B------:R-:W-:Y:S02]  /*2250*/  LOP3.LUT R25, R30, R25, RZ, 0x3c, !PT ;  /* 0x000000191e197212 */ /* 0x000fe400078e3cff */
[----:B------:R-:W-:Y:S02]  /*2260*/  LOP3.LUT R24, R33, R24, RZ, 0x3c, !PT ;  /* 0x0000001821187212 */ /* 0x000fe400078e3cff */
[----:B------:R-:W-:-:S02]  /*2270*/  LOP3.LUT R11, R0, R11, RZ, 0x3c, !PT ;  /* 0x0000000b000b7212 */ /* 0x000fc400078e3cff */
[----:B------:R-:W-:Y:S02]  /*2280*/  LOP3.LUT R7, R7, R10, RZ, 0x3c, !PT ;  /* 0x0000000a07077212 */ /* 0x000fe400078e3cff */
[----:B------:R-:W-:Y:S02]  /*2290*/  LOP3.LUT R9, R6, R9, RZ, 0x3c, !PT ;  /* 0x0000000906097212 */ /* 0x000fe400078e3cff */
[----:B------:R-:W-:Y:S01]  /*22a0*/  LOP3.LUT R31, R31, R8, RZ, 0x3c, !PT ;  /* 0x000000081f1f7212 */ /* 0x000fe200078e3cff */
[----:B0-----:R-:W-:Y:S06]  /*22b0*/  @P4 BRA `(.L_x_458) ;  /* 0x00000000006c4947 */ /* 0x001fec0003800000 */
        /* <DEDUP_REMOVED lines=27> */
.L_x_458:
[----:B------:R-:W0:Y:S01]  /*2470*/  LDCU.64 UR4, c[0x0][0x3a0] ;  /* 0x00007400ff0477ac */ /* 0x000e220008000a00 */
[----:B------:R-:W-:Y:S01]  /*2480*/  LOP3.LUT R33, R3, 0x3e0, RZ, 0xc0, !PT ;  /* 0x000003e003217812 */ /* 0x000fe200078ec0ff */
[----:B------:R-:W-:Y:S01]  /*2490*/  IMAD R27, R27, -0x1b00, R29 ;  /* 0xffffe5001b1b7824 */ /* 0x000fe200078e021d */
[----:B------:R-:W-:-:S05]  /*24a0*/  LOP3.LUT R2, R3, 0x1f, RZ, 0xc0, !PT ;  /* 0x0000001f03027812 */ /* 0x000fca00078ec0ff */
[----:B------:R-:W-:-:S04]  /*24b0*/  IMAD R33, R33, 0x12, R2 ;  /* 0x0000001221217824 */ /* 0x000fc800078e0202 */
[C---:B------:R-:W-:Y:S01]  /*24c0*/  VIADD R2, R33.reuse, 0x20 ;  /* 0x0000002021027836 */ /* 0x040fe20000000000 */
[C---:B------:R-:W-:Y:S01]  /*24d0*/  IADD3 R0, P0, PT, R33.reuse, R4, RZ ;  /* 0x0000000421007210 */ /* 0x040fe20007f1e0ff */
[C---:B------:R-:W-:Y:S01]  /*24e0*/  VIADD R4, R33.reuse, 0x40 ;  /* 0x0000004021047836 */ /* 0x040fe20000000000 */
[CC--:B------:R-:W-:Y:S01]  /*24f0*/  ISETP.GE.AND P4, PT, R33.reuse, R27.reuse, PT ;  /* 0x0000001b2100720c */ /* 0x0c0fe20003f86270 */
[C---:B------:R-:W-:Y:S01]  /*2500*/  VIADD R6, R33.reuse, 0x60 ;  /* 0x0000006021067836 */ /* 0x040fe20000000000 */
[-C--:B------:R-:W-:Y:S01]  /*2510*/  ISETP.GE.AND P3, PT, R2, R27.reuse, PT ;  /* 0x0000001b0200720c */ /* 0x080fe20003f66270 */
[----:B------:R-:W-:Y:S01]  /*2520*/  IMAD.X R5, RZ, RZ, R5, P0 ;  /* 0x000000ffff057224 */ /* 0x000fe200000e0605 */
[----:B0-----:R-:W-:Y:S01]  /*2530*/  LEA R2, P0, R0, UR4, 0x2 ;  /* 0x0000000400027c11 */ /* 0x001fe2000f8010ff */
[C---:B------:R-:W-:Y:S01]  /*2540*/  VIADD R8, R33.reuse, 0xc0 ;  /* 0x000000c021087836 */ /* 0x040fe20000000000 */
[-C--:B------:R-:W-:Y:S01]  /*2550*/  ISETP.GE.AND P2, PT, R4, R27.reuse, PT ;  /* 0x0000001b0400720c */ /* 0x080fe20003f46270 */
[C---:B------:R-:W-:Y:S01]  /*2560*/  VIADD R4, R33.reuse, 0x80 ;  /* 0x0000008021047836 */ /* 0x040fe20000000000 */
[----:B------:R-:W-:Y:S01]  /*2570*/  LEA.HI.X R3, R0, UR5, R5, 0x2, P0 ;  /* 0x0000000500037c11 */ /* 0x000fe200080f1405 */
[C---:B------:R-:W-:Y:S01]  /*2580*/  VIADD R0, R33.reuse, 0xe0 ;  /* 0x000000e021007836 */ /* 0x040fe20000000000 */
[-C--:B------:R-:W-:Y:S01]  /*2590*/  ISETP.GE.AND P1, PT, R6, R27.reuse, PT ;  /* 0x0000001b0600720c */ /* 0x080fe20003f26270 */
[C---:B------:R-:W-:Y:S01]  /*25a0*/  VIADD R6, R33.reuse, 0xa0 ;  /* 0x000000a021067836 */ /* 0x040fe20000000000 */
[-C--:B------:R-:W-:Y:S01]  /*25b0*/  ISETP.GE.AND P0, PT, R4, R27.reuse, PT ;  /* 0x0000001b0400720c */ /* 0x080fe20003f06270 */
[----:B------:R0:W-:Y:S01]  /*25c0*/  @!P4 STG.E desc[UR6][R2.64], R25 ;  /* 0x000000190200c986 */ /* 0x0001e2000c101906 */
[C---:B------:R-:W-:Y:S01]  /*25d0*/  VIADD R4, R33.reuse, 0x100 ;  /* 0x0000010021047836 */ /* 0x040fe20000000000 */
[-C--:B------:R-:W-:Y:S01]  /*25e0*/  ISETP.GE.AND P4, PT, R0, R27.reuse, PT ;  /* 0x0000001b0000720c */ /* 0x080fe20003f86270 */
[----:B------:R-:W-:Y:S01]  /*25f0*/  VIADD R0, R33, 0x120 ;  /* 0x0000012021007836 */ /* 0x000fe20000000000 */
[-C--:B------:R-:W-:Y:S01]  /*2600*/  ISETP.GE.AND P6, PT, R6, R27.reuse, PT ;  /* 0x0000001b0600720c */ /* 0x080fe20003fc6270 */
[----:B------:R0:W-:Y:S01]  /*2610*/  @!P3 STG.E desc[UR6][R2.64+0x80], R24 ;  /* 0x000080180200b986 */ /* 0x0001e2000c101906 */
[----:B------:R-:W-:-:S02]  /*2620*/  ISETP.GE.AND P5, PT, R8, R27, PT ;  /* 0x0000001b0800720c */ /* 0x000fc40003fa6270 */
[-C--:B------:R-:W-:Y:S01]  /*2630*/  ISETP.GE.AND P3, PT, R4, R27.reuse, PT ;  /* 0x0000001b0400720c */ /* 0x080fe20003f66270 */
[----:B------:R0:W-:Y:S01]  /*2640*/  @!P2 STG.E desc[UR6][R2.64+0x100], R23 ;  /* 0x000100170200a986 */ /* 0x0001e2000c101906 */
[C---:B------:R-:W-:Y:S01]  /*2650*/  VIADD R4, R33.reuse, 0x140 ;  /* 0x0000014021047836 */ /* 0x040fe20000000000 */
[-C--:B------:R-:W-:Y:S01]  /*2660*/  ISETP.GE.AND P2, PT, R0, R27.reuse, PT ;  /* 0x0000001b0000720c */ /* 0x080fe20003f46270 */
[C---:B------:R-:W-:Y:S01]  /*2670*/  VIADD R0, R33.reuse, 0x160 ;  /* 0x0000016021007836 */ /* 0x040fe20000000000 */
[----:B------:R0:W-:Y:S02]  /*2680*/  @!P1 STG.E desc[UR6][R2.64+0x180], R22 ;  /* 0x0001801602009986 */ /* 0x0001e4000c101906 */
[-C--:B------:R-:W-:Y:S01]  /*2690*/  ISETP.GE.AND P1, PT, R4, R27.reuse, PT ;  /* 0x0000001b0400720c */ /* 0x080fe20003f26270 */
[C---:B------:R-:W-:Y:S01]  /*26a0*/  VIADD R4, R33.reuse, 0x180 ;  /* 0x0000018021047836 */ /* 0x040fe20000000000 */
[----:B------:R0:W-:Y:S01]  /*26b0*/  @!P0 STG.E desc[UR6][R2.64+0x200], R21 ;  /* 0x0002001502008986 */ /* 0x0001e2000c101906 */
[----:B------:R-:W-:Y:S01]  /*26c0*/  ISETP.GE.AND P0, PT, R0, R27, PT ;  /* 0x0000001b0000720c */ /* 0x000fe20003f06270 */
[----:B------:R-:W-:-:S02]  /*26d0*/  VIADD R0, R33, 0x1a0 ;  /* 0x000001a021007836 */ /* 0x000fc40000000000 */
[----:B------:R0:W-:Y:S01]  /*26e0*/  @!P6 STG.E desc[UR6][R2.64+0x280], R20 ;  /* 0x000280140200e986 */ /* 0x0001e2000c101906 */
[-C--:B------:R-:W-:Y:S01]  /*26f0*/  ISETP.GE.AND P6, PT, R4, R27.reuse, PT ;  /* 0x0000001b0400720c */ /* 0x080fe20003fc6270 */
[C---:B------:R-:W-:Y:S02]  /*2700*/  VIADD R4, R33.reuse, 0x1c0 ;  /* 0x000001c021047836 */ /* 0x040fe40000000000 */
[----:B------:R0:W-:Y:S01]  /*2710*/  @!P5 STG.E desc[UR6][R2.64+0x300], R19 ;  /* 0x000300130200d986 */ /* 0x0001e2000c101906 */
[-C--:B------:R-:W-:Y:S01]  /*2720*/  ISETP.GE.AND P5, PT, R0, R27.reuse, PT ;  /* 0x0000001b0000720c */ /* 0x080fe20003fa6270 */
[C---:B------:R-:W-:Y:S02]  /*2730*/  VIADD R0, R33.reuse, 0x1e0 ;  /* 0x000001e021007836 */ /* 0x040fe40000000000 */
[----:B------:R0:W-:Y:S01]  /*2740*/  @!P4 STG.E desc[UR6][R2.64+0x380], R18 ;  /* 0x000380120200c986 */ /* 0x0001e2000c101906 */
[----:B------:R-:W-:Y:S01]  /*2750*/  ISETP.GE.AND P4, PT, R4, R27, PT ;  /* 0x0000001b0400720c */ /* 0x000fe20003f86270 */
[----:B------:R-:W-:-:S02]  /*2760*/  VIADD R4, R33, 0x200 ;  /* 0x0000020021047836 */ /* 0x000fc40000000000 */
[----:B------:R0:W-:Y:S01]  /*2770*/  @!P3 STG.E desc[UR6][R2.64+0x400], R17 ;  /* 0x000400110200b986 */ /* 0x0001e2000c101906 */
[-C--:B------:R-:W-:Y:S01]  /*2780*/  ISETP.GE.AND P3, PT, R0, R27.reuse, PT ;  /* 0x0000001b0000720c */ /* 0x080fe20003f66270 */
[----:B------:R-:W-:Y:S02]  /*2790*/  VIADD R0, R33, 0x220 ;  /* 0x0000022021007836 */ /* 0x000fe40000000000 */
        /* <DEDUP_REMOVED lines=13> */
.L_x_448:
        /* <DEDUP_REMOVED lines=8> */
[C-C-:B------:R-:W-:Y:S01]  /*28f0*/  IMAD R40, R3.reuse, 0x34, R29.reuse ;  /* 0x0000003403287824 */ /* 0x140fe200078e021d */
[----:B------:R-:W-:Y:S01]  /*2900*/  UMOV UR4, 0xffffffff ;  /* 0xffffffff00047882 */ /* 0x000fe20000000000 */
[----:B------:R-:W-:-:S03]  /*2910*/  IMAD R4, R3, 0x34, R29 ;  /* 0x0000003403047824 */ /* 0x000fc600078e021d */
[----:B------:R-:W-:Y:S04]  /*2920*/  LDS R32, [R40+0x3410] ;  /* 0x0034100028207984 */ /* 0x000fe80000000800 */
[----:B0-----:R-:W-:Y:S04]  /*2930*/  LDS R5, [R40+0x3414] ;  /* 0x0034140028057984 */ /* 0x001fe80000000800 */
[----:B--2---:R-:W0:Y:S04]  /*2940*/  LDS R30, [R40+0x3418] ;  /* 0x00341800281e7984 */ /* 0x004e280000000800 */
        /* <DEDUP_REMOVED lines=8> */
[----:B------:R-:W5:Y:S01]  /*29d0*/  LDS R41, [R4+0x343c] ;  /* 0x00343c0004297984 */ /* 0x000f620000000800 */
[----:B0-----:R-:W-:-:S04]  /*29e0*/  IADD3 R42, PT, PT, R30, R5, R32 ;  /* 0x000000051e2a7210 */ /* 0x001fc80007ffe020 */
[----:B-1----:R-:W-:-:S04]  /*29f0*/  IADD3 R42, PT, PT, R35, R42, R28 ;  /* 0x0000002a232a7210 */ /* 0x002fc80007ffe01c */
[----:B--2---:R-:W-:-:S04]  /*2a00*/  IADD3 R42, PT, PT, R36, R42, R37 ;  /* 0x0000002a242a7210 */ /* 0x004fc80007ffe025 */
[----:B---3--:R-:W-:-:S04]  /*2a10*/  IADD3 R42, PT, PT, R38, R42, R33 ;  /* 0x0000002a262a7210 */ /* 0x008fc80007ffe021 */
[----:B----4-:R-:W-:-:S05]  /*2a20*/  IADD3 R42, PT, PT, R34, R42, R39 ;  /* 0x0000002a222a7210 */ /* 0x010fca0007ffe027 */
[----:B-----5:R-:W-:Y:S01]  /*2a30*/  IMAD.IADD R41, R41, 0x1, R42 ;  /* 0x0000000129297824 */ /* 0x020fe200078e022a */
        /* <DEDUP_REMOVED lines=10> */
.L_x_550:
        /* <DEDUP_REMOVED lines=22> */
[----:B0-----:R-:W-:Y:S01]  /*2c40*/  IMAD.IADD R47, R34, 0x1, R39 ;  /* 0x00000001222f7824 */ /* 0x001fe200078e0227 */
[----:B------:R1:W-:Y:S04]  /*2c50*/  STS [R4+0x3438], R39 ;  /* 0x0034382704007388 */ /* 0x0003e80000000800 */
[----:B------:R1:W-:Y:S02]  /*2c60*/  STS [R4+0x343c], R47 ;  /* 0x00343c2f04007388 */ /* 0x0003e40000000800 */
.L_x_459:
[----:B------:R-:W-:Y:S05]  /*2c70*/  WARPSYNC.ALL ;  /* 0x0000000000007948 */ /* 0x000fea0003800000 */
[----:B------:R-:W-:Y:S01]  /*2c80*/  BAR.SYNC.DEFER_BLOCKING 0x0 ;  /* 0x0000000000007b1d */ /* 0x000fe20000010000 */
[----:B-1----:R-:W-:Y:S01]  /*2c90*/  IMAD.MOV.U32 R4, RZ, RZ, RZ ;  /* 0x000000ffff047224 */ /* 0x002fe200078e00ff */
[----:B------:R-:W-:Y:S01]  /*2ca0*/  ISETP.NE.AND P0, PT, R45, RZ, PT ;  /* 0x000000ff2d00720c */ /* 0x000fe20003f05270 */
[----:B0-----:R-:W-:-:S03]  /*2cb0*/  IMAD.MOV.U32 R5, RZ, RZ, R3 ;  /* 0x000000ffff057224 */ /* 0x001fc600078e0003 */
[----:B------:R-:W-:Y:S01]  /*2cc0*/  BSSY.RECONVERGENT B0, `(.L_x_461) ;  /* 0x000002a000007945 */ /* 0x000fe20003800200 */
[----:B------:R-:W-:-:S04]  /*2cd0*/  IMAD.HI.U32 R4, R3, 0x15555556, R4 ;  /* 0x1555555603047827 */ /* 0x000fc800078e0004 */
[----:B------:R-:W-:-:S05]  /*2ce0*/  IMAD R4, R4, 0x4, R29 ;  /* 0x0000000404047824 */ /* 0x000fca00078e021d */
[----:B------:R0:W1:Y:S01]  /*2cf0*/  LDS R5, [R4+0x3410] ;  /* 0x0034100004057984 */ /* 0x0000620000000800 */
[----:B------:R-:W-:Y:S05]  /*2d00*/  @P0 BRA `(.L_x_462) ;  /* 0x0000000000940947 */ /* 0x000fea0003800000 */
[----:B0-----:R-:W-:-:S05]  /*2d10*/  IMAD R4, R3, 0x4, R29 ;  /* 0x0000000403047824 */ /* 0x001fca00078e021d */
[----:B------:R-:W1:Y:S04]  /*2d20*/  LDS R28, [R4] ;  /* 0x00000000041c7984 */ /* 0x000e680000000800 */
[----:B--2---:R-:W0:Y:S04]  /*2d30*/  LDS R30, [R4+0x400] ;  /* 0x00040000041e7984 */ /* 0x004e280000000800 */
        /* <DEDUP_REMOVED lines=9> */
[----:B-1----:R-:W-:-:S03]  /*2dd0*/  IMAD.IADD R33, R5, 0x1, R28 ;  /* 0x0000000105217824 */ /* 0x002fc600078e021c */
[----:B------:R-:W1:Y:S01]  /*2de0*/  LDS R50, [R4+0x2c00] ;  /* 0x002c000004327984 */ /* 0x000e620000000800 */
[----:B0-----:R-:W-:-:S03]  /*2df0*/  IMAD.IADD R35, R5, 0x1, R30 ;  /* 0x0000000105237824 */ /* 0x001fc600078e021e */
[----:B------:R0:W-:Y:S01]  /*2e00*/  STS [R4], R33 ;  /* 0x0000002104007388 */ /* 0x0001e20000000800 */
[----:B--2---:R-:W-:-:S03]  /*2e10*/  IMAD.IADD R37, R5, 0x1, R32 ;  /* 0x0000000105257824 */ /* 0x004fc600078e0220 */
[----:B------:R2:W-:Y:S01]  /*2e20*/  STS [R4+0x400], R35 ;  /* 0x0004002304007388 */ /* 0x0005e20000000800 */
[C---:B---3--:R-:W-:Y:S02]  /*2e30*/  IMAD.IADD R39, R5.reuse, 0x1, R34 ;  /* 0x0000000105277824 */ /* 0x048fe400078e0222 */
[C---:B----4-:R-:W-:Y:S01]  /*2e40*/  IMAD.IADD R41, R5.reuse, 0x1, R36 ;  /* 0x0000000105297824 */ /* 0x050fe200078e0224 */
[----:B------:R3:W-:Y:S01]  /*2e50*/  STS [R4+0x800], R37 ;  /* 0x0008002504007388 */ /* 0x0007e20000000800 */
[----:B-----5:R-:W-:-:S03]  /*2e60*/  IMAD.IADD R43, R5, 0x1, R38 ;  /* 0x00000001052b7824 */ /* 0x020fc600078e0226 */
[----:B------:R3:W-:Y:S01]  /*2e70*/  STS [R4+0xc00], R39 ;  /* 0x000c002704007388 */ /* 0x0007e20000000800 */
[----:B------:R-:W-:-:S03]  /*2e80*/  IMAD.IADD R47, R5, 0x1, R40 ;  /* 0x00000001052f7824 */ /* 0x000fc600078e0228 */
[----:B------:R3:W-:Y:S01]  /*2e90*/  STS [R4+0x1000], R41 ;  /* 0x0010002904007388 */ /* 0x0007e20000000800 */
[----:B0-----:R-:W-:-:S03]  /*2ea0*/  IMAD.IADD R33, R5, 0x1, R42 ;  /* 0x0000000105217824 */ /* 0x001fc600078e022a */
[----:B------:R3:W-:Y:S01]  /*2eb0*/  STS [R4+0x1400], R43 ;  /* 0x0014002b04007388 */ /* 0x0007e20000000800 */
[----:B--2---:R-:W-:-:S03]  /*2ec0*/  IMAD.IADD R35, R5, 0x1, R44 ;  /* 0x0000000105237824 */ /* 0x004fc600078e022c */
[----:B------:R3:W-:Y:S01]  /*2ed0*/  STS [R4+0x1800], R47 ;  /* 0x0018002f04007388 */ /* 0x0007e20000000800 */
[----:B------:R-:W-:-:S03]  /*2ee0*/  IMAD.IADD R49, R5, 0x1, R46 ;  /* 0x0000000105317824 */ /* 0x000fc600078e022e */
[----:B------:R3:W-:Y:S01]  /*2ef0*/  STS [R4+0x1c00], R33 ;  /* 0x001c002104007388 */ /* 0x0007e20000000800 */
[----:B------:R-:W-:-:S03]  /*2f00*/  IMAD.IADD R51, R5, 0x1, R48 ;  /* 0x0000000105337824 */ /* 0x000fc600078e0230 */
[----:B------:R3:W-:Y:S01]  /*2f10*/  STS [R4+0x2000], R35 ;  /* 0x0020002304007388 */ /* 0x0007e20000000800 */
[----:B-1----:R-:W-:-:S03]  /*2f20*/  IMAD.IADD R53, R5, 0x1, R50 ;  /* 0x0000000105357824 */ /* 0x002fc600078e0232 */
[----:B------:R3:W-:Y:S04]  /*2f30*/  STS [R4+0x2400], R49 ;  /* 0x0024003104007388 */ /* 0x0007e80000000800 */
[----:B------:R3:W-:Y:S04]  /*2f40*/  STS [R4+0x2800], R51 ;  /* 0x0028003304007388 */ /* 0x0007e80000000800 */
[----:B------:R3:W-:Y:S02]  /*2f50*/  STS [R4+0x2c00], R53 ;  /* 0x002c003504007388 */ /* 0x0007e40000000800 */
.L_x_462:
[----:B------:R-:W-:Y:S05]  /*2f60*/  BSYNC.RECONVERGENT B0 ;  /* 0x0000000000007941 */ /* 0x000fea0003800200 */
.L_x_461:
[----:B------:R-:W-:Y:S01]  /*2f70*/  BAR.SYNC.DEFER_BLOCKING 0x0 ;  /* 0x0000000000007b1d */ /* 0x000fe20000010000 */
[----:B------:R-:W-:-:S05]  /*2f80*/  R2P PR, R31, 0x7f ;  /* 0x0000007f1f007804 */ /* 0x000fca0000000000 */
[----:B------:R-:W-:Y:S08]  /*2f90*/  BSSY.RECONVERGENT B0, `(.L_x_463) ;  /* 0x0000022000007945 */ /* 0x000ff00003800200 */
[----:B0--3--:R-:W-:Y:S02]  /*2fa0*/  VOTE.ANY R4, PT, P0 ;  /* 0x0000000000047806 */ /* 0x009fe400000e0100 */
[----:B------:R-:W-:-:S02]  /*2fb0*/  VOTE.ANY R33, PT, P1 ;  /* 0x0000000000217806 */ /* 0x000fc400008e0100 */
[----:B------:R-:W-:Y:S02]  /*2fc0*/  @!P0 LOP3.LUT R4, RZ, R4, RZ, 0x33, !PT ;  /* 0x00000004ff048212 */ /* 0x000fe400078e33ff */
[----:B--2---:R-:W-:Y:S02]  /*2fd0*/  VOTE.ANY R35, PT, P2 ;  /* 0x0000000000237806 */ /* 0x004fe400010e0100 */
        /* <DEDUP_REMOVED lines=10> */
[----:B------:R-:W-:Y:S02]  /*3080*/  LOP3.LUT R4, R33, R4, RZ, 0xc0, !PT ;  /* 0x0000000421047212 */ /* 0x000fe400078ec0ff */
[----:B------:R-:W-:Y:S02]  /*3090*/  LOP3.LUT P0, RZ, R31, 0x80, RZ, 0xc0, !PT ;  /* 0x000000801fff7812 */ /* 0x000fe4000780c0ff */
[----:B------:R-:W-:Y:S02]  /*30a0*/  @!P5 LOP3.LUT R35, RZ, R35, RZ, 0x33, !PT ;  /* 0x00000023ff23d212 */ /* 0x000fe400078e33ff */
[----:B------:R-:W-:Y:S02]  /*30b0*/  VOTE.ANY R28, PT, P6 ;  /* 0x00000000001c7806 */ /* 0x000fe400030e0100 */
[----:B------:R-:W-:Y:S02]  /*30c0*/  LOP3.LUT R35, R35, R4, RZ, 0xc0, !PT ;  /* 0x0000000423237212 */ /* 0x000fe400078ec0ff */
[----:B------:R-:W0:Y:S01]  /*30d0*/  S2R R4, SR_LEMASK ;  /* 0x0000000000047919 */ /* 0x000e220000003a00 */
[----:B------:R-:W-:-:S04]  /*30e0*/  @!P6 LOP3.LUT R28, RZ, R28, RZ, 0x33, !PT ;  /* 0x0000001cff1ce212 */ /* 0x000fc800078e33ff */
[----:B------:R-:W-:Y:S02]  /*30f0*/  VOTE.ANY R30, PT, P0 ;  /* 0x00000000001e7806 */ /* 0x000fe400000e0100 */
[----:B------:R-:W-:Y:S02]  /*3100*/  LOP3.LUT R35, R28, R35, RZ, 0xc0, !PT ;  /* 0x000000231c237212 */ /* 0x000fe400078ec0ff */
[----:B------:R-:W-:-:S04]  /*3110*/  @!P0 LOP3.LUT R30, RZ, R30, RZ, 0x33, !PT ;  /* 0x0000001eff1e8212 */ /* 0x000fc800078e33ff */
[----:B------:R-:W-:Y:S01]  /*3120*/  LOP3.LUT R35, R30, R35, RZ, 0xc0, !PT ;  /* 0x000000231e237212 */ /* 0x000fe200078ec0ff */
[----:B------:R-:W-:-:S03]  /*3130*/  IMAD.MOV.U32 R30, RZ, RZ, RZ ;  /* 0x000000ffff1e7224 */ /* 0x000fc600078e00ff */
[----:B------:R-:W2:Y:S01]  /*3140*/  FLO.U32 R53, R35 ;  /* 0x0000002300357300 */ /* 0x000ea200000e0000 */
[----:B0-----:R-:W-:Y:S02]  /*3150*/  LOP3.LUT R32, R4, R35, RZ, 0xc0, !PT ;  /* 0x0000002304207212 */ /* 0x001fe400078ec0ff */
[----:B--2---:R-:W-:-:S05]  /*3160*/  ISETP.NE.AND P0, PT, R26, R53, PT ;  /* 0x000000351a00720c */ /* 0x004fca0003f05270 */
[----:B------:R-:W0:Y:S08]  /*3170*/  POPC R32, R32 ;  /* 0x0000002000207309 */ /* 0x000e300000000000 */
[----:B------:R-:W-:Y:S05]  /*3180*/  @P0 BRA `(.L_x_464) ;  /* 0x0000000000080947 */ /* 0x000fea0003800000 */
[----:B------:R-:W-:-:S05]  /*3190*/  IMAD R31, R31, 0x4, R6 ;  /* 0x000000041f1f7824 */ /* 0x000fca00078e0206 */
[----:B0-----:R2:W3:Y:S02]  /*31a0*/  ATOMS.ADD R30, [R31], R32 ;  /* 0x000000201f1e738c */ /* 0x0014e40000000000 */
.L_x_464:
[----:B------:R-:W-:Y:S05]  /*31b0*/  BSYNC.RECONVERGENT B0 ;  /* 0x0000000000007941 */ /* 0x000fea0003800200 */
.L_x_463:
[----:B------:R-:W4:Y:S01]  /*31c0*/  LDCU UR4, c[0x0][0x3c4] ;  /* 0x00007880ff0477ac */ /* 0x000f220008000800 */
[C---:B------:R-:W-:Y:S01]  /*31d0*/  ISETP.NE.AND P0, PT, R24.reuse, 0x7fffffff, PT ;  /* 0x7fffffff1800780c */ /* 0x040fe20003f05270 */
[----:B---3--:R3:W0:Y:S01]  /*31e0*/  SHFL.IDX PT, R53, R30, R53, 0x1f ;  /* 0x00001f351e357589 */ /* 0x00862200000e0000 */
[----:B------:R-:W-:Y:S02]  /*31f0*/  BSSY.RECONVERGENT B0, `(.L_x_465) ;  /* 0x0000029000007945 */ /* 0x000fe40003800200 */
[----:B------:R-:W-:-:S04]  /*3200*/  SEL R28, R24, 0x80000000, P0 ;  /* 0x80000000181c7807 */ /* 0x000fc80000000000 */
[----:B----4-:R-:W-:-:S04]  /*3210*/  SHF.R.U32.HI R28, RZ, UR4, R28 ;  /* 0x00000004ff1c7c19 */ /* 0x010fc8000801161c */
[----:B--2---:R-:W-:-:S04]  /*3220*/  LOP3.LUT R31, R28, R7, RZ, 0x30, !PT ;  /* 0x000000071c1f7212 */ /* 0x004fc800078e30ff */
[----:B------:R-:W-:-:S13]  /*3230*/  R2P PR, R31, 0x7f ;  /* 0x0000007f1f007804 */ /* 0x000fda0000000000 */
        /* <DEDUP_REMOVED lines=22> */
[----:B------:R-:W-:Y:S02]  /*33a0*/  LOP3.LUT R28, R35, R28, RZ, 0xc0, !PT ;  /* 0x0000001c231c7212 */ /* 0x000fe400078ec0ff */
[----:B------:R-:W-:-:S02]  /*33b0*/  ISETP.NE.AND P0, PT, R23, 0x7fffffff, PT ;  /* 0x7fffffff1700780c */ /* 0x000fc40003f05270 */
[----:B------:R-:W-:Y:S02]  /*33c0*/  LOP3.LUT R35, R37, R28, RZ, 0xc0, !PT ;  /* 0x0000001c25237212 */ /* 0x000fe400078ec0ff */
[----:B------:R-:W-:Y:S02]  /*33d0*/  SEL R28, R23, 0x80000000, P0 ;  /* 0x80000000171c7807 */ /* 0x000fe40000000000 */
[----:B------:R-:W2:Y:S01]  /*33e0*/  FLO.U32 R37, R35 ;  /* 0x0000002300257300 */ /* 0x000ea200000e0000 */
[----:B------:R-:W-:Y:S02]  /*33f0*/  LOP3.LUT R34, R4, R35, RZ, 0xc0, !PT ;  /* 0x0000002304227212 */ /* 0x000fe400078ec0ff */
[----:B------:R-:W-:Y:S01]  /*3400*/  SHF.R.U32.HI R36, RZ, UR4, R28 ;  /* 0x00000004ff247c19 */ /* 0x000fe2000801161c */
[----:B------:R-:W-:-:S03]  /*3410*/  IMAD.MOV.U32 R28, RZ, RZ, RZ ;  /* 0x000000ffff1c7224 */ /* 0x000fc600078e00ff */
[----:B------:R-:W-:Y:S01]  /*3420*/  LOP3.LUT R33, R36, R7, RZ, 0x30, !PT ;  /* 0x0000000724217212 */ /* 0x000fe200078e30ff */
[----:B------:R-:W4:Y:S01]  /*3430*/  POPC R34, R34 ;  /* 0x0000002200227309 */ /* 0x000f220000000000 */
[----:B--2---:R-:W-:-:S13]  /*3440*/  ISETP.NE.AND P0, PT, R26, R37, PT ;  /* 0x000000251a00720c */ /* 0x004fda0003f05270 */
[----:B0--34-:R-:W-:Y:S05]  /*3450*/  @P0 BRA `(.L_x_466) ;  /* 0x0000000000080947 */ /* 0x019fea0003800000 */
[----:B------:R-:W-:-:S05]  /*3460*/  IMAD R31, R31, 0x4, R6 ;  /* 0x000000041f1f7824 */ /* 0x000fca00078e0206 */
[----:B------:R0:W2:Y:S02]  /*3470*/  ATOMS.ADD R28, [R31], R34 ;  /* 0x000000221f1c738c */ /* 0x0000a40000000000 */
.L_x_466:
[----:B------:R-:W-:Y:S05]  /*3480*/  BSYNC.RECONVERGENT B0 ;  /* 0x0000000000007941 */ /* 0x000fea0003800200 */
.L_x_465:
[----:B------:R-:W-:Y:S01]  /*3490*/  R2P PR, R33, 0x7f ;  /* 0x0000007f21007804 */ /* 0x000fe20000000000 */
[----:B--2---:R2:W3:Y:S01]  /*34a0*/  SHFL.IDX PT, R37, R28, R37, 0x1f ;  /* 0x00001f251c257589 */ /* 0x0044e200000e0000 */
[----:B------:R-:W-:Y:S01]  /*34b0*/  BSSY.RECONVERGENT B0, `(.L_x_467) ;  /* 0x0000025000007945 */ /* 0x000fe20003800200 */
[----:B------:R-:W-:-:S10]  /*34c0*/  IMAD.MOV.U32 R36, RZ, RZ, RZ ;  /* 0x000000ffff247224 */ /* 0x000fd400078e00ff */
[----:B------:R-:W-:Y:S02]  /*34d0*/  VOTE.ANY R30, PT, P0 ;  /* 0x00000000001e7806 */ /* 0x000fe400000e0100 */
[----:B0-----:R-:W-:Y:S02]  /*34e0*/  VOTE.ANY R31, PT, P1 ;  /* 0x00000000001f7806 */ /* 0x001fe400008e0100 */
        /* <DEDUP_REMOVED lines=24> */
[----:B------:R-:W0:Y:S01]  /*3670*/  FLO.U32 R35, R39 ;  /* 0x0000002700237300 */ /* 0x000e2200000e0000 */
[----:B------:R-:W-:Y:S02]  /*3680*/  LOP3.LUT R51, R4, R39, RZ, 0xc0, !PT ;  /* 0x0000002704337212 */ /* 0x000fe400078ec0ff */
[----:B------:R-:W-:-:S04]  /*3690*/  SHF.R.U32.HI R30, RZ, UR4, R30 ;  /* 0x00000004ff1e7c19 */ /* 0x000fc8000801161e */
[----:B------:R-:W-:Y:S01]  /*36a0*/  LOP3.LUT R31, R30, R7, RZ, 0x30, !PT ;  /* 0x000000071e1f7212 */ /* 0x000fe200078e30ff */
[----:B------:R-:W4:Y:S01]  /*36b0*/  POPC R51, R51 ;  /* 0x0000003300337309 */ /* 0x000f220000000000 */
[----:B0-----:R-:W-:-:S13]  /*36c0*/  ISETP.NE.AND P0, PT, R26, R35, PT ;  /* 0x000000231a00720c */ /* 0x001fda0003f05270 */
[----:B--234-:R-:W-:Y:S05]  /*36d0*/  @P0 BRA `(.L_x_468) ;  /* 0x0000000000080947 */ /* 0x01cfea0003800000 */
[----:B------:R-:W-:-:S06]  /*36e0*/  IMAD R36, R33, 0x4, R6 ;  /* 0x0000000421247824 */ /* 0x000fcc00078e0206 */
[----:B------:R0:W2:Y:S02]  /*36f0*/  ATOMS.ADD R36, [R36], R51 ;  /* 0x000000332424738c */ /* 0x0000a40000000000 */
.L_x_468:
[----:B------:R-:W-:Y:S05]  /*3700*/  BSYNC.RECONVERGENT B0 ;  /* 0x0000000000007941 */ /* 0x000fea0003800200 */
.L_x_467:
[----:B------:R-:W-:Y:S01]  /*3710*/  R2P PR, R31, 0x7f ;  /* 0x0000007f1f007804 */ /* 0x000fe20000000000 */
[----:B--2---:R2:W3:Y:S01]  /*3720*/  SHFL.IDX PT, R36, R36, R35, 0x1f ;  /* 0x00001f2324247589 */ /* 0x0044e200000e0000 */
[----:B------:R-:W-:Y:S11]  /*3730*/  BSSY.RECONVERGENT B0, `(.L_x_469) ;  /* 0x0000025000007945 */ /* 0x000ff60003800200 */
[----:B------:R-:W-:-:S02]  /*3740*/  VOTE.ANY R28, PT, P0 ;  /* 0x00000000001c7806 */ /* 0x000fc400000e0100 */
[----:B------:R-:W-:Y:S02]  /*3750*/  VOTE.ANY R33, PT, P1 ;  /* 0x0000000000217806 */ /* 0x000fe400008e0100 */
[----:B------:R-:W-:Y:S02]  /*3760*/  @!P0 LOP3.LUT R28, RZ, R28, RZ, 0x33, !PT ;  /* 0x0000001cff1c8212 */ /* 0x000fe400078e33ff */
[----:B------:R-:W-:Y:S02]  /*3770*/  VOTE.ANY R39, PT, P2 ;  /* 0x0000000000277806 */ /* 0x000fe400010e0100 */
[----:B------:R-:W-:Y:S02]  /*3780*/  @!P1 LOP3.LUT R33, RZ, R33, RZ, 0x33, !PT ;  /* 0x00000021ff219212 */ /* 0x000fe400078e33ff */
[----:B------:R-:W-:Y:S02]  /*3790*/  @!P2 LOP3.LUT R39, RZ, R39, RZ, 0x33, !PT ;  /* 0x00000027ff27a212 */ /* 0x000fe400078e33ff */
[----:B------:R-:W-:-:S02]  /*37a0*/  LOP3.LUT R28, R33, R28, RZ, 0xc0, !PT ;  /* 0x0000001c211c7212 */ /* 0x000fc400078ec0ff */
[----:B------:R-:W-:Y:S02]  /*37b0*/  VOTE.ANY R33, PT, P3 ;  /* 0x0000000000217806 */ /* 0x000fe400018e0100 */
[----:B------:R-:W-:Y:S02]  /*37c0*/  LOP3.LUT R28, R39, R28, RZ, 0xc0, !PT ;  /* 0x0000001c271c7212 */ /* 0x000fe400078ec0ff */
[----:B------:R-:W-:Y:S02]  /*37d0*/  LOP3.LUT P0, RZ, R31, 0x80, RZ, 0xc0, !PT ;  /* 0x000000801fff7812 */ /* 0x000fe4000780c0ff */
[----:B------:R-:W-:Y:S02]  /*37e0*/  VOTE.ANY R39, PT, P4 ;  /* 0x0000000000277806 */ /* 0x000fe400020e0100 */
[----:B------:R-:W-:Y:S02]  /*37f0*/  @!P3 LOP3.LUT R33, RZ, R33, RZ, 0x33, !PT ;  /* 0x00000021ff21b212 */ /* 0x000fe400078e33ff */
[----:B------:R-:W-:-:S02]  /*3800*/  @!P4 LOP3.LUT R39, RZ, R39, RZ, 0x33, !PT ;  /* 0x00000027ff27c212 */ /* 0x000fc400078e33ff */
[----:B------:R-:W-:Y:S02]  /*3810*/  LOP3.LUT R28, R33, R28, RZ, 0xc0, !PT ;  /* 0x0000001c211c7212 */ /* 0x000fe400078ec0ff */
[----:B------:R-:W-:Y:S02]  /*3820*/  VOTE.ANY R33, PT, P5 ;  /* 0x0000000000217806 */ /* 0x000fe400028e0100 */
[----:B------:R-:W-:Y:S02]  /*3830*/  LOP3.LUT R28, R39, R28, RZ, 0xc0, !PT ;  /* 0x0000001c271c7212 */ /* 0x000fe400078ec0ff */
[----:B------:R-:W-:Y:S02]  /*3840*/  VOTE.ANY R39, PT, P6 ;  /* 0x0000000000277806 */ /* 0x000fe400030e0100 */
[----:B------:R-:W-:Y:S02]  /*3850*/  @!P5 LOP3.LUT R33, RZ, R33, RZ, 0x33, !PT ;  /* 0x00000021ff21d212 */ /* 0x000fe400078e33ff */
[----:B------:R-:W-:-:S02]  /*3860*/  VOTE.ANY R41, PT, P0 ;  /* 0x0000000000297806 */ /* 0x000fc400000e0100 */
[----:B------:R-:W-:Y:S02]  /*3870*/  @!P6 LOP3.LUT R39, RZ, R39, RZ, 0x33, !PT ;  /* 0x00000027ff27e212 */ /* 0x000fe400078e33ff */
[----:B------:R-:W-:Y:S02]  /*3880*/  LOP3.LUT R28, R33, R28, RZ, 0xc0, !PT ;  /* 0x0000001c211c7212 */ /* 0x000fe400078ec0ff */
[----:B------:R-:W-:Y:S02]  /*3890*/  @!P0 LOP3.LUT R41, RZ, R41, RZ, 0x33, !PT ;  /* 0x00000029ff298212 */ /* 0x000fe400078e33ff */
[----:B------:R-:W-:Y:S02]  /*38a0*/  LOP3.LUT R28, R39, R28, RZ, 0xc0, !PT ;  /* 0x0000001c271c7212 */ /* 0x000fe400078ec0ff */
[----:B------:R-:W-:Y:S02]  /*38b0*/  ISETP.NE.AND P0, PT, R21, 0x7fffffff, PT ;  /* 0x7fffffff1500780c */ /* 0x000fe40003f05270 */
[----:B------:R-:W-:-:S02]  /*38c0*/  LOP3.LUT R39, R41, R28, RZ, 0xc0, !PT ;  /* 0x0000001c29277212 */ /* 0x000fc400078ec0ff */
[----:B------:R-:W-:Y:S02]  /*38d0*/  SEL R28, R21, 0x80000000, P0 ;  /* 0x80000000151c7807 */ /* 0x000fe40000000000 */
[----:B------:R-:W4:Y:S01]  /*38e0*/  FLO.U32 R41, R39 ;  /* 0x0000002700297300 */ /* 0x000f2200000e0000 */
[----:B------:R-:W-:Y:S02]  /*38f0*/  LOP3.LUT R38, R4, R39, RZ, 0xc0, !PT ;  /* 0x0000002704267212 */ /* 0x000fe400078ec0ff */
[----:B------:R-:W-:Y:S01]  /*3900*/  SHF.R.U32.HI R30, RZ, UR4, R28 ;  /* 0x00000004ff1e7c19 */ /* 0x000fe2000801161c */
[----:B------:R-:W-:-:S03]  /*3910*/  IMAD.MOV.U32 R28, RZ, RZ, RZ ;  /* 0x000000ffff1c7224 */ /* 0x000fc600078e00ff */
[----:B------:R-:W-:Y:S01]  /*3920*/  LOP3.LUT R33, R30, R7, RZ, 0x30, !PT ;  /* 0x000000071e217212 */ /* 0x000fe200078e30ff */
[----:B------:R-:W0:Y:S01]  /*3930*/  POPC R38, R38 ;  /* 0x0000002600267309 */ /* 0x000e220000000000 */
[----:B----4-:R-:W-:-:S13]  /*3940*/  ISETP.NE.AND P0, PT, R26, R41, PT ;  /* 0x000000291a00720c */ /* 0x010fda0003f05270 */
[----:B0-23--:R-:W-:Y:S05]  /*3950*/  @P0 BRA `(.L_x_470) ;  /* 0x0000000000080947 */ /* 0x00dfea0003800000 */
[----:B------:R-:W-:-:S05]  /*3960*/  IMAD R31, R31, 0x4, R6 ;  /* 0x000000041f1f7824 */ /* 0x000fca00078e0206 */
[----:B------:R0:W2:Y:S02]  /*3970*/  ATOMS.ADD R28, [R31], R38 ;  /* 0x000000261f1c738c */ /* 0x0000a40000000000 */
.L_x_470:
[----:B------:R-:W-:Y:S05]  /*3980*/  BSYNC.RECONVERGENT B0 ;  /* 0x0000000000007941 */ /* 0x000fea0003800200 */
.L_x_469:
        /* <DEDUP_REMOVED lines=39> */
.L_x_472:
[----:B------:R-:W-:Y:S05]  /*3c00*/  BSYNC.RECONVERGENT B0 ;  /* 0x0000000000007941 */ /* 0x000fea0003800200 */
.L_x_471:
        /* <DEDUP_REMOVED lines=39> */
.L_x_474:
[----:B------:R-:W-:Y:S05]  /*3e80*/  BSYNC.RECONVERGENT B0 ;  /* 0x0000000000007941 */ /* 0x000fea0003800200 */
.L_x_473:
        /* <DEDUP_REMOVED lines=39> */
.L_x_476:
[----:B------:R-:W-:Y:S05]  /*4100*/  BSYNC.RECONVERGENT B0 ;  /* 0x0000000000007941 */ /* 0x000fea0003800200 */
.L_x_475:
[----:B------:R-:W-:Y:S01]  /*4110*/  R2P PR, R31, 0x7f ;  /* 0x0000007f1f007804 */ /* 0x000fe20000000000 */
[----:B--2---:R2:W3:Y:S01]  /*4120*/  SHFL.IDX PT, R52, R52, R35, 0x1f ;  /* 0x00001f2334347589 */ /* 0x0044e200000e0000 */
[----:B------:R-:W-:Y:S11]  /*4130*/  BSSY.RECONVERGENT B0, `(.L_x_477) ;  /* 0x0000025000007945 */ /* 0x000ff60003800200 */
[----:B------:R-:W-:-:S02]  /*4140*/  VOTE.ANY R28, PT, P0 ;  /* 0x00000000001c7806 */ /* 0x000fc400000e0100 */
[----:B------:R-:W-:Y:S02]  /*4150*/  VOTE.ANY R33, PT, P1 ;  /* 0x0000000000217806 */ /* 0x000fe400008e0100 */
[----:B------:R-:W-:Y:S02]  /*4160*/  @!P0 LOP3.LUT R28, RZ, R28, RZ, 0x33, !PT ;  /* 0x0000001cff1c8212 */ /* 0x000fe400078e33ff */
[----:B------:R-:W-:Y:S02]  /*4170*/  @!P1 LOP3.LUT R33, RZ, R33, RZ, 0x33, !PT ;  /* 0x00000021ff219212 */ /* 0x000fe400078e33ff */
[----:B------:R-:W-:Y:S02]  /*4180*/  VOTE.ANY R47, PT, P2 ;  /* 0x00000000002f7806 */ /* 0x000fe400010e0100 */
[----:B------:R-:W-:Y:S02]  /*4190*/  LOP3.LUT R28, R33, R28, RZ, 0xc0, !PT ;  /* 0x0000001c211c7212 */ /* 0x000fe400078ec0ff */
[----:B------:R-:W-:-:S02]  /*41a0*/  VOTE.ANY R33, PT, P3 ;  /* 0x0000000000217806 */ /* 0x000fc400018e0100 */
[----:B------:R-:W-:Y:S02]  /*41b0*/  @!P2 LOP3.LUT R47, RZ, R47, RZ, 0x33, !PT ;  /* 0x0000002fff2fa212 */ /* 0x000fe400078e33ff */
[----:B------:R-:W-:Y:S02]  /*41c0*/  @!P3 LOP3.LUT R33, RZ, R33, RZ, 0x33, !PT ;  /* 0x00000021ff21b212 */ /* 0x000fe400078e33ff */
[----:B------:R-:W-:Y:S02]  /*41d0*/  LOP3.LUT R28, R47, R28, RZ, 0xc0, !PT ;  /* 0x0000001c2f1c7212 */ /* 0x000fe400078ec0ff */
[----:B------:R-:W-:Y:S02]  /*41e0*/  LOP3.LUT P0, RZ, R31, 0x80, RZ, 0xc0, !PT ;  /* 0x000000801fff7812 */ /* 0x000fe4000780c0ff */
[----:B------:R-:W-:Y:S02]  /*41f0*/  VOTE.ANY R47, PT, P4 ;  /* 0x00000000002f7806 */ /* 0x000fe400020e0100 */
[----:B------:R-:W-:-:S02]  /*4200*/  LOP3.LUT R28, R33, R28, RZ, 0xc0, !PT ;  /* 0x0000001c211c7212 */ /* 0x000fc400078ec0ff */
[----:B------:R-:W-:Y:S02]  /*4210*/  VOTE.ANY R33, PT, P5 ;  /* 0x0000000000217806 */ /* 0x000fe400028e0100 */
[----:B------:R-:W-:Y:S02]  /*4220*/  @!P4 LOP3.LUT R47, RZ, R47, RZ, 0x33, !PT ;  /* 0x0000002fff2fc212 */ /* 0x000fe400078e33ff */
[----:B------:R-:W-:Y:S02]  /*4230*/  @!P5 LOP3.LUT R33, RZ, R33, RZ, 0x33, !PT ;  /* 0x00000021ff21d212 */ /* 0x000fe400078e33ff */
[----:B------:R-:W-:Y:S02]  /*4240*/  LOP3.LUT R28, R47, R28, RZ, 0xc0, !PT ;  /* 0x0000001c2f1c7212 */ /* 0x000fe400078ec0ff */
[----:B------:R-:W-:Y:S02]  /*4250*/  VOTE.ANY R47, PT, P6 ;  /* 0x00000000002f7806 */ /* 0x000fe400030e0100 */
[----:B------:R-:W-:-:S02]  /*4260*/  LOP3.LUT R28, R33, R28, RZ, 0xc0, !PT ;  /* 0x0000001c211c7212 */ /* 0x000fc400078ec0ff */
[----:B------:R-:W-:Y:S02]  /*4270*/  VOTE.ANY R33, PT, P0 ;  /* 0x0000000000217806 */ /* 0x000fe400000e0100 */
[----:B------:R-:W-:Y:S02]  /*4280*/  @!P6 LOP3.LUT R47, RZ, R47, RZ, 0x33, !PT ;  /* 0x0000002fff2fe212 */ /* 0x000fe400078e33ff */
        /* <DEDUP_REMOVED lines=13> */
[----:B------:R-:W-:-:S06]  /*4360*/  IMAD R30, R31, 0x4, R6 ;  /* 0x000000041f1e7824 */ /* 0x000fcc00078e0206 */
[----:B------:R0:W2:Y:S02]  /*4370*/  ATOMS.ADD R30, [R30], R47 ;  /* 0x0000002f1e1e738c */ /* 0x0000a40000000000 */
.L_x_478:
[----:B------:R-:W-:Y:S05]  /*4380*/  BSYNC.RECONVERGENT B0 ;  /* 0x0000000000007941 */ /* 0x000fea0003800200 */
.L_x_477:
[----:B------:R-:W-:Y:S01]  /*4390*/  R2P PR, R33, 0x7f ;  /* 0x0000007f21007804 */ /* 0x000fe20000000000 */
[----:B--2---:R2:W3:Y:S01]  /*43a0*/  SHFL.IDX PT, R50, R30, R50, 0x1f ;  /* 0x00001f321e327589 */ /* 0x0044e200000e0000 */
[----:B------:R-:W-:Y:S01]  /*43b0*/  BSSY.RECONVERGENT B0, `(.L_x_479) ;  /* 0x0000025000007945 */ /* 0x000fe20003800200 */
[----:B------:R-:W-:-:S10]  /*43c0*/  IMAD.MOV.U32 R48, RZ, RZ, RZ ;  /* 0x000000ffff307224 */ /* 0x000fd400078e00ff */
        /* <DEDUP_REMOVED lines=22> */
[----:B------:R-:W-:Y:S02]  /*4530*/  @!P0 LOP3.LUT R31, RZ, R31, RZ, 0x33, !PT ;  /* 0x0000001fff1f8212 */ /* 0x000fe400078e33ff */
[C---:B------:R-:W-:Y:S02]  /*4540*/  ISETP.NE.AND P0, PT, R16.reuse, 0x7fffffff, PT ;  /* 0x7fffffff1000780c */ /* 0x040fe40003f05270 */
[----:B------:R-:W-:Y:S02]  /*4550*/  LOP3.LUT R35, R31, R28, RZ, 0xc0, !PT ;  /* 0x0000001c1f237212 */ /* 0x000fe400078ec0ff */
[----:B------:R-:W-:Y:S02]  /*4560*/  SEL R28, R16, 0x80000000, P0 ;  /* 0x80000000101c7807 */ /* 0x000fe40000000000 */
[----:B------:R-:W4:Y:S02]  /*4570*/  FLO.U32 R31, R35 ;  /* 0x00000023001f7300 */ /* 0x000f2400000e0000 */
[----:B------:R-:W-:-:S02]  /*4580*/  SHF.R.U32.HI R40, RZ, UR4, R28 ;  /* 0x00000004ff287c19 */ /* 0x000fc4000801161c */
[----:B------:R-:W-:Y:S02]  /*4590*/  LOP3.LUT R28, R4, R35, RZ, 0xc0, !PT ;  /* 0x00000023041c7212 */ /* 0x000fe400078ec0ff */
[----:B------:R-:W-:-:S04]  /*45a0*/  LOP3.LUT R40, R40, R7, RZ, 0x30, !PT ;  /* 0x0000000728287212 */ /* 0x000fc800078e30ff */
[----:B------:R-:W0:Y:S01]  /*45b0*/  POPC R28, R28 ;  /* 0x0000001c001c7309 */ /* 0x000e220000000000 */
[----:B----4-:R-:W-:-:S13]  /*45c0*/  ISETP.NE.AND P0, PT, R26, R31, PT ;  /* 0x0000001f1a00720c */ /* 0x010fda0003f05270 */
[----:B0-23--:R-:W-:Y:S05]  /*45d0*/  @P0 BRA `(.L_x_480) ;  /* 0x0000000000080947 */ /* 0x00dfea0003800000 */
[----:B------:R-:W-:-:S05]  /*45e0*/  IMAD R33, R33, 0x4, R6 ;  /* 0x0000000421217824 */ /* 0x000fca00078e0206 */
[----:B------:R0:W2:Y:S02]  /*45f0*/  ATOMS.ADD R48, [R33], R28 ;  /* 0x0000001c2130738c */ /* 0x0000a40000000000 */
.L_x_480:
[----:B------:R-:W-:Y:S05]  /*4600*/  BSYNC.RECONVERGENT B0 ;  /* 0x0000000000007941 */ /* 0x000fea0003800200 */
.L_x_479:
[----:B------:R-:W-:Y:S01]  /*4610*/  R2P PR, R40, 0x7f ;  /* 0x0000007f28007804 */ /* 0x000fe20000000000 */
[----:B--2---:R2:W3:Y:S01]  /*4620*/  SHFL.IDX PT, R31, R48, R31, 0x1f ;  /* 0x00001f1f301f7589 */ /* 0x0044e200000e0000 */
[----:B------:R-:W-:Y:S11]  /*4630*/  BSSY.RECONVERGENT B0, `(.L_x_481) ;  /* 0x0000025000007945 */ /* 0x000ff60003800200 */
[----:B------:R-:W-:-:S02]  /*4640*/  VOTE.ANY R30, PT, P0 ;  /* 0x00000000001e7806 */ /* 0x000fc400000e0100 */
[----:B0-----:R-:W-:Y:S02]  /*4650*/  VOTE.ANY R33, PT, P1 ;  /* 0x0000000000217806 */ /* 0x001fe400008e0100 */
[----:B------:R-:W-:Y:S02]  /*4660*/  @!P0 LOP3.LUT R30, RZ, R30, RZ, 0x33, !PT ;  /* 0x0000001eff1e8212 */ /* 0x000fe400078e33ff */
[----:B------:R-:W-:Y:S02]  /*4670*/  @!P1 LOP3.LUT R33, RZ, R33, RZ, 0x33, !PT ;  /* 0x00000021ff219212 */ /* 0x000fe400078e33ff */
[----:B------:R-:W-:Y:S02]  /*4680*/  LOP3.LUT P0, RZ, R40, 0x80, RZ, 0xc0, !PT ;  /* 0x0000008028ff7812 */ /* 0x000fe4000780c0ff */
[----:B------:R-:W-:Y:S02]  /*4690*/  LOP3.LUT R30, R33, R30, RZ, 0xc0, !PT ;  /* 0x0000001e211e7212 */ /* 0x000fe400078ec0ff */
[----:B------:R-:W-:-:S04]  /*46a0*/  VOTE.ANY R33, PT, P2 ;  /* 0x0000000000217806 */ /* 0x000fc800010e0100 */
[----:B------:R-:W-:-:S04]  /*46b0*/  @!P2 LOP3.LUT R33, RZ, R33, RZ, 0x33, !PT ;  /* 0x00000021ff21a212 */ /* 0x000fc800078e33ff */
[----:B------:R-:W-:Y:S02]  /*46c0*/  LOP3.LUT R30, R33, R30, RZ, 0xc0, !PT ;  /* 0x0000001e211e7212 */ /* 0x000fe400078ec0ff */
[----:B------:R-:W-:Y:S02]  /*46d0*/  VOTE.ANY R33, PT, P3 ;  /* 0x0000000000217806 */ /* 0x000fe400018e0100 */
[----:B------:R-:W-:Y:S02]  /*46e0*/  VOTE.ANY R35, PT, P0 ;  /* 0x0000000000237806 */ /* 0x000fe400000e0100 */
[----:B------:R-:W-:Y:S02]  /*46f0*/  @!P3 LOP3.LUT R33, RZ, R33, RZ, 0x33, !PT ;  /* 0x00000021ff21b212 */ /* 0x000fe400078e33ff */
[----:B------:R-:W-:Y:S02]  /*4700*/  @!P0 LOP3.LUT R35, RZ, R35, RZ, 0x33, !PT ;  /* 0x00000023ff238212 */ /* 0x000fe400078e33ff */
[----:B------:R-:W-:-:S02]  /*4710*/  LOP3.LUT R30, R33, R30, RZ, 0xc0, !PT ;  /* 0x0000001e211e7212 */ /* 0x000fc400078ec0ff */
[----:B------:R-:W-:Y:S02]  /*4720*/  VOTE.ANY R33, PT, P4 ;  /* 0x0000000000217806 */ /* 0x000fe400020e0100 */
[----:B------:R-:W-:Y:S02]  /*4730*/  ISETP.NE.AND P0, PT, R15, 0x7fffffff, PT ;  /* 0x7fffffff0f00780c */ /* 0x000fe40003f05270 */
        /* <DEDUP_REMOVED lines=8> */
[----:B------:R-:W-:Y:S02]  /*47c0*/  LOP3.LUT R35, R35, R30, RZ, 0xc0, !PT ;  /* 0x0000001e23237212 */ /* 0x000fe400078ec0ff */
[----:B------:R-:W-:Y:S02]  /*47d0*/  SEL R30, R15, 0x80000000, P0 ;  /* 0x800000000f1e7807 */ /* 0x000fe40000000000 */
[----:B------:R0:W4:Y:S02]  /*47e0*/  FLO.U32 R33, R35 ;  /* 0x0000002300217300 */ /* 0x00012400000e0000 */
[----:B------:R-:W-:Y:S02]  /*47f0*/  SHF.R.U32.HI R46, RZ, UR4, R30 ;  /* 0x00000004ff2e7c19 */ /* 0x000fe4000801161e */
[----:B------:R-:W-:Y:S02]  /*4800*/  LOP3.LUT R30, R4, R35, RZ, 0xc0, !PT ;  /* 0x00000023041e7212 */ /* 0x000fe400078ec0ff */
[----:B------:R-:W-:Y:S01]  /*4810*/  LOP3.LUT R46, R46, R7, RZ, 0x30, !PT ;  /* 0x000000072e2e7212 */ /* 0x000fe200078e30ff */
[----:B0-----:R-:W-:-:S03]  /*4820*/  IMAD.MOV.U32 R35, RZ, RZ, RZ ;  /* 0x000000ffff237224 */ /* 0x001fc600078e00ff */
[----:B------:R-:W0:Y:S01]  /*4830*/  POPC R30, R30 ;  /* 0x0000001e001e7309 */ /* 0x000e220000000000 */
[----:B----4-:R-:W-:-:S13]  /*4840*/  ISETP.NE.AND P0, PT, R26, R33, PT ;  /* 0x000000211a00720c */ /* 0x010fda0003f05270 */
[----:B0-23--:R-:W-:Y:S05]  /*4850*/  @P0 BRA `(.L_x_482) ;  /* 0x0000000000080947 */ /* 0x00dfea0003800000 */
[----:B------:R-:W-:-:S06]  /*4860*/  IMAD R35, R40, 0x4, R6 ;  /* 0x0000000428237824 */ /* 0x000fcc00078e0206 */
[----:B------:R0:W2:Y:S02]  /*4870*/  ATOMS.ADD R35, [R35], R30 ;  /* 0x0000001e2323738c */ /* 0x0000a40000000000 */
.L_x_482:
[----:B------:R-:W-:Y:S05]  /*4880*/  BSYNC.RECONVERGENT B0 ;  /* 0x0000000000007941 */ /* 0x000fea0003800200 */
.L_x_481:
[----:B------:R-:W-:Y:S01]  /*4890*/  R2P PR, R46, 0x7f ;  /* 0x0000007f2e007804 */ /* 0x000fe20000000000 */
[----:B------:R-:W-:Y:S01]  /*48a0*/  IMAD.IADD R32, R32, 0x1, R53 ;  /* 0x0000000120207824 */ /* 0x000fe200078e0235 */
[----:B--2---:R2:W3:Y:S01]  /*48b0*/  SHFL.IDX PT, R33, R35, R33, 0x1f ;  /* 0x00001f2123217589 */ /* 0x0044e200000e0000 */
[----:B------:R-:W-:Y:S01]  /*48c0*/  IMAD.IADD R34, R34, 0x1, R37 ;  /* 0x0000000122227824 */ /* 0x000fe200078e0225 */
[----:B------:R-:W-:Y:S09]  /*48d0*/  BSSY.RECONVERGENT B0, `(.L_x_483) ;  /* 0x0000025000007945 */ /* 0x000ff20003800200 */
        /* <DEDUP_REMOVED lines=26> */
[----:B------:R4:W5:Y:S02]  /*4a80*/  FLO.U32 R40, R48 ;  /* 0x0000003000287300 */ /* 0x00096400000e0000 */
[----:B------:R-:W-:-:S04]  /*4a90*/  SHF.R.U32.HI R37, RZ, UR4, R37 ;  /* 0x00000004ff257c19 */ /* 0x000fc80008011625 */
[----:B------:R-:W-:Y:S01]  /*4aa0*/  LOP3.LUT R53, R37, R7, RZ, 0x30, !PT ;  /* 0x0000000725357212 */ /* 0x000fe200078e30ff */
[----:B------:R-:W-:Y:S01]  /*4ab0*/  IMAD.MOV.U32 R37, RZ, RZ, RZ ;  /* 0x000000ffff257224 */ /* 0x000fe200078e00ff */
[----:B----4-:R-:W-:-:S04]  /*4ac0*/  LOP3.LUT R48, R4, R48, RZ, 0xc0, !PT ;  /* 0x0000003004307212 */ /* 0x010fc800078ec0ff */
[----:B--2---:R2:W4:Y:S01]  /*4ad0*/  POPC R35, R48 ;  /* 0x0000003000237309 */ /* 0x0045220000000000 */
[----:B-----5:R-:W-:-:S13]  /*4ae0*/  ISETP.NE.AND P0, PT, R26, R40, PT ;  /* 0x000000281a00720c */ /* 0x020fda0003f05270 */
[----:B--234-:R-:W-:Y:S05]  /*4af0*/  @P0 BRA `(.L_x_484) ;  /* 0x0000000000080947 */ /* 0x01cfea0003800000 */
[----:B------:R-:W-:-:S05]  /*4b00*/  IMAD R46, R46, 0x4, R6 ;  /* 0x000000042e2e7824 */ /* 0x000fca00078e0206 */
[----:B------:R2:W3:Y:S02]  /*4b10*/  ATOMS.ADD R37, [R46], R35 ;  /* 0x000000232e25738c */ /* 0x0004e40000000000 */
.L_x_484:
[----:B------:R-:W-:Y:S05]  /*4b20*/  BSYNC.RECONVERGENT B0 ;  /* 0x0000000000007941 */ /* 0x000fea0003800200 */
.L_x_483:
[----:B------:R-:W-:Y:S01]  /*4b30*/  R2P PR, R53, 0x7f ;  /* 0x0000007f35007804 */ /* 0x000fe20000000000 */
[----:B------:R-:W-:Y:S01]  /*4b40*/  IMAD.IADD R36, R51, 0x1, R36 ;  /* 0x0000000133247824 */ /* 0x000fe200078e0224 */
[----:B---3--:R3:W4:Y:S01]  /*4b50*/  SHFL.IDX PT, R40, R37, R40, 0x1f ;  /* 0x00001f2825287589 */ /* 0x00872200000e0000 */
[----:B------:R-:W-:Y:S01]  /*4b60*/  IMAD.IADD R38, R38, 0x1, R41 ;  /* 0x0000000126267824 */ /* 0x000fe200078e0229 */
[----:B------:R-:W-:Y:S09]  /*4b70*/  BSSY.RECONVERGENT B0, `(.L_x_485) ;  /* 0x0000025000007945 */ /* 0x000ff20003800200 */
[----:B--2---:R-:W-:-:S02]  /*4b80*/  VOTE.ANY R46, PT, P0 ;  /* 0x00000000002e7806 */ /* 0x004fc400000e0100 */
        /* <DEDUP_REMOVED lines=22> */
[----:B------:R-:W-:Y:S02]  /*4cf0*/  ISETP.NE.AND P0, PT, R13, 0x7fffffff, PT ;  /* 0x7fffffff0d00780c */ /* 0x000fe40003f05270 */
[----:B------:R-:W-:Y:S02]  /*4d00*/  LOP3.LUT R48, R51, R46, RZ, 0xc0, !PT ;  /* 0x0000002e33307212 */ /* 0x000fe400078ec0ff */
[----:B------:R-:W-:Y:S02]  /*4d10*/  SEL R41, R13, 0x80000000, P0 ;  /* 0x800000000d297807 */ /* 0x000fe40000000000 */
[----:B------:R2:W5:Y:S02]  /*4d20*/  FLO.U32 R46, R48 ;  /* 0x00000030002e7300 */ /* 0x00056400000e0000 */
[----:B------:R-:W-:-:S04]  /*4d30*/  SHF.R.U32.HI R41, RZ, UR4, R41 ;  /* 0x00000004ff297c19 */ /* 0x000fc80008011629 */
[----:B------:R-:W-:Y:S01]  /*4d40*/  LOP3.LUT R51, R41, R7, RZ, 0x30, !PT ;  /* 0x0000000729337212 */ /* 0x000fe200078e30ff */
[----:B------:R-:W-:Y:S01]  /*4d50*/  IMAD.MOV.U32 R41, RZ, RZ, RZ ;  /* 0x000000ffff297224 */ /* 0x000fe200078e00ff */
[----:B--2---:R-:W-:-:S04]  /*4d60*/  LOP3.LUT R48, R4, R48, RZ, 0xc0, !PT ;  /* 0x0000003004307212 */ /* 0x004fc800078ec0ff */
[----:B---3--:R2:W3:Y:S01]  /*4d70*/  POPC R37, R48 ;  /* 0x0000003000257309 */ /* 0x0084e20000000000 */
[----:B-----5:R-:W-:-:S13]  /*4d80*/  ISETP.NE.AND P0, PT, R26, R46, PT ;  /* 0x0000002e1a00720c */ /* 0x020fda0003f05270 */
[----:B--234-:R-:W-:Y:S05]  /*4d90*/  @P0 BRA `(.L_x_486) ;  /* 0x0000000000080947 */ /* 0x01cfea0003800000 */
[----:B------:R-:W-:-:S05]  /*4da0*/  IMAD R48, R53, 0x4, R6 ;  /* 0x0000000435307824 */ /* 0x000fca00078e0206 */
[----:B------:R2:W3:Y:S02]  /*4db0*/  ATOMS.ADD R41, [R48], R37 ;  /* 0x000000253029738c */ /* 0x0004e40000000000 */
.L_x_486:
[----:B------:R-:W-:Y:S05]  /*4dc0*/  BSYNC.RECONVERGENT B0 ;  /* 0x0000000000007941 */ /* 0x000fea0003800200 */
.L_x_485:
        /* <DEDUP_REMOVED lines=31> */
[----:B------:R-:W2:Y:S02]  /*4fc0*/  FLO.U32 R39, R53 ;  /* 0x0000003500277300 */ /* 0x000ea400000e0000 */
[----:B------:R-:W-:-:S02]  /*4fd0*/  SHF.R.U32.HI R48, RZ, UR4, R43 ;  /* 0x00000004ff307c19 */ /* 0x000fc4000801162b */
[----:B------:R-:W-:Y:S02]  /*4fe0*/  LOP3.LUT R43, R4, R53, RZ, 0xc0, !PT ;  /* 0x00000035042b7212 */ /* 0x000fe400078ec0ff */
[----:B---3--:R-:W-:Y:S01]  /*4ff0*/  LOP3.LUT R41, R48, R7, RZ, 0x30, !PT ;  /* 0x0000000730297212 */ /* 0x008fe200078e30ff */
[----:B------:R-:W-:-:S03]  /*5000*/  IMAD.MOV.U32 R48, RZ, RZ, RZ ;  /* 0x000000ffff307224 */ /* 0x000fc600078e00ff */
[----:B------:R-:W3:Y:S01]  /*5010*/  POPC R43, R43 ;  /* 0x0000002b002b7309 */ /* 0x000ee20000000000 */
[----:B--2---:R-:W-:-:S13]  /*5020*/  ISETP.NE.AND P0, PT, R26, R39, PT ;  /* 0x000000271a00720c */ /* 0x004fda0003f05270 */
[----:B---34-:R-:W-:Y:S05]  /*5030*/  @P0 BRA `(.L_x_488) ;  /* 0x0000000000080947 */ /* 0x018fea0003800000 */
[----:B------:R-:W-:-:S06]  /*5040*/  IMAD R48, R51, 0x4, R6 ;  /* 0x0000000433307824 */ /* 0x000fcc00078e0206 */
[----:B------:R2:W3:Y:S02]  /*5050*/  ATOMS.ADD R48, [R48], R43 ;  /* 0x0000002b3030738c */ /* 0x0004e40000000000 */
.L_x_488:
[----:B------:R-:W-:Y:S05]  /*5060*/  BSYNC.RECONVERGENT B0 ;  /* 0x0000000000007941 */ /* 0x000fea0003800200 */
.L_x_487:
[----:B------:R-:W-:Y:S01]  /*5070*/  R2P PR, R41, 0x7f ;  /* 0x0000007f29007804 */ /* 0x000fe20000000000 */
[----:B------:R-:W-:Y:S01]  /*5080*/  IMAD.IADD R52, R49, 0x1, R52 ;  /* 0x0000000131347824 */ /* 0x000fe200078e0234 */
[----:B---3--:R3:W4:Y:S01]  /*5090*/  SHFL.IDX PT, R48, R48, R39, 0x1f ;  /* 0x00001f2730307589 */ /* 0x00872200000e0000 */
        /* <DEDUP_REMOVED lines=28> */
[----:B------:R5:W0:Y:S01]  /*5260*/  FLO.U32 R49, R51 ;  /* 0x0000003300317300 */ /* 0x000a2200000e0000 */
[----:B------:R-:W-:Y:S02]  /*5270*/  LOP3.LUT R53, R4, R51, RZ, 0xc0, !PT ;  /* 0x0000003304357212 */ /* 0x000fe400078ec0ff */
[----:B------:R-:W-:-:S05]  /*5280*/  SHF.R.U32.HI R47, RZ, UR4, R47 ;  /* 0x00000004ff2f7c19 */ /* 0x000fca000801162f */
[----:B------:R-:W1:Y:S01]  /*5290*/  POPC R53, R53 ;  /* 0x0000003500357309 */ /* 0x000e620000000000 */
[----:B-----5:R-:W-:Y:S01]  /*52a0*/  LOP3.LUT R51, R47, R7, RZ, 0x30, !PT ;  /* 0x000000072f337212 */ /* 0x020fe200078e30ff */
[----:B------:R-:W-:Y:S01]  /*52b0*/  IMAD.MOV.U32 R47, RZ, RZ, RZ ;  /* 0x000000ffff2f7224 */ /* 0x000fe200078e00ff */
[----:B0-----:R-:W-:-:S13]  /*52c0*/  ISETP.NE.AND P0, PT, R26, R49, PT ;  /* 0x000000311a00720c */ /* 0x001fda0003f05270 */
[----:B-1-34-:R-:W-:Y:S05]  /*52d0*/  @P0 BRA `(.L_x_490) ;  /* 0x0000000000080947 */ /* 0x01afea0003800000 */
[----:B------:R-:W-:-:S05]  /*52e0*/  IMAD R41, R41, 0x4, R6 ;  /* 0x0000000429297824 */ /* 0x000fca00078e0206 */
[----:B------:R0:W1:Y:S02]  /*52f0*/  ATOMS.ADD R47, [R41], R53 ;  /* 0x00000035292f738c */ /* 0x0000640000000000 */
.L_x_490:
[----:B------:R-:W-:Y:S05]  /*5300*/  BSYNC.RECONVERGENT B0 ;  /* 0x0000000000007941 */ /* 0x000fea0003800200 */
.L_x_489:
[----:B------:R-:W-:Y:S01]  /*5310*/  R2P PR, R51, 0x7f ;  /* 0x0000007f33007804 */ /* 0x000fe20000000000 */
[----:B------:R-:W-:Y:S01]  /*5320*/  IMAD.IADD R28, R28, 0x1, R31 ;  /* 0x000000011c1c7824 */ /* 0x000fe200078e021f */
[----:B-1----:R1:W3:Y:S01]  /*5330*/  SHFL.IDX PT, R47, R47, R49, 0x1f ;  /* 0x00001f312f2f7589 */ /* 0x0022e200000e0000 */
        /* <DEDUP_REMOVED lines=28> */
[----:B------:R4:W5:Y:S01]  /*5500*/  FLO.U32 R31, R39 ;  /* 0x00000027001f7300 */ /* 0x00096200000e0000 */
[----:B0-----:R-:W-:Y:S02]  /*5510*/  LOP3.LUT R41, R4, R39, RZ, 0xc0, !PT ;  /* 0x0000002704297212 */ /* 0x001fe400078ec0ff */
[----:B------:R-:W-:-:S05]  /*5520*/  SHF.R.U32.HI R33, RZ, UR4, R33 ;  /* 0x00000004ff217c19 */ /* 0x000fca0008011621 */
[----:B------:R-:W0:Y:S01]  /*5530*/  POPC R41, R41 ;  /* 0x0000002900297309 */ /* 0x000e220000000000 */
[----:B----4-:R-:W-:Y:S01]  /*5540*/  LOP3.LUT R39, R33, R7, RZ, 0x30, !PT ;  /* 0x0000000721277212 */ /* 0x010fe200078e30ff */
[----:B------:R-:W-:Y:S01]  /*5550*/  IMAD.MOV.U32 R33, RZ, RZ, RZ ;  /* 0x000000ffff217224 */ /* 0x000fe200078e00ff */
[----:B-----5:R-:W-:-:S13]  /*5560*/  ISETP.NE.AND P0, PT, R26, R31, PT ;  /* 0x0000001f1a00720c */ /* 0x020fda0003f05270 */
[----:B01-3--:R-:W-:Y:S05]  /*5570*/  @P0 BRA `(.L_x_492) ;  /* 0x0000000000080947 */ /* 0x00bfea0003800000 */
[----:B------:R-:W-:-:S06]  /*5580*/  IMAD R33, R51, 0x4, R6 ;  /* 0x0000000433217824 */ /* 0x000fcc00078e0206 */
[----:B------:R0:W1:Y:S02]  /*5590*/  ATOMS.ADD R33, [R33], R41 ;  /* 0x000000292121738c */ /* 0x0000640000000000 */
.L_x_492:
[----:B------:R-:W-:Y:S05]  /*55a0*/  BSYNC.RECONVERGENT B0 ;  /* 0x0000000000007941 */ /* 0x000fea0003800200 */
.L_x_491:
        /* <DEDUP_REMOVED lines=31> */
[----:B------:R4:W5:Y:S01]  /*57a0*/  FLO.U32 R35, R49 ;  /* 0x0000003100237300 */ /* 0x00096200000e0000 */
[----:B------:R-:W-:Y:S02]  /*57b0*/  LOP3.LUT R51, R4, R49, RZ, 0xc0, !PT ;  /* 0x0000003104337212 */ /* 0x000fe400078ec0ff */
        /* <DEDUP_REMOVED lines=8> */
.L_x_494:
[----:B------:R-:W-:Y:S05]  /*5840*/  BSYNC.RECONVERGENT B0 ;  /* 0x0000000000007941 */ /* 0x000fea0003800200 */
.L_x_493:
        /* <DEDUP_REMOVED lines=30> */
[----:B--2---:R-:W-:Y:S02]  /*5a30*/  SEL R43, R8, 0x80000000, P0 ;  /* 0x80000000082b7807 */ /* 0x004fe40000000000 */
[----:B------:R2:W4:Y:S02]  /*5a40*/  FLO.U32 R31, R39 ;  /* 0x00000027001f7300 */ /* 0x00052400000e0000 */
[----:B------:R-:W-:-:S02]  /*5a50*/  SHF.R.U32.HI R53, RZ, UR4, R43 ;  /* 0x00000004ff357c19 */ /* 0x000fc4000801162b */
[----:B------:R-:W-:Y:S02]  /*5a60*/  LOP3.LUT R43, R4, R39, RZ, 0xc0, !PT ;  /* 0x00000027042b7212 */ /* 0x000fe400078ec0ff */
[----:B------:R-:W-:Y:S01]  /*5a70*/  LOP3.LUT R53, R53, R7, RZ, 0x30, !PT ;  /* 0x0000000735357212 */ /* 0x000fe200078e30ff */
[----:B--2---:R-:W-:-:S03]  /*5a80*/  IMAD.MOV.U32 R39, RZ, RZ, RZ ;  /* 0x000000ffff277224 */ /* 0x004fc600078e00ff */
[----:B------:R-:W2:Y:S01]  /*5a90*/  POPC R43, R43 ;  /* 0x0000002b002b7309 */ /* 0x000ea20000000000 */
[----:B----4-:R-:W-:-:S13]  /*5aa0*/  ISETP.NE.AND P0, PT, R26, R31, PT ;  /* 0x0000001f1a00720c */ /* 0x010fda0003f05270 */
[----:B-123--:R-:W-:Y:S05]  /*5ab0*/  @P0 BRA `(.L_x_496) ;  /* 0x0000000000080947 */ /* 0x00efea0003800000 */
[----:B------:R-:W-:-:S06]  /*5ac0*/  IMAD R39, R49, 0x4, R6 ;  /* 0x0000000431277824 */ /* 0x000fcc00078e0206 */
[----:B------:R1:W2:Y:S02]  /*5ad0*/  ATOMS.ADD R39, [R39], R43 ;  /* 0x0000002b2727738c */ /* 0x0002a40000000000 */
.L_x_496:
[----:B------:R-:W-:Y:S05]  /*5ae0*/  BSYNC.RECONVERGENT B0 ;  /* 0x0000000000007941 */ /* 0x000fea0003800200 */
.L_x_495:
[----:B------:R-:W-:Y:S01]  /*5af0*/  R2P PR, R53, 0x7f ;  /* 0x0000007f35007804 */ /* 0x000fe20000000000 */
[----:B--2---:R2:W3:Y:S01]  /*5b00*/  SHFL.IDX PT, R31, R39, R31, 0x1f ;  /* 0x00001f1f271f7589 */ /* 0x0044e200000e0000 */
[----:B------:R-:W-:Y:S11]  /*5b10*/  BSSY.RECONVERGENT B0, `(.L_x_497) ;  /* 0x0000021000007945 */ /* 0x000ff60003800200 */
[----:B------:R-:W-:-:S02]  /*5b20*/  VOTE.ANY R35, PT, P0 ;  /* 0x0000000000237806 */ /* 0x000fc400000e0100 */
[----:B------:R-:W-:Y:S02]  /*5b30*/  VOTE.ANY R49, PT, P1 ;  /* 0x0000000000317806 */ /* 0x000fe400008e0100 */
[----:B------:R-:W-:Y:S02]  /*5b40*/  @!P0 LOP3.LUT R35, RZ, R35, RZ, 0x33, !PT ;  /* 0x00000023ff238212 */ /* 0x000fe400078e33ff */
[----:B------:R-:W-:Y:S02]  /*5b50*/  @!P1 LOP3.LUT R49, RZ, R49, RZ, 0x33, !PT ;  /* 0x00000031ff319212 */ /* 0x000fe400078e33ff */
[----:B--2---:R-:W-:Y:S02]  /*5b60*/  VOTE.ANY R39, PT, P5 ;  /* 0x0000000000277806 */ /* 0x004fe400028e0100 */
[----:B------:R-:W-:Y:S02]  /*5b70*/  LOP3.LUT R35, R49, R35, RZ, 0xc0, !PT ;  /* 0x0000002331237212 */ /* 0x000fe400078ec0ff */
[----:B------:R-:W-:-:S02]  /*5b80*/  VOTE.ANY R49, PT, P2 ;  /* 0x0000000000317806 */ /* 0x000fc400010e0100 */
        /* <DEDUP_REMOVED lines=9> */
[----:B------:R-:W-:Y:S01]  /*5c20*/  LOP3.LUT R35, R49, R35, RZ, 0xc0, !PT ;  /* 0x0000002331237212 */ /* 0x000fe200078ec0ff */
[----:B------:R-:W-:-:S03]  /*5c30*/  IMAD.MOV.U32 R49, RZ, RZ, RZ ;  /* 0x000000ffff317224 */ /* 0x000fc600078e00ff */
        /* <DEDUP_REMOVED lines=9> */
[----:B------:R-:W4:Y:S01]  /*5cd0*/  POPC R4, R4 ;  /* 0x0000000400047309 */ /* 0x000f220000000000 */
[----:B--2---:R-:W-:-:S13]  /*5ce0*/  ISETP.NE.AND P0, PT, R26, R35, PT ;  /* 0x000000231a00720c */ /* 0x004fda0003f05270 */
[----:B---34-:R-:W-:Y:S05]  /*5cf0*/  @P0 BRA `(.L_x_498) ;  /* 0x0000000000080947 */ /* 0x018fea0003800000 */
[----:B------:R-:W-:-:S06]  /*5d00*/  IMAD R49, R53, 0x4, R6 ;  /* 0x0000000435317824 */ /* 0x000fcc00078e0206 */
[----:B------:R2:W3:Y:S02]  /*5d10*/  ATOMS.ADD R49, [R49], R4 ;  /* 0x000000043131738c */ /* 0x0004e40000000000 */
.L_x_498:
[----:B------:R-:W-:Y:S05]  /*5d20*/  BSYNC.RECONVERGENT B0 ;  /* 0x0000000000007941 */ /* 0x000fea0003800200 */
.L_x_497:
[----:B------:R-:W-:Y:S01]  /*5d30*/  BAR.SYNC.DEFER_BLOCKING 0x0 ;  /* 0x0000000000007b1d */ /* 0x000fe20000010000 */
[----:B------:R-:W-:Y:S01]  /*5d40*/  IMAD.IADD R6, R41, 0x1, R33 ;  /* 0x0000000129067824 */ /* 0x000fe200078e0221 */
[----:B------:R-:W-:Y:S01]  /*5d50*/  ISETP.NE.AND P0, PT, R45, RZ, PT ;  /* 0x000000ff2d00720c */ /* 0x000fe20003f05270 */
[----:B------:R-:W-:Y:S02]  /*5d60*/  IMAD R33, R32, 0x4, R29 ;  /* 0x0000000420217824 */ /* 0x000fe400078e021d */
[----:B------:R-:W-:Y:S01]  /*5d70*/  IMAD.IADD R32, R43, 0x1, R31 ;  /* 0x000000012b207824 */ /* 0x000fe200078e021f */
[----:B------:R-:W-:Y:S01]  /*5d80*/  BSSY B1, `(.L_x_499) ;  /* 0x0000058000017945 */ /* 0x000fe20003800000 */
[--C-:B------:R-:W-:Y:S01]  /*5d90*/  IMAD R31, R34, 0x4, R29.reuse ;  /* 0x00000004221f7824 */ /* 0x100fe200078e021d */
[----:B---3--:R3:W2:Y:S01]  /*5da0*/  SHFL.IDX PT, R49, R49, R35, 0x1f ;  /* 0x00001f2331317589 */ /* 0x0086a200000e0000 */
[----:B------:R-:W-:Y:S02]  /*5db0*/  IMAD R36, R36, 0x4, R29 ;  /* 0x0000000424247824 */ /* 0x000fe400078e021d */
[----:B------:R-:W-:-:S02]  /*5dc0*/  IMAD.IADD R26, R51, 0x1, R37 ;  /* 0x00000001331a7824 */ /* 0x000fc400078e0225 */
[--C-:B------:R-:W-:Y:S02]  /*5dd0*/  IMAD R42, R42, 0x4, R29.reuse ;  /* 0x000000042a2a7824 */ /* 0x100fe400078e021d */
[--C-:B------:R-:W-:Y:S02]  /*5de0*/  IMAD R37, R44, 0x4, R29.reuse ;  /* 0x000000042c257824 */ /* 0x100fe400078e021d */
[--C-:B------:R-:W-:Y:S02]  /*5df0*/  IMAD R52, R52, 0x4, R29.reuse ;  /* 0x0000000434347824 */ /* 0x100fe400078e021d */
[--C-:B---3--:R-:W-:Y:S02]  /*5e00*/  IMAD R35, R38, 0x4, R29.reuse ;  /* 0x0000000426237824 */ /* 0x108fe400078e021d */
[--C-:B------:R-:W-:Y:S02]  /*5e10*/  IMAD R39, R50, 0x4, R29.reuse ;  /* 0x0000000432277824 */ /* 0x100fe400078e021d */
[--C-:B------:R-:W-:Y:S01]  /*5e20*/  IMAD R28, R28, 0x4, R29.reuse ;  /* 0x000000041c1c7824 */ /* 0x100fe200078e021d */
[----:B------:R3:W-:Y:S01]  /*5e30*/  STS [R33+-0x4], R25 ;  /* 0xfffffc1921007388 */ /* 0x0007e20000000800 */
[----:B------:R-:W-:-:S02]  /*5e40*/  IMAD R40, R40, 0x4, R29 ;  /* 0x0000000428287824 */ /* 0x000fc400078e021d */
[--C-:B------:R-:W-:Y:S01]  /*5e50*/  IMAD R48, R48, 0x4, R29.reuse ;  /* 0x0000000430307824 */ /* 0x100fe200078e021d */
[----:B------:R-:W-:Y:S01]  /*5e60*/  STS [R31+-0x4], R24 ;  /* 0xfffffc181f007388 */ /* 0x000fe20000000800 */
[--C-:B------:R-:W-:Y:S02]  /*5e70*/  IMAD R47, R47, 0x4, R29.reuse ;  /* 0x000000042f2f7824 */ /* 0x100fe400078e021d */
[----:B------:R-:W-:Y:S01]  /*5e80*/  IMAD R6, R6, 0x4, R29 ;  /* 0x0000000406067824 */ /* 0x000fe200078e021d */
[----:B------:R4:W-:Y:S01]  /*5e90*/  STS [R36+-0x4], R23 ;  /* 0xfffffc1724007388 */ /* 0x0009e20000000800 */
[----:B--2---:R-:W-:Y:S02]  /*5ea0*/  IMAD.IADD R4, R4, 0x1, R49 ;  /* 0x0000000104047824 */ /* 0x004fe400078e0231 */
[--C-:B---3--:R-:W-:Y:S01]  /*5eb0*/  IMAD R25, R46, 0x4, R29.reuse ;  /* 0x000000042e197824 */ /* 0x108fe200078e021d */
[----:B------:R-:W-:Y:S01]  /*5ec0*/  STS [R35+-0x4], R22 ;  /* 0xfffffc1623007388 */ /* 0x000fe20000000800 */
[----:B------:R-:W-:-:S03]  /*5ed0*/  IMAD R32, R32, 0x4, R29 ;  /* 0x0000000420207824 */ /* 0x000fc600078e021d */
[----:B------:R2:W-:Y:S01]  /*5ee0*/  STS [R42+-0x4], R21 ;  /* 0xfffffc152a007388 */ /* 0x0005e20000000800 */
[----:B----4-:R-:W-:-:S03]  /*5ef0*/  IMAD R23, R30, 0x4, R29 ;  /* 0x000000041e177824 */ /* 0x010fc600078e021d */
[----:B------:R-:W-:Y:S04]  /*5f00*/  STS [R37+-0x4], R20 ;  /* 0xfffffc1425007388 */ /* 0x000fe80000000800 */
[----:B------:R3:W-:Y:S01]  /*5f10*/  STS [R52+-0x4], R19 ;  /* 0xfffffc1334007388 */ /* 0x0007e20000000800 */
[----:B--2---:R-:W-:-:S03]  /*5f20*/  IMAD R21, R4, 0x4, R29 ;  /* 0x0000000404157824 */ /* 0x004fc600078e021d */
[----:B------:R-:W-:Y:S04]  /*5f30*/  STS [R39+-0x4], R18 ;  /* 0xfffffc1227007388 */ /* 0x000fe80000000800 */
[----:B------:R2:W-:Y:S01]  /*5f40*/  STS [R28+-0x4], R17 ;  /* 0xfffffc111c007388 */ /* 0x0005e20000000800 */
[----:B---3--:R-:W-:-:S03]  /*5f50*/  IMAD R19, R26, 0x4, R29 ;  /* 0x000000041a137824 */ /* 0x008fc600078e021d */
[----:B------:R3:W-:Y:S04]  /*5f60*/  STS [R23+-0x4], R16 ;  /* 0xfffffc1017007388 */ /* 0x0007e80000000800 */
[----:B------:R3:W-:Y:S01]  /*5f70*/  STS [R40+-0x4], R15 ;  /* 0xfffffc0f28007388 */ /* 0x0007e20000000800 */
[----:B--2---:R-:W-:-:S03]  /*5f80*/  IMAD R17, R3, 0x8, R29 ;  /* 0x0000000803117824 */ /* 0x004fc600078e021d */
[----:B------:R3:W-:Y:S04]  /*5f90*/  STS [R25+-0x4], R14 ;  /* 0xfffffc0e19007388 */ /* 0x0007e80000000800 */
[----:B------:R3:W-:Y:S04]  /*5fa0*/  STS [R48+-0x4], R13 ;  /* 0xfffffc0d30007388 */ /* 0x0007e80000000800 */
[----:B------:R3:W-:Y:S04]  /*5fb0*/  STS [R47+-0x4], R12 ;  /* 0xfffffc0c2f007388 */ /* 0x0007e80000000800 */
[----:B------:R3:W-:Y:S04]  /*5fc0*/  STS [R6+-0x4], R11 ;  /* 0xfffffc0b06007388 */ /* 0x0007e80000000800 */
[----:B------:R3:W-:Y:S04]  /*5fd0*/  STS [R19+-0x4], R10 ;  /* 0xfffffc0a13007388 */ /* 0x0007e80000000800 */
[----:B------:R3:W-:Y:S04]  /*5fe0*/  STS [R32+-0x4], R9 ;  /* 0xfffffc0920007388 */ /* 0x0007e80000000800 */
[----:B------:R3:W-:Y:S01]  /*5ff0*/  STS [R21+-0x4], R8 ;  /* 0xfffffc0815007388 */ /* 0x0007e20000000800 */
[----:B------:R-:W-:Y:S05]  /*6000*/  @P0 BRA `(.L_x_500) ;  /* 0x0000000000bc0947 */ /* 0x000fea0003800000 */
[----:B------:R-:W3:Y:S02]  /*6010*/  LDCU.64 UR4, c[0x0][0x398] ;  /* 0x00007300ff0477ac */ /* 0x000ee40008000a00 */
[----:B---3--:R-:W-:-:S04]  /*6020*/  LEA R10, P0, R3, UR4, 0x3 ;  /* 0x00000004030a7c11 */ /* 0x008fc8000f8018ff */
[----:B------:R-:W-:-:S05]  /*6030*/  LEA.HI.X R11, R3, UR5, RZ, 0x3, P0 ;  /* 0x00000005030b7c11 */ /* 0x000fca00080f1cff */
        /* <DEDUP_REMOVED lines=12> */
.L_x_506:
[----:B--2---:R-:W2:Y:S01]  /*6100*/  LDC.64 R8, c[0x0][0x380] ;  /* 0x0000e000ff087b82 */ /* 0x004ea20000000a00 */
[----:B------:R-:W-:Y:S01]  /*6110*/  VIADD R15, R6, 0xffffffff ;  /* 0xffffffff060f7836 */ /* 0x000fe20000000000 */
[----:B------:R-:W-:Y:S03]  /*6120*/  BSSY B2, `(.L_x_503) ;  /* 0x0000008000027945 */ /* 0x000fe60003800000 */
[----:B------:R-:W-:-:S04]  /*6130*/  IMAD R11, R15, 0x100, R3 ;  /* 0x000001000f0b7824 */ /* 0x000fc800078e0203 */
[----:B--2---:R-:W-:-:S07]  /*6140*/  IMAD.WIDE R8, R11, 0x4, R8 ;  /* 0x000000040b087825 */ /* 0x004fce00078e0208 */
.L_x_504:
[----:B------:R-:W-:Y:S05]  /*6150*/  YIELD ;  /* 0x0000000000007946 */ /* 0x000fea0003800000 */
[----:B------:R2:W-:Y:S06]  /*6160*/  MEMBAR.SC.CTA ;  /* 0x0000000000007992 */ /* 0x0005ec0000000000 */
[----:B--2---:R-:W2:Y:S02]  /*6170*/  LDG.E.STRONG.SYS R10, desc[UR6][R8.64] ;  /* 0x00000006080a7981 */ /* 0x004ea4000c1f5900 */
[----:B--2---:R-:W-:-:S13]  /*6180*/  ISETP.NE.AND P0, PT, R10, RZ, PT ;  /* 0x000000ff0a00720c */ /* 0x004fda0003f05270 */
[----:B------:R-:W-:Y:S05]  /*6190*/  @!P0 BRA `(.L_x_504) ;  /* 0xfffffffc00ec8947 */ /* 0x000fea000383ffff */
[----:B------:R-:W-:Y:S05]  /*61a0*/  BSYNC B2 ;  /* 0x0000000000027941 */ /* 0x000fea0003800000 */
.L_x_503:
[----:B------:R-:W-:Y:S01]  /*61b0*/  BSSY.RECONVERGENT B2, `(.L_x_505) ;  /* 0x0000006000027945 */ /* 0x000fe20003800200 */
[C---:B------:R-:W-:Y:S02]  /*61c0*/  ISETP.GT.AND P0, PT, R10.reuse, -0x1, PT ;  /* 0xffffffff0a00780c */ /* 0x040fe40003f04270 */
[----:B------:R-:W-:Y:S01]  /*61d0*/  LOP3.LUT R10, R10, 0x3fffffff, RZ, 0xc0, !PT ;  /* 0x3fffffff0a0a7812 */ /* 0x000fe200078ec0ff */
[----:B------:R-:W-:Y:S05]  /*61e0*/  WARPSYNC.EXCLUSIVE R4 ;  /* 0x0000000004007348 */ /* 0x000fea0003a00000 */
[----:B------:R-:W-:-:S05]  /*61f0*/  IMAD.IADD R13, R10, 0x1, R13 ;  /* 0x000000010a0d7824 */ /* 0x000fca00078e020d */
[----:B------:R-:W-:-:S07]  /*6200*/  VOTE.ANY R4, PT, P0 ;  /* 0x0000000000047806 */ /* 0x000fce00000e0100 */
[----:B------:R-:W-:Y:S05]  /*6210*/  BSYNC.RECONVERGENT B2 ;  /* 0x0000000000027941 */ /* 0x000fea0003800200 */
.L_x_505:
[----:B------:R-:W-:Y:S01]  /*6220*/  ISETP.GT.U32.AND P1, PT, R6, 0x1, PT ;  /* 0x000000010600780c */ /* 0x000fe20003f24070 */
[----:B------:R-:W-:-:S12]  /*6230*/  IMAD.MOV.U32 R6, RZ, RZ, R15 ;  /* 0x000000ffff067224 */ /* 0x000fd800078e000f */
[----:B------:R-:W-:Y:S05]  /*6240*/  @P0 BRA P1, `(.L_x_506) ;  /* 0xfffffffc00ac0947 */ /* 0x000fea000083ffff */
[----:B------:R-:W-:Y:S05]  /*6250*/  BSYNC B0 ;  /* 0x0000000000007941 */ /* 0x000fea0003800000 */
.L_x_502:
[----:B------:R3:W4:Y:S02]  /*6260*/  LDS.64 R8, [R17+0x6c00] ;  /* 0x006c000011087984 */ /* 0x0007240000000a00 */
.L_x_501:
[----:B------:R-:W5:Y:S01]  /*6270*/  LDC.64 R10, c[0x0][0x380] ;  /* 0x0000e000ff0a7b82 */ /* 0x000f620000000a00 */
[C---:B------:R-:W-:Y:S01]  /*6280*/  IMAD.IADD R15, R13.reuse, 0x1, -R0 ;  /* 0x000000010d0f7824 */ /* 0x040fe200078e0a00 */
[----:B------:R-:W-:Y:S01]  /*6290*/  LOP3.LUT R13, R13, 0x80000000, RZ, 0xfc, !PT ;  /* 0x800000000d0d7812 */ /* 0x000fe200078efcff */
[----:B------:R-:W-:-:S03]  /*62a0*/  IMAD R19, R27, 0x100, R3 ;  /* 0x000001001b137824 */ /* 0x000fc600078e0203 */
[----:B--2-4-:R-:W-:-:S04]  /*62b0*/  IADD3 R8, P0, PT, R15, R8, RZ ;  /* 0x000000080f087210 */ /* 0x014fc80007f1e0ff */
[----:B------:R-:W-:-:S05]  /*62c0*/  LEA.HI.X.SX32 R9, R15, R9, 0x1, P0 ;  /* 0x000000090f097211 */ /* 0x000fca00000f0eff */
[----:B------:R2:W-:Y:S01]  /*62d0*/  STS.64 [R17+0x6c00], R8 ;  /* 0x006c000811007388 */ /* 0x0005e20000000a00 */
[----:B-----5:R-:W-:-:S05]  /*62e0*/  IMAD.WIDE R10, R19, 0x4, R10 ;  /* 0x00000004130a7825 */ /* 0x020fca00078e020a */
[----:B------:R2:W-:Y:S02]  /*62f0*/  STG.E.STRONG.SYS desc[UR6][R10.64], R13 ;  /* 0x0000000d0a007986 */ /* 0x0005e4000c115906 */
.L_x_500:
[----:B------:R-:W-:Y:S05]  /*6300*/  BSYNC B1 ;  /* 0x0000000000017941 */ /* 0x000fea0003800000 */
.L_x_499:
[----:B--23--:R-:W2:Y:S01]  /*6310*/  LDC.64 R10, c[0x0][0x390] ;  /* 0x0000e400ff0a7b82 */ /* 0x00cea20000000a00 */
[----:B------:R-:W-:-:S04]  /*6320*/  IMAD R4, R27, 0x1b00, RZ ;  /* 0x00001b001b047824 */ /* 0x000fc800078e02ff */
[----:B------:R-:W-:-:S03]  /*6330*/  VIADD R4, R4, 0x1b00 ;  /* 0x00001b0004047836 */ /* 0x000fc60000000000 */
[----:B------:R-:W3:Y:S01]  /*6340*/  LDC R13, c[0x0][0x3c0] ;  /* 0x0000f000ff0d7b82 */ /* 0x000ee20000000800 */
[----:B--2---:R-:W-:Y:S02]  /*6350*/  ISETP.EQ.U32.AND P1, PT, R10, RZ, PT ;  /* 0x000000ff0a00720c */ /* 0x004fe40003f22070 */
[CC--:B---3--:R-:W-:Y:S02]  /*6360*/  ISETP.GE.AND P0, PT, R4.reuse, R13.reuse, PT ;  /* 0x0000000d0400720c */ /* 0x0c8fe40003f06270 */
[----:B------:R-:W-:Y:S01]  /*6370*/  ISETP.GT.AND P3, PT, R4, R13, PT ;  /* 0x0000000d0400720c */ /* 0x000fe20003f64270 */
[----:B------:R-:W-:Y:S01]  /*6380*/  IMAD R4, R3, 0x4, R29 ;  /* 0x0000000403047824 */ /* 0x000fe200078e021d */
[----:B------:R-:W-:-:S04]  /*6390*/  ISETP.EQ.OR.EX P0, PT, R11, RZ, !P0, P1 ;  /* 0x000000ff0b00720c */ /* 0x000fc80004702710 */
[----:B------:R-:W-:-:S13]  /*63a0*/  ISETP.GT.U32.OR P0, PT, R3, 0xff, P0 ;  /* 0x000000ff0300780c */ /* 0x000fda0000704470 */
[----:B------:R-:W-:Y:S05]  /*63b0*/  @P0 BRA `(.L_x_507) ;  /* 0x0000000000200947 */ /* 0x000fea0003800000 */
[----:B------:R-:W2:Y:S01]  /*63c0*/  LDS.64 R8, [R17+0x6c00] ;  /* 0x006c000011087984 */ /* 0x000ea20000000a00 */
[C---:B------:R-:W-:Y:S02]  /*63d0*/  LEA R10, P2, R3.reuse, R10, 0x3 ;  /* 0x0000000a030a7211 */ /* 0x040fe400078418ff */
[--C-:B------:R-:W-:Y:S02]  /*63e0*/  SHF.R.S32.HI R15, RZ, 0x1f, R0.reuse ;  /* 0x0000001fff0f7819 */ /* 0x100fe40000011400 */
[----:B------:R-:W-:Y:S02]  /*63f0*/  LEA.HI.X R11, R3, R11, RZ, 0x3, P2 ;  /* 0x0000000b030b7211 */ /* 0x000fe400010f1cff */
[----:B--2---:R-:W-:Y:S02]  /*6400*/  IADD3 R8, P0, P1, R8, R5, R0 ;  /* 0x0000000508087210 */ /* 0x004fe4000791e000 */
[----:B------:R-:W-:-:S04]  /*6410*/  SHF.R.S32.HI R5, RZ, 0x1f, R5 ;  /* 0x0000001fff057819 */ /* 0x000fc80000011405 */
[----:B------:R-:W-:-:S05]  /*6420*/  IADD3.X R9, PT, PT, R9, R5, R15, P0, P1 ;  /* 0x0000000509097210 */ /* 0x000fca00007e240f */
[----:B------:R2:W-:Y:S02]  /*6430*/  STG.E.64 desc[UR6][R10.64], R8 ;  /* 0x000000080a007986 */ /* 0x0005e4000c101b06 */
.L_x_507:
[----:B------:R-:W-:Y:S05]  /*6440*/  WARPSYNC.ALL ;  /* 0x0000000000007948 */ /* 0x000fea0003800000 */
[----:B------:R-:W-:Y:S06]  /*6450*/  BAR.SYNC.DEFER_BLOCKING 0x0 ;  /* 0x0000000000007b1d */ /* 0x000fec0000010000 */
[----:B------:R-:W-:Y:S05]  /*6460*/  @P3 BRA `(.L_x_508) ;  /* 0x0000001000903947 */ /* 0x000fea0003800000 */
[----:B------:R-:W3:Y:S01]  /*6470*/  LDS R2, [R4] ;  /* 0x0000000004027984 */ /* 0x000ee20000000800 */
[----:B------:R-:W4:Y:S01]  /*6480*/  LDCU UR4, c[0x0][0x3c4] ;  /* 0x00007880ff0477ac */ /* 0x000f220008000800 */
[----:B------:R-:W5:Y:S01]  /*6490*/  LDCU.64 UR8, c[0x0][0x3a0] ;  /* 0x00007400ff0877ac */ /* 0x000f620008000a00 */
[----:B---3--:R-:W-:-:S04]  /*64a0*/  ISETP.NE.AND P0, PT, R2, 0x7fffffff, PT ;  /* 0x7fffffff0200780c */ /* 0x008fc80003f05270 */
[C---:B------:R-:W-:Y:S02]  /*64b0*/  SEL R0, R2.reuse, 0x80000000, P0 ;  /* 0x8000000002007807 */ /* 0x040fe40000000000 */
[----:B------:R-:W-:Y:S02]  /*64c0*/  ISETP.GT.AND P0, PT, R2, -0x1, PT ;  /* 0xffffffff0200780c */ /* 0x000fe40003f04270 */
[----:B----4-:R-:W-:-:S04]  /*64d0*/  SHF.R.U32.HI R0, RZ, UR4, R0 ;  /* 0x00000004ff007c19 */ /* 0x010fc80008011600 */
[----:B------:R-:W-:-:S05]  /*64e0*/  LOP3.LUT R0, R0, R7, RZ, 0x30, !PT ;  /* 0x0000000700007212 */ /* 0x000fca00078e30ff */
[----:B--2---:R-:W-:Y:S02]  /*64f0*/  IMAD R8, R0, 0x8, R29 ;  /* 0x0000000800087824 */ /* 0x004fe400078e021d */
[----:B------:R-:W-:-:S04]  /*6500*/  IMAD.MOV.U32 R0, RZ, RZ, -0x1 ;  /* 0xffffffffff007424 */ /* 0x000fc800078e00ff */
[----:B------:R-:W2:Y:S01]  /*6510*/  LDS.64 R8, [R8+0x6c00] ;  /* 0x006c000008087984 */ /* 0x000ea20000000a00 */
[----:B------:R-:W-:-:S04]  /*6520*/  SEL R5, R0, 0x80000000, P0 ;  /* 0x8000000000057807 */ /* 0x000fc80000000000 */
[----:B------:R-:W-:Y:S02]  /*6530*/  LOP3.LUT R5, R5, R2, RZ, 0x3c, !PT ;  /* 0x0000000205057212 */ /* 0x000fe400078e3cff */
[----:B--2---:R-:W-:-:S05]  /*6540*/  IADD3 R6, P1, PT, R8, R3, RZ ;  /* 0x0000000308067210 */ /* 0x004fca0007f3e0ff */
[----:B------:R-:W-:Y:S01]  /*6550*/  IMAD.X R9, RZ, RZ, R9, P1 ;  /* 0x000000ffff097224 */ /* 0x000fe200008e0609 */
[----:B-----5:R-:W-:-:S04]  /*6560*/  LEA R10, P1, R6, UR8, 0x2 ;  /* 0x00000008060a7c11 */ /* 0x020fc8000f8210ff */
[----:B------:R-:W-:-:S05]  /*6570*/  LEA.HI.X R11, R6, UR9, R9, 0x2, P1 ;  /* 0x00000009060b7c11 */ /* 0x000fca00088f1409 */
[----:B------:R-:W-:Y:S01]  /*6580*/  STG.E desc[UR6][R10.64], R5 ;  /* 0x000000050a007986 */ /* 0x000fe2000c101906 */
[----:B------:R-:W-:-:S03]  /*6590*/  NOP ;  /* 0x0000000000007918 */ /* 0x000fc60000000000 */
[----:B------:R-:W2:Y:S02]  /*65a0*/  LDS R2, [R4+0x600] ;  /* 0x0006000004027984 */ /* 0x000ea40000000800 */
[----:B--2---:R-:W-:-:S04]  /*65b0*/  ISETP.NE.AND P0, PT, R2, 0x7fffffff, PT ;  /* 0x7fffffff0200780c */ /* 0x004fc80003f05270 */
[C---:B------:R-:W-:Y:S02]  /*65c0*/  SEL R6, R2.reuse, 0x80000000, P0 ;  /* 0x8000000002067807 */ /* 0x040fe40000000000 */
[----:B------:R-:W-:Y:S02]  /*65d0*/  ISETP.GT.AND P0, PT, R2, -0x1, PT ;  /* 0xffffffff0200780c */ /* 0x000fe40003f04270 */
[----:B------:R-:W-:Y:S02]  /*65e0*/  SHF.R.U32.HI R6, RZ, UR4, R6 ;  /* 0x00000004ff067c19 */ /* 0x000fe40008011606 */
[----:B------:R-:W-:Y:S02]  /*65f0*/  SEL R5, R0, 0x80000000, P0 ;  /* 0x8000000000057807 */ /* 0x000fe40000000000 */
[----:B------:R-:W-:Y:S02]  /*6600*/  LOP3.LUT R6, R6, R7, RZ, 0x30, !PT ;  /* 0x0000000706067212 */ /* 0x000fe400078e30ff */
[----:B------:R-:W-:-:S03]  /*6610*/  LOP3.LUT R5, R5, R2, RZ, 0x3c, !PT ;  /* 0x0000000205057212 */ /* 0x000fc600078e3cff */
[----:B------:R-:W-:-:S05]  /*6620*/  IMAD R6, R6, 0x8, R29 ;  /* 0x0000000806067824 */ /* 0x000fca00078e021d */
[----:B------:R-:W2:Y:S02]  /*6630*/  LDS.64 R8, [R6+0x6c00] ;  /* 0x006c000006087984 */ /* 0x000ea40000000a00 */
[----:B--2---:R-:W-:-:S05]  /*6640*/  IADD3 R8, P1, PT, R8, R3, RZ ;  /* 0x0000000308087210 */ /* 0x004fca0007f3e0ff */
[----:B------:R-:W-:Y:S01]  /*6650*/  IMAD.X R9, RZ, RZ, R9, P1 ;  /* 0x000000ffff097224 */ /* 0x000fe200008e0609 */
[----:B------:R-:W-:-:S04]  /*6660*/  LEA R10, P1, R8, UR8, 0x2 ;  /* 0x00000008080a7c11 */ /* 0x000fc8000f8210ff */
        /* <DEDUP_REMOVED lines=251> */
[----:B------:R-:W-:-:S06]  /*7620*/  IMAD R6, R2, 0x8, R29 ;  /* 0x0000000802067824 */ /* 0x000fcc00078e021d */
[----:B------:R-:W2:Y:S02]  /*7630*/  LDS.64 R6, [R6+0x6c00] ;  /* 0x006c000006067984 */ /* 0x000ea40000000a00 */
[----:B--2---:R-:W-:-:S05]  /*7640*/  IADD3 R3, P1, PT, R6, R3, RZ ;  /* 0x0000000306037210 */ /* 0x004fca0007f3e0ff */
[----:B------:R-:W-:Y:S01]  /*7650*/  IMAD.X R8, RZ, RZ, R7, P1 ;  /* 0x000000ffff087224 */ /* 0x000fe200008e0607 */
[----:B------:R-:W-:-:S04]  /*7660*/  LEA R2, P1, R3, UR8, 0x2 ;  /* 0x0000000803027c11 */ /* 0x000fc8000f8210ff */
[----:B------:R-:W-:-:S05]  /*7670*/  LEA.HI.X R3, R3, UR9, R8, 0x2, P1 ;  /* 0x0000000903037c11 */ /* 0x000fca00088f1408 */
[----:B------:R-:W-:Y:S01]  /*7680*/  STG.E desc[UR6][R2.64+0x6600], R5 ;  /* 0x0066000502007986 */ /* 0x000fe2000c101906 */
[----:B------:R-:W-:Y:S01]  /*7690*/  NOP ;  /* 0x0000000000007918 */ /* 0x000fe20000000000 */
[----:B------:R-:W-:Y:S05]  /*76a0*/  EXIT ;  /* 0x000000000000794d */ /* 0x000fea0003800000 */
.L_x_508:
[----:B------:R-:W-:Y:S01]  /*76b0*/  IMAD R27, R27, -0x1b00, R13 ;  /* 0xffffe5001b1b7824 */ /* 0x000fe200078e020d */
[----:B------:R-:W-:Y:S01]  /*76c0*/  BSSY.RECONVERGENT B0, `(.L_x_509) ;  /* 0x0000020000007945 */ /* 0x000fe20003800200 */
[C---:B------:R-:W-:Y:S02]  /*76d0*/  VIADD R0, R3.reuse, 0x180 ;  /* 0x0000018003007836 */ /* 0x040fe40000000000 */
[C---:B------:R-:W-:Y:S01]  /*76e0*/  VIADD R6, R3.reuse, 0x300 ;  /* 0x0000030003067836 */ /* 0x040fe20000000000 */
[CC--:B------:R-:W-:Y:S01]  /*76f0*/  ISETP.GE.AND P4, PT, R3.reuse, R27.reuse, PT ;  /* 0x0000001b0300720c */ /* 0x0c0fe20003f86270 */
[C---:B--2---:R-:W-:Y:S01]  /*7700*/  VIADD R8, R3.reuse, 0x480 ;  /* 0x0000048003087836 */ /* 0x044fe20000000000 */
        /* <DEDUP_REMOVED lines=9> */
[----:B------:R-:W2:Y:S01]  /*77a0*/  LDS R0, [R4] ;  /* 0x0000000004007984 */ /* 0x000ea20000000800 */
[----:B------:R-:W3:Y:S01]  /*77b0*/  LDCU UR4, c[0x0][0x3c4] ;  /* 0x00007880ff0477ac */ /* 0x000ee20008000800 */
[----:B--2---:R-:W-:-:S04]  /*77c0*/  ISETP.NE.AND P4, PT, R0, 0x7fffffff, PT ;  /* 0x7fffffff0000780c */ /* 0x004fc80003f85270 */
[C---:B------:R-:W-:Y:S02]  /*77d0*/  SEL R5, R0.reuse, 0x80000000, P4 ;  /* 0x8000000000057807 */ /* 0x040fe40002000000 */
[----:B------:R-:W-:Y:S02]  /*77e0*/  ISETP.GT.AND P4, PT, R0, -0x1, PT ;  /* 0xffffffff0000780c */ /* 0x000fe40003f84270 */
[----:B---3--:R-:W-:Y:S01]  /*77f0*/  SHF.R.U32.HI R6, RZ, UR4, R5 ;  /* 0x00000004ff067c19 */ /* 0x008fe20008011605 */
[----:B------:R-:W2:Y:S01]  /*7800*/  LDCU.64 UR4, c[0x0][0x3a0] ;  /* 0x00007400ff0477ac */ /* 0x000ea20008000a00 */
[----:B------:R-:W-:Y:S02]  /*7810*/  IMAD.MOV.U32 R5, RZ, RZ, -0x1 ;  /* 0xffffffffff057424 */ /* 0x000fe400078e00ff */
[----:B------:R-:W-:-:S03]  /*7820*/  LOP3.LUT R6, R6, R7, RZ, 0x30, !PT ;  /* 0x0000000706067212 */ /* 0x000fc600078e30ff */
[----:B------:R-:W-:Y:S02]  /*7830*/  SEL R5, R5, 0x80000000, P4 ;  /* 0x8000000005057807 */ /* 0x000fe40002000000 */
[----:B------:R-:W-:Y:S02]  /*7840*/  IMAD R6, R6, 0x8, R29 ;  /* 0x0000000806067824 */ /* 0x000fe400078e021d */
[----:B------:R-:W-:-:S03]  /*7850*/  LOP3.LUT R5, R5, R0, RZ, 0x3c, !PT ;  /* 0x0000000005057212 */ /* 0x000fc600078e3cff */
[----:B------:R-:W3:Y:S02]  /*7860*/  LDS.64 R8, [R6+0x6c00] ;  /* 0x006c000006087984 */ /* 0x000ee40000000a00 */
[----:B---3--:R-:W-:-:S04]  /*7870*/  IADD3 R11, P6, PT, R8, R3, RZ ;  /* 0x00000003080b7210 */ /* 0x008fc80007fde0ff */
[----:B--2---:R-:W-:Y:S01]  /*7880*/  LEA R8, P4, R11, UR4, 0x2 ;  /* 0x000000040b087c11 */ /* 0x004fe2000f8810ff */
[----:B------:R-:W-:-:S05]  /*7890*/  IMAD.X R12, RZ, RZ, R9, P6 ;  /* 0x000000ffff0c7224 */ /* 0x000fca00030e0609 */
[----:B------:R-:W-:-:S05]  /*78a0*/  LEA.HI.X R9, R11, UR5, R12, 0x2, P4 ;  /* 0x000000050b097c11 */ /* 0x000fca000a0f140c */
[----:B------:R2:W-:Y:S02]  /*78b0*/  STG.E desc[UR6][R8.64], R5 ;  /* 0x0000000508007986 */ /* 0x0005e4000c101906 */
.L_x_510:
[----:B------:R-:W-:Y:S05]  /*78c0*/  BSYNC.RECONVERGENT B0 ;  /* 0x0000000000007941 */ /* 0x000fea0003800200 */
.L_x_509:
[----:B------:R-:W-:Y:S01]  /*78d0*/  NOP ;  /* 0x0000000000007918 */ /* 0x000fe20000000000 */
[----:B------:R-:W-:Y:S01]  /*78e0*/  BSSY.RECONVERGENT B0, `(.L_x_511) ;  /* 0x0000016000007945 */ /* 0x000fe20003800200 */
[----:B------:R-:W-:Y:S01]  /*78f0*/  ISETP.GE.AND P4, PT, R10, R27, PT ;  /* 0x0000001b0a00720c */ /* 0x000fe20003f86270 */
[----:B------:R-:W-:Y:S02]  /*7900*/  VIADD R10, R3, 0xa80 ;  /* 0x00000a80030a7836 */ /* 0x000fe40000000000 */
[----:B------:R-:W-:Y:S10]  /*7910*/  @P0 BRA `(.L_x_512) ;  /* 0x0000000000480947 */ /* 0x000ff40003800000 */
[----:B------:R-:W3:Y:S01]  /*7920*/  LDS R0, [R4+0x600] ;  /* 0x0006000004007984 */ /* 0x000ee20000000800 */
[----:B------:R-:W4:Y:S01]  /*7930*/  LDCU UR4, c[0x0][0x3c4] ;  /* 0x00007880ff0477ac */ /* 0x000f220008000800 */
[----:B---3--:R-:W-:-:S04]  /*7940*/  ISETP.NE.AND P0, PT, R0, 0x7fffffff, PT ;  /* 0x7fffffff0000780c */ /* 0x008fc80003f05270 */
[C---:B--2---:R-:W-:Y:S02]  /*7950*/  SEL R5, R0.reuse, 0x80000000, P0 ;  /* 0x8000000000057807 */ /* 0x044fe40000000000 */
[----:B------:R-:W-:Y:S02]  /*7960*/  ISETP.GT.AND P0, PT, R0, -0x1, PT ;  /* 0xffffffff0000780c */ /* 0x000fe40003f04270 */
[----:B----4-:R-:W-:Y:S01]  /*7970*/  SHF.R.U32.HI R6, RZ, UR4, R5 ;  /* 0x00000004ff067c19 */ /* 0x010fe20008011605 */
        /* <DEDUP_REMOVED lines=12> */
.L_x_512:
[----:B------:R-:W-:Y:S05]  /*7a40*/  BSYNC.RECONVERGENT B0 ;  /* 0x0000000000007941 */ /* 0x000fea0003800200 */
.L_x_511:
[----:B------:R-:W-:Y:S01]  /*7a50*/  NOP ;  /* 0x0000000000007918 */ /* 0x000fe20000000000 */
[----:B------:R-:W-:Y:S01]  /*7a60*/  BSSY.RECONVERGENT B0, `(.L_x_513) ;  /* 0x0000016000007945 */ /* 0x000fe20003800200 */
[----:B------:R-:W-:Y:S02]  /*7a70*/  ISETP.GE.AND P0, PT, R10, R27, PT ;  /* 0x0000001b0a00720c */ /* 0x000fe40003f06270 */
[----:B------:R-:W-:Y:S01]  /*7a80*/  LOP3.LUT R10, R3, 0xc00, RZ, 0xfc, !PT ;  /* 0x00000c00030a7812 */ /* 0x000fe200078efcff */
[----:B------:R-:W-:Y:S10]  /*7a90*/  @P1 BRA `(.L_x_514) ;  /* 0x0000000000481947 */ /* 0x000ff40003800000 */
[----:B------:R-:W4:Y:S01]  /*7aa0*/  LDS R0, [R4+0xc00] ;  /* 0x000c000004007984 */ /* 0x000f220000000800 */
[----:B------:R-:W5:Y:S01]  /*7ab0*/  LDCU UR4, c[0x0][0x3c4] ;  /* 0x00007880ff0477ac */ /* 0x000f620008000800 */
[----:B----4-:R-:W-:-:S04]  /*7ac0*/  ISETP.NE.AND P1, PT, R0, 0x7fffffff, PT ;  /* 0x7fffffff0000780c */ /* 0x010fc80003f25270 */
[C---:B--23--:R-:W-:Y:S02]  /*7ad0*/  SEL R5, R0.reuse, 0x80000000, P1 ;  /* 0x8000000000057807 */ /* 0x04cfe40000800000 */
[----:B------:R-:W-:Y:S02]  /*7ae0*/  ISETP.GT.AND P1, PT, R0, -0x1, PT ;  /* 0xffffffff0000780c */ /* 0x000fe40003f24270 */
[----:B-----5:R-:W-:Y:S01]  /*7af0*/  SHF.R.U32.HI R6, RZ, UR4, R5 ;  /* 0x00000004ff067c19 */ /* 0x020fe20008011605 */
        /* <DEDUP_REMOVED lines=12> */
.L_x_514:
[----:B------:R-:W-:Y:S05]  /*7bc0*/  BSYNC.RECONVERGENT B0 ;  /* 0x0000000000007941 */ /* 0x000fea0003800200 */
.L_x_513:
[----:B------:R-:W-:Y:S01]  /*7bd0*/  NOP ;  /* 0x0000000000007918 */ /* 0x000fe20000000000 */
[----:B------:R-:W-:Y:S01]  /*7be0*/  BSSY.RECONVERGENT B0, `(.L_x_515) ;  /* 0x0000016000007945 */ /* 0x000fe20003800200 */
[----:B------:R-:W-:Y:S01]  /*7bf0*/  ISETP.GE.AND P1, PT, R10, R27, PT ;  /* 0x0000001b0a00720c */ /* 0x000fe20003f26270 */
[----:B------:R-:W-:Y:S02]  /*7c00*/  VIADD R10, R3, 0xd80 ;  /* 0x00000d80030a7836 */ /* 0x000fe40000000000 */
[----:B------:R-:W-:Y:S10]  /*7c10*/  @P2 BRA `(.L_x_516) ;  /* 0x0000000000482947 */ /* 0x000ff40003800000 */
[----:B------:R-:W5:Y:S01]  /*7c20*/  LDS R0, [R4+0x1200] ;  /* 0x0012000004007984 */ /* 0x000f620000000800 */
[----:B------:R-:W0:Y:S01]  /*7c30*/  LDCU UR4, c[0x0][0x3c4] ;  /* 0x00007880ff0477ac */ /* 0x000e220008000800 */
[----:B-----5:R-:W-:-:S04]  /*7c40*/  ISETP.NE.AND P2, PT, R0, 0x7fffffff, PT ;  /* 0x7fffffff0000780c */ /* 0x020fc80003f45270 */
[C---:B--234-:R-:W-:Y:S02]  /*7c50*/  SEL R5, R0.reuse, 0x80000000, P2 ;  /* 0x8000000000057807 */ /* 0x05cfe40001000000 */
[----:B------:R-:W-:Y:S02]  /*7c60*/  ISETP.GT.AND P2, PT, R0, -0x1, PT ;  /* 0xffffffff0000780c */ /* 0x000fe40003f44270 */
[----:B0-----:R-:W-:Y:S01]  /*7c70*/  SHF.R.U32.HI R6, RZ, UR4, R5 ;  /* 0x00000004ff067c19 */ /* 0x001fe20008011605 */
[----:B------:R-:W0:Y:S01]  /*7c80*/  LDCU.64 UR4, c[0x0][0x3a0] ;  /* 0x00007400ff0477ac */ /* 0x000e220008000a00 */
[----:B------:R-:W-:Y:S02]  /*7c90*/  IMAD.MOV.U32 R5, RZ, RZ, -0x1 ;  /* 0xffffffffff057424 */ /* 0x000fe400078e00ff */
[----:B------:R-:W-:-:S03]  /*7ca0*/  LOP3.LUT R6, R6, R7, RZ, 0x30, !PT ;  /* 0x0000000706067212 */ /* 0x000fc600078e30ff */
[----:B------:R-:W-:Y:S02]  /*7cb0*/  SEL R5, R5, 0x80000000, P2 ;  /* 0x8000000005057807 */ /* 0x000fe40001000000 */
[----:B------:R-:W-:Y:S02]  /*7cc0*/  IMAD R6, R6, 0x8, R29 ;  /* 0x0000000806067824 */ /* 0x000fe400078e021d */
[----:B------:R-:W-:-:S03]  /*7cd0*/  LOP3.LUT R5, R5, R0, RZ, 0x3c, !PT ;  /* 0x0000000005057212 */ /* 0x000fc600078e3cff */
[----:B------:R-:W2:Y:S02]  /*7ce0*/  LDS.64 R8, [R6+0x6c00] ;  /* 0x006c000006087984 */ /* 0x000ea40000000a00 */
[----:B--2---:R-:W-:-:S04]  /*7cf0*/  IADD3 R11, P6, PT, R8, R3, RZ ;  /* 0x00000003080b7210 */ /* 0x004fc80007fde0ff */
[----:B0-----:R-:W-:Y:S01]  /*7d00*/  LEA R8, P2, R11, UR4, 0x2 ;  /* 0x000000040b087c11 */ /* 0x001fe2000f8410ff */
[----:B------:R-:W-:-:S05]  /*7d10*/  IMAD.X R12, RZ, RZ, R9, P6 ;  /* 0x000000ffff0c7224 */ /* 0x000fca00030e0609 */
[----:B------:R-:W-:-:S05]  /*7d20*/  LEA.HI.X R9, R11, UR5, R12, 0x2, P2 ;  /* 0x000000050b097c11 */ /* 0x000fca00090f140c */
[----:B------:R0:W-:Y:S02]  /*7d30*/  STG.E desc[UR6][R8.64+0x1200], R5 ;  /* 0x0012000508007986 */ /* 0x0001e4000c101906 */
.L_x_516:
[----:B------:R-:W-:Y:S05]  /*7d40*/  BSYNC.RECONVERGENT B0 ;  /* 0x0000000000007941 */ /* 0x000fea0003800200 */
.L_x_515:
[----:B------:R-:W-:Y:S01]  /*7d50*/  NOP ;  /* 0x0000000000007918 */ /* 0x000fe20000000000 */
[----:B------:R-:W-:Y:S01]  /*7d60*/  BSSY.RECONVERGENT B0, `(.L_x_517) ;  /* 0x0000016000007945 */ /* 0x000fe20003800200 */
[----:B------:R-:W-:Y:S01]  /*7d70*/  ISETP.GE.AND P2, PT, R10, R27, PT ;  /* 0x0000001b0a00720c */ /* 0x000fe20003f46270 */
[----:B------:R-:W-:Y:S02]  /*7d80*/  VIADD R10, R3, 0xf00 ;  /* 0x00000f00030a7836 */ /* 0x000fe40000000000 */
[----:B------:R-:W-:Y:S10]  /*7d90*/  @P3 BRA `(.L_x_518) ;  /* 0x0000000000483947 */ /* 0x000ff40003800000 */
[----:B------:R-:W5:Y:S01]  /*7da0*/  LDS R0, [R4+0x1800] ;  /* 0x0018000004007984 */ /* 0x000f620000000800 */
[----:B------:R-:W1:Y:S01]  /*7db0*/  LDCU UR4, c[0x0][0x3c4] ;  /* 0x00007880ff0477ac */ /* 0x000e620008000800 */
[----:B-----5:R-:W-:-:S04]  /*7dc0*/  ISETP.NE.AND P3, PT, R0, 0x7fffffff, PT ;  /* 0x7fffffff0000780c */ /* 0x020fc80003f65270 */
[C---:B0-234-:R-:W-:Y:S02]  /*7dd0*/  SEL R5, R0.reuse, 0x80000000, P3 ;  /* 0x8000000000057807 */ /* 0x05dfe40001800000 */
[----:B------:R-:W-:Y:S02]  /*7de0*/  ISETP.GT.AND P3, PT, R0, -0x1, PT ;  /* 0xffffffff0000780c */ /* 0x000fe40003f64270 */
[----:B-1----:R-:W-:Y:S01]  /*7df0*/  SHF.R.U32.HI R6, RZ, UR4, R5 ;  /* 0x00000004ff067c19 */ /* 0x002fe20008011605 */
[----:B------:R-:W0:Y:S01]  /*7e00*/  LDCU.64 UR4, c[0x0][0x3a0] ;  /* 0x00007400ff0477ac */ /* 0x000e220008000a00 */
[----:B------:R-:W-:Y:S02]  /*7e10*/  IMAD.MOV.U32 R5, RZ, RZ, -0x1 ;  /* 0xffffffffff057424 */ /* 0x000fe400078e00ff */
[----:B------:R-:W-:-:S03]  /*7e20*/  LOP3.LUT R6, R6, R7, RZ, 0x30, !PT ;  /* 0x0000000706067212 */ /* 0x000fc600078e30ff */
[----:B------:R-:W-:Y:S02]  /*7e30*/  SEL R5, R5, 0x80000000, P3 ;  /* 0x8000000005057807 */ /* 0x000fe40001800000 */
[----:B------:R-:W-:Y:S02]  /*7e40*/  IMAD R6, R6, 0x8, R29 ;  /* 0x0000000806067824 */ /* 0x000fe400078e021d */
[----:B------:R-:W-:-:S03]  /*7e50*/  LOP3.LUT R5, R5, R0, RZ, 0x3c, !PT ;  /* 0x0000000005057212 */ /* 0x000fc600078e3cff */
[----:B------:R-:W1:Y:S02]  /*7e60*/  LDS.64 R8, [R6+0x6c00] ;  /* 0x006c000006087984 */ /* 0x000e640000000a00 */
[----:B-1----:R-:W-:-:S04]  /*7e70*/  IADD3 R11, P6, PT, R8, R3, RZ ;  /* 0x00000003080b7210 */ /* 0x002fc80007fde0ff */
[----:B0-----:R-:W-:Y:S01]  /*7e80*/  LEA R8, P3, R11, UR4, 0x2 ;  /* 0x000000040b087c11 */ /* 0x001fe2000f8610ff */
[----:B------:R-:W-:-:S05]  /*7e90*/  IMAD.X R12, RZ, RZ, R9, P6 ;  /* 0x000000ffff0c7224 */ /* 0x000fca00030e0609 */
[----:B------:R-:W-:-:S05]  /*7ea0*/  LEA.HI.X R9, R11, UR5, R12, 0x2, P3 ;  /* 0x000000050b097c11 */ /* 0x000fca00098f140c */
[----:B------:R0:W-:Y:S02]  /*7eb0*/  STG.E desc[UR6][R8.64+0x1800], R5 ;  /* 0x0018000508007986 */ /* 0x0001e4000c101906 */
.L_x_518:
[----:B------:R-:W-:Y:S05]  /*7ec0*/  BSYNC.RECONVERGENT B0 ;  /* 0x0000000000007941 */ /* 0x000fea0003800200 */
.L_x_517:
        /* <DEDUP_REMOVED lines=23> */
.L_x_520:
[----:B------:R-:W-:Y:S05]  /*8040*/  BSYNC.RECONVERGENT B0 ;  /* 0x0000000000007941 */ /* 0x000fea0003800200 */
.L_x_519:
        /* <DEDUP_REMOVED lines=23> */
.L_x_522:
[----:B------:R-:W-:Y:S05]  /*81c0*/  BSYNC.RECONVERGENT B0 ;  /* 0x0000000000007941 */ /* 0x000fea0003800200 */
.L_x_521:
        /* <DEDUP_REMOVED lines=23> */
.L_x_524:
[----:B------:R-:W-:Y:S05]  /*8340*/  BSYNC.RECONVERGENT B0 ;  /* 0x0000000000007941 */ /* 0x000fea0003800200 */
.L_x_523:
        /* <DEDUP_REMOVED lines=23> */
.L_x_526:
[----:B------:R-:W-:Y:S05]  /*84c0*/  BSYNC.RECONVERGENT B0 ;  /* 0x0000000000007941 */ /* 0x000fea0003800200 */
.L_x_525:
        /* <DEDUP_REMOVED lines=23> */
.L_x_528:
[----:B------:R-:W-:Y:S05]  /*8640*/  BSYNC.RECONVERGENT B0 ;  /* 0x0000000000007941 */ /* 0x000fea0003800200 */
.L_x_527:
[----:B------:R-:W-:Y:S01]  /*8650*/  NOP ;  /* 0x0000000000007918 */ /* 0x000fe20000000000 */
[----:B------:R-:W-:Y:S01]  /*8660*/  BSSY.RECONVERGENT B0, `(.L_x_529) ;  /* 0x0000016000007945 */ /* 0x000fe20003800200 */
[----:B------:R-:W-:Y:S02]  /*8670*/  ISETP.GE.AND P2, PT, R10, R27, PT ;  /* 0x0000001b0a00720c */ /* 0x000fe40003f46270 */
[----:B------:R-:W-:Y:S01]  /*8680*/  LOP3.LUT R10, R3, 0x1800, RZ, 0xfc, !PT ;  /* 0x00001800030a7812 */ /* 0x000fe200078efcff */
        /* <DEDUP_REMOVED lines=19> */
.L_x_530:
[----:B------:R-:W-:Y:S05]  /*87c0*/  BSYNC.RECONVERGENT B0 ;  /* 0x0000000000007941 */ /* 0x000fea0003800200 */
.L_x_529:
[----:B------:R-:W-:Y:S01]  /*87d0*/  NOP ;  /* 0x0000000000007918 */ /* 0x000fe20000000000 */
[----:B------:R-:W-:Y:S01]  /*87e0*/  BSSY.RECONVERGENT B0, `(.L_x_531) ;  /* 0x0000015000007945 */ /* 0x000fe20003800200 */
[----:B------:R-:W-:-:S03]  /*87f0*/  ISETP.GE.AND P3, PT, R10, R27, PT ;  /* 0x0000001b0a00720c */ /* 0x000fc60003f66270 */
        /* <DEDUP_REMOVED lines=19> */
.L_x_532:
[----:B------:R-:W-:Y:S05]  /*8930*/  BSYNC.RECONVERGENT B0 ;  /* 0x0000000000007941 */ /* 0x000fea0003800200 */
.L_x_531:
[----:B------:R-:W-:Y:S01]  /*8940*/  NOP ;  /* 0x0000000000007918 */ /* 0x000fe20000000000 */
[----:B------:R-:W-:Y:S04]  /*8950*/  BSSY.RECONVERGENT B0, `(.L_x_533) ;  /* 0x0000014000007945 */ /* 0x000fe80003800200 */
[----:B------:R-:W-:Y:S05]  /*8960*/  @P4 BRA `(.L_x_534) ;  /* 0x0000000000484947 */ /* 0x000fea0003800000 */
        /* <DEDUP_REMOVED lines=13> */
[----:B-1----:R-:W-:-:S05]  /*8a40*/  IADD3 R10, P5, PT, R8, R3, RZ ;  /* 0x00000003080a7210 */ /* 0x002fca0007fbe0ff */
[----:B------:R-:W-:Y:S01]  /*8a50*/  IMAD.X R9, RZ, RZ, R9, P5 ;  /* 0x000000ffff097224 */ /* 0x000fe200028e0609 */
[----:B0-----:R-:W-:-:S04]  /*8a60*/  LEA R8, P5, R10, UR4, 0x2 ;  /* 0x000000040a087c11 */ /* 0x001fc8000f8a10ff */
[----:B------:R-:W-:-:S05]  /*8a70*/  LEA.HI.X R9, R10, UR5, R9, 0x2, P5 ;  /* 0x000000050a097c11 */ /* 0x000fca000a8f1409 */
[----:B------:R0:W-:Y:S04]  /*8a80*/  STG.E desc[UR6][R8.64+0x4800], R5 ;  /* 0x0048000508007986 */ /* 0x0001e8000c101906 */
.L_x_534:
[----:B------:R-:W-:Y:S05]  /*8a90*/  BSYNC.RECONVERGENT B0 ;  /* 0x0000000000007941 */ /* 0x000fea0003800200 */
.L_x_533:
        /* <DEDUP_REMOVED lines=21> */
.L_x_536:
[----:B------:R-:W-:Y:S05]  /*8bf0*/  BSYNC.RECONVERGENT B0 ;  /* 0x0000000000007941 */ /* 0x000fea0003800200 */
.L_x_535:
        /* <DEDUP_REMOVED lines=21> */
.L_x_538:
[----:B------:R-:W-:Y:S05]  /*8d50*/  BSYNC.RECONVERGENT B0 ;  /* 0x0000000000007941 */ /* 0x000fea0003800200 */
.L_x_537:
        /* <DEDUP_REMOVED lines=21> */
.L_x_540:
[----:B------:R-:W-:Y:S05]  /*8eb0*/  BSYNC.RECONVERGENT B0 ;  /* 0x0000000000007941 */ /* 0x000fea0003800200 */
.L_x_539:
        /* <DEDUP_REMOVED lines=21> */
.L_x_542:
[----:B------:R-:W-:Y:S05]  /*9010*/  BSYNC.RECONVERGENT B0 ;  /* 0x0000000000007941 */ /* 0x000fea0003800200 */
.L_x_541:
[----:B------:R-:W-:Y:S01]  /*9020*/  NOP ;  /* 0x0000000000007918 */ /* 0x000fe20000000000 */
[----:B------:R-:W5:Y:S01]  /*9030*/  LDS R4, [R4+0x6600] ;  /* 0x0066000004047984 */ /* 0x000f620000000800 */
[----:B------:R-:W1:Y:S01]  /*9040*/  LDCU UR4, c[0x0][0x3c4] ;  /* 0x00007880ff0477ac */ /* 0x000e620008000800 */
[----:B------:R-:W-:Y:S01]  /*9050*/  BSSY.RECONVERGENT B0, `(.L_x_543) ;  /* 0x0000014000007945 */ /* 0x000fe20003800200 */
[----:B-----5:R-:W-:-:S04]  /*9060*/  ISETP.NE.AND P0, PT, R4, 0x7fffffff, PT ;  /* 0x7fffffff0400780c */ /* 0x020fc80003f05270 */
[----:B------:R-:W-:-:S04]  /*9070*/  SEL R0, R4, 0x80000000, P0 ;  /* 0x8000000004007807 */ /* 0x000fc80000000000 */
[----:B-1----:R-:W-:-:S04]  /*9080*/  SHF.R.U32.HI R0, RZ, UR4, R0 ;  /* 0x00000004ff007c19 */ /* 0x002fc80008011600 */
[----:B------:R-:W-:-:S05]  /*9090*/  LOP3.LUT R0, R0, R7, RZ, 0x30, !PT ;  /* 0x0000000700007212 */ /* 0x000fca00078e30ff */
[----:B------:R-:W-:Y:S02]  /*90a0*/  IMAD R6, R0, 0x8, R29 ;  /* 0x0000000800067824 */ /* 0x000fe400078e021d */
[----:B------:R-:W-:-:S04]  /*90b0*/  VIADD R0, R3, 0x1980 ;  /* 0x0000198003007836 */ /* 0x000fc80000000000 */
[----:B------:R-:W1:Y:S01]  /*90c0*/  LDS.64 R6, [R6+0x6c00] ;  /* 0x006c000006067984 */ /* 0x000e620000000a00 */
[----:B------:R-:W-:Y:S02]  /*90d0*/  ISETP.GE.AND P0, PT, R0, R27, PT ;  /* 0x0000001b0000720c */ /* 0x000fe40003f06270 */
[----:B-1----:R-:W-:-:S05]  /*90e0*/  IADD3 R3, P1, PT, R6, R3, RZ ;  /* 0x0000000306037210 */ /* 0x002fca0007f3e0ff */
[----:B------:R-:W-:-:S06]  /*90f0*/  IMAD.X R0, RZ, RZ, R7, P1 ;  /* 0x000000ffff007224 */ /* 0x000fcc00008e0607 */
[----:B------:R-:W-:Y:S05]  /*9100*/  @P0 BRA `(.L_x_544) ;  /* 0x0000000000200947 */ /* 0x000fea0003800000 */
[----:B------:R-:W1:Y:S01]  /*9110*/  LDCU.64 UR4, c[0x0][0x3a0] ;  /* 0x00007400ff0477ac */ /* 0x000e620008000a00 */
[----:B0-234-:R-:W-:Y:S01]  /*9120*/  IMAD.MOV.U32 R5, RZ, RZ, -0x1 ;  /* 0xffffffffff057424 */ /* 0x01dfe200078e00ff */
[----:B------:R-:W-:-:S04]  /*9130*/  ISETP.GT.AND P0, PT, R4, -0x1, PT ;  /* 0xffffffff0400780c */ /* 0x000fc80003f04270 */
[----:B------:R-:W-:-:S04]  /*9140*/  SEL R5, R5, 0x80000000, P0 ;  /* 0x8000000005057807 */ /* 0x000fc80000000000 */
[----:B------:R-:W-:Y:S02]  /*9150*/  LOP3.LUT R5, R5, R4, RZ, 0x3c, !PT ;  /* 0x0000000405057212 */ /* 0x000fe400078e3cff */
[----:B-1----:R-:W-:-:S04]  /*9160*/  LEA R2, P1, R3, UR4, 0x2 ;  /* 0x0000000403027c11 */ /* 0x002fc8000f8210ff */
[----:B------:R-:W-:-:S05]  /*9170*/  LEA.HI.X R3, R3, UR5, R0, 0x2, P1 ;  /* 0x0000000503037c11 */ /* 0x000fca00088f1400 */
[----:B------:R1:W-:Y:S04]  /*9180*/  STG.E desc[UR6][R2.64+0x6600], R5 ;  /* 0x0066000502007986 */ /* 0x0003e8000c101906 */
.L_x_544:
[----:B------:R-:W-:Y:S05]  /*9190*/  BSYNC.RECONVERGENT B0 ;  /* 0x0000000000007941 */ /* 0x000fea0003800200 */
.L_x_543:
[----:B------:R-:W-:Y:S01]  /*91a0*/  NOP ;  /* 0x0000000000007918 */ /* 0x000fe20000000000 */
[----:B------:R-:W-:Y:S05]  /*91b0*/  EXIT ;  /* 0x000000000000794d */ /* 0x000fea0003800000 */
.L_x_460:
[----:B------:R-:W-:Y:S02]  /*91c0*/  IMAD.MOV.U32 R49, RZ, RZ, R41 ;  /* 0x000000ffff317224 */ /* 0x000fe400078e0029 */
[----:B------:R-:W-:Y:S02]  /*91d0*/  IMAD.MOV.U32 R48, RZ, RZ, 0x1 ;  /* 0x00000001ff307424 */ /* 0x000fe400078e00ff */
[----:B------:R-:W-:Y:S02]  /*91e0*/  IMAD.MOV.U32 R51, RZ, RZ, RZ ;  /* 0x000000ffff337224 */ /* 0x000fe400078e00ff */
[----:B------:R-:W-:-:S07]  /*91f0*/  IMAD.MOV.U32 R46, RZ, RZ, -0x1 ;  /* 0xffffffffff2e7424 */ /* 0x000fce00078e00ff */
[----:B------:R-:W-:Y:S05]  /*9200*/  WARPSYNC.COLLECTIVE R46, `(.L_x_545) ;  /* 0x000000002e087348 */ /* 0x000fea0003c00000 */
[----:B------:R0:W1:Y:S02]  /*9210*/  SHFL.UP P0, R44, R49, R48, R51 ;  /* 0x04000030312c7389 */ /* 0x0000640000000033 */
[----:B01----:R-:W-:Y:S05]  /*9220*/  ENDCOLLECTIVE ;  /* 0x000000000000791b */ /* 0x003fea0003800000 */
.L_x_545:
[----:B------:R-:W-:Y:S02]  /*9230*/  IMAD.MOV.U32 R48, RZ, RZ, 0x2 ;  /* 0x00000002ff307424 */ /* 0x000fe400078e00ff */
[----:B------:R-:W-:-:S04]  /*9240*/  IMAD.MOV.U32 R40, RZ, RZ, R44 ;  /* 0x000000ffff287224 */ /* 0x000fc800078e002c */
[----:B------:R-:W-:-:S04]  /*9250*/  @P0 IMAD.IADD R40, R41, 0x1, R40 ;  /* 0x0000000129280824 */ /* 0x000fc800078e0228 */
[----:B------:R-:W-:-:S07]  /*9260*/  IMAD.MOV.U32 R49, RZ, RZ, R40 ;  /* 0x000000ffff317224 */ /* 0x000fce00078e0028 */
[----:B------:R-:W-:Y:S05]  /*9270*/  WARPSYNC.COLLECTIVE R46, `(.L_x_546) ;  /* 0x000000002e087348 */ /* 0x000fea0003c00000 */
[----:B------:R0:W1:Y:S02]  /*9280*/  SHFL.UP P0, R44, R49, R48, R51 ;  /* 0x04000030312c7389 */ /* 0x0000640000000033 */
[----:B01----:R-:W-:Y:S05]  /*9290*/  ENDCOLLECTIVE ;  /* 0x000000000000791b */ /* 0x003fea0003800000 */
.L_x_546:
[----:B------:R-:W-:Y:S02]  /*92a0*/  IMAD.MOV.U32 R48, RZ, RZ, 0x4 ;  /* 0x00000004ff307424 */ /* 0x000fe400078e00ff */
[----:B------:R-:W-:-:S04]  /*92b0*/  IMAD.MOV.U32 R43, RZ, RZ, R44 ;  /* 0x000000ffff2b7224 */ /* 0x000fc800078e002c */
[----:B------:R-:W-:-:S04]  /*92c0*/  @P0 IMAD.IADD R43, R40, 0x1, R43 ;  /* 0x00000001282b0824 */ /* 0x000fc800078e022b */
[----:B------:R-:W-:-:S07]  /*92d0*/  IMAD.MOV.U32 R49, RZ, RZ, R43 ;  /* 0x000000ffff317224 */ /* 0x000fce00078e002b */
[----:B------:R-:W-:Y:S05]  /*92e0*/  WARPSYNC.COLLECTIVE R46, `(.L_x_547) ;  /* 0x000000002e087348 */ /* 0x000fea0003c00000 */
[----:B------:R0:W1:Y:S02]  /*92f0*/  SHFL.UP P0, R44, R49, R48, R51 ;  /* 0x04000030312c7389 */ /* 0x0000640000000033 */
[----:B01----:R-:W-:Y:S05]  /*9300*/  ENDCOLLECTIVE ;  /* 0x000000000000791b */ /* 0x003fea0003800000 */
.L_x_547:
[----:B------:R-:W-:Y:S02]  /*9310*/  IMAD.MOV.U32 R48, RZ, RZ, 0x8 ;  /* 0x00000008ff307424 */ /* 0x000fe400078e00ff */
[----:B------:R-:W-:-:S04]  /*9320*/  IMAD.MOV.U32 R42, RZ, RZ, R44 ;  /* 0x000000ffff2a7224 */ /* 0x000fc800078e002c */
[----:B------:R-:W-:-:S04]  /*9330*/  @P0 IMAD.IADD R42, R43, 0x1, R42 ;  /* 0x000000012b2a0824 */ /* 0x000fc800078e022a */
[----:B------:R-:W-:-:S07]  /*9340*/  IMAD.MOV.U32 R49, RZ, RZ, R42 ;  /* 0x000000ffff317224 */ /* 0x000fce00078e002a */
[----:B------:R-:W-:Y:S05]  /*9350*/  WARPSYNC.COLLECTIVE R46, `(.L_x_548) ;  /* 0x000000002e087348 */ /* 0x000fea0003c00000 */
[----:B------:R0:W1:Y:S02]  /*9360*/  SHFL.UP P0, R44, R49, R48, R51 ;  /* 0x04000030312c7389 */ /* 0x0000640000000033 */
[----:B01----:R-:W-:Y:S05]  /*9370*/  ENDCOLLECTIVE ;  /* 0x000000000000791b */ /* 0x003fea0003800000 */
.L_x_548:
[----:B------:R-:W-:Y:S02]  /*9380*/  IMAD.MOV.U32 R48, RZ, RZ, 0x10 ;  /* 0x00000010ff307424 */ /* 0x000fe400078e00ff */
[----:B------:R-:W-:-:S04]  /*9390*/  IMAD.MOV.U32 R47, RZ, RZ, R44 ;  /* 0x000000ffff2f7224 */ /* 0x000fc800078e002c */
[----:B------:R-:W-:-:S04]  /*93a0*/  @P0 IMAD.IADD R47, R42, 0x1, R47 ;  /* 0x000000012a2f0824 */ /* 0x000fc800078e022f */
[----:B------:R-:W-:-:S07]  /*93b0*/  IMAD.MOV.U32 R49, RZ, RZ, R47 ;  /* 0x000000ffff317224 */ /* 0x000fce00078e002f */
[----:B------:R-:W-:Y:S05]  /*93c0*/  WARPSYNC.COLLECTIVE R46, `(.L_x_549) ;  /* 0x000000002e087348 */ /* 0x000fea0003c00000 */
[----:B------:R0:W1:Y:S02]  /*93d0*/  SHFL.UP P0, R44, R49, R48, R51 ;  /* 0x04000030312c7389 */ /* 0x0000640000000033 */
[----:B01----:R-:W-:Y:S05]  /*93e0*/  ENDCOLLECTIVE ;  /* 0x000000000000791b */ /* 0x003fea0003800000 */
.L_x_549:
[----:B------:R-:W-:Y:S05]  /*93f0*/  BRA `(.L_x_550) ;  /* 0xffffff9400b87947 */ /* 0x000fea000383ffff */
.L_x_551:
        /* <DEDUP_REMOVED lines=16> */
.L_x_2206:


//--------------------- .text._ZN3cub18CUB_300001_SM_10006detail10radix_sort33DeviceRadixSortExclusiveSumKernelINS1_5radix10policy_hubIfNS0_8NullTypeEyE10Policy1000EyEEvPT0_ --------------------------
	.section	.text._ZN3cub18CUB_300001_SM_10006detail10radix_sort33DeviceRadixSortExclusiveSumKernelINS1_5radix10policy_hubIfNS0_8NullTypeEyE10Policy1000EyEEvPT0_,"ax",@progbits
	.align	128
        .global         _ZN3cub18CUB_300001_SM_10006detail10radix_sort33DeviceRadixSortExclusiveSumKernelINS1_5radix10policy_hubIfNS0_8NullTypeEyE10Policy1000EyEEvPT0_
        .type           _ZN3cub18CUB_300001_SM_10006detail10radix_sort33DeviceRadixSortExclusiveSumKernelINS1_5radix10policy_hubIfNS0_8NullTypeEyE10Policy1000EyEEvPT0_,@function
        .size           _ZN3cub18CUB_300001_SM_10006detail10radix_sort33DeviceRadixSortExclusiveSumKernelINS1_5radix10policy_hubIfNS0_8NullTypeEyE10Policy1000EyEEvPT0_,(.L_x_2207 - _ZN3cub18CUB_300001_SM_10006detail10radix_sort33DeviceRadixSortExclusiveSumKernelINS1_5radix10policy_hubIfNS0_8NullTypeEyE10Policy1000EyEEvPT0_)
        .other          _ZN3cub18CUB_300001_SM_10006detail10radix_sort33DeviceRadixSortExclusiveSumKernelINS1_5radix10policy_hubIfNS0_8NullTypeEyE10Policy1000EyEEvPT0_,@"STO_CUDA_ENTRY STV_DEFAULT"
_ZN3cub18CUB_300001_SM_10006detail10radix_sort33DeviceRadixSortExclusiveSumKernelINS1_5radix10policy_hubIfNS0_8NullTypeEyE10Policy1000EyEEvPT0_:
.text._ZN3cub18CUB_300001_SM_10006detail10radix_sort33DeviceRadixSortExclusiveSumKernelINS1_5radix10policy_hubIfNS0_8NullTypeEyE10Policy1000EyEEvPT0_:
        /* <DEDUP_REMOVED lines=63> */
.L_x_564:
        /* <DEDUP_REMOVED lines=28> */
.L_x_552:
[----:B------:R-:W-:Y:S05]  /*05b0*/  WARPSYNC.ALL ;  /* 0x0000000000007948 */ /* 0x000fea0003800000 */
[----:B------:R-:W-:Y:S06]  /*05c0*/  BAR.SYNC.DEFER_BLOCKING 0x0 ;  /* 0x0000000000007b1d */ /* 0x000fec0000010000 */
[----:B------:R-:W-:Y:S05]  /*05d0*/  @P1 EXIT ;  /* 0x000000000000194d */ /* 0x000fea0003800000 */
[----:B01----:R-:W0:Y:S04]  /*05e0*/  LDS.64 R2, [R0+0x10] ;  /* 0x0000100000027984 */ /* 0x003e280000000a00 */
[----:B0-----:R-:W-:Y:S01]  /*05f0*/  STG.E.64 desc[UR4][R16.64], R2 ;  /* 0x0000000210007986 */ /* 0x001fe2000c101b04 */
[----:B------:R-:W-:Y:S05]  /*0600*/  EXIT ;  /* 0x000000000000794d */ /* 0x000fea0003800000 */
.L_x_553:
[----:B------:R-:W-:Y:S02]  /*0610*/  IMAD.MOV.U32 R24, RZ, RZ, R20 ;  /* 0x000000ffff187224 */ /* 0x000fe400078e0014 */
[----:B------:R-:W-:Y:S02]  /*0620*/  IMAD.MOV.U32 R23, RZ, RZ, 0x1 ;  /* 0x00000001ff177424 */ /* 0x000fe400078e00ff */
[----:B------:R-:W-:Y:S02]  /*0630*/  IMAD.MOV.U32 R22, RZ, RZ, RZ ;  /* 0x000000ffff167224 */ /* 0x000fe400078e00ff */
[----:B------:R-:W-:-:S07]  /*0640*/  IMAD.MOV.U32 R21, RZ, RZ, -0x1 ;  /* 0xffffffffff157424 */ /* 0x000fce00078e00ff */
[----:B------:R-:W-:Y:S05]  /*0650*/  WARPSYNC.COLLECTIVE R21, `(.L_x_554) ;  /* 0x0000000015087348 */ /* 0x000fea0003c00000 */
[----:B------:R0:W1:Y:S02]  /*0660*/  SHFL.UP P0, R25, R24, R23, R22 ;  /* 0x0400001718197389 */ /* 0x0000640000000016 */
[----:B01----:R-:W-:Y:S05]  /*0670*/  ENDCOLLECTIVE ;  /* 0x000000000000791b */ /* 0x003fea0003800000 */
.L_x_554:
[----:B------:R-:W-:Y:S02]  /*0680*/  IMAD.MOV.U32 R24, RZ, RZ, R19 ;  /* 0x000000ffff187224 */ /* 0x000fe400078e0013 */
[----:B------:R-:W-:-:S07]  /*0690*/  IMAD.MOV.U32 R27, RZ, RZ, R25 ;  /* 0x000000ffff1b7224 */ /* 0x000fce00078e0019 */
[----:B------:R-:W-:Y:S05]  /*06a0*/  WARPSYNC.COLLECTIVE R21, `(.L_x_555) ;  /* 0x0000000015087348 */ /* 0x000fea0003c00000 */
[----:B------:R0:W1:Y:S02]  /*06b0*/  SHFL.UP P0, R25, R24, R23, R22 ;  /* 0x0400001718197389 */ /* 0x0000640000000016 */
[----:B01----:R-:W-:Y:S05]  /*06c0*/  ENDCOLLECTIVE ;  /* 0x000000000000791b */ /* 0x003fea0003800000 */
.L_x_555:
        /* <DEDUP_REMOVED lines=9> */
.L_x_556:
[----:B------:R-:W-:Y:S02]  /*0760*/  IMAD.MOV.U32 R24, RZ, RZ, R26 ;  /* 0x000000ffff187224 */ /* 0x000fe400078e001a */
[----:B------:R-:W-:-:S07]  /*0770*/  IMAD.MOV.U32 R28, RZ, RZ, R25 ;  /* 0x000000ffff1c7224 */ /* 0x000fce00078e0019 */
[----:B------:R-:W-:Y:S05]  /*0780*/  WARPSYNC.COLLECTIVE R21, `(.L_x_557) ;  /* 0x0000000015087348 */ /* 0x000fea0003c00000 */
[----:B------:R0:W1:Y:S02]  /*0790*/  SHFL.UP P0, R25, R24, R23, R22 ;  /* 0x0400001718197389 */ /* 0x0000640000000016 */
[----:B01----:R-:W-:Y:S05]  /*07a0*/  ENDCOLLECTIVE ;  /* 0x000000000000791b */ /* 0x003fea0003800000 */
.L_x_557:
        /* <DEDUP_REMOVED lines=9> */
.L_x_558:
[----:B------:R-:W-:Y:S02]  /*0840*/  IMAD.MOV.U32 R24, RZ, RZ, R29 ;  /* 0x000000ffff187224 */ /* 0x000fe400078e001d */
[----:B------:R-:W-:-:S07]  /*0850*/  IMAD.MOV.U32 R27, RZ, RZ, R25 ;  /* 0x000000ffff1b7224 */ /* 0x000fce00078e0019 */
[----:B------:R-:W-:Y:S05]  /*0860*/  WARPSYNC.COLLECTIVE R21, `(.L_x_559) ;  /* 0x0000000015087348 */ /* 0x000fea0003c00000 */
[----:B------:R0:W1:Y:S02]  /*0870*/  SHFL.UP P0, R25, R24, R23, R22 ;  /* 0x0400001718197389 */ /* 0x0000640000000016 */
[----:B01----:R-:W-:Y:S05]  /*0880*/  ENDCOLLECTIVE ;  /* 0x000000000000791b */ /* 0x003fea0003800000 */
.L_x_559:
        /* <DEDUP_REMOVED lines=9> */
.L_x_560:
[----:B------:R-:W-:Y:S02]  /*0920*/  IMAD.MOV.U32 R24, RZ, RZ, R29 ;  /* 0x000000ffff187224 */ /* 0x000fe400078e001d */
[----:B------:R-:W-:-:S07]  /*0930*/  IMAD.MOV.U32 R27, RZ, RZ, R25 ;  /* 0x000000ffff1b7224 */ /* 0x000fce00078e0019 */
[----:B------:R-:W-:Y:S05]  /*0940*/  WARPSYNC.COLLECTIVE R21, `(.L_x_561) ;  /* 0x0000000015087348 */ /* 0x000fea0003c00000 */
[----:B------:R0:W1:Y:S02]  /*0950*/  SHFL.UP P0, R25, R24, R23, R22 ;  /* 0x0400001718197389 */ /* 0x0000640000000016 */
[----:B01----:R-:W-:Y:S05]  /*0960*/  ENDCOLLECTIVE ;  /* 0x000000000000791b */ /* 0x003fea0003800000 */
.L_x_561:
        /* <DEDUP_REMOVED lines=9> */
.L_x_562:
[----:B------:R-:W-:Y:S02]  /*0a00*/  IMAD.MOV.U32 R24, RZ, RZ, R26 ;  /* 0x000000ffff187224 */ /* 0x000fe400078e001a */
[----:B------:R-:W-:-:S07]  /*0a10*/  IMAD.MOV.U32 R28, RZ, RZ, R25 ;  /* 0x000000ffff1c7224 */ /* 0x000fce00078e0019 */
[----:B------:R-:W-:Y:S05]  /*0a20*/  WARPSYNC.COLLECTIVE R21, `(.L_x_563) ;  /* 0x0000000015087348 */ /* 0x000fea0003c00000 */
[----:B------:R0:W1:Y:S02]  /*0a30*/  SHFL.UP P0, R25, R24, R23, R22 ;  /* 0x0400001718197389 */ /* 0x0000640000000016 */
[----:B01----:R-:W-:Y:S05]  /*0a40*/  ENDCOLLECTIVE ;  /* 0x000000000000791b */ /* 0x003fea0003800000 */
.L_x_563:
[----:B------:R-:W-:Y:S05]  /*0a50*/  BRA `(.L_x_564) ;  /* 0xfffffff800647947 */ /* 0x000fea000383ffff */
.L_x_565:
        /* <DEDUP_REMOVED lines=10> */
.L_x_2207:


//--------------------- .text._ZN3cub18CUB_300001_SM_10006detail10radix_sort30DeviceRadixSortHistogramKernelINS1_5radix10policy_hubIfNS0_8NullTypeEyE10Policy1000ELNS0_9SortOrderE0EfyNS1_21identity_decomposer_tEEEvPT2_PKT1_SB_iiT3_ --------------------------
	.section	.text._ZN3cub18CUB_300001_SM_10006detail10radix_sort30DeviceRadixSortHistogramKernelINS1_5radix10policy_hubIfNS0_8NullTypeEyE10Policy1000ELNS0_9SortOrderE0EfyNS1_21identity_decomposer_tEEEvPT2_PKT1_SB_iiT3_,"ax",@progbits
	.align	128
        .global         _ZN3cub18CUB_300001_SM_10006detail10radix_sort30DeviceRadixSortHistogramKernelINS1_5radix10policy_hubIfNS0_8NullTypeEyE10Policy1000ELNS0_9SortOrderE0EfyNS1_21identity_decomposer_tEEEvPT2_PKT1_SB_iiT3_
        .type           _ZN3cub18CUB_300001_SM_10006detail10radix_sort30DeviceRadixSortHistogramKernelINS1_5radix10policy_hubIfNS0_8NullTypeEyE10Policy1000ELNS0_9SortOrderE0EfyNS1_21identity_decomposer_tEEEvPT2_PKT1_SB_iiT3_,@function
        .size           _ZN3cub18CUB_300001_SM_10006detail10radix_sort30DeviceRadixSortHistogramKernelINS1_5radix10policy_hubIfNS0_8NullTypeEyE10Policy1000ELNS0_9SortOrderE0EfyNS1_21identity_decomposer_tEEEvPT2_PKT1_SB_iiT3_,(.L_x_2208 - _ZN3cub18CUB_300001_SM_10006detail10radix_sort30DeviceRadixSortHistogramKernelINS1_5radix10policy_hubIfNS0_8NullTypeEyE10Policy1000ELNS0_9SortOrderE0EfyNS1_21identity_decomposer_tEEEvPT2_PKT1_SB_iiT3_)
        .other          _ZN3cub18CUB_300001_SM_10006detail10radix_sort30DeviceRadixSortHistogramKernelINS1_5radix10policy_hubIfNS0_8NullTypeEyE10Policy1000ELNS0_9SortOrderE0EfyNS1_21identity_decomposer_tEEEvPT2_PKT1_SB_iiT3_,@"STO_CUDA_ENTRY STV_DEFAULT"
_ZN3cub18CUB_300001_SM_10006detail10radix_sort30DeviceRadixSortHistogramKernelINS1_5radix10policy_hubIfNS0_8NullTypeEyE10Policy1000ELNS0_9SortOrderE0EfyNS1_21identity_decomposer_tEEEvPT2_PKT1_SB_iiT3_:
.text._ZN3cub18CUB_300001_SM_10006detail10radix_sort30DeviceRadixSortHistogramKernelINS1_5radix10policy_hubIfNS0_8NullTypeEyE10Policy1000ELNS0_9SortOrderE0EfyNS1_21identity_decomposer_tEEEvPT2_PKT1_SB_iiT3_:
        /* <DEDUP_REMOVED lines=8> */
[----:B------:R-:W2:Y:S01]  /*0080*/  S2UR UR8, SR_CTAID.X ;  /* 0x00000000000879c3 */ /* 0x000ea20000002500 */
[----:B------:R-:W-:Y:S01]  /*0090*/  UIADD3.X UR12, UPT, UPT, UR7, -0x1, URZ, UP0, !UPT ;  /* 0xffffffff070c7890 */ /* 0x000fe200087fe4ff */
[----:B------:R-:W3:Y:S03]  /*00a0*/  LDCU.64 UR20, c[0x0][0x358] ;  /* 0x00006b00ff1477ac */ /* 0x000ee60008000a00 */
[----:B------:R-:W-:Y:S01]  /*00b0*/  USHF.R.U64 UR11, UR11, 0x1e, UR12 ;  /* 0x0000001e0b0b7899 */ /* 0x000fe2000800120c */
[----:B------:R-:W4:Y:S03]  /*00c0*/  LDCU UR28, c[0x0][0x370] ;  /* 0x00006e00ff1c77ac */ /* 0x000f260008000800 */
        /* <DEDUP_REMOVED lines=8> */
[----:B0-----:R-:W-:Y:S01]  /*0150*/  VIADD R20, R0, 0x780 ;  /* 0x0000078000147836 */ /* 0x001fe20000000000 */
[----:B------:R-:W-:Y:S02]  /*0160*/  USEL UR12, UR12, UR7, UP0 ;  /* 0x000000070c0c7287 */ /* 0x000fe40008000000 */
[----:B------:R-:W-:Y:S02]  /*0170*/  UISETP.GE.AND UP0, UPT, UR4, 0x8, UPT ;  /* 0x000000080400788c */ /* 0x000fe4000bf06270 */
[----:B------:R-:W-:Y:S02]  /*0180*/  USHF.R.S32.HI UR5, URZ, 0x3, UR5 ;  /* 0x00000003ff057899 */ /* 0x000fe40008011405 */
[----:B--2---:R-:W-:Y:S02]  /*0190*/  USHF.L.U32 UR8, UR8, 0xb, URZ ;  /* 0x0000000b08087899 */ /* 0x004fe400080006ff */
[----:B------:R-:W-:Y:S01]  /*01a0*/  PLOP3.LUT P0, PT, PT, PT, UP0, 0x80, 0x8 ;  /* 0x000000000008781c */ /* 0x000fe20003f0f008 */
[----:B------:R-:W-:-:S02]  /*01b0*/  UIADD3 UR22, UPT, UPT, UR5, -0x1, URZ ;  /* 0xffffffff05167890 */ /* 0x000fc4000fffe0ff */
[----:B------:R-:W-:Y:S01]  /*01c0*/  ULOP3.LUT UR23, UR5, 0xf, URZ, 0xc0, !UPT ;  /* 0x0000000f05177892 */ /* 0x000fe2000f8ec0ff */
[----:B------:R-:W-:Y:S01]  /*01d0*/  ISETP.GT.U32.OR P0, PT, R0, 0xff, !P0 ;  /* 0x000000ff0000780c */ /* 0x000fe20004704470 */
[----:B------:R-:W-:Y:S02]  /*01e0*/  ULOP3.LUT UR24, UR5, 0x7, URZ, 0xc0, !UPT ;  /* 0x0000000705187892 */ /* 0x000fe4000f8ec0ff */
[----:B------:R-:W-:Y:S01]  /*01f0*/  ULOP3.LUT UR25, UR5, 0x3, URZ, 0xc0, !UPT ;  /* 0x0000000305197892 */ /* 0x000fe2000f8ec0ff */
[----:B------:R-:W-:Y:S01]  /*0200*/  P2R R21, PR, RZ, 0x1 ;  /* 0x00000001ff157803 */ /* 0x000fe20000000000 */
[----:B------:R-:W-:Y:S02]  /*0210*/  ULOP3.LUT UR26, UR5, 0xffffff0, URZ, 0xc0, !UPT ;  /* 0x0ffffff0051a7892 */ /* 0x000fe4000f8ec0ff */
[----:B------:R-:W-:Y:S02]  /*0220*/  ULOP3.LUT UR27, UR5, 0xffffff8, URZ, 0xc0, !UPT ;  /* 0x0ffffff8051b7892 */ /* 0x000fe4000f8ec0ff */
[----:B------:R-:W-:Y:S01]  /*0230*/  ULOP3.LUT UR9, UR5, 0x1, URZ, 0xc0, !UPT ;  /* 0x0000000105097892 */ /* 0x000fe2000f8ec0ff */
[----:B------:R-:W-:Y:S01]  /*0240*/  UMOV UR6, URZ ;  /* 0x000000ff00067c82 */ /* 0x000fe20008000000 */
[----:B---34-:R-:W-:-:S10]  /*0250*/  UMOV UR7, URZ ;  /* 0x000000ff00077c82 */ /* 0x018fd40008000000 */
.L_x_649:
[----:B------:R-:W-:Y:S01]  /*0260*/  ISETP.NE.AND P0, PT, R21, RZ, PT ;  /* 0x000000ff1500720c */ /* 0x000fe20003f05270 */
[----:B------:R-:W-:-:S12]  /*0270*/  BSSY.RECONVERGENT B0, `(.L_x_566) ;  /* 0x0000080000007945 */ /* 0x000fd80003800200 */
[----:B012345:R-:W-:Y:S05]  /*0280*/  @P0 BRA `(.L_x_567) ;  /* 0x0000000400f80947 */ /* 0x03ffea0003800000 */
[----:B------:R-:W0:Y:S01]  /*0290*/  S2UR UR5, SR_CgaCtaId ;  /* 0x00000000000579c3 */ /* 0x000e220000008800 */
[----:B------:R-:W-:Y:S01]  /*02a0*/  IMAD.U32 R2, RZ, RZ, UR22 ;  /* 0x00000016ff027e24 */ /* 0x000fe2000f8e00ff */
[----:B------:R-:W-:-:S04]  /*02b0*/  UMOV UR4, 0x400 ;  /* 0x0000040000047882 */ /* 0x000fc80000000000 */
[----:B------:R-:W-:Y:S01]  /*02c0*/  ISETP.GE.U32.AND P1, PT, R2, 0xf, PT ;  /* 0x0000000f0200780c */ /* 0x000fe20003f26070 */
[----:B------:R-:W-:Y:S01]  /*02d0*/  IMAD.MOV.U32 R2, RZ, RZ, RZ ;  /* 0x000000ffff027224 */ /* 0x000fe200078e00ff */
[----:B0-----:R-:W-:-:S06]  /*02e0*/  ULEA UR4, UR5, UR4, 0x18 ;  /* 0x0000000405047291 */ /* 0x001fcc000f8ec0ff */
[----:B------:R-:W-:-:S05]  /*02f0*/  LEA R5, R0, UR4, 0x2 ;  /* 0x0000000400057c11 */ /* 0x000fca000f8e10ff */
[----:B------:R-:W-:Y:S05]  /*0300*/  @!P1 BRA `(.L_x_568) ;  /* 0x00000000005c9947 */ /* 0x000fea0003800000 */
[----:B------:R-:W-:Y:S01]  /*0310*/  VIADD R2, R5, 0x2000 ;  /* 0x0000200005027836 */ /* 0x000fe20000000000 */
[----:B------:R-:W-:-:S12]  /*0320*/  UIADD3 UR4, UPT, UPT, -UR26, URZ, URZ ;  /* 0x000000ff1a047290 */ /* 0x000fd8000fffe1ff */
.L_x_569:
        /* <DEDUP_REMOVED lines=21> */
.L_x_568:
[----:B------:R-:W-:Y:S01]  /*0480*/  ISETP.NE.AND P0, PT, RZ, UR23, PT ;  /* 0x00000017ff007c0c */ /* 0x000fe2000bf05270 */
[----:B------:R-:W-:Y:S02]  /*0490*/  IMAD.U32 R6, RZ, RZ, UR24 ;  /* 0x00000018ff067e24 */ /* 0x000fe4000f8e00ff */
[----:B------:R-:W-:Y:S02]  /*04a0*/  IMAD.U32 R3, RZ, RZ, UR23 ;  /* 0x00000017ff037e24 */ /* 0x000fe4000f8e00ff */
        /* <DEDUP_REMOVED lines=16> */
.L_x_571:
        /* <DEDUP_REMOVED lines=18> */
.L_x_570:
[----:B------:R-:W-:-:S13]  /*06d0*/  ISETP.GT.U32.AND P2, PT, R0, 0x7f, PT ;  /* 0x0000007f0000780c */ /* 0x000fda0003f44070 */
[----:B------:R-:W-:Y:S05]  /*06e0*/  @P2 BRA `(.L_x_567) ;  /* 0x0000000000e02947 */ /* 0x000fea0003800000 */
[----:B--23--:R-:W-:Y:S01]  /*06f0*/  IMAD.MOV.U32 R2, RZ, RZ, RZ ;  /* 0x000000ffff027224 */ /* 0x00cfe200078e00ff */
[----:B------:R-:W-:Y:S06]  /*0700*/  @!P1 BRA `(.L_x_572) ;  /* 0x0000000000589947 */ /* 0x000fec0003800000 */
[----:B------:R-:W-:-:S07]  /*0710*/  IMAD.MOV.U32 R2, RZ, RZ, RZ ;  /* 0x000000ffff027224 */ /* 0x000fce00078e00ff */
.L_x_573:
        /* <DEDUP_REMOVED lines=21> */
.L_x_572:
        /* <DEDUP_REMOVED lines=14> */
.L_x_574:
[----:B------:R-:W-:Y:S05]  /*0950*/  BRA.U !UP0, `(.L_x_567) ;  /* 0x0000000108447547 */ /* 0x000fea000b800000 */
[----:B------:R-:W-:Y:S01]  /*0960*/  ISETP.GE.U32.AND P0, PT, R6, 0x3, PT ;  /* 0x000000030600780c */ /* 0x000fe20003f06070 */
[----:B------:R-:W-:-:S12]  /*0970*/  UISETP.NE.AND UP0, UPT, UR25, URZ, UPT ;  /* 0x000000ff1900728c */ /* 0x000fd8000bf05270 */
[C---:B---3--:R-:W-:Y:S02]  /*0980*/  @P0 IMAD R3, R2.reuse, 0x400, R5 ;  /* 0x0000040002030824 */ /* 0x048fe400078e0205 */
[----:B------:R-:W-:-:S03]  /*0990*/  @P0 VIADD R2, R2, 0x4 ;  /* 0x0000000402020836 */ /* 0x000fc60000000000 */
        /* <DEDUP_REMOVED lines=13> */
.L_x_567:
[----:B------:R-:W-:Y:S05]  /*0a70*/  BSYNC.RECONVERGENT B0 ;  /* 0x0000000000007941 */ /* 0x000fea0003800200 */
.L_x_566:
        /* <DEDUP_REMOVED lines=16> */
.L_x_580:
        /* <DEDUP_REMOVED lines=14> */
[----:B------:R-:W0:Y:S01]  /*0c60*/  LDCU.64 UR18, c[0x0][0x388] ;  /* 0x00007100ff1277ac */ /* 0x000e220008000a00 */
[----:B---34-:R-:W-:-:S05]  /*0c70*/  IADD3 R3, P0, PT, R0, UR15, RZ ;  /* 0x0000000f00037c10 */ /* 0x018fca000ff1e0ff */
[----:B012---:R-:W-:Y:S01]  /*0c80*/  IMAD.X R4, RZ, RZ, UR16, P0 ;  /* 0x00000010ff047e24 */ /* 0x007fe200080e06ff */
[----:B------:R-:W-:-:S04]  /*0c90*/  LEA R2, P0, R3, UR18, 0x2 ;  /* 0x0000001203027c11 */ /* 0x000fc8000f8010ff */
        /* <DEDUP_REMOVED lines=18> */
.L_x_576:
[----:B------:R-:W1:Y:S01]  /*0dc0*/  LDCU.64 UR18, c[0x0][0x388] ;  /* 0x00007100ff1277ac */ /* 0x000e620008000a00 */
[C---:B0-23--:R-:W-:Y:S01]  /*0dd0*/  VIADD R2, R0.reuse, 0x80 ;  /* 0x0000008000027836 */ /* 0x04dfe20000000000 */
[C---:B----4-:R-:W-:Y:S01]  /*0de0*/  IADD3 R3, P0, PT, R0.reuse, UR15, RZ ;  /* 0x0000000f00037c10 */ /* 0x050fe2000ff1e0ff */
[C---:B------:R-:W-:Y:S01]  /*0df0*/  VIADD R5, R0.reuse, 0x180 ;  /* 0x0000018000057836 */ /* 0x040fe20000000000 */
[C---:B------:R-:W-:Y:S01]  /*0e00*/  ISETP.GE.AND P1, PT, R0.reuse, UR17, PT ;  /* 0x0000001100007c0c */ /* 0x040fe2000bf26270 */
[----:B------:R-:W-:Y:S01]  /*0e10*/  VIADD R6, R0, 0x100 ;  /* 0x0000010000067836 */ /* 0x000fe20000000000 */
[----:B------:R-:W-:Y:S01]  /*0e20*/  ISETP.GE.AND P2, PT, R2, UR17, PT ;  /* 0x0000001102007c0c */ /* 0x000fe2000bf46270 */
[----:B-1----:R-:W-:Y:S01]  /*0e30*/  IMAD.X R4, RZ, RZ, UR16, P0 ;  /* 0x00000010ff047e24 */ /* 0x002fe200080e06ff */
[----:B------:R-:W-:Y:S01]  /*0e40*/  ISETP.GE.AND P4, PT, R5, UR17, PT ;  /* 0x0000001105007c0c */ /* 0x000fe2000bf86270 */
[----:B------:R-:W-:Y:S01]  /*0e50*/  VIADD R5, R0, 0x200 ;  /* 0x0000020000057836 */ /* 0x000fe20000000000 */
[----:B------:R-:W-:Y:S01]  /*0e60*/  ISETP.GE.AND P3, PT, R6, UR17, PT ;  /* 0x0000001106007c0c */ /* 0x000fe2000bf66270 */
[----:B------:R-:W-:-:S02]  /*0e70*/  IMAD.MOV.U32 R11, RZ, RZ, 0x7fffffff ;  /* 0x7fffffffff0b7424 */ /* 0x000fc400078e00ff */
[----:B------:R-:W-:Y:S01]  /*0e80*/  IMAD.MOV.U32 R10, RZ, RZ, 0x7fffffff ;  /* 0x7fffffffff0a7424 */ /* 0x000fe200078e00ff */
[----:B------:R-:W-:Y:S01]  /*0e90*/  ISETP.GE.AND P5, PT, R5, UR17, PT ;  /* 0x0000001105007c0c */ /* 0x000fe2000bfa6270 */
[----:B------:R-:W-:Y:S01]  /*0ea0*/  VIADD R5, R0, 0x300 ;  /* 0x0000030000057836 */ /* 0x000fe20000000000 */
[----:B------:R-:W-:-:S04]  /*0eb0*/  LEA R2, P0, R3, UR18, 0x2 ;  /* 0x0000001203027c11 */ /* 0x000fc8000f8010ff */
[----:B------:R-:W-:Y:S01]  /*0ec0*/  LEA.HI.X R3, R3, UR19, R4, 0x2, P0 ;  /* 0x0000001303037c11 */ /* 0x000fe200080f1404 */
[----:B------:R-:W-:Y:S02]  /*0ed0*/  VIADD R4, R0, 0x280 ;  /* 0x0000028000047836 */ /* 0x000fe40000000000 */
[----:B------:R-:W-:Y:S02]  /*0ee0*/  IMAD.MOV.U32 R13, RZ, RZ, 0x7fffffff ;  /* 0x7fffffffff0d7424 */ /* 0x000fe400078e00ff */
[----:B------:R1:W5:Y:S01]  /*0ef0*/  @!P2 LDG.E R11, desc[UR20][R2.64+0x200] ;  /* 0x00020014020ba981 */ /* 0x000362000c1e1900 */
[----:B------:R-:W-:Y:S01]  /*0f00*/  ISETP.GE.AND P0, PT, R4, UR17, PT ;  /* 0x0000001104007c0c */ /* 0x000fe2000bf06270 */
[----:B------:R-:W-:Y:S02]  /*0f10*/  VIADD R4, R0, 0x380 ;  /* 0x0000038000047836 */ /* 0x000fe40000000000 */
[----:B------:R1:W5:Y:S01]  /*0f20*/  @!P1 LDG.E R10, desc[UR20][R2.64] ;  /* 0x00000014020a9981 */ /* 0x000362000c1e1900 */
[----:B------:R-:W-:Y:S01]  /*0f30*/  IMAD.MOV.U32 R12, RZ, RZ, 0x7fffffff ;  /* 0x7fffffffff0c7424 */ /* 0x000fe200078e00ff */
[----:B------:R-:W-:-:S02]  /*0f40*/  ISETP.GE.AND P1, PT, R5, UR17, PT ;  /* 0x0000001105007c0c */ /* 0x000fc4000bf26270 */
[----:B------:R-:W-:Y:S01]  /*0f50*/  ISETP.GE.AND P2, PT, R4, UR17, PT ;  /* 0x0000001104007c0c */ /* 0x000fe2000bf46270 */
[C---:B------:R-:W-:Y:S01]  /*0f60*/  VIADD R4, R0.reuse, 0x480 ;  /* 0x0000048000047836 */ /* 0x040fe20000000000 */
[----:B------:R1:W5:Y:S01]  /*0f70*/  @!P4 LDG.E R13, desc[UR20][R2.64+0x600] ;  /* 0x00060014020dc981 */ /* 0x000362000c1e1900 */
[----:B------:R-:W-:Y:S01]  /*0f80*/  IMAD.MOV.U32 R14, RZ, RZ, 0x7fffffff ;  /* 0x7fffffffff0e7424 */ /* 0x000fe200078e00ff */
[----:B------:R-:W-:Y:S02]  /*0f90*/  LOP3.LUT R5, R0, 0x400, RZ, 0xfc, !PT ;  /* 0x0000040000057812 */ /* 0x000fe400078efcff */
[----:B------:R-:W-:Y:S01]  /*0fa0*/  ISETP.GE.AND P4, PT, R4, UR17, PT ;  /* 0x0000001104007c0c */ /* 0x000fe2000bf86270 */
[----:B------:R-:W-:Y:S01]  /*0fb0*/  VIADD R4, R0, 0x500 ;  /* 0x0000050000047836 */ /* 0x000fe20000000000 */
[----:B------:R1:W5:Y:S01]  /*0fc0*/  @!P3 LDG.E R12, desc[UR20][R2.64+0x400] ;  /* 0x00040014020cb981 */ /* 0x000362000c1e1900 */
[----:B------:R-:W-:Y:S01]  /*0fd0*/  ISETP.GE.AND P3, PT, R5, UR17, PT ;  /* 0x0000001105007c0c */ /* 0x000fe2000bf66270 */
[----:B------:R-:W-:-:S02]  /*0fe0*/  IMAD.MOV.U32 R15, RZ, RZ, 0x7fffffff ;  /* 0x7fffffffff0f7424 */ /* 0x000fc400078e00ff */
[----:B------:R-:W-:Y:S01]  /*0ff0*/  IMAD.MOV.U32 R18, RZ, RZ, 0x7fffffff ;  /* 0x7fffffffff127424 */ /* 0x000fe200078e00ff */
[----:B------:R1:W5:Y:S01]  /*1000*/  @!P5 LDG.E R14, desc[UR20][R2.64+0x800] ;  /* 0x00080014020ed981 */ /* 0x000362000c1e1900 */
[----:B------:R-:W-:Y:S01]  /*1010*/  ISETP.GE.AND P5, PT, R4, UR17, PT ;  /* 0x0000001104007c0c */ /* 0x000fe2000bfa6270 */
[C---:B------:R-:W-:Y:S02]  /*1020*/  VIADD R5, R0.reuse, 0x580 ;  /* 0x0000058000057836 */ /* 0x040fe40000000000 */
[----:B------:R-:W-:Y:S01]  /*1030*/  VIADD R4, R0, 0x600 ;  /* 0x0000060000047836 */ /* 0x000fe20000000000 */
[----:B------:R1:W5:Y:S01]  /*1040*/  @!P0 LDG.E R15, desc[UR20][R2.64+0xa00] ;  /* 0x000a0014020f8981 */ /* 0x000362000c1e1900 */
[----:B------:R-:W-:Y:S01]  /*1050*/  IMAD.MOV.U32 R19, RZ, RZ, 0x7fffffff ;  /* 0x7fffffffff137424 */ /* 0x000fe200078e00ff */
[----:B------:R-:W-:Y:S01]  /*1060*/  ISETP.GE.AND P0, PT, R5, UR17, PT ;  /* 0x0000001105007c0c */ /* 0x000fe2000bf06270 */
[----:B------:R-:W-:Y:S01]  /*1070*/  IMAD.MOV.U32 R17, RZ, RZ, 0x7fffffff ;  /* 0x7fffffffff117424 */ /* 0x000fe200078e00ff */
[----:B------:R1:W5:Y:S01]  /*1080*/  @!P1 LDG.E R18, desc[UR20][R2.64+0xc00] ;  /* 0x000c001402129981 */ /* 0x000362000c1e1900 */
[----:B------:R-:W-:Y:S01]  /*1090*/  IMAD.MOV.U32 R16, RZ, RZ, 0x7fffffff ;  /* 0x7fffffffff107424 */ /* 0x000fe200078e00ff */
[----:B------:R-:W-:Y:S01]  /*10a0*/  ISETP.GE.AND P1, PT, R4, UR17, PT ;  /* 0x0000001104007c0c */ /* 0x000fe2000bf26270 */
[C---:B------:R-:W-:Y:S01]  /*10b0*/  VIADD R4, R0.reuse, 0x680 ;  /* 0x0000068000047836 */ /* 0x040fe20000000000 */
[----:B------:R1:W5:Y:S01]  /*10c0*/  @!P2 LDG.E R19, desc[UR20][R2.64+0xe00] ;  /* 0x000e00140213a981 */ /* 0x000362000c1e1900 */
[----:B------:R-:W-:-:S03]  /*10d0*/  VIADD R5, R0, 0x700 ;  /* 0x0000070000057836 */ /* 0x000fc60000000000 */
[----:B------:R1:W5:Y:S01]  /*10e0*/  @!P3 LDG.E R17, desc[UR20][R2.64+0x1000] ;  /* 0x001000140211b981 */ /* 0x000362000c1e1900 */
[----:B------:R-:W-:Y:S02]  /*10f0*/  ISETP.GE.AND P2, PT, R4, UR17, PT ;  /* 0x0000001104007c0c */ /* 0x000fe4000bf46270 */
[----:B------:R-:W-:Y:S01]  /*1100*/  ISETP.GE.AND P3, PT, R5, UR17, PT ;  /* 0x0000001105007c0c */ /* 0x000fe2000bf66270 */
[----:B------:R1:W5:Y:S01]  /*1110*/  @!P4 LDG.E R16, desc[UR20][R2.64+0x1200] ;  /* 0x001200140210c981 */ /* 0x000362000c1e1900 */
[----:B------:R-:W-:Y:S01]  /*1120*/  ISETP.GE.AND P4, PT, R20, UR17, PT ;  /* 0x0000001114007c0c */ /* 0x000fe2000bf86270 */
[----:B------:R-:W-:Y:S02]  /*1130*/  IMAD.MOV.U32 R9, RZ, RZ, 0x7fffffff ;  /* 0x7fffffffff097424 */ /* 0x000fe400078e00ff */
[----:B------:R-:W-:Y:S02]  /*1140*/  IMAD.MOV.U32 R8, RZ, RZ, 0x7fffffff ;  /* 0x7fffffffff087424 */ /* 0x000fe400078e00ff */
[----:B------:R-:W-:-:S02]  /*1150*/  IMAD.MOV.U32 R5, RZ, RZ, 0x7fffffff ;  /* 0x7fffffffff057424 */ /* 0x000fc400078e00ff */
[----:B------:R-:W-:Y:S01]  /*1160*/  IMAD.MOV.U32 R4, RZ, RZ, 0x7fffffff ;  /* 0x7fffffffff047424 */ /* 0x000fe200078e00ff */
[----:B------:R1:W5:Y:S01]  /*1170*/  @!P5 LDG.E R9, desc[UR20][R2.64+0x1400] ;  /* 0x001400140209d981 */ /* 0x000362000c1e1900 */
[----:B------:R-:W-:Y:S02]  /*1180*/  IMAD.MOV.U32 R6, RZ, RZ, 0x7fffffff ;  /* 0x7fffffffff067424 */ /* 0x000fe400078e00ff */
[----:B------:R-:W-:Y:S01]  /*1190*/  IMAD.MOV.U32 R7, RZ, RZ, 0x7fffffff ;  /* 0x7fffffffff077424 */ /* 0x000fe200078e00ff */
[----:B------:R1:W5:Y:S04]  /*11a0*/  @!P0 LDG.E R8, desc[UR20][R2.64+0x1600] ;  /* 0x0016001402088981 */ /* 0x000368000c1e1900 */
[----:B------:R1:W5:Y:S04]  /*11b0*/  @!P1 LDG.E R5, desc[UR20][R2.64+0x1800] ;  /* 0x0018001402059981 */ /* 0x000368000c1e1900 */
[----:B------:R1:W5:Y:S04]  /*11c0*/  @!P2 LDG.E R4, desc[UR20][R2.64+0x1a00] ;  /* 0x001a00140204a981 */ /* 0x000368000c1e1900 */
[----:B------:R1:W5:Y:S04]  /*11d0*/  @!P3 LDG.E R6, desc[UR20][R2.64+0x1c00] ;  /* 0x001c00140206b981 */ /* 0x000368000c1e1900 */
[----:B------:R1:W5:Y:S02]  /*11e0*/  @!P4 LDG.E R7, desc[UR20][R2.64+0x1e00] ;  /* 0x001e00140207c981 */ /* 0x000364000c1e1900 */
.L_x_577:
[----:B01----:R-:W0:Y:S02]  /*11f0*/  LDC.64 R2, c[0x0][0x398] ;  /* 0x0000e600ff027b82 */ /* 0x003e240000000a00 */
[----:B0-----:R-:W-:-:S13]  /*1200*/  ISETP.GT.AND P0, PT, R3, R2, PT ;  /* 0x000000020300720c */ /* 0x001fda0003f04270 */
[----:B------:R-:W-:Y:S05]  /*1210*/  @!P0 BRA `(.L_x_578) ;  /* 0x0000000800788947 */ /* 0x000fea0003800000 */
[----:B------:R-:W-:Y:S01]  /*1220*/  IMAD.MOV.U32 R2, RZ, RZ, -0x1 ;  /* 0xffffffffff027424 */ /* 0x000fe200078e00ff */
[----:B-----5:R-:W-:Y:S01]  /*1230*/  ISETP.GT.AND P0, PT, R10, -0x1, PT ;  /* 0xffffffff0a00780c */ /* 0x020fe20003f04270 */
[----:B------:R-:W0:Y:S01]  /*1240*/  S2UR UR15, SR_CgaCtaId ;  /* 0x00000000000f79c3 */ /* 0x000e220000008800 */
[----:B------:R-:W-:Y:S01]  /*1250*/  ISETP.GT.AND P1, PT, R11, -0x1, PT ;  /* 0xffffffff0b00780c */ /* 0x000fe20003f24270 */
[----:B------:R-:W-:Y:S01]  /*1260*/  UMOV UR4, 0x400 ;  /* 0x0000040000047882 */ /* 0x000fe20000000000 */
[C---:B------:R-:W-:Y:S01]  /*1270*/  SEL R23, R2.reuse, 0x80000000, !P0 ;  /* 0x8000000002177807 */ /* 0x040fe20004000000 */
[----:B------:R-:W1:Y:S01]  /*1280*/  LDCU UR16, c[0x0][0x398] ;  /* 0x00007300ff1077ac */ /* 0x000e620008000800 */
[----:B------:R-:W-:Y:S02]  /*1290*/  SEL R22, R2, 0x80000000, !P1 ;  /* 0x8000000002167807 */ /* 0x000fe40004800000 */
[----:B------:R-:W-:Y:S02]  /*12a0*/  ISETP.GT.AND P0, PT, R14, -0x1, PT ;  /* 0xffffffff0e00780c */ /* 0x000fe40003f04270 */
[----:B------:R-:W-:-:S02]  /*12b0*/  ISETP.GT.AND P1, PT, R15, -0x1, PT ;  /* 0xffffffff0f00780c */ /* 0x000fc40003f24270 */
[----:B------:R-:W-:Y:S02]  /*12c0*/  ISETP.GT.AND P2, PT, R12, -0x1, PT ;  /* 0xffffffff0c00780c */ /* 0x000fe40003f44270 */
[----:B------:R-:W-:Y:S02]  /*12d0*/  ISETP.GT.AND P3, PT, R13, -0x1, PT ;  /* 0xffffffff0d00780c */ /* 0x000fe40003f64270 */
[----:B------:R-:W-:Y:S02]  /*12e0*/  LOP3.LUT R10, R23, R10, RZ, 0x3c, !PT ;  /* 0x0000000a170a7212 */ /* 0x000fe400078e3cff */
[----:B------:R-:W-:Y:S02]  /*12f0*/  LOP3.LUT R11, R22, R11, RZ, 0x3c, !PT ;  /* 0x0000000b160b7212 */ /* 0x000fe400078e3cff */
[C---:B------:R-:W-:Y:S02]  /*1300*/  SEL R23, R2.reuse, 0x80000000, !P0 ;  /* 0x8000000002177807 */ /* 0x040fe40004000000 */
[----:B------:R-:W-:-:S02]  /*1310*/  SEL R22, R2, 0x80000000, !P1 ;  /* 0x8000000002167807 */ /* 0x000fc40004800000 */
[----:B------:R-:W-:Y:S01]  /*1320*/  ISETP.GT.AND P0, PT, R17, -0x1, PT ;  /* 0xffffffff1100780c */ /* 0x000fe20003f04270 */
[----:B0-----:R-:W-:Y:S01]  /*1330*/  ULEA UR15, UR15, UR4, 0x18 ;  /* 0x000000040f0f7291 */ /* 0x001fe2000f8ec0ff */
[----:B------:R-:W-:Y:S02]  /*1340*/  ISETP.GT.AND P1, PT, R16, -0x1, PT ;  /* 0xffffffff1000780c */ /* 0x000fe40003f24270 */
[C---:B------:R-:W-:Y:S01]  /*1350*/  SEL R25, R2.reuse, 0x80000000, !P2 ;  /* 0x8000000002197807 */ /* 0x040fe20005000000 */
[----:B------:R-:W-:Y:S01]  /*1360*/  UMOV UR4, URZ ;  /* 0x000000ff00047c82 */ /* 0x000fe20008000000 */
[----:B------:R-:W-:Y:S02]  /*1370*/  SEL R24, R2, 0x80000000, !P3 ;  /* 0x8000000002187807 */ /* 0x000fe40005800000 */
[----:B------:R-:W-:Y:S02]  /*1380*/  ISETP.GT.AND P2, PT, R18, -0x1, PT ;  /* 0xffffffff1200780c */ /* 0x000fe40003f44270 */
[----:B------:R-:W-:-:S02]  /*1390*/  ISETP.GT.AND P3, PT, R19, -0x1, PT ;  /* 0xffffffff1300780c */ /* 0x000fc40003f64270 */
[----:B------:R-:W-:Y:S02]  /*13a0*/  LOP3.LUT R14, R23, R14, RZ, 0x3c, !PT ;  /* 0x0000000e170e7212 */ /* 0x000fe400078e3cff */
[----:B------:R-:W-:Y:S02]  /*13b0*/  LOP3.LUT R15, R22, R15, RZ, 0x3c, !PT ;  /* 0x0000000f160f7212 */ /* 0x000fe400078e3cff */
[C---:B------:R-:W-:Y:S02]  /*13c0*/  SEL R22, R2.reuse, 0x80000000, !P0 ;  /* 0x8000000002167807 */ /* 0x040fe40004000000 */
[----:B------:R-:W-:Y:S02]  /*13d0*/  SEL R23, R2, 0x80000000, !P1 ;  /* 0x8000000002177807 */ /* 0x000fe40004800000 */
[----:B------:R-:W-:Y:S02]  /*13e0*/  LOP3.LUT R12, R25, R12, RZ, 0x3c, !PT ;  /* 0x0000000c190c7212 */ /* 0x000fe400078e3cff */
[----:B------:R-:W-:-:S02]  /*13f0*/  LOP3.LUT R13, R24, R13, RZ, 0x3c, !PT ;  /* 0x0000000d180d7212 */ /* 0x000fc400078e3cff */
[----:B------:R-:W-:Y:S02]  /*1400*/  ISETP.GT.AND P0, PT, R8, -0x1, PT ;  /* 0xffffffff0800780c */ /* 0x000fe40003f04270 */
[C---:B------:R-:W-:Y:S02]  /*1410*/  SEL R25, R2.reuse, 0x80000000, !P2 ;  /* 0x8000000002197807 */ /* 0x040fe40005000000 */
[C---:B------:R-:W-:Y:S02]  /*1420*/  SEL R24, R2.reuse, 0x80000000, !P3 ;  /* 0x8000000002187807 */ /* 0x040fe40005800000 */
[----:B------:R-:W-:Y:S02]  /*1430*/  ISETP.GT.AND P2, PT, R9, -0x1, PT ;  /* 0xffffffff0900780c */ /* 0x000fe40003f44270 */
[----:B------:R-:W-:Y:S02]  /*1440*/  LOP3.LUT R16, R23, R16, RZ, 0x3c, !PT ;  /* 0x0000001017107212 */ /* 0x000fe400078e3cff */
[----:B------:R-:W-:-:S02]  /*1450*/  SEL R23, R2, 0x80000000, !P0 ;  /* 0x8000000002177807 */ /* 0x000fc40004000000 */
[----:B------:R-:W-:Y:S02]  /*1460*/  LOP3.LUT R19, R24, R19, RZ, 0x3c, !PT ;  /* 0x0000001318137212 */ /* 0x000fe400078e3cff */
[----:B------:R-:W-:Y:S02]  /*1470*/  ISETP.GT.AND P0, PT, R5, -0x1, PT ;  /* 0xffffffff0500780c */ /* 0x000fe40003f04270 */
[----:B------:R-:W-:Y:S02]  /*1480*/  SEL R24, R2, 0x80000000, !P2 ;  /* 0x8000000002187807 */ /* 0x000fe40005000000 */
[----:B------:R-:W-:Y:S02]  /*1490*/  ISETP.GT.AND P1, PT, R4, -0x1, PT ;  /* 0xffffffff0400780c */ /* 0x000fe40003f24270 */
[----:B------:R-:W-:Y:S02]  /*14a0*/  ISETP.GT.AND P2, PT, R6, -0x1, PT ;  /* 0xffffffff0600780c */ /* 0x000fe40003f44270 */
[----:B------:R-:W-:-:S02]  /*14b0*/  LOP3.LUT R17, R22, R17, RZ, 0x3c, !PT ;  /* 0x0000001116117212 */ /* 0x000fc400078e3cff */
[C---:B------:R-:W-:Y:S02]  /*14c0*/  SEL R22, R2.reuse, 0x80000000, !P0 ;  /* 0x8000000002167807 */ /* 0x040fe40004000000 */
[----:B------:R-:W-:Y:S02]  /*14d0*/  LOP3.LUT R18, R25, R18, RZ, 0x3c, !PT ;  /* 0x0000001219127212 */ /* 0x000fe400078e3cff */
[----:B------:R-:W-:Y:S02]  /*14e0*/  LOP3.LUT R8, R23, R8, RZ, 0x3c, !PT ;  /* 0x0000000817087212 */ /* 0x000fe400078e3cff */
[----:B------:R-:W-:Y:S02]  /*14f0*/  ISETP.GT.AND P0, PT, R7, -0x1, PT ;  /* 0xffffffff0700780c */ /* 0x000fe40003f04270 */
[C---:B------:R-:W-:Y:S02]  /*1500*/  SEL R23, R2.reuse, 0x80000000, !P1 ;  /* 0x8000000002177807 */ /* 0x040fe40004800000 */
[----:B------:R-:W-:-:S02]  /*1510*/  SEL R25, R2, 0x80000000, !P2 ;  /* 0x8000000002197807 */ /* 0x000fc40005000000 */
[----:B------:R-:W-:Y:S02]  /*1520*/  ISETP.NE.AND P1, PT, R10, 0x7fffffff, PT ;  /* 0x7fffffff0a00780c */ /* 0x000fe40003f25270 */
[----:B------:R-:W-:Y:S02]  /*1530*/  ISETP.NE.AND P2, PT, R11, 0x7fffffff, PT ;  /* 0x7fffffff0b00780c */ /* 0x000fe40003f45270 */
[----:B------:R-:W-:Y:S02]  /*1540*/  ISETP.NE.AND P3, PT, R12, 0x7fffffff, PT ;  /* 0x7fffffff0c00780c */ /* 0x000fe40003f65270 */
[----:B------:R-:W-:Y:S02]  /*1550*/  ISETP.NE.AND P4, PT, R13, 0x7fffffff, PT ;  /* 0x7fffffff0d00780c */ /* 0x000fe40003f85270 */
[----:B------:R-:W-:Y:S02]  /*1560*/  LOP3.LUT R5, R22, R5, RZ, 0x3c, !PT ;  /* 0x0000000516057212 */ /* 0x000fe400078e3cff */
[----:B------:R-:W-:-:S02]  /*1570*/  SEL R22, R2, 0x80000000, !P0 ;  /* 0x8000000002167807 */ /* 0x000fc40004000000 */
[----:B------:R-:W-:Y:S02]  /*1580*/  SEL R10, R10, 0x80000000, P1 ;  /* 0x800000000a0a7807 */ /* 0x000fe40000800000 */
[----:B------:R-:W-:Y:S02]  /*1590*/  SEL R11, R11, 0x80000000, P2 ;  /* 0x800000000b0b7807 */ /* 0x000fe40001000000 */
[----:B------:R-:W-:Y:S02]  /*15a0*/  SEL R12, R12, 0x80000000, P3 ;  /* 0x800000000c0c7807 */ /* 0x000fe40001800000 */
[----:B------:R-:W-:Y:S02]  /*15b0*/  SEL R13, R13, 0x80000000, P4 ;  /* 0x800000000d0d7807 */ /* 0x000fe40002000000 */
[----:B------:R-:W-:Y:S02]  /*15c0*/  ISETP.NE.AND P5, PT, R14, 0x7fffffff, PT ;  /* 0x7fffffff0e00780c */ /* 0x000fe40003fa5270 */
[----:B------:R-:W-:-:S02]  /*15d0*/  ISETP.NE.AND P0, PT, R15, 0x7fffffff, PT ;  /* 0x7fffffff0f00780c */ /* 0x000fc40003f05270 */
[----:B------:R-:W-:Y:S02]  /*15e0*/  ISETP.NE.AND P1, PT, R18, 0x7fffffff, PT ;  /* 0x7fffffff1200780c */ /* 0x000fe40003f25270 */
[----:B------:R-:W-:Y:S02]  /*15f0*/  ISETP.NE.AND P2, PT, R19, 0x7fffffff, PT ;  /* 0x7fffffff1300780c */ /* 0x000fe40003f45270 */
[----:B------:R-:W-:Y:S02]  /*1600*/  ISETP.NE.AND P3, PT, R17, 0x7fffffff, PT ;  /* 0x7fffffff1100780c */ /* 0x000fe40003f65270 */
[----:B------:R-:W-:Y:S02]  /*1610*/  ISETP.NE.AND P4, PT, R16, 0x7fffffff, PT ;  /* 0x7fffffff1000780c */ /* 0x000fe40003f85270 */
[----:B------:R-:W-:Y:S02]  /*1620*/  LOP3.LUT R9, R24, R9, RZ, 0x3c, !PT ;  /* 0x0000000918097212 */ /* 0x000fe400078e3cff */
[----:B------:R-:W-:-:S02]  /*1630*/  LOP3.LUT R4, R23, R4, RZ, 0x3c, !PT ;  /* 0x0000000417047212 */ /* 0x000fc400078e3cff */
[----:B------:R-:W-:Y:S02]  /*1640*/  LOP3.LUT R6, R25, R6, RZ, 0x3c, !PT ;  /* 0x0000000619067212 */ /* 0x000fe400078e3cff */
[----:B------:R-:W-:Y:S02]  /*1650*/  LOP3.LUT R7, R22, R7, RZ, 0x3c, !PT ;  /* 0x0000000716077212 */ /* 0x000fe400078e3cff */
[----:B------:R-:W-:Y:S02]  /*1660*/  SEL R14, R14, 0x80000000, P5 ;  /* 0x800000000e0e7807 */ /* 0x000fe40002800000 */
[----:B------:R-:W-:Y:S02]  /*1670*/  SEL R15, R15, 0x80000000, P0 ;  /* 0x800000000f0f7807 */ /* 0x000fe40000000000 */
[----:B------:R-:W-:Y:S02]  /*1680*/  SEL R18, R18, 0x80000000, P1 ;  /* 0x8000000012127807 */ /* 0x000fe40000800000 */
[----:B------:R-:W-:-:S02]  /*1690*/  SEL R19, R19, 0x80000000, P2 ;  /* 0x8000000013137807 */ /* 0x000fc40001000000 */
[----:B------:R-:W-:Y:S02]  /*16a0*/  SEL R17, R17, 0x80000000, P3 ;  /* 0x8000000011117807 */ /* 0x000fe40001800000 */
[----:B------:R-:W-:Y:S02]  /*16b0*/  SEL R16, R16, 0x80000000, P4 ;  /* 0x8000000010107807 */ /* 0x000fe40002000000 */
[----:B------:R-:W-:Y:S02]  /*16c0*/  ISETP.NE.AND P5, PT, R9, 0x7fffffff, PT ;  /* 0x7fffffff0900780c */ /* 0x000fe40003fa5270 */
[----:B------:R-:W-:Y:S02]  /*16d0*/  ISETP.NE.AND P0, PT, R8, 0x7fffffff, PT ;  /* 0x7fffffff0800780c */ /* 0x000fe40003f05270 */
[----:B------:R-:W-:Y:S02]  /*16e0*/  ISETP.NE.AND P1, PT, R5, 0x7fffffff, PT ;  /* 0x7fffffff0500780c */ /* 0x000fe40003f25270 */
[----:B------:R-:W-:-:S02]  /*16f0*/  ISETP.NE.AND P2, PT, R4, 0x7fffffff, PT ;  /* 0x7fffffff0400780c */ /* 0x000fc40003f45270 */
[----:B------:R-:W-:Y:S02]  /*1700*/  ISETP.NE.AND P3, PT, R6, 0x7fffffff, PT ;  /* 0x7fffffff0600780c */ /* 0x000fe40003f65270 */
[----:B------:R-:W-:Y:S02]  /*1710*/  ISETP.NE.AND P4, PT, R7, 0x7fffffff, PT ;  /* 0x7fffffff0700780c */ /* 0x000fe40003f85270 */
[----:B------:R-:W-:Y:S02]  /*1720*/  SEL R9, R9, 0x80000000, P5 ;  /* 0x8000000009097807 */ /* 0x000fe40002800000 */
[----:B------:R-:W-:Y:S02]  /*1730*/  SEL R8, R8, 0x80000000, P0 ;  /* 0x8000000008087807 */ /* 0x000fe40000000000 */
[----:B------:R-:W-:Y:S02]  /*1740*/  SEL R5, R5, 0x80000000, P1 ;  /* 0x8000000005057807 */ /* 0x000fe40000800000 */
[----:B------:R-:W-:-:S02]  /*1750*/  SEL R4, R4, 0x80000000, P2 ;  /* 0x8000000004047807 */ /* 0x000fc40001000000 */
[----:B------:R-:W-:Y:S02]  /*1760*/  SEL R6, R6, 0x80000000, P3 ;  /* 0x8000000006067807 */ /* 0x000fe40001800000 */
[----:B-1----:R-:W-:-:S07]  /*1770*/  SEL R7, R7, 0x80000000, P4 ;  /* 0x8000000007077807 */ /* 0x002fce0002000000 */
.L_x_579:
[----:B------:R-:W-:Y:S01]  /*1780*/  IMAD R22, RZ, RZ, -UR16 ;  /* 0x80000010ff167e24 */ /* 0x000fe2000f8e02ff */
[----:B0-----:R-:W-:Y:S01]  /*1790*/  SHF.R.U32.HI R25, RZ, UR16, R10 ;  /* 0x00000010ff197c19 */ /* 0x001fe2000801160a */
[----:B------:R-:W-:Y:S01]  /*17a0*/  ULEA UR17, UR4, UR15, 0xa ;  /* 0x0000000f04117291 */ /* 0x000fe2000f8e50ff */
[----:B------:R-:W-:Y:S01]  /*17b0*/  SHF.R.U32.HI R27, RZ, UR16, R12 ;  /* 0x00000010ff1b7c19 */ /* 0x000fe2000801160c */
[----:B------:R-:W-:Y:S01]  /*17c0*/  UIADD3 UR4, UPT, UPT, UR4, 0x1, URZ ;  /* 0x0000000104047890 */ /* 0x000fe2000fffe0ff */
[----:B------:R-:W-:Y:S02]  /*17d0*/  VIADDMNMX R23, R22, R3, 0x8, PT ;  /* 0x0000000816177446 */ /* 0x000fe40003800103 */
[----:B------:R-:W-:Y:S02]  /*17e0*/  SHF.R.U32.HI R29, RZ, UR16, R13 ;  /* 0x00000010ff1d7c19 */ /* 0x000fe4000801160d */
[----:B------:R-:W-:Y:S02]  /*17f0*/  SHF.L.U32 R22, R2, R23, RZ ;  /* 0x0000001702167219 */ /* 0x000fe400000006ff */
[----:B------:R-:W-:-:S02]  /*1800*/  SHF.R.U32.HI R23, RZ, UR16, R11 ;  /* 0x00000010ff177c19 */ /* 0x000fc4000801160b */
[-C--:B------:R-:W-:Y:S02]  /*1810*/  LOP3.LUT R25, R25, R22.reuse, RZ, 0x30, !PT ;  /* 0x0000001619197212 */ /* 0x080fe400078e30ff */
[-C--:B------:R-:W-:Y:S02]  /*1820*/  LOP3.LUT R23, R23, R22.reuse, RZ, 0x30, !PT ;  /* 0x0000001617177212 */ /* 0x080fe400078e30ff */
[----:B------:R-:W-:Y:S02]  /*1830*/  LOP3.LUT R27, R27, R22, RZ, 0x30, !PT ;  /* 0x000000161b1b7212 */ /* 0x000fe400078e30ff */
[----:B------:R-:W-:Y:S02]  /*1840*/  LEA R25, R25, UR17, 0x2 ;  /* 0x0000001119197c11 */ /* 0x000fe4000f8e10ff */
[----:B------:R-:W-:Y:S02]  /*1850*/  LEA R23, R23, UR17, 0x2 ;  /* 0x0000001117177c11 */ /* 0x000fe4000f8e10ff */
[----:B------:R-:W-:Y:S01]  /*1860*/  LEA R27, R27, UR17, 0x2 ;  /* 0x000000111b1b7c11 */ /* 0x000fe2000f8e10ff */
[----:B------:R0:W-:Y:S01]  /*1870*/  ATOMS.POPC.INC.32 RZ, [R25+URZ] ;  /* 0x0000000019ff7f8c */ /* 0x0001e2000d8000ff */
[----:B------:R-:W-:-:S02]  /*1880*/  SHF.R.U32.HI R24, RZ, UR16, R14 ;  /* 0x00000010ff187c19 */ /* 0x000fc4000801160e */
[----:B------:R-:W-:Y:S01]  /*1890*/  SHF.R.U32.HI R26, RZ, UR16, R15 ;  /* 0x00000010ff1a7c19 */ /* 0x000fe2000801160f */
[----:B------:R1:W-:Y:S01]  /*18a0*/  ATOMS.POPC.INC.32 RZ, [R23+URZ] ;  /* 0x0000000017ff7f8c */ /* 0x0003e2000d8000ff */
[-C--:B------:R-:W-:Y:S02]  /*18b0*/  LOP3.LUT R29, R29, R22.reuse, RZ, 0x30, !PT ;  /* 0x000000161d1d7212 */ /* 0x080fe400078e30ff */
[-C--:B------:R-:W-:Y:S01]  /*18c0*/  LOP3.LUT R24, R24, R22.reuse, RZ, 0x30, !PT ;  /* 0x0000001618187212 */ /* 0x080fe200078e30ff */
[----:B------:R2:W-:Y:S01]  /*18d0*/  ATOMS.POPC.INC.32 RZ, [R27+URZ] ;  /* 0x000000001bff7f8c */ /* 0x0005e2000d8000ff */
[----:B0-----:R-:W-:Y:S02]  /*18e0*/  SHF.R.U32.HI R25, RZ, UR16, R19 ;  /* 0x00000010ff197c19 */ /* 0x001fe40008011613 */
[----:B------:R-:W-:Y:S02]  /*18f0*/  LOP3.LUT R26, R26, R22, RZ, 0x30, !PT ;  /* 0x000000161a1a7212 */ /* 0x000fe400078e30ff */
[----:B-1----:R-:W-:-:S02]  /*1900*/  SHF.R.U32.HI R23, RZ, UR16, R18 ;  /* 0x00000010ff177c19 */ /* 0x002fc40008011612 */
[----:B------:R-:W-:Y:S02]  /*1910*/  LEA R29, R29, UR17, 0x2 ;  /* 0x000000111d1d7c11 */ /* 0x000fe4000f8e10ff */
[----:B--2---:R-:W-:Y:S02]  /*1920*/  SHF.R.U32.HI R27, RZ, UR16, R17 ;  /* 0x00000010ff1b7c19 */ /* 0x004fe40008011611 */
[-C--:B------:R-:W-:Y:S01]  /*1930*/  LOP3.LUT R23, R23, R22.reuse, RZ, 0x30, !PT ;  /* 0x0000001617177212 */ /* 0x080fe200078e30ff */
[----:B------:R0:W-:Y:S01]  /*1940*/  ATOMS.POPC.INC.32 RZ, [R29+URZ] ;  /* 0x000000001dff7f8c */ /* 0x0001e2000d8000ff */
[-C--:B------:R-:W-:Y:S02]  /*1950*/  LOP3.LUT R25, R25, R22.reuse, RZ, 0x30, !PT ;  /* 0x0000001619197212 */ /* 0x080fe400078e30ff */
[----:B------:R-:W-:Y:S02]  /*1960*/  LEA R24, R24, UR17, 0x2 ;  /* 0x0000001118187c11 */ /* 0x000fe4000f8e10ff */
[----:B------:R-:W-:-:S02]  /*1970*/  LOP3.LUT R27, R27, R22, RZ, 0x30, !PT ;  /* 0x000000161b1b7212 */ /* 0x000fc400078e30ff */
[----:B------:R-:W-:Y:S01]  /*1980*/  LEA R26, R26, UR17, 0x2 ;  /* 0x000000111a1a7c11 */ /* 0x000fe2000f8e10ff */
[----:B------:R1:W-:Y:S01]  /*1990*/  ATOMS.POPC.INC.32 RZ, [R24+URZ] ;  /* 0x0000000018ff7f8c */ /* 0x0003e2000d8000ff */
[----:B------:R-:W-:Y:S02]  /*19a0*/  LEA R23, R23, UR17, 0x2 ;  /* 0x0000001117177c11 */ /* 0x000fe4000f8e10ff */
[----:B------:R-:W-:Y:S01]  /*19b0*/  LEA R25, R25, UR17, 0x2 ;  /* 0x0000001119197c11 */ /* 0x000fe2000f8e10ff */
[----:B------:R2:W-:Y:S01]  /*19c0*/  ATOMS.POPC.INC.32 RZ, [R26+URZ] ;  /* 0x000000001aff7f8c */ /* 0x0005e2000d8000ff */
[----:B------:R-:W-:Y:S02]  /*19d0*/  LEA R27, R27, UR17, 0x2 ;  /* 0x000000111b1b7c11 */ /* 0x000fe4000f8e10ff */
[----:B0-----:R-:W-:Y:S01]  /*19e0*/  SHF.R.U32.HI R29, RZ, UR16, R16 ;  /* 0x00000010ff1d7c19 */ /* 0x001fe20008011610 */
[----:B------:R0:W-:Y:S01]  /*19f0*/  ATOMS.POPC.INC.32 RZ, [R23+URZ] ;  /* 0x0000000017ff7f8c */ /* 0x0001e2000d8000ff */
[----:B-1----:R-:W-:-:S02]  /*1a00*/  SHF.R.U32.HI R24, RZ, UR16, R9 ;  /* 0x00000010ff187c19 */ /* 0x002fc40008011609 */
[----:B------:R-:W-:Y:S01]  /*1a10*/  SHF.R.U32.HI R28, RZ, UR16, R7 ;  /* 0x00000010ff1c7c19 */ /* 0x000fe20008011607 */
[----:B------:R1:W-:Y:S01]  /*1a20*/  ATOMS.POPC.INC.32 RZ, [R25+URZ] ;  /* 0x0000000019ff7f8c */ /* 0x0003e2000d8000ff */
[----:B--2---:R-:W-:Y:S02]  /*1a30*/  SHF.R.U32.HI R26, RZ, UR16, R8 ;  /* 0x00000010ff1a7c19 */ /* 0x004fe40008011608 */
[-C--:B------:R-:W-:Y:S01]  /*1a40*/  LOP3.LUT R29, R29, R22.reuse, RZ, 0x30, !PT ;  /* 0x000000161d1d7212 */ /* 0x080fe200078e30ff */
[----:B------:R2:W-:Y:S01]  /*1a50*/  ATOMS.POPC.INC.32 RZ, [R27+URZ] ;  /* 0x000000001bff7f8c */ /* 0x0005e2000d8000ff */
[----:B0-----:R-:W-:Y:S02]  /*1a60*/  SHF.R.U32.HI R23, RZ, UR16, R5 ;  /* 0x00000010ff177c19 */ /* 0x001fe40008011605 */
[----:B------:R-:W-:Y:S02]  /*1a70*/  LOP3.LUT R24, R24, R22, RZ, 0x30, !PT ;  /* 0x0000001618187212 */ /* 0x000fe400078e30ff */
[----:B-1----:R-:W-:-:S02]  /*1a80*/  SHF.R.U32.HI R25, RZ, UR16, R4 ;  /* 0x00000010ff197c19 */ /* 0x002fc40008011604 */
[-C--:B------:R-:W-:Y:S02]  /*1a90*/  LOP3.LUT R26, R26, R22.reuse, RZ, 0x30, !PT ;  /* 0x000000161a1a7212 */ /* 0x080fe400078e30ff */
[----:B--2---:R-:W-:Y:S01]  /*1aa0*/  SHF.R.U32.HI R27, RZ, UR16, R6 ;  /* 0x00000010ff1b7c19 */ /* 0x004fe20008011606 */
[----:B------:R-:W-:Y:S01]  /*1ab0*/  UIADD3 UR16, UPT, UPT, UR16, 0x8, URZ ;  /* 0x0000000810107890 */ /* 0x000fe2000fffe0ff */
[-C--:B------:R-:W-:Y:S02]  /*1ac0*/  LOP3.LUT R23, R23, R22.reuse, RZ, 0x30, !PT ;  /* 0x0000001617177212 */ /* 0x080fe400078e30ff */
[----:B------:R-:W-:Y:S02]  /*1ad0*/  LEA R29, R29, UR17, 0x2 ;  /* 0x000000111d1d7c11 */ /* 0x000fe4000f8e10ff */
[----:B------:R-:W-:Y:S02]  /*1ae0*/  LOP3.LUT R25, R25, R22, RZ, 0x30, !PT ;  /* 0x0000001619197212 */ /* 0x000fe400078e30ff */
[----:B------:R-:W-:Y:S01]  /*1af0*/  ISETP.LE.AND P0, PT, R3, UR16, PT ;  /* 0x0000001003007c0c */ /* 0x000fe2000bf03270 */
[----:B------:R0:W-:Y:S01]  /*1b00*/  ATOMS.POPC.INC.32 RZ, [R29+URZ] ;  /* 0x000000001dff7f8c */ /* 0x0001e2000d8000ff */
[----:B------:R-:W-:-:S02]  /*1b10*/  LEA R24, R24, UR17, 0x2 ;  /* 0x0000001118187c11 */ /* 0x000fc4000f8e10ff */
[-C--:B------:R-:W-:Y:S02]  /*1b20*/  LOP3.LUT R27, R27, R22.reuse, RZ, 0x30, !PT ;  /* 0x000000161b1b7212 */ /* 0x080fe400078e30ff */
        /* <DEDUP_REMOVED lines=13> */
.L_x_578:
[----:B------:R-:W-:Y:S05]  /*1c00*/  BRA.U !UP0, `(.L_x_580) ;  /* 0xffffffed08dc7547 */ /* 0x000fea000b83ffff */
.L_x_575:
[----:B------:R-:W-:Y:S01]  /*1c10*/  BAR.SYNC.DEFER_BLOCKING 0x0 ;  /* 0x0000000000007b1d */ /* 0x000fe20000010000 */
[----:B------:R-:W-:-:S05]  /*1c20*/  ISETP.NE.AND P0, PT, R21, RZ, PT ;  /* 0x000000ff1500720c */ /* 0x000fca0003f05270 */
[----:B------:R-:W-:Y:S08]  /*1c30*/  BSSY.RECONVERGENT B0, `(.L_x_581) ;  /* 0x0000167000007945 */ /* 0x000ff00003800200 */
[----:B------:R-:W-:Y:S05]  /*1c40*/  @P0 BRA `(.L_x_582) ;  /* 0x0000001400940947 */ /* 0x000fea0003800000 */
[----:B------:R-:W0:Y:S01]  /*1c50*/  S2UR UR5, SR_CgaCtaId ;  /* 0x00000000000579c3 */ /* 0x000e220000008800 */
[----:B------:R-:W-:Y:S01]  /*1c60*/  UISETP.GE.U32.AND UP0, UPT, UR22, 0x7, UPT ;  /* 0x000000071600788c */ /* 0x000fe2000bf06070 */
[----:B-----5:R-:W-:Y:S01]  /*1c70*/  IMAD.MOV.U32 R5, RZ, RZ, RZ ;  /* 0x000000ffff057224 */ /* 0x020fe200078e00ff */
[----:B------:R-:W-:Y:S02]  /*1c80*/  UMOV UR4, 0x400 ;  /* 0x0000040000047882 */ /* 0x000fe40000000000 */
[----:B0-----:R-:W-:-:S06]  /*1c90*/  ULEA UR4, UR5, UR4, 0x18 ;  /* 0x0000000405047291 */ /* 0x001fcc000f8ec0ff */
[----:B--23--:R-:W-:Y:S01]  /*1ca0*/  LEA R2, R0, UR4, 0x2 ;  /* 0x0000000400027c11 */ /* 0x00cfe2000f8e10ff */
[----:B------:R-:W-:Y:S06]  /*1cb0*/  BRA.U !UP0, `(.L_x_583) ;  /* 0x00000005085c7547 */ /* 0x000fec000b800000 */
[----:B-1----:R-:W0:Y:S01]  /*1cc0*/  LDC.64 R4, c[0x0][0x380] ;  /* 0x0000e000ff047b82 */ /* 0x002e220000000a00 */
[----:B----4-:R-:W-:-:S07]  /*1cd0*/  IMAD.MOV.U32 R3, RZ, RZ, RZ ;  /* 0x000000ffff037224 */ /* 0x010fce00078e00ff */
.L_x_600:
        /* <DEDUP_REMOVED lines=12> */
[----:B------:R-:W-:Y:S02]  /*1da0*/  IMAD R17, R3, 0x100, R0 ;  /* 0x0000010003117824 */ /* 0x000fe400078e0200 */
[----:B------:R-:W-:Y:S02]  /*1db0*/  IMAD.MOV.U32 R19, RZ, RZ, RZ ;  /* 0x000000ffff137224 */ /* 0x000fe400078e00ff */
[----:B0-----:R-:W-:-:S05]  /*1dc0*/  IMAD.WIDE.U32 R16, R17, 0x8, R4 ;  /* 0x0000000811107825 */ /* 0x001fca00078e0004 */
[----:B------:R1:W-:Y:S02]  /*1dd0*/  REDG.E.ADD.64.STRONG.GPU desc[UR20][R16.64], R18 ;  /* 0x000000121000798e */ /* 0x0003e4000c12e514 */
.L_x_585:
[----:B------:R-:W-:Y:S05]  /*1de0*/  BSYNC.RECONVERGENT B1 ;  /* 0x0000000000017941 */ /* 0x000fea0003800200 */
.L_x_584:
        /* <DEDUP_REMOVED lines=15> */
.L_x_587:
[----:B------:R-:W-:Y:S05]  /*1ee0*/  BSYNC.RECONVERGENT B1 ;  /* 0x0000000000017941 */ /* 0x000fea0003800200 */
.L_x_586:
[----:B------:R-:W-:Y:S04]  /*1ef0*/  BSSY.RECONVERGENT B1, `(.L_x_588) ;  /* 0x0000007000017945 */ /* 0x000fe80003800200 */
[----:B------:R-:W-:Y:S05]  /*1f00*/  @!P0 BRA `(.L_x_589) ;  /* 0x0000000000148947 */ /* 0x000fea0003800000 */
[----:B01----:R-:W-:Y:S02]  /*1f10*/  IMAD R17, R3, 0x100, R0 ;  /* 0x0000010003117824 */ /* 0x003fe400078e0200 */
[----:B------:R-:W-:Y:S02]  /*1f20*/  IMAD.MOV.U32 R23, RZ, RZ, RZ ;  /* 0x000000ffff177224 */ /* 0x000fe400078e00ff */
[----:B------:R-:W-:-:S04]  /*1f30*/  VIADD R17, R17, 0x200 ;  /* 0x0000020011117836 */ /* 0x000fc80000000000 */
[----:B------:R-:W-:-:S05]  /*1f40*/  IMAD.WIDE.U32 R16, R17, 0x8, R4 ;  /* 0x0000000811107825 */ /* 0x000fca00078e0004 */
[----:B------:R2:W-:Y:S02]  /*1f50*/  REDG.E.ADD.64.STRONG.GPU desc[UR20][R16.64], R22 ;  /* 0x000000161000798e */ /* 0x0005e4000c12e514 */
.L_x_589:
[----:B------:R-:W-:Y:S05]  /*1f60*/  BSYNC.RECONVERGENT B1 ;  /* 0x0000000000017941 */ /* 0x000fea0003800200 */
.L_x_588:
[----:B------:R-:W-:Y:S04]  /*1f70*/  BSSY.RECONVERGENT B1, `(.L_x_590) ;  /* 0x0000007000017945 */ /* 0x000fe80003800200 */
[----:B------:R-:W-:Y:S05]  /*1f80*/  @!P1 BRA `(.L_x_591) ;  /* 0x0000000000149947 */ /* 0x000fea0003800000 */
[----:B012---:R-:W-:Y:S02]  /*1f90*/  IMAD R17, R3, 0x100, R0 ;  /* 0x0000010003117824 */ /* 0x007fe400078e0200 */
[----:B------:R-:W-:Y:S02]  /*1fa0*/  IMAD.MOV.U32 R15, RZ, RZ, RZ ;  /* 0x000000ffff0f7224 */ /* 0x000fe400078e00ff */
[----:B------:R-:W-:-:S04]  /*1fb0*/  VIADD R17, R17, 0x300 ;  /* 0x0000030011117836 */ /* 0x000fc80000000000 */
[----:B------:R-:W-:-:S05]  /*1fc0*/  IMAD.WIDE.U32 R16, R17, 0x8, R4 ;  /* 0x0000000811107825 */ /* 0x000fca00078e0004 */
[----:B------:R3:W-:Y:S02]  /*1fd0*/  REDG.E.ADD.64.STRONG.GPU desc[UR20][R16.64], R14 ;  /* 0x0000000e1000798e */ /* 0x0007e4000c12e514 */
.L_x_591:
[----:B------:R-:W-:Y:S05]  /*1fe0*/  BSYNC.RECONVERGENT B1 ;  /* 0x0000000000017941 */ /* 0x000fea0003800200 */
.L_x_590:
[----:B------:R-:W-:Y:S04]  /*1ff0*/  BSSY.RECONVERGENT B1, `(.L_x_592) ;  /* 0x0000007000017945 */ /* 0x000fe80003800200 */
[----:B------:R-:W-:Y:S05]  /*2000*/  @!P2 BRA `(.L_x_593) ;  /* 0x000000000014a947 */ /* 0x000fea0003800000 */
[----:B---3--:R-:W-:Y:S02]  /*2010*/  IMAD R15, R3, 0x100, R0 ;  /* 0x00000100030f7824 */ /* 0x008fe400078e0200 */
[----:B------:R-:W-:Y:S02]  /*2020*/  IMAD.MOV.U32 R13, RZ, RZ, RZ ;  /* 0x000000ffff0d7224 */ /* 0x000fe400078e00ff */
[----:B------:R-:W-:-:S04]  /*2030*/  VIADD R15, R15, 0x400 ;  /* 0x000004000f0f7836 */ /* 0x000fc80000000000 */
[----:B------:R-:W-:-:S05]  /*2040*/  IMAD.WIDE.U32 R14, R15, 0x8, R4 ;  /* 0x000000080f0e7825 */ /* 0x000fca00078e0004 */
[----:B------:R4:W-:Y:S02]  /*2050*/  REDG.E.ADD.64.STRONG.GPU desc[UR20][R14.64], R12 ;  /* 0x0000000c0e00798e */ /* 0x0009e4000c12e514 */
.L_x_593:
[----:B------:R-:W-:Y:S05]  /*2060*/  BSYNC.RECONVERGENT B1 ;  /* 0x0000000000017941 */ /* 0x000fea0003800200 */
.L_x_592:
[----:B------:R-:W-:Y:S04]  /*2070*/  BSSY.RECONVERGENT B1, `(.L_x_594) ;  /* 0x0000007000017945 */ /* 0x000fe80003800200 */
[----:B------:R-:W-:Y:S05]  /*2080*/  @!P3 BRA `(.L_x_595) ;  /* 0x000000000014b947 */ /* 0x000fea0003800000 */
[----:B----4-:R-:W-:Y:S02]  /*2090*/  IMAD R13, R3, 0x100, R0 ;  /* 0x00000100030d7824 */ /* 0x010fe400078e0200 */
[----:B------:R-:W-:Y:S02]  /*20a0*/  IMAD.MOV.U32 R7, RZ, RZ, RZ ;  /* 0x000000ffff077224 */ /* 0x000fe400078e00ff */
[----:B------:R-:W-:-:S04]  /*20b0*/  VIADD R13, R13, 0x500 ;  /* 0x000005000d0d7836 */ /* 0x000fc80000000000 */
[----:B------:R-:W-:-:S05]  /*20c0*/  IMAD.WIDE.U32 R12, R13, 0x8, R4 ;  /* 0x000000080d0c7825 */ /* 0x000fca00078e0004 */
[----:B------:R4:W-:Y:S02]  /*20d0*/  REDG.E.ADD.64.STRONG.GPU desc[UR20][R12.64], R6 ;  /* 0x000000060c00798e */ /* 0x0009e4000c12e514 */
.L_x_595:
[----:B------:R-:W-:Y:S05]  /*20e0*/  BSYNC.RECONVERGENT B1 ;  /* 0x0000000000017941 */ /* 0x000fea0003800200 */
.L_x_594:
[----:B------:R-:W-:Y:S04]  /*20f0*/  BSSY.RECONVERGENT B1, `(.L_x_596) ;  /* 0x0000007000017945 */ /* 0x000fe80003800200 */
[----:B------:R-:W-:Y:S05]  /*2100*/  @!P4 BRA `(.L_x_597) ;  /* 0x000000000014c947 */ /* 0x000fea0003800000 */
[----:B----4-:R-:W-:Y:S02]  /*2110*/  IMAD R7, R3, 0x100, R0 ;  /* 0x0000010003077824 */ /* 0x010fe400078e0200 */
[----:B------:R-:W-:Y:S02]  /*2120*/  IMAD.MOV.U32 R9, RZ, RZ, RZ ;  /* 0x000000ffff097224 */ /* 0x000fe400078e00ff */
[----:B------:R-:W-:-:S04]  /*2130*/  VIADD R7, R7, 0x600 ;  /* 0x0000060007077836 */ /* 0x000fc80000000000 */
[----:B------:R-:W-:-:S05]  /*2140*/  IMAD.WIDE.U32 R6, R7, 0x8, R4 ;  /* 0x0000000807067825 */ /* 0x000fca00078e0004 */
[----:B------:R4:W-:Y:S02]  /*2150*/  REDG.E.ADD.64.STRONG.GPU desc[UR20][R6.64], R8 ;  /* 0x000000080600798e */ /* 0x0009e4000c12e514 */
.L_x_597:
[----:B------:R-:W-:Y:S05]  /*2160*/  BSYNC.RECONVERGENT B1 ;  /* 0x0000000000017941 */ /* 0x000fea0003800200 */
.L_x_596:
[----:B------:R-:W-:Y:S04]  /*2170*/  BSSY.RECONVERGENT B1, `(.L_x_598) ;  /* 0x0000007000017945 */ /* 0x000fe80003800200 */
[----:B------:R-:W-:Y:S05]  /*2180*/  @!P5 BRA `(.L_x_599) ;  /* 0x000000000014d947 */ /* 0x000fea0003800000 */
[----:B----4-:R-:W-:Y:S02]  /*2190*/  IMAD R7, R3, 0x100, R0 ;  /* 0x0000010003077824 */ /* 0x010fe400078e0200 */
[----:B------:R-:W-:Y:S02]  /*21a0*/  IMAD.MOV.U32 R11, RZ, RZ, RZ ;  /* 0x000000ffff0b7224 */ /* 0x000fe400078e00ff */
[----:B------:R-:W-:-:S04]  /*21b0*/  VIADD R7, R7, 0x700 ;  /* 0x0000070007077836 */ /* 0x000fc80000000000 */
[----:B------:R-:W-:-:S05]  /*21c0*/  IMAD.WIDE.U32 R6, R7, 0x8, R4 ;  /* 0x0000000807067825 */ /* 0x000fca00078e0004 */
[----:B------:R4:W-:Y:S02]  /*21d0*/  REDG.E.ADD.64.STRONG.GPU desc[UR20][R6.64], R10 ;  /* 0x0000000a0600798e */ /* 0x0009e4000c12e514 */
.L_x_599:
[----:B------:R-:W-:Y:S05]  /*21e0*/  BSYNC.RECONVERGENT B1 ;  /* 0x0000000000017941 */ /* 0x000fea0003800200 */
.L_x_598:
[----:B------:R-:W-:-:S05]  /*21f0*/  VIADD R3, R3, 0x8 ;  /* 0x0000000803037836 */ /* 0x000fca0000000000 */
[----:B------:R-:W-:-:S13]  /*2200*/  ISETP.NE.AND P0, PT, R3, UR27, PT ;  /* 0x0000001b03007c0c */ /* 0x000fda000bf05270 */
[----:B------:R-:W-:Y:S05]  /*2210*/  @P0 BRA `(.L_x_600) ;  /* 0xfffffff800b00947 */ /* 0x000fea000383ffff */
[----:B------:R-:W-:-:S07]  /*2220*/  IMAD.U32 R5, RZ, RZ, UR27 ;  /* 0x0000001bff057e24 */ /* 0x000fce000f8e00ff */
.L_x_583:
[----:B------:R-:W-:Y:S02]  /*2230*/  UISETP.NE.AND UP0, UPT, UR24, URZ, UPT ;  /* 0x000000ff1800728c */ /* 0x000fe4000bf05270 */
[----:B----4-:R-:W-:Y:S02]  /*2240*/  IMAD.U32 R8, RZ, RZ, UR24 ;  /* 0x00000018ff087e24 */ /* 0x010fe4000f8e00ff */
[----:B------:R-:W-:Y:S02]  /*2250*/  IMAD.U32 R3, RZ, RZ, UR25 ;  /* 0x00000019ff037e24 */ /* 0x000fe4000f8e00ff */
[----:B------:R-:W-:Y:S02]  /*2260*/  VIADD R8, R8, 0xffffffff ;  /* 0xffffffff08087836 */ /* 0x000fe40000000000 */
[----:B------:R-:W-:Y:S01]  /*2270*/  VIADD R3, R3, 0xffffffff ;  /* 0xffffffff03037836 */ /* 0x000fe20000000000 */
[----:B------:R-:W-:Y:S06]  /*2280*/  BRA.U !UP0, `(.L_x_601) ;  /* 0x0000000508707547 */ /* 0x000fec000b800000 */
[----:B------:R-:W-:-:S13]  /*2290*/  ISETP.GE.U32.AND P0, PT, R8, 0x3, PT ;  /* 0x000000030800780c */ /* 0x000fda0003f06070 */
[----:B------:R-:W-:Y:S05]  /*22a0*/  @!P0 BRA `(.L_x_602) ;  /* 0x0000000000bc8947 */ /* 0x000fea0003800000 */
[----:B------:R-:W-:Y:S01]  /*22b0*/  IMAD R7, R5, 0x400, R2 ;  /* 0x0000040005077824 */ /* 0x000fe200078e0202 */
[----:B------:R-:W-:Y:S04]  /*22c0*/  BSSY.RECONVERGENT B1, `(.L_x_603) ;  /* 0x000000f000017945 */ /* 0x000fe80003800200 */
[----:B------:R-:W4:Y:S04]  /*22d0*/  LDS R12, [R7] ;  /* 0x00000000070c7984 */ /* 0x000f280000000800 */
[----:B------:R-:W5:Y:S04]  /*22e0*/  LDS R9, [R7+0x400] ;  /* 0x0004000007097984 */ /* 0x000f680000000800 */
[----:B------:R-:W0:Y:S04]  /*22f0*/  LDS R6, [R7+0x800] ;  /* 0x0008000007067984 */ /* 0x000e280000000800 */
[----:B-1----:R-:W1:Y:S01]  /*2300*/  LDS R4, [R7+0xc00] ;  /* 0x000c000007047984 */ /* 0x002e620000000800 */
[----:B----4-:R-:W-:-:S02]  /*2310*/  ISETP.NE.AND P0, PT, R12, RZ, PT ;  /* 0x000000ff0c00720c */ /* 0x010fc40003f05270 */
[----:B-----5:R-:W-:Y:S02]  /*2320*/  ISETP.NE.AND P1, PT, R9, RZ, PT ;  /* 0x000000ff0900720c */ /* 0x020fe40003f25270 */
[----:B0-----:R-:W-:Y:S02]  /*2330*/  ISETP.NE.AND P2, PT, R6, RZ, PT ;  /* 0x000000ff0600720c */ /* 0x001fe40003f45270 */
[----:B-1----:R-:W-:-:S07]  /*2340*/  ISETP.NE.AND P3, PT, R4, RZ, PT ;  /* 0x000000ff0400720c */ /* 0x002fce0003f65270 */
[----:B------:R-:W-:Y:S06]  /*2350*/  @!P0 BRA `(.L_x_604) ;  /* 0x0000000000148947 */ /* 0x000fec0003800000 */
[----:B------:R-:W0:Y:S01]  /*2360*/  LDC.64 R10, c[0x0][0x380] ;  /* 0x0000e000ff0a7b82 */ /* 0x000e220000000a00 */
[----:B------:R-:W-:Y:S02]  /*2370*/  IMAD R7, R5, 0x100, R0 ;  /* 0x0000010005077824 */ /* 0x000fe400078e0200 */
[----:B------:R-:W-:Y:S02]  /*2380*/  IMAD.MOV.U32 R13, RZ, RZ, RZ ;  /* 0x000000ffff0d7224 */ /* 0x000fe400078e00ff */
[----:B0-----:R-:W-:-:S05]  /*2390*/  IMAD.WIDE.U32 R10, R7, 0x8, R10 ;  /* 0x00000008070a7825 */ /* 0x001fca00078e000a */
[----:B------:R0:W-:Y:S02]  /*23a0*/  REDG.E.ADD.64.STRONG.GPU desc[UR20][R10.64], R12 ;  /* 0x0000000c0a00798e */ /* 0x0001e4000c12e514 */
.L_x_604:
[----:B------:R-:W-:Y:S05]  /*23b0*/  BSYNC.RECONVERGENT B1 ;  /* 0x0000000000017941 */ /* 0x000fea0003800200 */
.L_x_603:
        /* <DEDUP_REMOVED lines=9> */
.L_x_606:
[----:B------:R-:W-:Y:S05]  /*2450*/  BSYNC.RECONVERGENT B1 ;  /* 0x0000000000017941 */ /* 0x000fea0003800200 */
.L_x_605:
        /* <DEDUP_REMOVED lines=8> */
.L_x_608:
[----:B------:R-:W-:Y:S05]  /*24e0*/  BSYNC.RECONVERGENT B1 ;  /* 0x0000000000017941 */ /* 0x000fea0003800200 */
.L_x_607:
[----:B------:R-:W-:Y:S04]  /*24f0*/  BSSY.RECONVERGENT B1, `(.L_x_609) ;  /* 0x0000009000017945 */ /* 0x000fe80003800200 */
[----:B------:R-:W-:Y:S05]  /*2500*/  @!P3 BRA `(.L_x_610) ;  /* 0x00000000001cb947 */ /* 0x000fea0003800000 */
[----:B----4-:R-:W4:Y:S01]  /*2510*/  LDC.64 R6, c[0x0][0x380] ;  /* 0x0000e000ff067b82 */ /* 0x010f220000000a00 */
[----:B------:R-:W-:Y:S02]  /*2520*/  IMAD R9, R5, 0x100, R0 ;  /* 0x0000010005097824 */ /* 0x000fe400078e0200 */
[----:B01----:R-:W-:Y:S02]  /*2530*/  IMAD.MOV.U32 R10, RZ, RZ, R4 ;  /* 0x000000ffff0a7224 */ /* 0x003fe400078e0004 */
[----:B------:R-:W-:Y:S02]  /*2540*/  VIADD R9, R9, 0x300 ;  /* 0x0000030009097836 */ /* 0x000fe40000000000 */
[----:B------:R-:W-:Y:S02]  /*2550*/  IMAD.MOV.U32 R11, RZ, RZ, RZ ;  /* 0x000000ffff0b7224 */ /* 0x000fe400078e00ff */
[----:B----4-:R-:W-:-:S05]  /*2560*/  IMAD.WIDE.U32 R6, R9, 0x8, R6 ;  /* 0x0000000809067825 */ /* 0x010fca00078e0006 */
[----:B------:R0:W-:Y:S02]  /*2570*/  REDG.E.ADD.64.STRONG.GPU desc[UR20][R6.64], R10 ;  /* 0x0000000a0600798e */ /* 0x0001e4000c12e514 */
.L_x_610:
[----:B------:R-:W-:Y:S05]  /*2580*/  BSYNC.RECONVERGENT B1 ;  /* 0x0000000000017941 */ /* 0x000fea0003800200 */
.L_x_609:
[----:B------:R-:W-:-:S07]  /*2590*/  VIADD R5, R5, 0x4 ;  /* 0x0000000405057836 */ /* 0x000fce0000000000 */
.L_x_602:
[----:B------:R-:W-:Y:S01]  /*25a0*/  UISETP.NE.AND UP0, UPT, UR25, URZ, UPT ;  /* 0x000000ff1900728c */ /* 0x000fe2000bf05270 */
[----:B------:R-:W-:Y:S08]  /*25b0*/  BSSY.RECONVERGENT B1, `(.L_x_601) ;  /* 0x0000029000017945 */ /* 0x000ff00003800200 */
[----:B------:R-:W-:Y:S05]  /*25c0*/  BRA.U !UP0, `(.L_x_611) ;  /* 0x00000001089c7547 */ /* 0x000fea000b800000 */
[----:B------:R-:W-:-:S13]  /*25d0*/  ISETP.NE.AND P0, PT, R3, RZ, PT ;  /* 0x000000ff0300720c */ /* 0x000fda0003f05270 */
[----:B------:R-:W-:Y:S05]  /*25e0*/  @!P0 BRA `(.L_x_612) ;  /* 0x0000000000648947 */ /* 0x000fea0003800000 */
[----:B0---4-:R-:W-:Y:S01]  /*25f0*/  IMAD R6, R5, 0x400, R2 ;  /* 0x0000040005067824 */ /* 0x011fe200078e0202 */
[----:B------:R-:W-:Y:S04]  /*2600*/  BSSY.RECONVERGENT B2, `(.L_x_613) ;  /* 0x000000c000027945 */ /* 0x000fe80003800200 */
[----:B-1----:R-:W0:Y:S04]  /*2610*/  LDS R4, [R6] ;  /* 0x0000000006047984 */ /* 0x002e280000000800 */
        /* <DEDUP_REMOVED lines=10> */
.L_x_614:
[----:B------:R-:W-:Y:S05]  /*26c0*/  BSYNC.RECONVERGENT B2 ;  /* 0x0000000000027941 */ /* 0x000fea0003800200 */
.L_x_613:
[----:B------:R-:W-:Y:S04]  /*26d0*/  BSSY.RECONVERGENT B2, `(.L_x_615) ;  /* 0x0000009000027945 */ /* 0x000fe80003800200 */
[----:B------:R-:W-:Y:S05]  /*26e0*/  @!P1 BRA `(.L_x_616) ;  /* 0x00000000001c9947 */ /* 0x000fea0003800000 */
[----:B0-----:R-:W0:Y:S01]  /*26f0*/  LDC.64 R6, c[0x0][0x380] ;  /* 0x0000e000ff067b82 */ /* 0x001e220000000a00 */
[----:B------:R-:W-:-:S04]  /*2700*/  IMAD R4, R5, 0x100, R0 ;  /* 0x0000010005047824 */ /* 0x000fc800078e0200 */
[----:B------:R-:W-:-:S04]  /*2710*/  VIADD R11, R4, 0x100 ;  /* 0x00000100040b7836 */ /* 0x000fc80000000000 */
[----:B0-----:R-:W-:-:S04]  /*2720*/  IMAD.WIDE.U32 R10, R11, 0x8, R6 ;  /* 0x000000080b0a7825 */ /* 0x001fc800078e0006 */
[----:B------:R-:W-:Y:S02]  /*2730*/  IMAD.MOV.U32 R6, RZ, RZ, R9 ;  /* 0x000000ffff067224 */ /* 0x000fe400078e0009 */
[----:B------:R-:W-:-:S05]  /*2740*/  IMAD.MOV.U32 R7, RZ, RZ, RZ ;  /* 0x000000ffff077224 */ /* 0x000fca00078e00ff */
[----:B------:R1:W-:Y:S02]  /*2750*/  REDG.E.ADD.64.STRONG.GPU desc[UR20][R10.64], R6 ;  /* 0x000000060a00798e */ /* 0x0003e4000c12e514 */
.L_x_616:
[----:B------:R-:W-:Y:S05]  /*2760*/  BSYNC.RECONVERGENT B2 ;  /* 0x0000000000027941 */ /* 0x000fea0003800200 */
.L_x_615:
[----:B------:R-:W-:-:S07]  /*2770*/  VIADD R5, R5, 0x2 ;  /* 0x0000000205057836 */ /* 0x000fce0000000000 */
.L_x_612:
[----:B------:R-:W-:-:S09]  /*2780*/  UISETP.NE.AND UP0, UPT, UR9, URZ, UPT ;  /* 0x000000ff0900728c */ /* 0x000fd2000bf05270 */
[----:B------:R-:W-:Y:S05]  /*2790*/  BRA.U !UP0, `(.L_x_611) ;  /* 0x0000000108287547 */ /* 0x000fea000b800000 */
[----:B-1----:R-:W-:-:S05]  /*27a0*/  IMAD R4, R5, 0x400, R2 ;  /* 0x0000040005047824 */ /* 0x002fca00078e0202 */
[----:B------:R-:W1:Y:S02]  /*27b0*/  LDS R9, [R4] ;  /* 0x0000000004097984 */ /* 0x000e640000000800 */
[----:B-1----:R-:W-:-:S13]  /*27c0*/  ISETP.NE.AND P0, PT, R9, RZ, PT ;  /* 0x000000ff0900720c */ /* 0x002fda0003f05270 */
[----:B------:R-:W-:Y:S05]  /*27d0*/  @!P0 BRA `(.L_x_611) ;  /* 0x0000000000188947 */ /* 0x000fea0003800000 */
[----:B0---4-:R-:W0:Y:S01]  /*27e0*/  LDC.64 R6, c[0x0][0x380] ;  /* 0x0000e000ff067b82 */ /* 0x011e220000000a00 */
[----:B------:R-:W-:-:S04]  /*27f0*/  IMAD R5, R5, 0x100, R0 ;  /* 0x0000010005057824 */ /* 0x000fc800078e0200 */
[----:B0-----:R-:W-:-:S04]  /*2800*/  IMAD.WIDE.U32 R4, R5, 0x8, R6 ;  /* 0x0000000805047825 */ /* 0x001fc800078e0006 */
[----:B------:R-:W-:Y:S02]  /*2810*/  IMAD.MOV.U32 R6, RZ, RZ, R9 ;  /* 0x000000ffff067224 */ /* 0x000fe400078e0009 */
[----:B------:R-:W-:-:S05]  /*2820*/  IMAD.MOV.U32 R7, RZ, RZ, RZ ;  /* 0x000000ffff077224 */ /* 0x000fca00078e00ff */
[----:B------:R0:W-:Y:S02]  /*2830*/  REDG.E.ADD.64.STRONG.GPU desc[UR20][R4.64], R6 ;  /* 0x000000060400798e */ /* 0x0001e4000c12e514 */
.L_x_611:
[----:B------:R-:W-:Y:S05]  /*2840*/  BSYNC.RECONVERGENT B1 ;  /* 0x0000000000017941 */ /* 0x000fea0003800200 */
.L_x_601:
[----:B------:R-:W-:-:S13]  /*2850*/  ISETP.GT.U32.AND P0, PT, R0, 0x7f, PT ;  /* 0x0000007f0000780c */ /* 0x000fda0003f04070 */
[----:B------:R-:W-:Y:S05]  /*2860*/  @P0 BRA `(.L_x_582) ;  /* 0x00000008008c0947 */ /* 0x000fea0003800000 */
[----:B------:R-:W-:Y:S01]  /*2870*/  UISETP.GE.U32.AND UP0, UPT, UR22, 0x7, UPT ;  /* 0x000000071600788c */ /* 0x000fe2000bf06070 */
[----:B0-----:R-:W-:-:S08]  /*2880*/  IMAD.MOV.U32 R5, RZ, RZ, RZ ;  /* 0x000000ffff057224 */ /* 0x001fd000078e00ff */
[----:B------:R-:W-:Y:S05]  /*2890*/  BRA.U !UP0, `(.L_x_617) ;  /* 0x0000000508147547 */ /* 0x000fea000b800000 */
[----:B-1----:R-:W0:Y:S01]  /*28a0*/  LDC.64 R4, c[0x0][0x380] ;  /* 0x0000e000ff047b82 */ /* 0x002e220000000a00 */
[----:B------:R-:W-:-:S07]  /*28b0*/  IMAD.MOV.U32 R9, RZ, RZ, RZ ;  /* 0x000000ffff097224 */ /* 0x000fce00078e00ff */
.L_x_634:
[C---:B0---4-:R-:W-:Y:S01]  /*28c0*/  IMAD R11, R9.reuse, 0x400, R2 ;  /* 0x00000400090b7824 */ /* 0x051fe200078e0202 */
[----:B------:R-:W-:Y:S01]  /*28d0*/  BSSY.RECONVERGENT B1, `(.L_x_618) ;  /* 0x0000011000017945 */ /* 0x000fe20003800200 */
[C---:B-123--:R-:W-:Y:S02]  /*28e0*/  IMAD R7, R9.reuse, 0x100, R0 ;  /* 0x0000010009077824 */ /* 0x04efe400078e0200 */
        /* <DEDUP_REMOVED lines=13> */
[----:B------:R-:W-:-:S05]  /*29c0*/  IMAD.MOV.U32 R15, RZ, RZ, RZ ;  /* 0x000000ffff0f7224 */ /* 0x000fca00078e00ff */
[----:B------:R0:W-:Y:S02]  /*29d0*/  REDG.E.ADD.64.STRONG.GPU desc[UR20][R6.64+0x400], R14 ;  /* 0x0004000e0600798e */ /* 0x0001e4000c12e514 */
.L_x_619:
[----:B------:R-:W-:Y:S05]  /*29e0*/  BSYNC.RECONVERGENT B1 ;  /* 0x0000000000017941 */ /* 0x000fea0003800200 */
.L_x_618:
[----:B------:R-:W-:Y:S04]  /*29f0*/  BSSY.RECONVERGENT B1, `(.L_x_620) ;  /* 0x0000005000017945 */ /* 0x000fe80003800200 */
[----:B------:R-:W-:Y:S05]  /*2a00*/  @!P1 BRA `(.L_x_621) ;  /* 0x00000000000c9947 */ /* 0x000fea0003800000 */
[----:B0-----:R-:W-:Y:S02]  /*2a10*/  IMAD.MOV.U32 R14, RZ, RZ, R13 ;  /* 0x000000ffff0e7224 */ /* 0x001fe400078e000d */
[----:B------:R-:W-:-:S05]  /*2a20*/  IMAD.MOV.U32 R15, RZ, RZ, RZ ;  /* 0x000000ffff0f7224 */ /* 0x000fca00078e00ff */
[----:B------:R1:W-:Y:S02]  /*2a30*/  REDG.E.ADD.64.STRONG.GPU desc[UR20][R6.64+0xc00], R14 ;  /* 0x000c000e0600798e */ /* 0x0003e4000c12e514 */
.L_x_621:
[----:B------:R-:W-:Y:S05]  /*2a40*/  BSYNC.RECONVERGENT B1 ;  /* 0x0000000000017941 */ /* 0x000fea0003800200 */
.L_x_620:
        /* <DEDUP_REMOVED lines=12> */
.L_x_623:
[----:B------:R-:W-:Y:S05]  /*2b10*/  BSYNC.RECONVERGENT B1 ;  /* 0x0000000000017941 */ /* 0x000fea0003800200 */
.L_x_622:
[----:B------:R-:W-:Y:S04]  /*2b20*/  BSSY.RECONVERGENT B1, `(.L_x_624) ;  /* 0x0000005000017945 */ /* 0x000fe80003800200 */
[----:B------:R-:W-:Y:S05]  /*2b30*/  @!P1 BRA `(.L_x_625) ;  /* 0x00000000000c9947 */ /* 0x000fea0003800000 */
[----:B012---:R-:W-:Y:S02]  /*2b40*/  IMAD.MOV.U32 R14, RZ, RZ, R18 ;  /* 0x000000ffff0e7224 */ /* 0x007fe400078e0012 */
[----:B------:R-:W-:-:S05]  /*2b50*/  IMAD.MOV.U32 R15, RZ, RZ, RZ ;  /* 0x000000ffff0f7224 */ /* 0x000fca00078e00ff */
[----:B------:R3:W-:Y:S02]  /*2b60*/  REDG.E.ADD.64.STRONG.GPU desc[UR20][R6.64+0x1c00], R14 ;  /* 0x001c000e0600798e */ /* 0x0007e4000c12e514 */
.L_x_625:
[----:B------:R-:W-:Y:S05]  /*2b70*/  BSYNC.RECONVERGENT B1 ;  /* 0x0000000000017941 */ /* 0x000fea0003800200 */
.L_x_624:
[----:B------:R-:W-:Y:S04]  /*2b80*/  BSSY.RECONVERGENT B1, `(.L_x_626) ;  /* 0x0000005000017945 */ /* 0x000fe80003800200 */
[----:B------:R-:W-:Y:S05]  /*2b90*/  @!P2 BRA `(.L_x_627) ;  /* 0x00000000000ca947 */ /* 0x000fea0003800000 */
[----:B0123--:R-:W-:Y:S02]  /*2ba0*/  IMAD.MOV.U32 R14, RZ, RZ, R19 ;  /* 0x000000ffff0e7224 */ /* 0x00ffe400078e0013 */
[----:B------:R-:W-:-:S05]  /*2bb0*/  IMAD.MOV.U32 R15, RZ, RZ, RZ ;  /* 0x000000ffff0f7224 */ /* 0x000fca00078e00ff */
[----:B------:R4:W-:Y:S02]  /*2bc0*/  REDG.E.ADD.64.STRONG.GPU desc[UR20][R6.64+0x2400], R14 ;  /* 0x0024000e0600798e */ /* 0x0009e4000c12e514 */
.L_x_627:
[----:B------:R-:W-:Y:S05]  /*2bd0*/  BSYNC.RECONVERGENT B1 ;  /* 0x0000000000017941 */ /* 0x000fea0003800200 */
.L_x_626:
[----:B------:R-:W-:Y:S04]  /*2be0*/  BSSY.RECONVERGENT B1, `(.L_x_628) ;  /* 0x0000004000017945 */ /* 0x000fe80003800200 */
[----:B------:R-:W-:Y:S05]  /*2bf0*/  @!P3 BRA `(.L_x_629) ;  /* 0x000000000008b947 */ /* 0x000fea0003800000 */
[----:B------:R-:W-:-:S05]  /*2c00*/  IMAD.MOV.U32 R17, RZ, RZ, RZ ;  /* 0x000000ffff117224 */ /* 0x000fca00078e00ff */
[----:B------:R0:W-:Y:S02]  /*2c10*/  REDG.E.ADD.64.STRONG.GPU desc[UR20][R6.64+0x2c00], R16 ;  /* 0x002c00100600798e */ /* 0x0001e4000c12e514 */
.L_x_629:
[----:B------:R-:W-:Y:S05]  /*2c20*/  BSYNC.RECONVERGENT B1 ;  /* 0x0000000000017941 */ /* 0x000fea0003800200 */
.L_x_628:
[----:B------:R-:W-:Y:S04]  /*2c30*/  BSSY.RECONVERGENT B1, `(.L_x_630) ;  /* 0x0000004000017945 */ /* 0x000fe80003800200 */
[----:B------:R-:W-:Y:S05]  /*2c40*/  @!P4 BRA `(.L_x_631) ;  /* 0x000000000008c947 */ /* 0x000fea0003800000 */
[----:B------:R-:W-:-:S05]  /*2c50*/  IMAD.MOV.U32 R13, RZ, RZ, RZ ;  /* 0x000000ffff0d7224 */ /* 0x000fca00078e00ff */
[----:B------:R0:W-:Y:S02]  /*2c60*/  REDG.E.ADD.64.STRONG.GPU desc[UR20][R6.64+0x3400], R12 ;  /* 0x0034000c0600798e */ /* 0x0001e4000c12e514 */
.L_x_631:
[----:B------:R-:W-:Y:S05]  /*2c70*/  BSYNC.RECONVERGENT B1 ;  /* 0x0000000000017941 */ /* 0x000fea0003800200 */
.L_x_630:
[----:B------:R-:W-:Y:S04]  /*2c80*/  BSSY.RECONVERGENT B1, `(.L_x_632) ;  /* 0x0000004000017945 */ /* 0x000fe80003800200 */
[----:B------:R-:W-:Y:S05]  /*2c90*/  @!P5 BRA `(.L_x_633) ;  /* 0x000000000008d947 */ /* 0x000fea0003800000 */
[----:B------:R-:W-:-:S05]  /*2ca0*/  IMAD.MOV.U32 R11, RZ, RZ, RZ ;  /* 0x000000ffff0b7224 */ /* 0x000fca00078e00ff */
[----:B------:R0:W-:Y:S02]  /*2cb0*/  REDG.E.ADD.64.STRONG.GPU desc[UR20][R6.64+0x3c00], R10 ;  /* 0x003c000a0600798e */ /* 0x0001e4000c12e514 */
.L_x_633:
[----:B------:R-:W-:Y:S05]  /*2cc0*/  BSYNC.RECONVERGENT B1 ;  /* 0x0000000000017941 */ /* 0x000fea0003800200 */
.L_x_632:
[----:B------:R-:W-:Y:S05]  /*2cd0*/  @P0 BRA `(.L_x_634) ;  /* 0xfffffff800f80947 */ /* 0x000fea000383ffff */
[----:B------:R-:W-:-:S07]  /*2ce0*/  IMAD.U32 R5, RZ, RZ, UR27 ;  /* 0x0000001bff057e24 */ /* 0x000fce000f8e00ff */
.L_x_617:
        /* <DEDUP_REMOVED lines=16> */
[----:B------:R-:W-:Y:S02]  /*2df0*/  IMAD R7, R5, 0x100, R0 ;  /* 0x0000010005077824 */ /* 0x000fe400078e0200 */
[----:B------:R-:W-:Y:S02]  /*2e00*/  IMAD.MOV.U32 R11, RZ, RZ, RZ ;  /* 0x000000ffff0b7224 */ /* 0x000fe400078e00ff */
[----:B0-----:R-:W-:-:S05]  /*2e10*/  IMAD.WIDE.U32 R8, R7, 0x8, R8 ;  /* 0x0000000807087825 */ /* 0x001fca00078e0008 */
[----:B------:R0:W-:Y:S02]  /*2e20*/  REDG.E.ADD.64.STRONG.GPU desc[UR20][R8.64+0x400], R10 ;  /* 0x0004000a0800798e */ /* 0x0001e4000c12e514 */
.L_x_637:
[----:B------:R-:W-:Y:S05]  /*2e30*/  BSYNC.RECONVERGENT B1 ;  /* 0x0000000000017941 */ /* 0x000fea0003800200 */
.L_x_636:
        /* <DEDUP_REMOVED lines=9> */
.L_x_639:
[----:B------:R-:W-:Y:S05]  /*2ed0*/  BSYNC.RECONVERGENT B1 ;  /* 0x0000000000017941 */ /* 0x000fea0003800200 */
.L_x_638:
        /* <DEDUP_REMOVED lines=8> */
.L_x_641:
[----:B------:R-:W-:Y:S05]  /*2f60*/  BSYNC.RECONVERGENT B1 ;  /* 0x0000000000017941 */ /* 0x000fea0003800200 */
.L_x_640:
        /* <DEDUP_REMOVED lines=9> */
.L_x_643:
[----:B------:R-:W-:Y:S05]  /*3000*/  BSYNC.RECONVERGENT B1 ;  /* 0x0000000000017941 */ /* 0x000fea0003800200 */
.L_x_642:
[----:B------:R-:W-:-:S07]  /*3010*/  VIADD R5, R5, 0x4 ;  /* 0x0000000405057836 */ /* 0x000fce0000000000 */
.L_x_635:
[----:B------:R-:W-:-:S09]  /*3020*/  UISETP.NE.AND UP0, UPT, UR25, URZ, UPT ;  /* 0x000000ff1900728c */ /* 0x000fd2000bf05270 */
[----:B------:R-:W-:Y:S05]  /*3030*/  BRA.U !UP0, `(.L_x_582) ;  /* 0x0000000108987547 */ /* 0x000fea000b800000 */
[----:B------:R-:W-:-:S13]  /*3040*/  ISETP.NE.AND P0, PT, R3, RZ, PT ;  /* 0x000000ff0300720c */ /* 0x000fda0003f05270 */
[----:B------:R-:W-:Y:S05]  /*3050*/  @!P0 BRA `(.L_x_644) ;  /* 0x0000000000648947 */ /* 0x000fea0003800000 */
[----:B01234-:R-:W-:Y:S01]  /*3060*/  IMAD R6, R5, 0x400, R2 ;  /* 0x0000040005067824 */ /* 0x01ffe200078e0202 */
        /* <DEDUP_REMOVED lines=12> */
.L_x_646:
[----:B------:R-:W-:Y:S05]  /*3130*/  BSYNC.RECONVERGENT B1 ;  /* 0x0000000000017941 */ /* 0x000fea0003800200 */
.L_x_645:
        /* <DEDUP_REMOVED lines=9> */
.L_x_648:
[----:B------:R-:W-:Y:S05]  /*31d0*/  BSYNC.RECONVERGENT B1 ;  /* 0x0000000000017941 */ /* 0x000fea0003800200 */
.L_x_647:
[----:B------:R-:W-:-:S07]  /*31e0*/  VIADD R5, R5, 0x2 ;  /* 0x0000000205057836 */ /* 0x000fce0000000000 */
.L_x_644:
[----:B------:R-:W-:-:S09]  /*31f0*/  UISETP.NE.AND UP0, UPT, UR9, URZ, UPT ;  /* 0x000000ff0900728c */ /* 0x000fd2000bf05270 */
[----:B------:R-:W-:Y:S05]  /*3200*/  BRA.U !UP0, `(.L_x_582) ;  /* 0x0000000108247547 */ /* 0x000fea000b800000 */
[----:B------:R-:W-:-:S05]  /*3210*/  IMAD R2, R5, 0x400, R2 ;  /* 0x0000040005027824 */ /* 0x000fca00078e0202 */
[----:B-1----:R-:W1:Y:S02]  /*3220*/  LDS R4, [R2+0x200] ;  /* 0x0002000002047984 */ /* 0x002e640000000800 */
[----:B-1----:R-:W-:-:S13]  /*3230*/  ISETP.NE.AND P0, PT, R4, RZ, PT ;  /* 0x000000ff0400720c */ /* 0x002fda0003f05270 */
[----:B------:R-:W-:Y:S05]  /*3240*/  @!P0 BRA `(.L_x_582) ;  /* 0x0000000000148947 */ /* 0x000fea0003800000 */
[----:B------:R-:W1:Y:S01]  /*3250*/  LDC.64 R2, c[0x0][0x380] ;  /* 0x0000e000ff027b82 */ /* 0x000e620000000a00 */
[----:B------:R-:W-:-:S04]  /*3260*/  IMAD R5, R5, 0x100, R0 ;  /* 0x0000010005057824 */ /* 0x000fc800078e0200 */
[----:B-1----:R-:W-:-:S04]  /*3270*/  IMAD.WIDE.U32 R2, R5, 0x8, R2 ;  /* 0x0000000805027825 */ /* 0x002fc800078e0002 */
[----:B------:R-:W-:-:S05]  /*3280*/  IMAD.MOV.U32 R5, RZ, RZ, RZ ;  /* 0x000000ffff057224 */ /* 0x000fca00078e00ff */
[----:B------:R1:W-:Y:S02]  /*3290*/  REDG.E.ADD.64.STRONG.GPU desc[UR20][R2.64+0x400], R4 ;  /* 0x000400040200798e */ /* 0x0003e4000c12e514 */
.L_x_582:
[----:B------:R-:W-:Y:S05]  /*32a0*/  BSYNC.RECONVERGENT B0 ;  /* 0x0000000000007941 */ /* 0x000fea0003800200 */
.L_x_581:
[----:B------:R-:W-:Y:S01]  /*32b0*/  BAR.SYNC.DEFER_BLOCKING 0x0 ;  /* 0x0000000000007b1d */ /* 0x000fe20000010000 */
[----:B------:R-:W-:-:S04]  /*32c0*/  UIADD3 UR6, UP0, UPT, UR6, 0x1, URZ ;  /* 0x0000000106067890 */ /* 0x000fc8000ff1e0ff */
[----:B------:R-:W-:Y:S02]  /*32d0*/  UIADD3.X UR7, UPT, UPT, URZ, UR7, URZ, UP0, !UPT ;  /* 0x00000007ff077290 */ /* 0x000fe400087fe4ff */
[----:B------:R-:W-:-:S04]  /*32e0*/  UISETP.NE.U32.AND UP0, UPT, UR6, UR11, UPT ;  /* 0x0000000b0600728c */ /* 0x000fc8000bf05070 */
[----:B------:R-:W-:-:S09]  /*32f0*/  UISETP.NE.AND.EX UP0, UPT, UR7, UR12, UPT, UP0 ;  /* 0x0000000c0700728c */ /* 0x000fd2000bf05300 */
[----:B------:R-:W-:Y:S05]  /*3300*/  BRA.U UP0, `(.L_x_649) ;  /* 0xffffffcd00d47547 */ /* 0x000fea000b83ffff */
[----:B------:R-:W-:Y:S05]  /*3310*/  EXIT ;  /* 0x000000000000794d */ /* 0x000fea0003800000 */
.L_x_650:
        /* <DEDUP_REMOVED lines=14> */
.L_x_2208:


//--------------------- .text._ZN3cub18CUB_300001_SM_10006detail10radix_sort31DeviceRadixSortSingleTileKernelINS1_5radix10policy_hubIfNS0_8NullTypeEyE10Policy1000ELNS0_9SortOrderE0EfS6_yNS1_21identity_decomposer_tEEEvPKT1_PSB_PKT2_PSF_T3_iiT4_ --------------------------
	.section	.text._ZN3cub18CUB_300001_SM_10006detail10radix_sort31DeviceRadixSortSingleTileKernelINS1_5radix10policy_hubIfNS0_8NullTypeEyE10Policy1000ELNS0_9SortOrderE0EfS6_yNS1_21identity_decomposer_tEEEvPKT1_PSB_PKT2_PSF_T3_iiT4_,"ax",@progbits
	.align	128
        .global         _ZN3cub18CUB_300001_SM_10006detail10radix_sort31DeviceRadixSortSingleTileKernelINS1_5radix10policy_hubIfNS0_8NullTypeEyE10Policy1000ELNS0_9SortOrderE0EfS6_yNS1_21identity_decomposer_tEEEvPKT1_PSB_PKT2_PSF_T3_iiT4_
        .type           _ZN3cub18CUB_300001_SM_10006detail10radix_sort31DeviceRadixSortSingleTileKernelINS1_5radix10policy_hubIfNS0_8NullTypeEyE10Policy1000ELNS0_9SortOrderE0EfS6_yNS1_21identity_decomposer_tEEEvPKT1_PSB_PKT2_PSF_T3_iiT4_,@function
        .size           _ZN3cub18CUB_300001_SM_10006detail10radix_sort31DeviceRadixSortSingleTileKernelINS1_5radix10policy_hubIfNS0_8NullTypeEyE10Policy1000ELNS0_9SortOrderE0EfS6_yNS1_21identity_decomposer_tEEEvPKT1_PSB_PKT2_PSF_T3_iiT4_,(.L_x_2209 - _ZN3cub18CUB_300001_SM_10006detail10radix_sort31DeviceRadixSortSingleTileKernelINS1_5radix10policy_hubIfNS0_8NullTypeEyE10Policy1000ELNS0_9SortOrderE0EfS6_yNS1_21identity_decomposer_tEEEvPKT1_PSB_PKT2_PSF_T3_iiT4_)
        .other          _ZN3cub18CUB_300001_SM_10006detail10radix_sort31DeviceRadixSortSingleTileKernelINS1_5radix10policy_hubIfNS0_8NullTypeEyE10Policy1000ELNS0_9SortOrderE0EfS6_yNS1_21identity_decomposer_tEEEvPKT1_PSB_PKT2_PSF_T3_iiT4_,@"STO_CUDA_ENTRY STV_DEFAULT"
_ZN3cub18CUB_300001_SM_10006detail10radix_sort31DeviceRadixSortSingleTileKernelINS1_5radix10policy_hubIfNS0_8NullTypeEyE10Policy1000ELNS0_9SortOrderE0EfS6_yNS1_21identity_decomposer_tEEEvPKT1_PSB_PKT2_PSF_T3_iiT4_:
.text._ZN3cub18CUB_300001_SM_10006detail10radix_sort31DeviceRadixSortSingleTileKernelINS1_5radix10policy_hubIfNS0_8NullTypeEyE10Policy1000ELNS0_9SortOrderE0EfS6_yNS1_21identity_decomposer_tEEEvPKT1_PSB_PKT2_PSF_T3_iiT4_:
[----:B------:R-:W-:Y:S01]  /*0000*/  LDC R1, c[0x0][0x37c] ;  /* 0x0000df00ff017b82 */ /* 0x000fe20000000800 */
[----:B------:R-:W0:Y:S01]  /*0010*/  S2R R0, SR_TID.X ;  /* 0x0000000000007919 */ /* 0x000e220000002100 */
[----:B------:R-:W1:Y:S06]  /*0020*/  LDCU UR4, c[0x0][0x3a0] ;  /* 0x00007400ff0477ac */ /* 0x000e6c0008000800 */
[----:B------:R-:W2:Y:S01]  /*0030*/  LDC.64 R4, c[0x0][0x380] ;  /* 0x0000e000ff047b82 */ /* 0x000ea20000000a00 */
[----:B------:R-:W3:Y:S01]  /*0040*/  LDCU.64 UR8, c[0x0][0x358] ;  /* 0x00006b00ff0877ac */ /* 0x000ee20008000a00 */
[----:B------:R-:W-:-:S02]  /*0050*/  IMAD.MOV.U32 R16, RZ, RZ, 0x7fffffff ;  /* 0x7fffffffff107424 */ /* 0x000fc400078e00ff */
[----:B------:R-:W-:Y:S02]  /*0060*/  IMAD.MOV.U32 R12, RZ, RZ, 0x7fffffff ;  /* 0x7fffffffff0c7424 */ /* 0x000fe400078e00ff */
[----:B------:R-:W-:Y:S02]  /*0070*/  IMAD.MOV.U32 R14, RZ, RZ, 0x7fffffff ;  /* 0x7fffffffff0e7424 */ /* 0x000fe400078e00ff */
[----:B------:R-:W-:Y:S02]  /*0080*/  IMAD.MOV.U32 R15, RZ, RZ, 0x7fffffff ;  /* 0x7fffffffff0f7424 */ /* 0x000fe400078e00ff */
[----:B------:R-:W-:Y:S02]  /*0090*/  IMAD.MOV.U32 R17, RZ, RZ, 0x7fffffff ;  /* 0x7fffffffff117424 */ /* 0x000fe400078e00ff */
[----:B------:R-:W-:Y:S02]  /*00a0*/  IMAD.MOV.U32 R13, RZ, RZ, 0x7fffffff ;  /* 0x7fffffffff0d7424 */ /* 0x000fe400078e00ff */
        /* <DEDUP_REMOVED lines=10> */
[----:B------:R-:W-:Y:S01]  /*0150*/  IMAD.MOV.U32 R30, RZ, RZ, 0x7fffffff ;  /* 0x7fffffffff1e7424 */ /* 0x000fe200078e00ff */
[----:B------:R-:W4:Y:S01]  /*0160*/  S2UR UR6, SR_CgaCtaId ;  /* 0x00000000000679c3 */ /* 0x000f220000008800 */
[----:B0-----:R-:W-:Y:S01]  /*0170*/  IMAD R3, R0, 0x13, RZ ;  /* 0x0000001300037824 */ /* 0x001fe200078e02ff */
[----:B------:R-:W0:Y:S01]  /*0180*/  S2R R104, SR_LANEID ;  /* 0x0000000000687919 */ /* 0x000e220000000000 */
[----:B------:R-:W0:Y:S02]  /*0190*/  LDCU UR10, c[0x0][0x3ac] ;  /* 0x00007580ff0a77ac */ /* 0x000e240008000800 */
[C---:B------:R-:W-:Y:S01]  /*01a0*/  VIADD R6, R3.reuse, 0x2 ;  /* 0x0000000203067836 */ /* 0x040fe20000000000 */
[C---:B-1----:R-:W-:Y:S01]  /*01b0*/  ISETP.GE.AND P3, PT, R3.reuse, UR4, PT ;  /* 0x0000000403007c0c */ /* 0x042fe2000bf66270 */
[----:B------:R-:W-:-:S02]  /*01c0*/  VIADD R2, R3, 0x1 ;  /* 0x0000000103027836 */ /* 0x000fc40000000000 */
[C---:B------:R-:W-:Y:S01]  /*01d0*/  VIADD R7, R3.reuse, 0x3 ;  /* 0x0000000303077836 */ /* 0x040fe20000000000 */
[----:B------:R-:W-:Y:S01]  /*01e0*/  ISETP.GE.AND P5, PT, R6, UR4, PT ;  /* 0x0000000406007c0c */ /* 0x000fe2000bfa6270 */
[----:B------:R-:W-:Y:S01]  /*01f0*/  VIADD R6, R3, 0x4 ;  /* 0x0000000403067836 */ /* 0x000fe20000000000 */
[----:B------:R-:W-:Y:S01]  /*0200*/  ISETP.GE.AND P4, PT, R2, UR4, PT ;  /* 0x0000000402007c0c */ /* 0x000fe2000bf86270 */
[----:B------:R-:W-:Y:S01]  /*0210*/  IMAD.MOV.U32 R2, RZ, RZ, 0x7fffffff ;  /* 0x7fffffffff027424 */ /* 0x000fe200078e00ff */
[----:B------:R-:W-:Y:S01]  /*0220*/  ISETP.GE.AND P6, PT, R7, UR4, PT ;  /* 0x0000000407007c0c */ /* 0x000fe2000bfc6270 */
[----:B--2---:R-:W-:Y:S01]  /*0230*/  IMAD.WIDE.U32 R4, R3, 0x4, R4 ;  /* 0x0000000403047825 */ /* 0x004fe200078e0004 */
[----:B------:R-:W-:-:S03]  /*0240*/  ISETP.GE.AND P0, PT, R6, UR4, PT ;  /* 0x0000000406007c0c */ /* 0x000fc6000bf06270 */
[C---:B------:R-:W-:Y:S01]  /*0250*/  VIADD R8, R3.reuse, 0x6 ;  /* 0x0000000603087836 */ /* 0x040fe20000000000 */
[----:B---3--:R-:W2:Y:S01]  /*0260*/  @!P3 LDG.E R2, desc[UR8][R4.64] ;  /* 0x000000080402b981 */ /* 0x008ea2000c1e1900 */
[C---:B------:R-:W-:Y:S02]  /*0270*/  VIADD R6, R3.reuse, 0x7 ;  /* 0x0000000703067836 */ /* 0x040fe40000000000 */
[----:B------:R-:W-:Y:S01]  /*0280*/  VIADD R7, R3, 0x5 ;  /* 0x0000000503077836 */ /* 0x000fe20000000000 */
[----:B------:R-:W-:Y:S01]  /*0290*/  ISETP.GE.AND P2, PT, R8, UR4, PT ;  /* 0x0000000408007c0c */ /* 0x000fe2000bf46270 */
[----:B------:R-:W3:Y:S01]  /*02a0*/  @!P5 LDG.E R12, desc[UR8][R4.64+0x8] ;  /* 0x00000808040cd981 */ /* 0x000ee2000c1e1900 */
[----:B------:R-:W-:Y:S01]  /*02b0*/  ISETP.GE.AND P3, PT, R6, UR4, PT ;  /* 0x0000000406007c0c */ /* 0x000fe2000bf66270 */
[----:B------:R-:W-:Y:S01]  /*02c0*/  IMAD.MOV.U32 R6, RZ, RZ, 0x7fffffff ;  /* 0x7fffffffff067424 */ /* 0x000fe200078e00ff */
[----:B------:R-:W-:Y:S01]  /*02d0*/  ISETP.GE.AND P1, PT, R7, UR4, PT ;  /* 0x0000000407007c0c */ /* 0x000fe2000bf26270 */
[----:B------:R-:W-:Y:S01]  /*02e0*/  VIADD R7, R3, 0x8 ;  /* 0x0000000803077836 */ /* 0x000fe20000000000 */
[----:B------:R-:W5:Y:S04]  /*02f0*/  @!P0 LDG.E R14, desc[UR8][R4.64+0x10] ;  /* 0x00001008040e8981 */ /* 0x000f68000c1e1900 */
[----:B------:R-:W5:Y:S01]  /*0300*/  @!P4 LDG.E R6, desc[UR8][R4.64+0x4] ;  /* 0x000004080406c981 */ /* 0x000f62000c1e1900 */
[----:B------:R-:W-:Y:S01]  /*0310*/  ISETP.GE.AND P4, PT, R7, UR4, PT ;  /* 0x0000000407007c0c */ /* 0x000fe2000bf86270 */
[----:B------:R-:W-:-:S02]  /*0320*/  VIADD R7, R3, 0xb ;  /* 0x0000000b03077836 */ /* 0x000fc40000000000 */
[----:B------:R-:W5:Y:S01]  /*0330*/  @!P2 LDG.E R16, desc[UR8][R4.64+0x18] ;  /* 0x000018080410a981 */ /* 0x000f62000c1e1900 */
[----:B------:R-:W-:Y:S02]  /*0340*/  VIADD R8, R3, 0x9 ;  /* 0x0000000903087836 */ /* 0x000fe40000000000 */
[----:B------:R-:W-:Y:S01]  /*0350*/  ISETP.GE.AND P2, PT, R7, UR4, PT ;  /* 0x0000000407007c0c */ /* 0x000fe2000bf46270 */
[C---:B------:R-:W-:Y:S01]  /*0360*/  VIADD R7, R3.reuse, 0xd ;  /* 0x0000000d03077836 */ /* 0x040fe20000000000 */
[----:B------:R-:W5:Y:S01]  /*0370*/  @!P1 LDG.E R15, desc[UR8][R4.64+0x14] ;  /* 0x00001408040f9981 */ /* 0x000f62000c1e1900 */
[----:B------:R-:W-:Y:S01]  /*0380*/  ISETP.GE.AND P5, PT, R8, UR4, PT ;  /* 0x0000000408007c0c */ /* 0x000fe2000bfa6270 */
[----:B------:R-:W-:Y:S02]  /*0390*/  VIADD R8, R3, 0xc ;  /* 0x0000000c03087836 */ /* 0x000fe40000000000 */
[----:B------:R-:W-:Y:S01]  /*03a0*/  ISETP.GE.AND P0, PT, R7, UR4, PT ;  /* 0x0000000407007c0c */ /* 0x000fe2000bf06270 */
[C---:B------:R-:W-:Y:S01]  /*03b0*/  VIADD R7, R3.reuse, 0xe ;  /* 0x0000000e03077836 */ /* 0x040fe20000000000 */
[----:B------:R-:W5:Y:S01]  /*03c0*/  @!P3 LDG.E R17, desc[UR8][R4.64+0x1c] ;  /* 0x00001c080411b981 */ /* 0x000f62000c1e1900 */
[----:B------:R-:W-:Y:S01]  /*03d0*/  VIADD R9, R3, 0xa ;  /* 0x0000000a03097836 */ /* 0x000fe20000000000 */
[----:B------:R-:W-:-:S02]  /*03e0*/  ISETP.GE.AND P1, PT, R8, UR4, PT ;  /* 0x0000000408007c0c */ /* 0x000fc4000bf26270 */
[----:B------:R-:W-:Y:S01]  /*03f0*/  ISETP.GE.AND P3, PT, R7, UR4, PT ;  /* 0x0000000407007c0c */ /* 0x000fe2000bf66270 */
[----:B------:R-:W-:Y:S01]  /*0400*/  VIADD R7, R3, 0xf ;  /* 0x0000000f03077836 */ /* 0x000fe20000000000 */
[----:B------:R-:W5:Y:S01]  /*0410*/  @!P6 LDG.E R13, desc[UR8][R4.64+0xc] ;  /* 0x00000c08040de981 */ /* 0x000f62000c1e1900 */
[----:B------:R-:W-:Y:S01]  /*0420*/  ISETP.GE.AND P6, PT, R9, UR4, PT ;  /* 0x0000000409007c0c */ /* 0x000fe2000bfc6270 */
[----:B------:R-:W-:Y:S02]  /*0430*/  VIADD R8, R3, 0x11 ;  /* 0x0000001103087836 */ /* 0x000fe40000000000 */
[----:B------:R-:W5:Y:S01]  /*0440*/  @!P4 LDG.E R18, desc[UR8][R4.64+0x20] ;  /* 0x000020080412c981 */ /* 0x000f62000c1e1900 */
[----:B------:R-:W-:Y:S01]  /*0450*/  ISETP.GE.AND P4, PT, R7, UR4, PT ;  /* 0x0000000407007c0c */ /* 0x000fe2000bf86270 */
[C---:B------:R-:W-:Y:S02]  /*0460*/  VIADD R7, R3.reuse, 0x10 ;  /* 0x0000001003077836 */ /* 0x040fe40000000000 */
[----:B------:R-:W-:Y:S01]  /*0470*/  VIADD R3, R3, 0x12 ;  /* 0x0000001203037836 */ /* 0x000fe20000000000 */
[----:B------:R-:W5:Y:S04]  /*0480*/  @!P2 LDG.E R21, desc[UR8][R4.64+0x2c] ;  /* 0x00002c080415a981 */ /* 0x000f68000c1e1900 */
[----:B------:R-:W5:Y:S01]  /*0490*/  @!P1 LDG.E R22, desc[UR8][R4.64+0x30] ;  /* 0x0000300804169981 */ /* 0x000f62000c1e1900 */
[----:B------:R-:W-:-:S02]  /*04a0*/  ISETP.GE.AND P1, PT, R8, UR4, PT ;  /* 0x0000000408007c0c */ /* 0x000fc4000bf26270 */
[----:B------:R-:W-:Y:S01]  /*04b0*/  ISETP.GE.AND P2, PT, R3, UR4, PT ;  /* 0x0000000403007c0c */ /* 0x000fe2000bf46270 */
[----:B------:R-:W5:Y:S01]  /*04c0*/  @!P0 LDG.E R23, desc[UR8][R4.64+0x34] ;  /* 0x0000340804178981 */ /* 0x000f62000c1e1900 */
[----:B------:R-:W-:Y:S01]  /*04d0*/  ISETP.GE.AND P0, PT, R7, UR4, PT ;  /* 0x0000000407007c0c */ /* 0x000fe2000bf06270 */
[----:B------:R-:W1:Y:S02]  /*04e0*/  LDCU.64 UR4, c[0x0][0x3a8] ;  /* 0x00007500ff0477ac */ /* 0x000e640008000a00 */
[----:B------:R-:W5:Y:S04]  /*04f0*/  @!P5 LDG.E R19, desc[UR8][R4.64+0x24] ;  /* 0x000024080413d981 */ /* 0x000f68000c1e1900 */
[----:B------:R-:W5:Y:S04]  /*0500*/  @!P6 LDG.E R20, desc[UR8][R4.64+0x28] ;  /* 0x000028080414e981 */ /* 0x000f68000c1e1900 */
[----:B------:R-:W5:Y:S04]  /*0510*/  @!P3 LDG.E R24, desc[UR8][R4.64+0x38] ;  /* 0x000038080418b981 */ /* 0x000f68000c1e1900 */
[----:B------:R-:W5:Y:S04]  /*0520*/  @!P4 LDG.E R25, desc[UR8][R4.64+0x3c] ;  /* 0x00003c080419c981 */ /* 0x000f68000c1e1900 */
[----:B------:R-:W5:Y:S04]  /*0530*/  @!P0 LDG.E R26, desc[UR8][R4.64+0x40] ;  /* 0x00004008041a8981 */ /* 0x000f68000c1e1900 */
[----:B------:R-:W5:Y:S04]  /*0540*/  @!P1 LDG.E R28, desc[UR8][R4.64+0x44] ;  /* 0x00004408041c9981 */ /* 0x000f68000c1e1900 */
[----:B------:R0:W5:Y:S01]  /*0550*/  @!P2 LDG.E R30, desc[UR8][R4.64+0x48] ;  /* 0x00004808041ea981 */ /* 0x000162000c1e1900 */
[----:B------:R-:W-:Y:S01]  /*0560*/  IMAD.MOV.U32 R8, RZ, RZ, -0x1 ;  /* 0xffffffffff087424 */ /* 0x000fe200078e00ff */
[----:B-1----:R-:W-:-:S02]  /*0570*/  UIADD3 UR7, UPT, UPT, UR4, 0x6, URZ ;  /* 0x0000000604077890 */ /* 0x002fc4000fffe0ff */
[----:B------:R-:W-:-:S03]  /*0580*/  UIADD3 UR5, UPT, UPT, -UR4, UR5, URZ ;  /* 0x0000000504057290 */ /* 0x000fc6000fffe1ff */
[----:B------:R-:W-:Y:S02]  /*0590*/  UMOV UR4, 0x400 ;  /* 0x0000040000047882 */ /* 0x000fe40000000000 */
[----:B----4-:R-:W-:Y:S01]  /*05a0*/  ULEA UR4, UR6, UR4, 0x18 ;  /* 0x0000000406047291 */ /* 0x010fe2000f8ec0ff */
[----:B------:R-:W-:-:S05]  /*05b0*/  SHF.R.U32.HI R105, RZ, 0x5, R0 ;  /* 0x00000005ff697819 */ /* 0x000fca0000011600 */
[----:B------:R-:W-:-:S05]  /*05c0*/  LEA R27, R0, UR4, 0x2 ;  /* 0x00000004001b7c11 */ /* 0x000fca000f8e10ff */
[----:B------:R-:W-:Y:S01]  /*05d0*/  IMAD R29, R0, 0x80, R27 ;  /* 0x00000080001d7824 */ /* 0x000fe200078e021b */
[----:B------:R-:W-:-:S03]  /*05e0*/  LEA R31, R105, UR4, 0x2 ;  /* 0x00000004691f7c11 */ /* 0x000fc6000f8e10ff */
[----:B------:R-:W-:Y:S01]  /*05f0*/  IMAD R33, R0, -0x38, R29 ;  /* 0xffffffc800217824 */ /* 0x000fe200078e021d */
[----:B------:R-:W-:Y:S01]  /*0600*/  BAR.SYNC.DEFER_BLOCKING 0x0 ;  /* 0x0000000000007b1d */ /* 0x000fe20000010000 */
[----:B--2---:R-:W-:-:S04]  /*0610*/  ISETP.GT.AND P0, PT, R2, -0x1, PT ;  /* 0xffffffff0200780c */ /* 0x004fc80003f04270 */
[----:B------:R-:W-:Y:S02]  /*0620*/  SEL R3, R8, 0x80000000, !P0 ;  /* 0x8000000008037807 */ /* 0x000fe40004000000 */
[----:B---3--:R-:W-:Y:S02]  /*0630*/  ISETP.GT.AND P2, PT, R12, -0x1, PT ;  /* 0xffffffff0c00780c */ /* 0x008fe40003f44270 */
[----:B-----5:R-:W-:-:S04]  /*0640*/  ISETP.GT.AND P1, PT, R6, -0x1, PT ;  /* 0xffffffff0600780c */ /* 0x020fc80003f24270 */
[----:B------:R-:W-:Y:S02]  /*0650*/  SEL R7, R8, 0x80000000, !P1 ;  /* 0x8000000008077807 */ /* 0x000fe40004800000 */
[----:B------:R-:W-:Y:S02]  /*0660*/  ISETP.GT.AND P1, PT, R14, -0x1, PT ;  /* 0xffffffff0e00780c */ /* 0x000fe40003f24270 */
[C---:B------:R-:W-:Y:S02]  /*0670*/  SEL R9, R8.reuse, 0x80000000, !P2 ;  /* 0x8000000008097807 */ /* 0x040fe40005000000 */
[----:B0-----:R-:W-:Y:S02]  /*0680*/  SEL R5, R8, 0x80000000, !P1 ;  /* 0x8000000008057807 */ /* 0x001fe40004800000 */
[----:B------:R-:W-:Y:S02]  /*0690*/  ISETP.GT.AND P2, PT, R15, -0x1, PT ;  /* 0xffffffff0f00780c */ /* 0x000fe40003f44270 */
[----:B------:R-:W-:-:S02]  /*06a0*/  LOP3.LUT R2, R3, R2, RZ, 0x3c, !PT ;  /* 0x0000000203027212 */ /* 0x000fc400078e3cff */
[----:B------:R-:W-:-:S04]  /*06b0*/  ISETP.GT.AND P0, PT, R13, -0x1, PT ;  /* 0xffffffff0d00780c */ /* 0x000fc80003f04270 */
[----:B------:R-:W-:Y:S02]  /*06c0*/  SEL R4, R8, 0x80000000, !P0 ;  /* 0x8000000008047807 */ /* 0x000fe40004000000 */
[----:B------:R-:W-:Y:S02]  /*06d0*/  ISETP.GT.AND P0, PT, R17, -0x1, PT ;  /* 0xffffffff1100780c */ /* 0x000fe40003f04270 */
[----:B------:R-:W-:Y:S02]  /*06e0*/  ISETP.GT.AND P1, PT, R18, -0x1, PT ;  /* 0xffffffff1200780c */ /* 0x000fe40003f24270 */
[----:B------:R-:W-:Y:S02]  /*06f0*/  LOP3.LUT R3, R7, R6, RZ, 0x3c, !PT ;  /* 0x0000000607037212 */ /* 0x000fe400078e3cff */
[----:B------:R-:W-:Y:S02]  /*0700*/  LOP3.LUT R13, R4, R13, RZ, 0x3c, !PT ;  /* 0x0000000d040d7212 */ /* 0x000fe400078e3cff */
[----:B------:R-:W-:-:S02]  /*0710*/  LOP3.LUT R14, R5, R14, RZ, 0x3c, !PT ;  /* 0x0000000e050e7212 */ /* 0x000fc400078e3cff */
[C---:B------:R-:W-:Y:S02]  /*0720*/  SEL R6, R8.reuse, 0x80000000, !P2 ;  /* 0x8000000008067807 */ /* 0x040fe40005000000 */
[C---:B------:R-:W-:Y:S02]  /*0730*/  SEL R4, R8.reuse, 0x80000000, !P0 ;  /* 0x8000000008047807 */ /* 0x040fe40004000000 */
[----:B------:R-:W-:Y:S02]  /*0740*/  SEL R5, R8, 0x80000000, !P1 ;  /* 0x8000000008057807 */ /* 0x000fe40004800000 */
[----:B------:R-:W-:Y:S02]  /*0750*/  ISETP.GT.AND P3, PT, R16, -0x1, PT ;  /* 0xffffffff1000780c */ /* 0x000fe40003f64270 */
[----:B------:R-:W-:Y:S02]  /*0760*/  ISETP.GT.AND P2, PT, R19, -0x1, PT ;  /* 0xffffffff1300780c */ /* 0x000fe40003f44270 */
[----:B------:R-:W-:-:S02]  /*0770*/  ISETP.GT.AND P0, PT, R20, -0x1, PT ;  /* 0xffffffff1400780c */ /* 0x000fc40003f04270 */
[----:B------:R-:W-:Y:S02]  /*0780*/  ISETP.GT.AND P1, PT, R21, -0x1, PT ;  /* 0xffffffff1500780c */ /* 0x000fe40003f24270 */
[----:B------:R-:W-:Y:S02]  /*0790*/  LOP3.LUT R15, R6, R15, RZ, 0x3c, !PT ;  /* 0x0000000f060f7212 */ /* 0x000fe400078e3cff */
[----:B------:R-:W-:Y:S02]  /*07a0*/  LOP3.LUT R17, R4, R17, RZ, 0x3c, !PT ;  /* 0x0000001104117212 */ /* 0x000fe400078e3cff */
[----:B------:R-:W-:Y:S02]  /*07b0*/  LOP3.LUT R18, R5, R18, RZ, 0x3c, !PT ;  /* 0x0000001205127212 */ /* 0x000fe400078e3cff */
[C---:B------:R-:W-:Y:S02]  /*07c0*/  SEL R7, R8.reuse, 0x80000000, !P3 ;  /* 0x8000000008077807 */ /* 0x040fe40005800000 */
[----:B------:R-:W-:-:S02]  /*07d0*/  SEL R6, R8, 0x80000000, !P2 ;  /* 0x8000000008067807 */ /* 0x000fc40005000000 */
[C---:B------:R-:W-:Y:S02]  /*07e0*/  SEL R5, R8.reuse, 0x80000000, !P0 ;  /* 0x8000000008057807 */ /* 0x040fe40004000000 */
        /* <DEDUP_REMOVED lines=12> */
[----:B------:R-:W-:Y:S02]  /*08b0*/  ISETP.GT.AND P1, PT, R28, -0x1, PT ;  /* 0xffffffff1c00780c */ /* 0x000fe40003f24270 */
[----:B------:R-:W-:Y:S02]  /*08c0*/  ISETP.GT.AND P2, PT, R30, -0x1, PT ;  /* 0xffffffff1e00780c */ /* 0x000fe40003f44270 */
[----:B------:R-:W-:Y:S02]  /*08d0*/  LOP3.LUT R12, R9, R12, RZ, 0x3c, !PT ;  /* 0x0000000c090c7212 */ /* 0x000fe400078e3cff */
[----:B------:R-:W-:Y:S02]  /*08e0*/  LOP3.LUT R19, R6, R19, RZ, 0x3c, !PT ;  /* 0x0000001306137212 */ /* 0x000fe400078e3cff */
[----:B------:R-:W-:-:S02]  /*08f0*/  LOP3.LUT R22, R7, R22, RZ, 0x3c, !PT ;  /* 0x0000001607167212 */ /* 0x000fc400078e3cff */
[----:B------:R-:W-:Y:S02]  /*0900*/  LOP3.LUT R24, R5, R24, RZ, 0x3c, !PT ;  /* 0x0000001805187212 */ /* 0x000fe400078e3cff */
[C---:B------:R-:W-:Y:S02]  /*0910*/  SEL R6, R8.reuse, 0x80000000, !P3 ;  /* 0x8000000008067807 */ /* 0x040fe40005800000 */
[C---:B------:R-:W-:Y:S02]  /*0920*/  SEL R5, R8.reuse, 0x80000000, !P0 ;  /* 0x8000000008057807 */ /* 0x040fe40004000000 */
[C---:B------:R-:W-:Y:S02]  /*0930*/  SEL R7, R8.reuse, 0x80000000, !P1 ;  /* 0x8000000008077807 */ /* 0x040fe40004800000 */
[----:B------:R-:W-:Y:S02]  /*0940*/  SEL R9, R8, 0x80000000, !P2 ;  /* 0x8000000008097807 */ /* 0x000fe40005000000 */
[----:B------:R-:W-:-:S02]  /*0950*/  LOP3.LUT R23, R6, R23, RZ, 0x3c, !PT ;  /* 0x0000001706177212 */ /* 0x000fc400078e3cff */
[----:B------:R-:W-:Y:S02]  /*0960*/  LOP3.LUT R25, R4, R25, RZ, 0x3c, !PT ;  /* 0x0000001904197212 */ /* 0x000fe400078e3cff */
[----:B------:R-:W-:Y:S02]  /*0970*/  LOP3.LUT R26, R5, R26, RZ, 0x3c, !PT ;  /* 0x0000001a051a7212 */ /* 0x000fe400078e3cff */
[----:B------:R-:W-:Y:S02]  /*0980*/  LOP3.LUT R28, R7, R28, RZ, 0x3c, !PT ;  /* 0x0000001c071c7212 */ /* 0x000fe400078e3cff */
[----:B------:R-:W-:-:S07]  /*0990*/  LOP3.LUT R30, R9, R30, RZ, 0x3c, !PT ;  /* 0x0000001e091e7212 */ /* 0x000fce00078e3cff */
.L_x_652:
[----:B------:R-:W-:Y:S01]  /*09a0*/  UISETP.LT.AND UP0, UPT, UR5, 0x6, UPT ;  /* 0x000000060500788c */ /* 0x000fe2000bf01270 */
[C---:B0-----:R-:W-:Y:S01]  /*09b0*/  ISETP.NE.AND P0, PT, R2.reuse, 0x7fffffff, PT ;  /* 0x7fffffff0200780c */ /* 0x041fe20003f05270 */
[----:B------:R-:W-:Y:S01]  /*09c0*/  UIADD3 UR6, UPT, UPT, UR7, -0x6, URZ ;  /* 0xfffffffa07067890 */ /* 0x000fe2000fffe0ff */
[----:B------:R-:W-:Y:S01]  /*09d0*/  STS [R27], RZ ;  /* 0x000000ff1b007388 */ /* 0x000fe20000000800 */
[----:B------:R-:W-:Y:S01]  /*09e0*/  USEL UR4, UR5, 0x6, UP0 ;  /* 0x0000000605047887 */ /* 0x000fe20008000000 */
[----:B--2---:R-:W-:Y:S01]  /*09f0*/  SEL R4, R2, 0x80000000, P0 ;  /* 0x8000000002047807 */ /* 0x004fe20000000000 */
[----:B------:R-:W-:Y:S01]  /*0a00*/  UISETP.GE.AND UP0, UPT, UR7, UR10, UPT ;  /* 0x0000000a0700728c */ /* 0x000fe2000bf06270 */
[----:B------:R-:W-:Y:S01]  /*0a10*/  STS [R27+0x400], RZ ;  /* 0x000400ff1b007388 */ /* 0x000fe20000000800 */
[----:B------:R-:W-:Y:S01]  /*0a20*/  UBMSK UR4, URZ, UR4 ;  /* 0x00000004ff04729b */ /* 0x000fe20008000000 */
[----:B------:R-:W-:Y:S02]  /*0a30*/  SHF.R.U32.HI R4, RZ, UR6, R4 ;  /* 0x00000006ff047c19 */ /* 0x000fe40008011604 */
[----:B------:R-:W-:Y:S01]  /*0a40*/  STS [R27+0x800], RZ ;  /* 0x000800ff1b007388 */ /* 0x000fe20000000800 */
[----:B------:R-:W-:-:S02]  /*0a50*/  ISETP.NE.AND P0, PT, R3, 0x7fffffff, PT ;  /* 0x7fffffff0300780c */ /* 0x000fc40003f05270 */
[----:B------:R-:W-:Y:S01]  /*0a60*/  LOP3.LUT R4, R4, UR4, RZ, 0xc0, !PT ;  /* 0x0000000404047c12 */ /* 0x000fe2000f8ec0ff */
[----:B------:R-:W-:Y:S01]  /*0a70*/  STS [R27+0xc00], RZ ;  /* 0x000c00ff1b007388 */ /* 0x000fe20000000800 */
[----:B------:R-:W-:Y:S02]  /*0a80*/  ISETP.NE.AND P1, PT, R104, 0x1f, PT ;  /* 0x0000001f6800780c */ /* 0x000fe40003f25270 */
[C---:B------:R-:W-:Y:S01]  /*0a90*/  ISETP.NE.AND P2, PT, R105.reuse, 0x6, PT ;  /* 0x000000066900780c */ /* 0x040fe20003f45270 */
[----:B------:R-:W-:Y:S01]  /*0aa0*/  IMAD.SHL.U32 R5, R4, 0x400, RZ ;  /* 0x0000040004057824 */ /* 0x000fe200078e00ff */
[----:B------:R-:W-:Y:S01]  /*0ab0*/  SHF.R.U32.HI R4, RZ, 0x4, R4 ;  /* 0x00000004ff047819 */ /* 0x000fe20000011604 */
[----:B------:R-:W-:Y:S01]  /*0ac0*/  STS [R27+0x1000], RZ ;  /* 0x001000ff1b007388 */ /* 0x000fe20000000800 */
[----:B------:R-:W-:Y:S02]  /*0ad0*/  ISETP.NE.AND P3, PT, R105, 0x7, PT ;  /* 0x000000076900780c */ /* 0x000fe40003f65270 */
[----:B------:R-:W-:Y:S01]  /*0ae0*/  LOP3.LUT R34, R5, 0x7c00, RZ, 0xc0, !PT ;  /* 0x00007c0005227812 */ /* 0x000fe200078ec0ff */
[----:B------:R-:W-:Y:S01]  /*0af0*/  STS [R27+0x1400], RZ ;  /* 0x001400ff1b007388 */ /* 0x000fe20000000800 */
[----:B------:R-:W-:-:S03]  /*0b00*/  LOP3.LUT R4, R4, 0xffffffe, RZ, 0xc0, !PT ;  /* 0x0ffffffe04047812 */ /* 0x000fc600078ec0ff */
[----:B------:R-:W-:Y:S01]  /*0b10*/  STS [R27+0x1800], RZ ;  /* 0x001800ff1b007388 */ /* 0x000fe20000000800 */
[----:B------:R-:W-:Y:S02]  /*0b20*/  IADD3 R34, PT, PT, R4, R27, R34 ;  /* 0x0000001b04227210 */ /* 0x000fe40007ffe022 */
[----:B------:R-:W-:Y:S01]  /*0b30*/  SEL R4, R3, 0x80000000, P0 ;  /* 0x8000000003047807 */ /* 0x000fe20000000000 */
[----:B------:R-:W-:Y:S01]  /*0b40*/  STS [R27+0x1c00], RZ ;  /* 0x001c00ff1b007388 */ /* 0x000fe20000000800 */
[----:B------:R-:W-:Y:S02]  /*0b50*/  ISETP.NE.AND P0, PT, R12, 0x7fffffff, PT ;  /* 0x7fffffff0c00780c */ /* 0x000fe40003f05270 */
        /* <DEDUP_REMOVED lines=54> */
[----:B------:R-:W-:Y:S02]  /*0ec0*/  SEL R4, R14, 0x80000000, P0 ;  /* 0x800000000e047807 */ /* 0x000fe40000000000 */
[----:B------:R-:W-:Y:S02]  /*0ed0*/  ISETP.NE.AND P0, PT, R15, 0x7fffffff, PT ;  /* 0x7fffffff0f00780c */ /* 0x000fe40003f05270 */
[----:B------:R-:W-:-:S04]  /*0ee0*/  SHF.R.U32.HI R4, RZ, UR6, R4 ;  /* 0x00000006ff047c19 */ /* 0x000fc80008011604 */
[----:B------:R-:W-:-:S05]  /*0ef0*/  LOP3.LUT R4, R4, UR4, RZ, 0xc0, !PT ;  /* 0x0000000404047c12 */ /* 0x000fca000f8ec0ff */
[----:B------:R-:W-:Y:S01]  /*0f00*/  IMAD.SHL.U32 R6, R4, 0x400, RZ ;  /* 0x0000040004067824 */ /* 0x000fe200078e00ff */
[----:B------:R-:W-:-:S04]  /*0f10*/  SHF.R.U32.HI R4, RZ, 0x4, R4 ;  /* 0x00000004ff047819 */ /* 0x000fc80000011604 */
[----:B------:R-:W-:Y:S02]  /*0f20*/  LOP3.LUT R6, R6, 0x7c00, RZ, 0xc0, !PT ;  /* 0x00007c0006067812 */ /* 0x000fe400078ec0ff */
[----:B------:R-:W-:Y:S01]  /*0f30*/  LOP3.LUT R4, R4, 0xffffffe, RZ, 0xc0, !PT ;  /* 0x0ffffffe04047812 */ /* 0x000fe200078ec0ff */
[----:B-1----:R-:W-:-:S03]  /*0f40*/  VIADD R7, R37, 0x1 ;  /* 0x0000000125077836 */ /* 0x002fc60000000000 */
[----:B------:R-:W-:Y:S02]  /*0f50*/  IADD3 R42, PT, PT, R4, R27, R6 ;  /* 0x0000001b042a7210 */ /* 0x000fe40007ffe006 */
[----:B------:R-:W-:Y:S01]  /*0f60*/  STS.U16 [R36], R7 ;  /* 0x0000000724007388 */ /* 0x000fe20000000400 */
[----:B------:R-:W-:Y:S02]  /*0f70*/  SEL R4, R15, 0x80000000, P0 ;  /* 0x800000000f047807 */ /* 0x000fe40000000000 */
[----:B------:R-:W-:Y:S01]  /*0f80*/  ISETP.NE.AND P0, PT, R16, 0x7fffffff, PT ;  /* 0x7fffffff1000780c */ /* 0x000fe20003f05270 */
[----:B------:R-:W0:Y:S01]  /*0f90*/  LDS.U16 R39, [R38] ;  /* 0x0000000026277984 */ /* 0x000e220000000400 */
[----:B------:R-:W-:-:S04]  /*0fa0*/  SHF.R.U32.HI R4, RZ, UR6, R4 ;  /* 0x00000006ff047c19 */ /* 0x000fc80008011604 */
[----:B------:R-:W-:Y:S01]  /*0fb0*/  LOP3.LUT R4, R4, UR4, RZ, 0xc0, !PT ;  /* 0x0000000404047c12 */ /* 0x000fe2000f8ec0ff */
        /* <DEDUP_REMOVED lines=152> */
[----:B------:R-:W-:-:S04]  /*1940*/  SEL R4, R30, 0x80000000, P0 ;  /* 0x800000001e047807 */ /* 0x000fc80000000000 */
[----:B------:R-:W-:Y:S01]  /*1950*/  SHF.R.U32.HI R4, RZ, UR6, R4 ;  /* 0x00000006ff047c19 */ /* 0x000fe20008011604 */
[----:B------:R-:W0:Y:S03]  /*1960*/  S2UR UR6, SR_CgaCtaId ;  /* 0x00000000000679c3 */ /* 0x000e260000008800 */
[----:B------:R-:W-:Y:S01]  /*1970*/  LOP3.LUT R4, R4, UR4, RZ, 0xc0, !PT ;  /* 0x0000000404047c12 */ /* 0x000fe2000f8ec0ff */
[----:B------:R-:W-:-:S04]  /*1980*/  UMOV UR4, 0x400 ;  /* 0x0000040000047882 */ /* 0x000fc80000000000 */
[----:B------:R-:W-:Y:S01]  /*1990*/  IMAD.SHL.U32 R6, R4, 0x400, RZ ;  /* 0x0000040004067824 */ /* 0x000fe200078e00ff */
[----:B------:R-:W-:-:S04]  /*19a0*/  SHF.R.U32.HI R4, RZ, 0x4, R4 ;  /* 0x00000004ff047819 */ /* 0x000fc80000011604 */
[----:B------:R-:W-:Y:S02]  /*19b0*/  LOP3.LUT R6, R6, 0x7c00, RZ, 0xc0, !PT ;  /* 0x00007c0006067812 */ /* 0x000fe400078ec0ff */
[----:B------:R-:W-:Y:S01]  /*19c0*/  LOP3.LUT R4, R4, 0xffffffe, RZ, 0xc0, !PT ;  /* 0x0ffffffe04047812 */ /* 0x000fe200078ec0ff */
[----:B-1----:R-:W-:-:S03]  /*19d0*/  VIADD R7, R65, 0x1 ;  /* 0x0000000141077836 */ /* 0x002fc60000000000 */
[----:B------:R-:W-:Y:S02]  /*19e0*/  IADD3 R70, PT, PT, R4, R27, R6 ;  /* 0x0000001b04467210 */ /* 0x000fe40007ffe006 */
[----:B------:R-:W-:Y:S01]  /*19f0*/  STS.U16 [R64], R7 ;  /* 0x0000000740007388 */ /* 0x000fe20000000400 */
[----:B0-----:R-:W-:-:S03]  /*1a00*/  ULEA UR4, UR6, UR4, 0x18 ;  /* 0x0000000406047291 */ /* 0x001fc6000f8ec0ff */
        /* <DEDUP_REMOVED lines=32> */
[----:B-----5:R-:W-:-:S03]  /*1c10*/  IMAD.IADD R78, R78, 0x1, R77 ;  /* 0x000000014e4e7824 */ /* 0x020fc600078e024d */
[----:B------:R-:W5:Y:S01]  /*1c20*/  LDS R89, [R29+0x44] ;  /* 0x000044001d597984 */ /* 0x000f620000000800 */
[----:B------:R-:W-:-:S03]  /*1c30*/  IMAD.IADD R79, R79, 0x1, R78 ;  /* 0x000000014f4f7824 */ /* 0x000fc600078e024e */
        /* <DEDUP_REMOVED lines=29> */
[----:B------:R-:W-:-:S04]  /*1e10*/  IMAD.IADD R94, R94, 0x1, R93 ;  /* 0x000000015e5e7824 */ /* 0x000fc800078e025d */
[----:B0-----:R-:W-:-:S04]  /*1e20*/  IMAD.IADD R95, R95, 0x1, R94 ;  /* 0x000000015f5f7824 */ /* 0x001fc800078e025e */
[----:B-1----:R-:W-:-:S04]  /*1e30*/  IMAD.IADD R96, R96, 0x1, R95 ;  /* 0x0000000160607824 */ /* 0x002fc800078e025f */
[----:B--2---:R-:W-:-:S04]  /*1e40*/  IMAD.IADD R97, R97, 0x1, R96 ;  /* 0x0000000161617824 */ /* 0x004fc800078e0260 */
[----:B---3--:R-:W-:-:S04]  /*1e50*/  IMAD.IADD R98, R98, 0x1, R97 ;  /* 0x0000000162627824 */ /* 0x008fc800078e0261 */
[----:B----4-:R-:W-:-:S04]  /*1e60*/  IMAD.IADD R99, R99, 0x1, R98 ;  /* 0x0000000163637824 */ /* 0x010fc800078e0262 */
[----:B-----5:R-:W-:-:S04]  /*1e70*/  IMAD.IADD R100, R100, 0x1, R99 ;  /* 0x0000000164647824 */ /* 0x020fc800078e0263 */
        /* <DEDUP_REMOVED lines=29> */
[----:B-1----:R-:W-:Y:S01]  /*2050*/  IMAD.IADD R8, R7, 0x1, R8 ;  /* 0x0000000107087824 */ /* 0x002fe200078e0208 */
        /* <DEDUP_REMOVED lines=91> */
[----:B------:R-:W5:Y:S04]  /*2610*/  LDS.U16 R44, [R44] ;  /* 0x000000002c2c7984 */ /* 0x000f680000000400 */
[----:B------:R-:W5:Y:S04]  /*2620*/  LDS.U16 R46, [R46] ;  /* 0x000000002e2e7984 */ /* 0x000f680000000400 */
[----:B------:R-:W5:Y:S04]  /*2630*/  LDS.U16 R48, [R48] ;  /* 0x0000000030307984 */ /* 0x000f680000000400 */
[----:B------:R-:W5:Y:S04]  /*2640*/  LDS.U16 R50, [R50] ;  /* 0x0000000032327984 */ /* 0x000f680000000400 */
[----:B------:R-:W5:Y:S04]  /*2650*/  LDS.U16 R52, [R52] ;  /* 0x0000000034347984 */ /* 0x000f680000000400 */
[----:B------:R-:W5:Y:S01]  /*2660*/  LDS.U16 R54, [R54] ;  /* 0x0000000036367984 */ /* 0x000f620000000400 */
        /* <DEDUP_REMOVED lines=10> */
[----:B-----5:R-:W-:-:S03]  /*2710*/  IMAD.IADD R44, R45, 0x1, R44 ;  /* 0x000000012d2c7824 */ /* 0x020fc600078e022c */
[----:B------:R-:W5:Y:S01]  /*2720*/  LDS.U16 R66, [R66] ;  /* 0x0000000042427984 */ /* 0x000f620000000400 */
[----:B------:R-:W-:-:S03]  /*2730*/  IMAD.IADD R46, R47, 0x1, R46 ;  /* 0x000000012f2e7824 */ /* 0x000fc600078e022e */
[----:B------:R-:W5:Y:S01]  /*2740*/  LDS.U16 R68, [R68] ;  /* 0x0000000044447984 */ /* 0x000f620000000400 */
[----:B------:R-:W-:-:S03]  /*2750*/  IMAD.IADD R48, R49, 0x1, R48 ;  /* 0x0000000131307824 */ /* 0x000fc600078e0230 */
[----:B------:R-:W5:Y:S01]  /*2760*/  LDS.U16 R70, [R70] ;  /* 0x0000000046467984 */ /* 0x000f620000000400 */
        /* <DEDUP_REMOVED lines=8> */
[----:B-----5:R-:W-:Y:S02]  /*27f0*/  IMAD.IADD R66, R67, 0x1, R66 ;  /* 0x0000000143427824 */ /* 0x020fe400078e0242 */
        /* <DEDUP_REMOVED lines=17> */
[----:B0-----:R-:W-:Y:S01]  /*2910*/  LEA R5, R50, UR4, 0x2 ;  /* 0x0000000432057c11 */ /* 0x001fe2000f8e10ff */
[----:B------:R0:W-:Y:S01]  /*2920*/  STS [R6], R13 ;  /* 0x0000000d06007388 */ /* 0x0001e20000000800 */
[----:B------:R-:W-:Y:S02]  /*2930*/  LEA R2, R52, UR4, 0x2 ;  /* 0x0000000434027c11 */ /* 0x000fe4000f8e10ff */
[----:B-1----:R-:W-:Y:S01]  /*2940*/  LEA R3, R54, UR4, 0x2 ;  /* 0x0000000436037c11 */ /* 0x002fe2000f8e10ff */
[----:B------:R1:W-:Y:S01]  /*2950*/  STS [R9], R14 ;  /* 0x0000000e09007388 */ /* 0x0003e20000000800 */
[----:B------:R-:W-:-:S02]  /*2960*/  LEA R4, R56, UR4, 0x2 ;  /* 0x0000000438047c11 */ /* 0x000fc4000f8e10ff */
[----:B--2---:R-:W-:Y:S01]  /*2970*/  LEA R7, R58, UR4, 0x2 ;  /* 0x000000043a077c11 */ /* 0x004fe2000f8e10ff */
[----:B------:R2:W-:Y:S01]  /*2980*/  STS [R8], R15 ;  /* 0x0000000f08007388 */ /* 0x0005e20000000800 */
[----:B0-----:R-:W-:-:S03]  /*2990*/  LEA R6, R60, UR4, 0x2 ;  /* 0x000000043c067c11 */ /* 0x001fc6000f8e10ff */
[----:B------:R0:W-:Y:S01]  /*29a0*/  STS [R11], R16 ;  /* 0x000000100b007388 */ /* 0x0001e20000000800 */
[----:B-1----:R-:W-:-:S03]  /*29b0*/  LEA R9, R62, UR4, 0x2 ;  /* 0x000000043e097c11 */ /* 0x002fc6000f8e10ff */
[----:B------:R-:W-:Y:S01]  /*29c0*/  STS [R10], R17 ;  /* 0x000000110a007388 */ /* 0x000fe20000000800 */
[----:B--2---:R-:W-:-:S03]  /*29d0*/  LEA R8, R64, UR4, 0x2 ;  /* 0x0000000440087c11 */ /* 0x004fc6000f8e10ff */
[----:B------:R1:W-:Y:S01]  /*29e0*/  STS [R5], R18 ;  /* 0x0000001205007388 */ /* 0x0003e20000000800 */
[----:B0-----:R-:W-:-:S03]  /*29f0*/  LEA R11, R68, UR4, 0x2 ;  /* 0x00000004440b7c11 */ /* 0x001fc6000f8e10ff */
[----:B------:R0:W-:Y:S04]  /*2a00*/  STS [R2], R19 ;  /* 0x0000001302007388 */ /* 0x0001e80000000800 */
[----:B------:R2:W-:Y:S01]  /*2a10*/  STS [R3], R20 ;  /* 0x0000001403007388 */ /* 0x0005e20000000800 */
[----:B-1----:R-:W-:-:S03]  /*2a20*/  LEA R5, R66, UR4, 0x2 ;  /* 0x0000000442057c11 */ /* 0x002fc6000f8e10ff */
[----:B------:R2:W-:Y:S01]  /*2a30*/  STS [R4], R21 ;  /* 0x0000001504007388 */ /* 0x0005e20000000800 */
[----:B0-----:R-:W-:-:S03]  /*2a40*/  LEA R19, R70, UR4, 0x2 ;  /* 0x0000000446137c11 */ /* 0x001fc6000f8e10ff */
        /* <DEDUP_REMOVED lines=9> */
[----:B------:R2:W1:Y:S04]  /*2ae0*/  LDS R3, [R33+0x4] ;  /* 0x0000040021037984 */ /* 0x0004680000000800 */
        /* <DEDUP_REMOVED lines=18> */
[----:B-1-34-:R-:W-:Y:S05]  /*2c10*/  BRA `(.L_x_652) ;  /* 0xffffffdc00607947 */ /* 0x01afea000383ffff */
.L_x_651:
[----:B------:R-:W-:Y:S01]  /*2c20*/  LEA R5, R5, UR4, 0x2 ;  /* 0x0000000405057c11 */ /* 0x000fe2000f8e10ff */
[----:B------:R-:W-:Y:S01]  /*2c30*/  IMAD R33, R0, -0x48, R33 ;  /* 0xffffffb800217824 */ /* 0x000fe200078e0221 */
[----:B------:R-:W-:Y:S01]  /*2c40*/  LEA R36, R36, UR4, 0x2 ;  /* 0x0000000424247c11 */ /* 0x000fe2000f8e10ff */
[----:B------:R-:W-:Y:S01]  /*2c50*/  VIADD R8, R0, 0x100 ;  /* 0x0000010000087836 */ /* 0x000fe20000000000 */
[----:B------:R-:W-:Y:S01]  /*2c60*/  LEA R7, R38, UR4, 0x2 ;  /* 0x0000000426077c11 */ /* 0x000fe2000f8e10ff */
[----:B------:R0:W-:Y:S01]  /*2c70*/  STS [R5], R2 ;  /* 0x0000000205007388 */ /* 0x0001e20000000800 */
[----:B------:R-:W-:Y:S01]  /*2c80*/  LEA R40, R40, UR4, 0x2 ;  /* 0x0000000428287c11 */ /* 0x000fe2000f8e10ff */
[----:B------:R-:W-:Y:S01]  /*2c90*/  VIADD R10, R0, 0x200 ;  /* 0x00000200000a7836 */ /* 0x000fe20000000000 */
        /* <DEDUP_REMOVED lines=11> */
[----:B------:R-:W-:Y:S01]  /*2d50*/  LEA R56, R56, UR4, 0x2 ;  /* 0x0000000438387c11 */ /* 0x000fe2000f8e10ff */
[----:B--2---:R-:W-:Y:S01]  /*2d60*/  VIADD R12, R0, 0x300 ;  /* 0x00000300000c7836 */ /* 0x004fe20000000000 */
[----:B------:R-:W-:Y:S01]  /*2d70*/  LEA R7, R58, UR4, 0x2 ;  /* 0x000000043a077c11 */ /* 0x000fe2000f8e10ff */
[----:B------:R2:W-:Y:S01]  /*2d80*/  STS [R44], R15 ;  /* 0x0000000f2c007388 */ /* 0x0005e20000000800 */
[----:B------:R-:W-:-:S02]  /*2d90*/  LEA R60, R60, UR4, 0x2 ;  /* 0x000000043c3c7c11 */ /* 0x000fc4000f8e10ff */
[----:B------:R-:W-:Y:S01]  /*2da0*/  LEA R64, R64, UR4, 0x2 ;  /* 0x0000000440407c11 */ /* 0x000fe2000f8e10ff */
[----:B------:R3:W-:Y:S01]  /*2db0*/  STS [R11], R16 ;  /* 0x000000100b007388 */ /* 0x0007e20000000800 */
[----:B0-----:R-:W-:Y:S02]  /*2dc0*/  LEA R13, R68, UR4, 0x2 ;  /* 0x00000004440d7c11 */ /* 0x001fe4000f8e10ff */
[----:B-1----:R-:W-:Y:S01]  /*2dd0*/  LEA R9, R62, UR4, 0x2 ;  /* 0x000000043e097c11 */ /* 0x002fe2000f8e10ff */
[----:B------:R-:W-:Y:S01]  /*2de0*/  STS [R48], R17 ;  /* 0x0000001130007388 */ /* 0x000fe20000000800 */
[----:B--2---:R-:W-:-:S03]  /*2df0*/  LEA R15, R70, UR4, 0x2 ;  /* 0x00000004460f7c11 */ /* 0x004fc6000f8e10ff */
[----:B------:R-:W-:Y:S01]  /*2e00*/  STS [R5], R18 ;  /* 0x0000001205007388 */ /* 0x000fe20000000800 */
[----:B---3--:R-:W-:Y:S01]  /*2e10*/  LEA R11, R66, UR4, 0x2 ;  /* 0x00000004420b7c11 */ /* 0x008fe2000f8e10ff */
[----:B------:R-:W0:Y:S02]  /*2e20*/  LDCU.64 UR4, c[0x0][0x3a0] ;  /* 0x00007400ff0477ac */ /* 0x000e240008000a00 */
[----:B------:R-:W-:Y:S04]  /*2e30*/  STS [R52], R19 ;  /* 0x0000001334007388 */ /* 0x000fe80000000800 */
[----:B------:R1:W-:Y:S04]  /*2e40*/  STS [R3], R20 ;  /* 0x0000001403007388 */ /* 0x0003e80000000800 */
[----:B------:R-:W-:Y:S04]  /*2e50*/  STS [R56], R21 ;  /* 0x0000001538007388 */ /* 0x000fe80000000800 */
[----:B------:R-:W-:Y:S01]  /*2e60*/  STS [R7], R22 ;  /* 0x0000001607007388 */ /* 0x000fe20000000800 */
[----:B-1----:R-:W1:Y:S03]  /*2e70*/  LDC.64 R2, c[0x0][0x388] ;  /* 0x0000e200ff027b82 */ /* 0x002e660000000a00 */
[----:B------:R-:W-:Y:S01]  /*2e80*/  STS [R60], R23 ;  /* 0x000000173c007388 */ /* 0x000fe20000000800 */
[----:B0-----:R-:W-:-:S02]  /*2e90*/  ISETP.GE.U32.AND P4, PT, R0, UR4, PT ;  /* 0x0000000400007c0c */ /* 0x001fc4000bf86070 */
[----:B------:R-:W-:Y:S01]  /*2ea0*/  ISETP.GE.U32.AND P1, PT, R8, UR4, PT ;  /* 0x0000000408007c0c */ /* 0x000fe2000bf26070 */
[----:B------:R-:W-:Y:S01]  /*2eb0*/  STS [R9], R24 ;  /* 0x0000001809007388 */ /* 0x000fe20000000800 */
[----:B------:R-:W-:Y:S02]  /*2ec0*/  ISETP.GE.U32.AND.EX P4, PT, RZ, UR5, PT, P4 ;  /* 0x00000005ff007c0c */ /* 0x000fe4000bf86140 */
[----:B------:R-:W-:Y:S01]  /*2ed0*/  ISETP.GE.U32.AND.EX P1, PT, RZ, UR5, PT, P1 ;  /* 0x00000005ff007c0c */ /* 0x000fe2000bf26110 */
[----:B------:R-:W-:Y:S01]  /*2ee0*/  STS [R64], R25 ;  /* 0x0000001940007388 */ /* 0x000fe20000000800 */
[----:B------:R-:W-:-:S03]  /*2ef0*/  ISETP.GE.U32.AND P2, PT, R10, UR4, PT ;  /* 0x000000040a007c0c */ /* 0x000fc6000bf46070 */
[----:B------:R0:W-:Y:S01]  /*2f00*/  STS [R11], R26 ;  /* 0x0000001a0b007388 */ /* 0x0001e20000000800 */
[----:B------:R-:W-:-:S03]  /*2f10*/  ISETP.GE.U32.AND.EX P2, PT, RZ, UR5, PT, P2 ;  /* 0x00000005ff007c0c */ /* 0x000fc6000bf46120 */
[----:B------:R-:W-:Y:S04]  /*2f20*/  STS [R13], R28 ;  /* 0x0000001c0d007388 */ /* 0x000fe80000000800 */
[----:B------:R2:W-:Y:S01]  /*2f30*/  STS [R15], R30 ;  /* 0x0000001e0f007388 */ /* 0x0005e20000000800 */
[----:B------:R-:W-:Y:S02]  /*2f40*/  @!P1 IMAD.MOV.U32 R10, RZ, RZ, -0x1 ;  /* 0xffffffffff0a9424 */ /* 0x000fe400078e00ff */
[----:B0-----:R-:W-:Y:S01]  /*2f50*/  @!P4 IMAD.MOV.U32 R11, RZ, RZ, -0x1 ;  /* 0xffffffffff0bc424 */ /* 0x001fe200078e00ff */
[----:B------:R-:W-:Y:S01]  /*2f60*/  BAR.SYNC.DEFER_BLOCKING 0x0 ;  /* 0x0000000000007b1d */ /* 0x000fe20000010000 */
[----:B-1----:R-:W-:-:S04]  /*2f70*/  IMAD.WIDE.U32 R2, R0, 0x4, R2 ;  /* 0x0000000400027825 */ /* 0x002fc800078e0002 */
[----:B--2---:R-:W-:Y:S01]  /*2f80*/  @!P2 IMAD.MOV.U32 R15, RZ, RZ, -0x1 ;  /* 0xffffffffff0fa424 */ /* 0x004fe200078e00ff */
[----:B------:R-:W0:Y:S04]  /*2f90*/  LDS R4, [R33] ;  /* 0x0000000021047984 */ /* 0x000e280000000800 */
[----:B------:R-:W1:Y:S04]  /*2fa0*/  LDS R5, [R33+0x400] ;  /* 0x0004000021057984 */ /* 0x000e680000000800 */
[----:B------:R-:W2:Y:S04]  /*2fb0*/  LDS R6, [R33+0x800] ;  /* 0x0008000021067984 */ /* 0x000ea80000000800 */
[----:B------:R-:W3:Y:S04]  /*2fc0*/  LDS R7, [R33+0xc00] ;  /* 0x000c000021077984 */ /* 0x000ee80000000800 */
[----:B------:R-:W-:Y:S04]  /*2fd0*/  LDS R9, [R33+0x1400] ;  /* 0x0014000021097984 */ /* 0x000fe80000000800 */
[----:B------:R-:W4:Y:S01]  /*2fe0*/  LDS R8, [R33+0x1000] ;  /* 0x0010000021087984 */ /* 0x000f220000000800 */
[----:B0-----:R-:W-:-:S04]  /*2ff0*/  @!P4 ISETP.GT.AND P0, PT, R4, -0x1, PT ;  /* 0xffffffff0400c80c */ /* 0x001fc80003f04270 */
[----:B------:R-:W-:Y:S02]  /*3000*/  @!P4 SEL R11, R11, 0x80000000, P0 ;  /* 0x800000000b0bc807 */ /* 0x000fe40000000000 */
[----:B------:R-:W-:Y:S01]  /*3010*/  ISETP.GE.U32.AND P0, PT, R12, UR4, PT ;  /* 0x000000040c007c0c */ /* 0x000fe2000bf06070 */
[C---:B------:R-:W-:Y:S01]  /*3020*/  VIADD R12, R0.reuse, 0x500 ;  /* 0x00000500000c7836 */ /* 0x040fe20000000000 */
[----:B------:R-:W-:Y:S02]  /*3030*/  @!P4 LOP3.LUT R11, R11, R4, RZ, 0x3c, !PT ;  /* 0x000000040b0bc212 */ /* 0x000fe400078e3cff */
[----:B------:R-:W-:Y:S02]  /*3040*/  LOP3.LUT R4, R0, 0x400, RZ, 0xfc, !PT ;  /* 0x0000040000047812 */ /* 0x000fe400078efcff */
[----:B------:R-:W-:Y:S01]  /*3050*/  ISETP.GE.U32.AND.EX P0, PT, RZ, UR5, PT, P0 ;  /* 0x00000005ff007c0c */ /* 0x000fe2000bf06100 */
[----:B------:R0:W-:Y:S01]  /*3060*/  @!P4 STG.E desc[UR8][R2.64], R11 ;  /* 0x0000000b0200c986 */ /* 0x0001e2000c101908 */
[----:B-1----:R-:W-:-:S02]  /*3070*/  @!P1 ISETP.GT.AND P3, PT, R5, -0x1, PT ;  /* 0xffffffff0500980c */ /* 0x002fc40003f64270 */
[----:B------:R-:W-:Y:S02]  /*3080*/  ISETP.GE.U32.AND P6, PT, R4, UR4, PT ;  /* 0x0000000404007c0c */ /* 0x000fe4000bfc6070 */
[----:B------:R-:W1:Y:S01]  /*3090*/  LDS R4, [R33+0x1800] ;  /* 0x0018000021047984 */ /* 0x000e620000000800 */
[----:B------:R-:W-:Y:S02]  /*30a0*/  @!P1 SEL R10, R10, 0x80000000, P3 ;  /* 0x800000000a0a9807 */ /* 0x000fe40001800000 */
[----:B--2---:R-:W-:Y:S02]  /*30b0*/  @!P2 ISETP.GT.AND P5, PT, R6, -0x1, PT ;  /* 0xffffffff0600a80c */ /* 0x004fe40003fa4270 */
[----:B------:R-:W-:Y:S01]  /*30c0*/  @!P1 LOP3.LUT R13, R10, R5, RZ, 0x3c, !PT ;  /* 0x000000050a0d9212 */ /* 0x000fe200078e3cff */
[----:B------:R-:W-:Y:S01]  /*30d0*/  VIADD R10, R0, 0x600 ;  /* 0x00000600000a7836 */ /* 0x000fe20000000000 */
[----:B------:R-:W-:Y:S01]  /*30e0*/  ISETP.GE.U32.AND P3, PT, R12, UR4, PT ;  /* 0x000000040c007c0c */ /* 0x000fe2000bf66070 */
[----:B------:R-:W-:Y:S01]  /*30f0*/  @!P0 IMAD.MOV.U32 R12, RZ, RZ, -0x1 ;  /* 0xffffffffff0c8424 */ /* 0x000fe200078e00ff */
[----:B------:R-:W-:Y:S01]  /*3100*/  ISETP.GE.U32.AND.EX P4, PT, RZ, UR5, PT, P6 ;  /* 0x00000005ff007c0c */ /* 0x000fe2000bf86160 */
[----:B------:R-:W2:Y:S01]  /*3110*/  LDS R5, [R33+0x1c00] ;  /* 0x001c000021057984 */ /* 0x000ea20000000800 */
[----:B------:R-:W-:-:S02]  /*3120*/  @!P2 SEL R15, R15, 0x80000000, P5 ;  /* 0x800000000f0fa807 */ /* 0x000fc40002800000 */
[----:B---3--:R-:W-:Y:S01]  /*3130*/  @!P0 ISETP.GT.AND P6, PT, R7, -0x1, PT ;  /* 0xffffffff0700880c */ /* 0x008fe20003fc4270 */
[----:B------:R3:W-:Y:S01]  /*3140*/  @!P1 STG.E desc[UR8][R2.64+0x400], R13 ;  /* 0x0004000d02009986 */ /* 0x0007e2000c101908 */
[----:B------:R-:W-:Y:S02]  /*3150*/  ISETP.GE.U32.AND.EX P3, PT, RZ, UR5, PT, P3 ;  /* 0x00000005ff007c0c */ /* 0x000fe4000bf66130 */
[----:B------:R-:W-:Y:S02]  /*3160*/  @!P2 LOP3.LUT R15, R15, R6, RZ, 0x3c, !PT ;  /* 0x000000060f0fa212 */ /* 0x000fe400078e3cff */
[----:B------:R-:W-:Y:S01]  /*3170*/  ISETP.GE.U32.AND P5, PT, R10, UR4, PT ;  /* 0x000000040a007c0c */ /* 0x000fe2000bfa6070 */
[----:B------:R-:W5:Y:S01]  /*3180*/  LDS R6, [R33+0x2000] ;  /* 0x0020000021067984 */ /* 0x000f620000000800 */
[----:B------:R-:W-:Y:S01]  /*3190*/  @!P0 SEL R10, R12, 0x80000000, P6 ;  /* 0x800000000c0a8807 */ /* 0x000fe20003000000 */
[----:B------:R-:W-:Y:S01]  /*31a0*/  @!P4 IMAD.MOV.U32 R14, RZ, RZ, -0x1 ;  /* 0xffffffffff0ec424 */ /* 0x000fe200078e00ff */
[----:B------:R-:W-:Y:S01]  /*31b0*/  ISETP.GE.U32.AND.EX P1, PT, RZ, UR5, PT, P5 ;  /* 0x00000005ff007c0c */ /* 0x000fe2000bf26150 */
[----:B------:R3:W-:Y:S01]  /*31c0*/  @!P2 STG.E desc[UR8][R2.64+0x800], R15 ;  /* 0x0008000f0200a986 */ /* 0x0007e2000c101908 */
[----:B0-----:R-:W-:Y:S01]  /*31d0*/  @!P0 LOP3.LUT R11, R10, R7, RZ, 0x3c, !PT ;  /* 0x000000070a0b8212 */ /* 0x001fe200078e3cff */
[----:B------:R-:W-:Y:S01]  /*31e0*/  VIADD R10, R0, 0x700 ;  /* 0x00000700000a7836 */ /* 0x000fe20000000000 */
[----:B----4-:R-:W-:Y:S01]  /*31f0*/  @!P4 ISETP.GT.AND P5, PT, R8, -0x1, PT ;  /* 0xffffffff0800c80c */ /* 0x010fe20003fa4270 */
[----:B------:R-:W0:Y:S01]  /*3200*/  LDS R7, [R33+0x2400] ;  /* 0x0024000021077984 */ /* 0x000e220000000800 */
[----:B------:R-:W-:Y:S01]  /*3210*/  @!P3 IMAD.MOV.U32 R16, RZ, RZ, -0x1 ;  /* 0xffffffffff10b424 */ /* 0x000fe200078e00ff */
[----:B------:R-:W-:-:S02]  /*3220*/  @!P3 ISETP.GT.AND P6, PT, R9, -0x1, PT ;  /* 0xffffffff0900b80c */ /* 0x000fc40003fc4270 */
[----:B------:R-:W-:Y:S01]  /*3230*/  ISETP.GE.U32.AND P2, PT, R10, UR4, PT ;  /* 0x000000040a007c0c */ /* 0x000fe2000bf46070 */
[----:B------:R4:W-:Y:S01]  /*3240*/  @!P0 STG.E desc[UR8][R2.64+0xc00], R11 ;  /* 0x000c000b02008986 */ /* 0x0009e2000c101908 */
[----:B------:R-:W-:Y:S02]  /*3250*/  @!P3 SEL R10, R16, 0x80000000, P6 ;  /* 0x80000000100ab807 */ /* 0x000fe40003000000 */
[----:B------:R-:W-:Y:S02]  /*3260*/  LOP3.LUT R12, R0, 0x800, RZ, 0xfc, !PT ;  /* 0x00000800000c7812 */ /* 0x000fe400078efcff */
[----:B---3--:R-:W-:Y:S02]  /*3270*/  @!P4 SEL R13, R14, 0x80000000, P5 ;  /* 0x800000000e0dc807 */ /* 0x008fe40002800000 */
[----:B------:R-:W-:Y:S01]  /*3280*/  @!P3 LOP3.LUT R15, R10, R9, RZ, 0x3c, !PT ;  /* 0x000000090a0fb212 */ /* 0x000fe200078e3cff */
[C---:B------:R-:W-:Y:S01]  /*3290*/  VIADD R9, R0.reuse, 0x900 ;  /* 0x0000090000097836 */ /* 0x040fe20000000000 */
[----:B------:R-:W-:Y:S01]  /*32a0*/  ISETP.GE.U32.AND.EX P2, PT, RZ, UR5, PT, P2 ;  /* 0x00000005ff007c0c */ /* 0x000fe2000bf46120 */
[----:B------:R-:W-:Y:S01]  /*32b0*/  VIADD R10, R0, 0xa00 ;  /* 0x00000a00000a7836 */ /* 0x000fe20000000000 */
[----:B------:R-:W-:Y:S01]  /*32c0*/  ISETP.GE.U32.AND P6, PT, R12, UR4, PT ;  /* 0x000000040c007c0c */ /* 0x000fe2000bfc6070 */
[----:B------:R-:W-:Y:S01]  /*32d0*/  @!P1 IMAD.MOV.U32 R12, RZ, RZ, -0x1 ;  /* 0xffffffffff0c9424 */ /* 0x000fe200078e00ff */
[----:B------:R-:W-:Y:S01]  /*32e0*/  @!P4 LOP3.LUT R13, R13, R8, RZ, 0x3c, !PT ;  /* 0x000000080d0dc212 */ /* 0x000fe200078e3cff */
[----:B------:R-:W-:Y:S01]  /*32f0*/  @!P3 STG.E desc[UR8][R2.64+0x1400], R15 ;  /* 0x0014000f0200b986 */ /* 0x000fe2000c101908 */
[----:B-1----:R-:W-:-:S02]  /*3300*/  @!P1 ISETP.GT.AND P5, PT, R4, -0x1, PT ;  /* 0xffffffff0400980c */ /* 0x002fc40003fa4270 */
[----:B------:R-:W-:Y:S01]  /*3310*/  ISETP.GE.U32.AND.EX P0, PT, RZ, UR5, PT, P6 ;  /* 0x00000005ff007c0c */ /* 0x000fe2000bf06160 */
[----:B------:R-:W1:Y:S01]  /*3320*/  LDS R8, [R33+0x2800] ;  /* 0x0028000021087984 */ /* 0x000e620000000800 */
[----:B------:R-:W-:Y:S02]  /*3330*/  ISETP.GE.U32.AND P6, PT, R9, UR4, PT ;  /* 0x0000000409007c0c */ /* 0x000fe4000bfc6070 */
[----:B------:R-:W-:Y:S01]  /*3340*/  @!P1 SEL R9, R12, 0x80000000, P5 ;  /* 0x800000000c099807 */ /* 0x000fe20002800000 */
[----:B------:R-:W-:Y:S01]  /*3350*/  VIADD R12, R0, 0xb00 ;  /* 0x00000b00000c7836 */ /* 0x000fe20000000000 */
[----:B------:R-:W-:Y:S01]  /*3360*/  ISETP.GE.U32.AND.EX P6, PT, RZ, UR5, PT, P6 ;  /* 0x00000005ff007c0c */ /* 0x000fe2000bfc6160 */
[----:B------:R3:W-:Y:S01]  /*3370*/  @!P4 STG.E desc[UR8][R2.64+0x1000], R13 ;  /* 0x0010000d0200c986 */ /* 0x0007e2000c101908 */
[----:B------:R-:W-:Y:S01]  /*3380*/  ISETP.GE.U32.AND P5, PT, R10, UR4, PT ;  /* 0x000000040a007c0c */ /* 0x000fe2000bfa6070 */
[----:B------:R-:W-:Y:S01]  /*3390*/  @!P2 IMAD.MOV.U32 R10, RZ, RZ, -0x1 ;  /* 0xffffffffff0aa424 */ /* 0x000fe200078e00ff */
[----:B----4-:R-:W-:-:S02]  /*33a0*/  @!P1 LOP3.LUT R11, R9, R4, RZ, 0x3c, !PT ;  /* 0x00000004090b9212 */ /* 0x010fc400078e3cff */
[----:B--2---:R-:W-:Y:S01]  /*33b0*/  @!P2 ISETP.GT.AND P3, PT, R5, -0x1, PT ;  /* 0xffffffff0500a80c */ /* 0x004fe20003f64270 */
[----:B------:R-:W2:Y:S01]  /*33c0*/  LDS R4, [R33+0x2c00] ;  /* 0x002c000021047984 */ /* 0x000ea20000000800 */
[----:B------:R-:W-:Y:S01]  /*33d0*/  @!P0 IMAD.MOV.U32 R14, RZ, RZ, -0x1 ;  /* 0xffffffffff0e8424 */ /* 0x000fe200078e00ff */
[----:B------:R-:W-:Y:S02]  /*33e0*/  ISETP.GE.U32.AND P4, PT, R12, UR4, PT ;  /* 0x000000040c007c0c */ /* 0x000fe4000bf86070 */
[----:B------:R4:W-:Y:S01]  /*33f0*/  @!P1 STG.E desc[UR8][R2.64+0x1800], R11 ;  /* 0x0018000b02009986 */ /* 0x0009e2000c101908 */
[----:B------:R-:W-:Y:S01]  /*3400*/  @!P2 SEL R10, R10, 0x80000000, P3 ;  /* 0x800000000a0aa807 */ /* 0x000fe20001800000 */
[----:B------:R-:W-:Y:S01]  /*3410*/  @!P6 IMAD.MOV.U32 R12, RZ, RZ, -0x1 ;  /* 0xffffffffff0ce424 */ /* 0x000fe200078e00ff */
[----:B-----5:R-:W-:Y:S01]  /*3420*/  @!P0 ISETP.GT.AND P1, PT, R6, -0x1, PT ;  /* 0xffffffff0600880c */ /* 0x020fe20003f24270 */
[----:B------:R-:W5:Y:S01]  /*3430*/  LDS R9, [R33+0x3000] ;  /* 0x0030000021097984 */ /* 0x000f620000000800 */
[----:B---3--:R-:W-:-:S02]  /*3440*/  @!P2 LOP3.LUT R13, R10, R5, RZ, 0x3c, !PT ;  /* 0x000000050a0da212 */ /* 0x008fc400078e3cff */
[----:B------:R-:W-:Y:S01]  /*3450*/  @!P0 SEL R5, R14, 0x80000000, P1 ;  /* 0x800000000e058807 */ /* 0x000fe20000800000 */
[C---:B------:R-:W-:Y:S01]  /*3460*/  VIADD R14, R0.reuse, 0xf00 ;  /* 0x00000f00000e7836 */ /* 0x040fe20000000000 */
[----:B0-----:R-:W-:Y:S01]  /*3470*/  @!P6 ISETP.GT.AND P3, PT, R7, -0x1, PT ;  /* 0xffffffff0700e80c */ /* 0x001fe20003f64270 */
[----:B------:R0:W-:Y:S01]  /*3480*/  @!P2 STG.E desc[UR8][R2.64+0x1c00], R13 ;  /* 0x001c000d0200a986 */ /* 0x0001e2000c101908 */
[----:B------:R-:W-:Y:S02]  /*3490*/  ISETP.GE.U32.AND.EX P5, PT, RZ, UR5, PT, P5 ;  /* 0x00000005ff007c0c */ /* 0x000fe4000bfa6150 */
[----:B----4-:R-:W-:Y:S01]  /*34a0*/  @!P0 LOP3.LUT R11, R5, R6, RZ, 0x3c, !PT ;  /* 0x00000006050b8212 */ /* 0x010fe200078e3cff */
[----:B------:R-:W-:Y:S01]  /*34b0*/  VIADD R5, R0, 0xd00 ;  /* 0x00000d0000057836 */ /* 0x000fe20000000000 */
[----:B------:R-:W-:Y:S01]  /*34c0*/  @!P6 SEL R6, R12, 0x80000000, P3 ;  /* 0x800000000c06e807 */ /* 0x000fe20001800000 */
[C---:B------:R-:W-:Y:S01]  /*34d0*/  VIADD R12, R0.reuse, 0xe00 ;  /* 0x00000e00000c7836 */ /* 0x040fe20000000000 */
[----:B------:R-:W-:Y:S01]  /*34e0*/  LOP3.LUT R10, R0, 0xc00, RZ, 0xfc, !PT ;  /* 0x00000c00000a7812 */ /* 0x000fe200078efcff */
[----:B------:R-:W-:Y:S01]  /*34f0*/  @!P0 STG.E desc[UR8][R2.64+0x2000], R11 ;  /* 0x0020000b02008986 */ /* 0x000fe2000c101908 */
[----:B------:R-:W-:-:S02]  /*3500*/  @!P6 LOP3.LUT R15, R6, R7, RZ, 0x3c, !PT ;  /* 0x00000007060fe212 */ /* 0x000fc400078e3cff */
[----:B------:R-:W-:Y:S01]  /*3510*/  ISETP.GE.U32.AND P3, PT, R5, UR4, PT ;  /* 0x0000000405007c0c */ /* 0x000fe2000bf66070 */
[----:B------:R-:W3:Y:S01]  /*3520*/  LDS R6, [R33+0x3800] ;  /* 0x0038000021067984 */ /* 0x000ee20000000800 */
[----:B------:R-:W-:Y:S01]  /*3530*/  ISETP.GE.U32.AND P1, PT, R10, UR4, PT ;  /* 0x000000040a007c0c */ /* 0x000fe2000bf26070 */
[----:B------:R-:W-:Y:S01]  /*3540*/  @!P5 IMAD.MOV.U32 R16, RZ, RZ, -0x1 ;  /* 0xffffffffff10d424 */ /* 0x000fe200078e00ff */
[----:B------:R-:W-:Y:S01]  /*3550*/  ISETP.GE.U32.AND.EX P2, PT, RZ, UR5, PT, P4 ;  /* 0x00000005ff007c0c */ /* 0x000fe2000bf46140 */
[----:B------:R-:W4:Y:S01]  /*3560*/  LDS R5, [R33+0x3400] ;  /* 0x0034000021057984 */ /* 0x000f220000000800 */
[----:B-1----:R-:W-:Y:S02]  /*3570*/  @!P5 ISETP.GT.AND P0, PT, R8, -0x1, PT ;  /* 0xffffffff0800d80c */ /* 0x002fe40003f04270 */
[----:B------:R-:W-:Y:S01]  /*3580*/  ISETP.GE.U32.AND.EX P1, PT, RZ, UR5, PT, P1 ;  /* 0x00000005ff007c0c */ /* 0x000fe2000bf26110 */
[----:B------:R-:W1:Y:S01]  /*3590*/  LDS R10, [R33+0x4000] ;  /* 0x00400000210a7984 */ /* 0x000e620000000800 */
[----:B0-----:R-:W-:-:S02]  /*35a0*/  @!P5 SEL R13, R16, 0x80000000, P0 ;  /* 0x80000000100dd807 */ /* 0x001fc40000000000 */
[----:B------:R-:W-:Y:S01]  /*35b0*/  ISETP.GE.U32.AND P0, PT, R12, UR4, PT ;  /* 0x000000040c007c0c */ /* 0x000fe2000bf06070 */
[----:B------:R-:W0:Y:S01]  /*35c0*/  LDS R7, [R33+0x3c00] ;  /* 0x003c000021077984 */ /* 0x000e220000000800 */
[----:B------:R-:W-:Y:S01]  /*35d0*/  @!P5 LOP3.LUT R13, R13, R8, RZ, 0x3c, !PT ;  /* 0x000000080d0dd212 */ /* 0x000fe200078e3cff */
[C---:B------:R-:W-:Y:S01]  /*35e0*/  VIADD R12, R0.reuse, 0x1100 ;  /* 0x00001100000c7836 */ /* 0x040fe20000000000 */
[----:B------:R-:W-:Y:S01]  /*35f0*/  LOP3.LUT R8, R0, 0x1000, RZ, 0xfc, !PT ;  /* 0x0000100000087812 */ /* 0x000fe200078efcff */
[----:B------:R-:W0:Y:S01]  /*3600*/  LDS R11, [R33+0x4400] ;  /* 0x00440000210b7984 */ /* 0x000e220000000800 */
[----:B------:R-:W-:Y:S01]  /*3610*/  @!P2 IMAD.MOV.U32 R17, RZ, RZ, -0x1 ;  /* 0xffffffffff11a424 */ /* 0x000fe200078e00ff */
[----:B------:R-:W-:Y:S02]  /*3620*/  ISETP.GE.U32.AND.EX P0, PT, RZ, UR5, PT, P0 ;  /* 0x00000005ff007c0c */ /* 0x000fe4000bf06100 */
[----:B------:R-:W-:Y:S01]  /*3630*/  @!P6 STG.E desc[UR8][R2.64+0x2400], R15 ;  /* 0x0024000f0200e986 */ /* 0x000fe2000c101908 */
[----:B--2---:R-:W-:-:S02]  /*3640*/  @!P2 ISETP.GT.AND P6, PT, R4, -0x1, PT ;  /* 0xffffffff0400a80c */ /* 0x004fc40003fc4270 */
[----:B------:R-:W-:Y:S01]  /*3650*/  ISETP.GE.U32.AND.EX P3, PT, RZ, UR5, PT, P3 ;  /* 0x00000005ff007c0c */ /* 0x000fe2000bf66130 */
[----:B------:R2:W-:Y:S01]  /*3660*/  @!P5 STG.E desc[UR8][R2.64+0x2800], R13 ;  /* 0x0028000d0200d986 */ /* 0x0005e2000c101908 */
[----:B------:R-:W-:Y:S01]  /*3670*/  ISETP.GE.U32.AND P5, PT, R8, UR4, PT ;  /* 0x0000000408007c0c */ /* 0x000fe2000bfa6070 */
[----:B------:R-:W-:Y:S01]  /*3680*/  @!P1 IMAD.MOV.U32 R8, RZ, RZ, -0x1 ;  /* 0xffffffffff089424 */ /* 0x000fe200078e00ff */
[----:B------:R-:W-:Y:S02]  /*3690*/  @!P2 SEL R17, R17, 0x80000000, P6 ;  /* 0x800000001111a807 */ /* 0x000fe40003000000 */
[----:B-----5:R-:W-:Y:S02]  /*36a0*/  @!P1 ISETP.GT.AND P6, PT, R9, -0x1, PT ;  /* 0xffffffff0900980c */ /* 0x020fe40003fc4270 */
[----:B------:R-:W-:Y:S02]  /*36b0*/  ISETP.GE.U32.AND P4, PT, R14, UR4, PT ;  /* 0x000000040e007c0c */ /* 0x000fe4000bf86070 */
[----:B------:R-:W-:-:S02]  /*36c0*/  @!P1 SEL R8, R8, 0x80000000, P6 ;  /* 0x8000000008089807 */ /* 0x000fc40003000000 */
[----:B------:R-:W-:Y:S01]  /*36d0*/  ISETP.GE.U32.AND.EX P5, PT, RZ, UR5, PT, P5 ;  /* 0x00000005ff007c0c */ /* 0x000fe2000bfa6150 */
[----:B--2---:R-:W-:Y:S01]  /*36e0*/  @!P0 IMAD.MOV.U32 R13, RZ, RZ, -0x1 ;  /* 0xffffffffff0d8424 */ /* 0x004fe200078e00ff */
[----:B------:R-:W-:Y:S02]  /*36f0*/  ISETP.GE.U32.AND.EX P4, PT, RZ, UR5, PT, P4 ;  /* 0x00000005ff007c0c */ /* 0x000fe4000bf86140 */
[----:B------:R-:W-:Y:S01]  /*3700*/  @!P1 LOP3.LUT R9, R8, R9, RZ, 0x3c, !PT ;  /* 0x0000000908099212 */ /* 0x000fe200078e3cff */
[----:B------:R-:W-:Y:S01]  /*3710*/  VIADD R8, R0, 0x1200 ;  /* 0x0000120000087836 */ /* 0x000fe20000000000 */
[----:B------:R-:W-:Y:S01]  /*3720*/  ISETP.GE.U32.AND P6, PT, R12, UR4, PT ;  /* 0x000000040c007c0c */ /* 0x000fe2000bfc6070 */
[----:B------:R-:W-:Y:S01]  /*3730*/  @!P3 IMAD.MOV.U32 R0, RZ, RZ, -0x1 ;  /* 0xffffffffff00b424 */ /* 0x000fe200078e00ff */
[----:B------:R-:W-:Y:S01]  /*3740*/  @!P2 LOP3.LUT R17, R17, R4, RZ, 0x3c, !PT ;  /* 0x000000041111a212 */ /* 0x000fe200078e3cff */
[----:B------:R2:W-:Y:S01]  /*3750*/  @!P1 STG.E desc[UR8][R2.64+0x3000], R9 ;  /* 0x0030000902009986 */ /* 0x0005e2000c101908 */
[----:B------:R-:W-:-:S02]  /*3760*/  ISETP.GE.U32.AND.EX P6, PT, RZ, UR5, PT, P6 ;  /* 0x00000005ff007c0c */ /* 0x000fc4000bfc6160 */
[----:B---3--:R-:W-:Y:S01]  /*3770*/  @!P0 ISETP.GT.AND P1, PT, R6, -0x1, PT ;  /* 0xffffffff0600880c */ /* 0x008fe20003f24270 */
[----:B------:R3:W-:Y:S01]  /*3780*/  @!P2 STG.E desc[UR8][R2.64+0x2c00], R17 ;  /* 0x002c00110200a986 */ /* 0x0007e2000c101908 */
[----:B----4-:R-:W-:Y:S01]  /*3790*/  @!P3 ISETP.GT.AND P2, PT, R5, -0x1, PT ;  /* 0xffffffff0500b80c */ /* 0x010fe20003f44270 */
[----:B------:R-:W-:Y:S01]  /*37a0*/  @!P5 IMAD.MOV.U32 R12, RZ, RZ, -0x1 ;  /* 0xffffffffff0cd424 */ /* 0x000fe200078e00ff */
[----:B------:R-:W-:Y:S01]  /*37b0*/  @!P0 SEL R13, R13, 0x80000000, P1 ;  /* 0x800000000d0d8807 */ /* 0x000fe20000800000 */
[----:B------:R-:W-:Y:S01]  /*37c0*/  @!P4 IMAD.MOV.U32 R4, RZ, RZ, -0x1 ;  /* 0xffffffffff04c424 */ /* 0x000fe200078e00ff */
[----:B-1----:R-:W-:Y:S02]  /*37d0*/  @!P5 ISETP.GT.AND P1, PT, R10, -0x1, PT ;  /* 0xffffffff0a00d80c */ /* 0x002fe40003f24270 */
[----:B------:R-:W-:Y:S02]  /*37e0*/  @!P3 SEL R0, R0, 0x80000000, P2 ;  /* 0x800000000000b807 */ /* 0x000fe40001000000 */
[----:B0-----:R-:W-:Y:S01]  /*37f0*/  @!P4 ISETP.GT.AND P2, PT, R7, -0x1, PT ;  /* 0xffffffff0700c80c */ /* 0x001fe20003f44270 */
[----:B------:R-:W-:Y:S01]  /*3800*/  @!P6 IMAD.MOV.U32 R14, RZ, RZ, -0x1 ;  /* 0xffffffffff0ee424 */ /* 0x000fe200078e00ff */
[----:B--2---:R-:W-:-:S02]  /*3810*/  @!P5 SEL R9, R12, 0x80000000, P1 ;  /* 0x800000000c09d807 */ /* 0x004fc40000800000 */
[----:B------:R-:W-:Y:S02]  /*3820*/  ISETP.GE.U32.AND P1, PT, R8, UR4, PT ;  /* 0x0000000408007c0c */ /* 0x000fe4000bf26070 */
[----:B------:R-:W-:Y:S02]  /*3830*/  @!P4 SEL R4, R4, 0x80000000, P2 ;  /* 0x800000000404c807 */ /* 0x000fe40001000000 */
[----:B------:R-:W-:Y:S02]  /*3840*/  @!P6 ISETP.GT.AND P2, PT, R11, -0x1, PT ;  /* 0xffffffff0b00e80c */ /* 0x000fe40003f44270 */
[----:B------:R-:W-:Y:S02]  /*3850*/  ISETP.GE.U32.AND.EX P1, PT, RZ, UR5, PT, P1 ;  /* 0x00000005ff007c0c */ /* 0x000fe4000bf26110 */
[----:B------:R-:W-:Y:S02]  /*3860*/  @!P3 LOP3.LUT R5, R0, R5, RZ, 0x3c, !PT ;  /* 0x000000050005b212 */ /* 0x000fe400078e3cff */
[----:B------:R-:W-:-:S02]  /*3870*/  @!P6 SEL R0, R14, 0x80000000, P2 ;  /* 0x800000000e00e807 */ /* 0x000fc40001000000 */
[----:B------:R-:W-:Y:S01]  /*3880*/  @!P0 LOP3.LUT R13, R13, R6, RZ, 0x3c, !PT ;  /* 0x000000060d0d8212 */ /* 0x000fe200078e3cff */
[----:B------:R3:W-:Y:S01]  /*3890*/  @!P3 STG.E desc[UR8][R2.64+0x3400], R5 ;  /* 0x003400050200b986 */ /* 0x0007e2000c101908 */
[----:B------:R-:W-:Y:S02]  /*38a0*/  @!P4 LOP3.LUT R7, R4, R7, RZ, 0x3c, !PT ;  /* 0x000000070407c212 */ /* 0x000fe400078e3cff */
[----:B------:R-:W-:Y:S01]  /*38b0*/  @!P5 LOP3.LUT R9, R9, R10, RZ, 0x3c, !PT ;  /* 0x0000000a0909d212 */ /* 0x000fe200078e3cff */
[----:B------:R3:W-:Y:S01]  /*38c0*/  @!P0 STG.E desc[UR8][R2.64+0x3800], R13 ;  /* 0x0038000d02008986 */ /* 0x0007e2000c101908 */
[----:B------:R-:W-:-:S03]  /*38d0*/  @!P6 LOP3.LUT R11, R0, R11, RZ, 0x3c, !PT ;  /* 0x0000000b000be212 */ /* 0x000fc600078e3cff */
[----:B------:R3:W-:Y:S04]  /*38e0*/  @!P4 STG.E desc[UR8][R2.64+0x3c00], R7 ;  /* 0x003c00070200c986 */ /* 0x0007e8000c101908 */
[----:B------:R3:W-:Y:S04]  /*38f0*/  @!P5 STG.E desc[UR8][R2.64+0x4000], R9 ;  /* 0x004000090200d986 */ /* 0x0007e8000c101908 */
[----:B------:R3:W-:Y:S01]  /*3900*/  @!P6 STG.E desc[UR8][R2.64+0x4400], R11 ;  /* 0x0044000b0200e986 */ /* 0x0007e2000c101908 */
[----:B------:R-:W-:Y:S05]  /*3910*/  @P1 EXIT ;  /* 0x000000000000194d */ /* 0x000fea0003800000 */
[----:B------:R-:W0:Y:S01]  /*3920*/  LDS R33, [R33+0x4800] ;  /* 0x0048000021217984 */ /* 0x000e220000000800 */
[----:B------:R-:W-:Y:S01]  /*3930*/  IMAD.MOV.U32 R0, RZ, RZ, -0x1 ;  /* 0xffffffffff007424 */ /* 0x000fe200078e00ff */
[----:B0-----:R-:W-:-:S04]  /*3940*/  ISETP.GT.AND P0, PT, R33, -0x1, PT ;  /* 0xffffffff2100780c */ /* 0x001fc80003f04270 */
[----:B------:R-:W-:-:S04]  /*3950*/  SEL R0, R0, 0x80000000, P0 ;  /* 0x8000000000007807 */ /* 0x000fc80000000000 */
[----:B---3--:R-:W-:-:S05]  /*3960*/  LOP3.LUT R5, R0, R33, RZ, 0x3c, !PT ;  /* 0x0000002100057212 */ /* 0x008fca00078e3cff */
[----:B------:R-:W-:Y:S01]  /*3970*/  STG.E desc[UR8][R2.64+0x4800], R5 ;  /* 0x0048000502007986 */ /* 0x000fe2000c101908 */
[----:B------:R-:W-:Y:S05]  /*3980*/  EXIT ;  /* 0x000000000000794d */ /* 0x000fea0003800000 */
.L_x_653:
        /* <DEDUP_REMOVED lines=15> */
.L_x_2209:


//--------------------- .text._ZN3cub18CUB_300001_SM_10006detail10radix_sort29DeviceRadixSortOnesweepKernelINS1_5radix10policy_hubIiNS0_8NullTypeEyE10Policy1000ELNS0_9SortOrderE1EiS6_yiiNS1_21identity_decomposer_tEEEvPT5_SC_PT3_PKSD_PT1_PKSH_PT2_PKSL_T4_iiT6_ --------------------------
	.section	.text._ZN3cub18CUB_300001_SM_10006detail10radix_sort29DeviceRadixSortOnesweepKernelINS1_5radix10policy_hubIiNS0_8NullTypeEyE10Policy1000ELNS0_9SortOrderE1EiS6_yiiNS1_21identity_decomposer_tEEEvPT5_SC_PT3_PKSD_PT1_PKSH_PT2_PKSL_T4_iiT6_,"ax",@progbits
	.align	128
        .global         _ZN3cub18CUB_300001_SM_10006detail10radix_sort29DeviceRadixSortOnesweepKernelINS1_5radix10policy_hubIiNS0_8NullTypeEyE10Policy1000ELNS0_9SortOrderE1EiS6_yiiNS1_21identity_decomposer_tEEEvPT5_SC_PT3_PKSD_PT1_PKSH_PT2_PKSL_T4_iiT6_
        .type           _ZN3cub18CUB_300001_SM_10006detail10radix_sort29DeviceRadixSortOnesweepKernelINS1_5radix10policy_hubIiNS0_8NullTypeEyE10Policy1000ELNS0_9SortOrderE1EiS6_yiiNS1_21identity_decomposer_tEEEvPT5_SC_PT3_PKSD_PT1_PKSH_PT2_PKSL_T4_iiT6_,@function
        .size           _ZN3cub18CUB_300001_SM_10006detail10radix_sort29DeviceRadixSortOnesweepKernelINS1_5radix10policy_hubIiNS0_8NullTypeEyE10Policy1000ELNS0_9SortOrderE1EiS6_yiiNS1_21identity_decomposer_tEEEvPT5_SC_PT3_PKSD_PT1_PKSH_PT2_PKSL_T4_iiT6_,(.L_x_2210 - _ZN3cub18CUB_300001_SM_10006detail10radix_sort29DeviceRadixSortOnesweepKernelINS1_5radix10policy_hubIiNS0_8NullTypeEyE10Policy1000ELNS0_9SortOrderE1EiS6_yiiNS1_21identity_decomposer_tEEEvPT5_SC_PT3_PKSD_PT1_PKSH_PT2_PKSL_T4_iiT6_)
        .other          _ZN3cub18CUB_300001_SM_10006detail10radix_sort29DeviceRadixSortOnesweepKernelINS1_5radix10policy_hubIiNS0_8NullTypeEyE10Policy1000ELNS0_9SortOrderE1EiS6_yiiNS1_21identity_decomposer_tEEEvPT5_SC_PT3_PKSD_PT1_PKSH_PT2_PKSL_T4_iiT6_,@"STO_CUDA_ENTRY STV_DEFAULT"
_ZN3cub18CUB_300001_SM_10006detail10radix_sort29DeviceRadixSortOnesweepKernelINS1_5radix10policy_hubIiNS0_8NullTypeEyE10Policy1000ELNS0_9SortOrderE1EiS6_yiiNS1_21identity_decomposer_tEEEvPT5_SC_PT3_PKSD_PT1_PKSH_PT2_PKSL_T4_iiT6_:
.text._ZN3cub18CUB_300001_SM_10006detail10radix_sort29DeviceRadixSortOnesweepKernelINS1_5radix10policy_hubIiNS0_8NullTypeEyE10Policy1000ELNS0_9SortOrderE1EiS6_yiiNS1_21identity_decomposer_tEEEvPT5_SC_PT3_PKSD_PT1_PKSH_PT2_PKSL_T4_iiT6_:
[----:B------:R-:W-:Y:S01]  /*0000*/  LDC R1, c[0x0][0x37c] ;  /* 0x0000df00ff017b82 */ /* 0x000fe20000000800 */
[----:B------:R-:W0:Y:S01]  /*0010*/  S2R R3, SR_TID.X ;  /* 0x0000000000037919 */ /* 0x000e220000002100 */
[----:B------:R-:W1:Y:S01]  /*0020*/  LDCU.64 UR8, c[0x0][0x358] ;  /* 0x00006b00ff0877ac */ /* 0x000e620008000a00 */
[----:B------:R-:W-:Y:S01]  /*0030*/  BSSY.RECONVERGENT B0, `(.L_x_654) ;  /* 0x000000a000007945 */ /* 0x000fe20003800200 */
[----:B0-----:R-:W-:-:S13]  /*0040*/  ISETP.NE.AND P0, PT, R3, RZ, PT ;  /* 0x000000ff0300720c */ /* 0x001fda0003f05270 */
        /* <DEDUP_REMOVED lines=8> */
.L_x_655:
[----:B------:R-:W-:Y:S05]  /*00d0*/  BSYNC.RECONVERGENT B0 ;  /* 0x0000000000007941 */ /* 0x000fea0003800200 */
.L_x_654:
[----:B------:R-:W1:Y:S08]  /*00e0*/  S2UR UR5, SR_CgaCtaId ;  /* 0x00000000000579c3 */ /* 0x000e700000008800 */
[----:B------:R-:W-:Y:S06]  /*00f0*/  BAR.SYNC.DEFER_BLOCKING 0x0 ;  /* 0x0000000000007b1d */ /* 0x000fec0000010000 */
[----:B------:R-:W-:Y:S01]  /*0100*/  UMOV UR4, 0x400 ;  /* 0x0000040000047882 */ /* 0x000fe20000000000 */
[----:B------:R-:W2:Y:S01]  /*0110*/  S2R R46, SR_LANEID ;  /* 0x00000000002e7919 */ /* 0x000ea20000000000 */
[----:B-1----:R-:W-:Y:S01]  /*0120*/  ULEA UR4, UR5, UR4, 0x18 ;  /* 0x0000000405047291 */ /* 0x002fe2000f8ec0ff */
[----:B------:R-:W1:Y:S08]  /*0130*/  LDCU UR5, c[0x0][0x3c0] ;  /* 0x00007800ff0577ac */ /* 0x000e700008000800 */
[----:B------:R-:W3:Y:S02]  /*0140*/  LDS R0, [UR4+0x7200] ;  /* 0x00720004ff007984 */ /* 0x000ee40008000800 */
[----:B---3--:R-:W-:-:S13]  /*0150*/  R2UR UR7, R0 ;  /* 0x00000000000772ca */ /* 0x008fda00000e0000 */
[----:B------:R-:W-:-:S04]  /*0160*/  UIMAD UR6, UR7, 0x1c80, URZ ;  /* 0x00001c80070678a4 */ /* 0x000fc8000f8e02ff */
[----:B------:R-:W-:Y:S02]  /*0170*/  UIADD3 UR10, UPT, UPT, UR6, 0x1c80, URZ ;  /* 0x00001c80060a7890 */ /* 0x000fe4000fffe0ff */
[----:B------:R-:W-:Y:S02]  /*0180*/  USHF.R.S32.HI UR11, URZ, 0x1f, UR6 ;  /* 0x0000001fff0b7899 */ /* 0x000fe40008011406 */
[----:B-1----:R-:W-:-:S09]  /*0190*/  UISETP.GT.AND UP0, UPT, UR10, UR5, UPT ;  /* 0x000000050a00728c */ /* 0x002fd2000bf04270 */
[----:B--2---:R-:W-:Y:S05]  /*01a0*/  BRA.U UP0, `(.L_x_656) ;  /* 0x0000000100707547 */ /* 0x004fea000b800000 */
[----:B------:R-:W0:Y:S01]  /*01b0*/  LDCU.64 UR12, c[0x0][0x3a8] ;  /* 0x00007500ff0c77ac */ /* 0x000e220008000a00 */
[C---:B------:R-:W-:Y:S02]  /*01c0*/  LOP3.LUT R0, R3.reuse, 0x1f, RZ, 0xc0, !PT ;  /* 0x0000001f03007812 */ /* 0x040fe400078ec0ff */
[----:B------:R-:W-:-:S05]  /*01d0*/  LOP3.LUT R5, R3, 0x3e0, RZ, 0xc0, !PT ;  /* 0x000003e003057812 */ /* 0x000fca00078ec0ff */
[----:B------:R-:W-:-:S05]  /*01e0*/  IMAD R0, R5, 0x13, R0 ;  /* 0x0000001305007824 */ /* 0x000fca00078e0200 */
[----:B------:R-:W-:-:S05]  /*01f0*/  IADD3 R0, P0, PT, R0, UR6, RZ ;  /* 0x0000000600007c10 */ /* 0x000fca000ff1e0ff */
[----:B------:R-:W-:Y:S01]  /*0200*/  IMAD.X R5, RZ, RZ, UR11, P0 ;  /* 0x0000000bff057e24 */ /* 0x000fe200080e06ff */
        /* <DEDUP_REMOVED lines=22> */
.L_x_656:
[C---:B------:R-:W-:Y:S01]  /*0370*/  LOP3.LUT R0, R3.reuse, 0x1f, RZ, 0xc0, !PT ;  /* 0x0000001f03007812 */ /* 0x040fe200078ec0ff */
[----:B------:R-:W1:Y:S01]  /*0380*/  LDCU.64 UR12, c[0x0][0x3a8] ;  /* 0x00007500ff0c77ac */ /* 0x000e620008000a00 */
[----:B------:R-:W-:Y:S01]  /*0390*/  LOP3.LUT R5, R3, 0x3e0, RZ, 0xc0, !PT ;  /* 0x000003e003057812 */ /* 0x000fe200078ec0ff */
[----:B------:R-:W-:Y:S01]  /*03a0*/  IMAD.MOV.U32 R44, RZ, RZ, -0x80000000 ;  /* 0x80000000ff2c7424 */ /* 0x000fe200078e00ff */
[----:B------:R-:W-:Y:S01]  /*03b0*/  UIADD3 UR5, UPT, UPT, -UR6, UR5, URZ ;  /* 0x0000000506057290 */ /* 0x000fe2000fffe1ff */
[----:B------:R-:W-:Y:S02]  /*03c0*/  IMAD.MOV.U32 R42, RZ, RZ, -0x80000000 ;  /* 0x80000000ff2a7424 */ /* 0x000fe400078e00ff */
[----:B------:R-:W-:Y:S02]  /*03d0*/  IMAD R7, R5, 0x13, R0 ;  /* 0x0000001305077824 */ /* 0x000fe400078e0200 */
[----:B------:R-:W-:Y:S02]  /*03e0*/  IMAD.MOV.U32 R43, RZ, RZ, -0x80000000 ;  /* 0x80000000ff2b7424 */ /* 0x000fe400078e00ff */
[C---:B------:R-:W-:Y:S01]  /*03f0*/  VIADD R0, R7.reuse, 0x20 ;  /* 0x0000002007007836 */ /* 0x040fe20000000000 */
[C---:B------:R-:W-:Y:S01]  /*0400*/  ISETP.GE.AND P1, PT, R7.reuse, UR5, PT ;  /* 0x0000000507007c0c */ /* 0x040fe2000bf26270 */
[----:B------:R-:W-:-:S02]  /*0410*/  VIADD R5, R7, 0x60 ;  /* 0x0000006007057836 */ /* 0x000fc40000000000 */
[C---:B0-----:R-:W-:Y:S01]  /*0420*/  VIADD R4, R7.reuse, 0x40 ;  /* 0x0000004007047836 */ /* 0x041fe20000000000 */
[----:B------:R-:W-:Y:S01]  /*0430*/  ISETP.GE.AND P2, PT, R0, UR5, PT ;  /* 0x0000000500007c0c */ /* 0x000fe2000bf46270 */
[C---:B------:R-:W-:Y:S01]  /*0440*/  VIADD R8, R7.reuse, 0xa0 ;  /* 0x000000a007087836 */ /* 0x040fe20000000000 */
[C---:B------:R-:W-:Y:S01]  /*0450*/  IADD3 R0, P0, PT, R7.reuse, UR6, RZ ;  /* 0x0000000607007c10 */ /* 0x040fe2000ff1e0ff */
[----:B------:R-:W-:Y:S01]  /*0460*/  VIADD R6, R7, 0x80 ;  /* 0x0000008007067836 */ /* 0x000fe20000000000 */
[----:B------:R-:W-:Y:S01]  /*0470*/  ISETP.GE.AND P4, PT, R5, UR5, PT ;  /* 0x0000000505007c0c */ /* 0x000fe2000bf86270 */
[----:B------:R-:W-:Y:S01]  /*0480*/  VIADD R9, R7, 0xc0 ;  /* 0x000000c007097836 */ /* 0x000fe20000000000 */
[----:B------:R-:W-:Y:S01]  /*0490*/  ISETP.GE.AND P3, PT, R4, UR5, PT ;  /* 0x0000000504007c0c */ /* 0x000fe2000bf66270 */
[----:B------:R-:W-:Y:S01]  /*04a0*/  IMAD.X R5, RZ, RZ, UR11, P0 ;  /* 0x0000000bff057e24 */ /* 0x000fe200080e06ff */
[----:B-1----:R-:W-:Y:S02]  /*04b0*/  LEA R4, P0, R0, UR12, 0x2 ;  /* 0x0000000c00047c11 */ /* 0x002fe4000f8010ff */
[----:B------:R-:W-:-:S02]  /*04c0*/  ISETP.GE.AND P6, PT, R8, UR5, PT ;  /* 0x0000000508007c0c */ /* 0x000fc4000bfc6270 */
[----:B------:R-:W-:Y:S01]  /*04d0*/  LEA.HI.X R5, R0, UR13, R5, 0x2, P0 ;  /* 0x0000000d00057c11 */ /* 0x000fe200080f1405 */
[----:B------:R-:W-:Y:S01]  /*04e0*/  VIADD R0, R7, 0xe0 ;  /* 0x000000e007007836 */ /* 0x000fe20000000000 */
[----:B------:R-:W-:Y:S01]  /*04f0*/  ISETP.GE.AND P5, PT, R6, UR5, PT ;  /* 0x0000000506007c0c */ /* 0x000fe2000bfa6270 */
[----:B------:R-:W-:Y:S01]  /*0500*/  IMAD.MOV.U32 R8, RZ, RZ, -0x80000000 ;  /* 0x80000000ff087424 */ /* 0x000fe200078e00ff */
[----:B------:R-:W-:Y:S01]  /*0510*/  ISETP.GE.AND P0, PT, R9, UR5, PT ;  /* 0x0000000509007c0c */ /* 0x000fe2000bf06270 */
[----:B------:R1:W5:Y:S01]  /*0520*/  @!P1 LDG.E R44, desc[UR8][R4.64] ;  /* 0x00000008042c9981 */ /* 0x000362000c1e1900 */
[----:B------:R-:W-:Y:S01]  /*0530*/  ISETP.GE.AND P1, PT, R0, UR5, PT ;  /* 0x0000000500007c0c */ /* 0x000fe2000bf26270 */
[C---:B------:R-:W-:Y:S02]  /*0540*/  VIADD R0, R7.reuse, 0x120 ;  /* 0x0000012007007836 */ /* 0x040fe40000000000 */
[----:B------:R1:W5:Y:S01]  /*0550*/  @!P3 LDG.E R42, desc[UR8][R4.64+0x100] ;  /* 0x00010008042ab981 */ /* 0x000362000c1e1900 */
[----:B------:R-:W-:-:S02]  /*0560*/  VIADD R6, R7, 0x100 ;  /* 0x0000010007067836 */ /* 0x000fc40000000000 */
[----:B------:R-:W-:Y:S01]  /*0570*/  ISETP.GE.AND P3, PT, R0, UR5, PT ;  /* 0x0000000500007c0c */ /* 0x000fe2000bf66270 */
[----:B------:R-:W-:Y:S01]  /*0580*/  VIADD R0, R7, 0x140 ;  /* 0x0000014007007836 */ /* 0x000fe20000000000 */
[----:B------:R1:W5:Y:S01]  /*0590*/  @!P4 LDG.E R8, desc[UR8][R4.64+0x180] ;  /* 0x000180080408c981 */ /* 0x000362000c1e1900 */
[----:B------:R-:W-:-:S03]  /*05a0*/  IMAD.MOV.U32 R10, RZ, RZ, -0x80000000 ;  /* 0x80000000ff0a7424 */ /* 0x000fc600078e00ff */
[----:B------:R-:W-:Y:S01]  /*05b0*/  ISETP.GE.AND P4, PT, R0, UR5, PT ;  /* 0x0000000500007c0c */ /* 0x000fe2000bf86270 */
[C---:B------:R-:W-:Y:S01]  /*05c0*/  VIADD R0, R7.reuse, 0x180 ;  /* 0x0000018007007836 */ /* 0x040fe20000000000 */
        /* <DEDUP_REMOVED lines=11> */
[C---:B------:R-:W-:Y:S01]  /*0680*/  VIADD R0, R7.reuse, 0x1e0 ;  /* 0x000001e007007836 */ /* 0x040fe20000000000 */
[----:B------:R1:W5:Y:S01]  /*0690*/  @!P5 LDG.E R9, desc[UR8][R4.64+0x200] ;  /* 0x000200080409d981 */ /* 0x000362000c1e1900 */
[----:B------:R-:W-:Y:S01]  /*06a0*/  ISETP.GE.AND P5, PT, R6, UR5, PT ;  /* 0x0000000506007c0c */ /* 0x000fe2000bfa6270 */
[----:B------:R-:W-:Y:S02]  /*06b0*/  IMAD.MOV.U32 R13, RZ, RZ, -0x80000000 ;  /* 0x80000000ff0d7424 */ /* 0x000fe400078e00ff */
[----:B------:R1:W5:Y:S01]  /*06c0*/  @!P2 LDG.E R14, desc[UR8][R4.64+0x400] ;  /* 0x00040008040ea981 */ /* 0x000362000c1e1900 */
[----:B------:R-:W-:Y:S01]  /*06d0*/  IMAD.MOV.U32 R15, RZ, RZ, -0x80000000 ;  /* 0x80000000ff0f7424 */ /* 0x000fe200078e00ff */
[----:B------:R-:W-:Y:S01]  /*06e0*/  ISETP.GE.AND P2, PT, R0, UR5, PT ;  /* 0x0000000500007c0c */ /* 0x000fe2000bf46270 */
[C---:B------:R-:W-:Y:S01]  /*06f0*/  VIADD R6, R7.reuse, 0x1c0 ;  /* 0x000001c007067836 */ /* 0x040fe20000000000 */
[----:B------:R1:W5:Y:S01]  /*0700*/  @!P1 LDG.E R13, desc[UR8][R4.64+0x380] ;  /* 0x00038008040d9981 */ /* 0x000362000c1e1900 */
[----:B------:R-:W-:-:S02]  /*0710*/  VIADD R0, R7, 0x200 ;  /* 0x0000020007007836 */ /* 0x000fc40000000000 */
[----:B------:R-:W-:Y:S01]  /*0720*/  IMAD.MOV.U32 R16, RZ, RZ, -0x80000000 ;  /* 0x80000000ff107424 */ /* 0x000fe200078e00ff */
[----:B------:R1:W5:Y:S01]  /*0730*/  @!P3 LDG.E R15, desc[UR8][R4.64+0x480] ;  /* 0x00048008040fb981 */ /* 0x000362000c1e1900 */
[----:B------:R-:W-:Y:S01]  /*0740*/  IMAD.MOV.U32 R17, RZ, RZ, -0x80000000 ;  /* 0x80000000ff117424 */ /* 0x000fe200078e00ff */
[----:B------:R-:W-:Y:S01]  /*0750*/  ISETP.GE.AND P1, PT, R6, UR5, PT ;  /* 0x0000000506007c0c */ /* 0x000fe2000bf26270 */
[C---:B------:R-:W-:Y:S01]  /*0760*/  VIADD R6, R7.reuse, 0x220 ;  /* 0x0000022007067836 */ /* 0x040fe20000000000 */
[----:B------:R-:W-:Y:S01]  /*0770*/  ISETP.GE.AND P3, PT, R0, UR5, PT ;  /* 0x0000000500007c0c */ /* 0x000fe2000bf66270 */
[----:B------:R-:W-:Y:S01]  /*0780*/  VIADD R0, R7, 0x240 ;  /* 0x0000024007007836 */ /* 0x000fe20000000000 */
[----:B------:R1:W5:Y:S02]  /*0790*/  @!P4 LDG.E R16, desc[UR8][R4.64+0x500] ;  /* 0x000500080410c981 */ /* 0x000364000c1e1900 */
[----:B------:R-:W-:Y:S02]  /*07a0*/  ISETP.GE.AND P4, PT, R6, UR5, PT ;  /* 0x0000000506007c0c */ /* 0x000fe4000bf86270 */
[----:B------:R1:W5:Y:S01]  /*07b0*/  @!P5 LDG.E R17, desc[UR8][R4.64+0x580] ;  /* 0x000580080411d981 */ /* 0x000362000c1e1900 */
[----:B------:R-:W-:Y:S01]  /*07c0*/  ISETP.GE.AND P5, PT, R0, UR5, PT ;  /* 0x0000000500007c0c */ /* 0x000fe2000bfa6270 */
[----:B------:R-:W-:-:S02]  /*07d0*/  IMAD.MOV.U32 R18, RZ, RZ, -0x80000000 ;  /* 0x80000000ff127424 */ /* 0x000fc400078e00ff */
[----:B------:R-:W-:Y:S02]  /*07e0*/  IMAD.MOV.U32 R19, RZ, RZ, -0x80000000 ;  /* 0x80000000ff137424 */ /* 0x000fe400078e00ff */
[----:B------:R-:W-:Y:S02]  /*07f0*/  IMAD.MOV.U32 R20, RZ, RZ, -0x80000000 ;  /* 0x80000000ff147424 */ /* 0x000fe400078e00ff */
[----:B------:R-:W-:Y:S01]  /*0800*/  IMAD.MOV.U32 R21, RZ, RZ, -0x80000000 ;  /* 0x80000000ff157424 */ /* 0x000fe200078e00ff */
[----:B------:R1:W5:Y:S01]  /*0810*/  @!P6 LDG.E R18, desc[UR8][R4.64+0x600] ;  /* 0x000600080412e981 */ /* 0x000362000c1e1900 */
        /* <DEDUP_REMOVED lines=9> */
.L_x_657:
[----:B01----:R-:W-:Y:S01]  /*08b0*/  VIMNMX R5, PT, PT, R46, 0xe0, !PT ;  /* 0x000000e02e057848 */ /* 0x003fe20007fe0100 */
[----:B------:R-:W0:Y:S01]  /*08c0*/  LDCU UR5, c[0x0][0x3c8] ;  /* 0x00007900ff0577ac */ /* 0x000e220008000800 */
[----:B------:R-:W-:Y:S01]  /*08d0*/  SHF.R.U32.HI R0, RZ, 0x5, R3 ;  /* 0x00000005ff007819 */ /* 0x000fe20000011603 */
[----:B------:R-:W-:Y:S01]  /*08e0*/  BSSY.RECONVERGENT B0, `(.L_x_658) ;  /* 0x0000026000007945 */ /* 0x000fe20003800200 */
[--C-:B------:R-:W-:Y:S01]  /*08f0*/  IADD3 R5, PT, PT, R5, 0x1f, -R46.reuse ;  /* 0x0000001f05057810 */ /* 0x100fe20007ffe82e */
[----:B------:R-:W-:Y:S01]  /*0900*/  UMOV UR6, 0xffffffff ;  /* 0xffffffff00067882 */ /* 0x000fe20000000000 */
[----:B------:R-:W-:Y:S02]  /*0910*/  IMAD.MOV.U32 R7, RZ, RZ, R46 ;  /* 0x000000ffff077224 */ /* 0x000fe400078e002e */
[C---:B------:R-:W-:Y:S02]  /*0920*/  ISETP.GE.U32.AND P0, PT, R5.reuse, 0x1e0, PT ;  /* 0x000001e00500780c */ /* 0x040fe40003f06070 */
[----:B------:R-:W-:Y:S01]  /*0930*/  LEA.HI R6, R5, 0x1, RZ, 0x1b ;  /* 0x0000000105067811 */ /* 0x000fe200078fd8ff */
[----:B------:R-:W-:-:S03]  /*0940*/  IMAD.SHL.U32 R5, R0, 0x400, RZ ;  /* 0x0000040000057824 */ /* 0x000fc600078e00ff */
[----:B------:R-:W-:-:S04]  /*0950*/  LOP3.LUT R25, R6, 0xf, RZ, 0xc0, !PT ;  /* 0x0000000f06197812 */ /* 0x000fc800078ec0ff */
[----:B------:R-:W-:Y:S01]  /*0960*/  ISETP.NE.AND P1, PT, R25, RZ, PT ;  /* 0x000000ff1900720c */ /* 0x000fe20003f25270 */
[----:B0-----:R-:W-:Y:S02]  /*0970*/  USHF.L.U32 UR5, UR6, UR5, URZ ;  /* 0x0000000506057299 */ /* 0x001fe400080006ff */
[----:B------:R-:W-:Y:S10]  /*0980*/  @!P0 BRA `(.L_x_659) ;  /* 0x00000000006c8947 */ /* 0x000ff40003800000 */
[----:B------:R-:W-:Y:S01]  /*0990*/  IMAD R4, R46, 0x4, R5 ;  /* 0x000000042e047824 */ /* 0x000fe200078e0205 */
[----:B------:R-:W-:Y:S01]  /*09a0*/  LOP3.LUT R0, R6, 0xffffff0, RZ, 0xc0, !PT ;  /* 0x0ffffff006007812 */ /* 0x000fe200078ec0ff */
[----:B------:R-:W-:Y:S02]  /*09b0*/  IMAD.U32 R11, RZ, RZ, UR4 ;  /* 0x00000004ff0b7e24 */ /* 0x000fe4000f8e00ff */
[----:B------:R-:W-:Y:S02]  /*09c0*/  IMAD.MOV.U32 R7, RZ, RZ, R46 ;  /* 0x000000ffff077224 */ /* 0x000fe400078e002e */
[----:B------:R-:W-:Y:S01]  /*09d0*/  IMAD.MOV R0, RZ, RZ, -R0 ;  /* 0x000000ffff007224 */ /* 0x000fe200078e0a00 */
[----:B------:R-:W-:-:S07]  /*09e0*/  IADD3 R4, PT, PT, R4, 0x400, R11 ;  /* 0x0000040004047810 */ /* 0x000fce0007ffe00b */
.L_x_660:
        /* <DEDUP_REMOVED lines=21> */
.L_x_659:
[----:B------:R-:W-:Y:S05]  /*0b40*/  BSYNC.RECONVERGENT B0 ;  /* 0x0000000000007941 */ /* 0x000fea0003800200 */
.L_x_658:
[----:B------:R-:W-:Y:S01]  /*0b50*/  BSSY.RECONVERGENT B0, `(.L_x_661) ;  /* 0x0000026000007945 */ /* 0x000fe20003800200 */
[----:B------:R-:W-:-:S03]  /*0b60*/  VIADD R4, R5, UR4 ;  /* 0x0000000405047c36 */ /* 0x000fc60008000000 */
        /* <DEDUP_REMOVED lines=16> */
.L_x_664:
[----:B------:R-:W-:Y:S05]  /*0c70*/  BSYNC.RECONVERGENT B1 ;  /* 0x0000000000017941 */ /* 0x000fea0003800200 */
.L_x_663:
        /* <DEDUP_REMOVED lines=13> */
[----:B------:R-:W-:-:S07]  /*0d50*/  VIADD R5, R5, UR4 ;  /* 0x0000000405057c36 */ /* 0x000fce0008000000 */
.L_x_665:
[----:B------:R-:W-:Y:S01]  /*0d60*/  VIADD R6, R6, 0x1 ;  /* 0x0000000106067836 */ /* 0x000fe20000000000 */
[----:B------:R0:W-:Y:S04]  /*0d70*/  STS [R5], RZ ;  /* 0x000000ff05007388 */ /* 0x0001e80000000800 */
[----:B------:R-:W-:Y:S01]  /*0d80*/  ISETP.NE.AND P0, PT, R6, RZ, PT ;  /* 0x000000ff0600720c */ /* 0x000fe20003f05270 */
[----:B0-----:R-:W-:-:S12]  /*0d90*/  VIADD R5, R5, 0x80 ;  /* 0x0000008005057836 */ /* 0x001fd80000000000 */
[----:B------:R-:W-:Y:S05]  /*0da0*/  @P0 BRA `(.L_x_665) ;  /* 0xfffffffc00ec0947 */ /* 0x000fea000383ffff */
.L_x_662:
[----:B------:R-:W-:Y:S05]  /*0db0*/  BSYNC.RECONVERGENT B0 ;  /* 0x0000000000007941 */ /* 0x000fea0003800200 */
.L_x_661:
[----:B------:R-:W2:Y:S01]  /*0dc0*/  LDCU UR6, c[0x0][0x3c4] ;  /* 0x00007880ff0677ac */ /* 0x000ea20008000800 */
[----:B-----5:R-:W-:Y:S01]  /*0dd0*/  LOP3.LUT R45, R44, 0x7fffffff, RZ, 0x3c, !PT ;  /* 0x7fffffff2c2d7812 */ /* 0x020fe200078e3cff */
[----:B------:R-:W-:Y:S01]  /*0de0*/  BSSY.RECONVERGENT B0, `(.L_x_666) ;  /* 0x0000089000007945 */ /* 0x000fe20003800200 */
[----:B------:R-:W-:Y:S02]  /*0df0*/  LOP3.LUT R6, R43, 0x7fffffff, RZ, 0x3c, !PT ;  /* 0x7fffffff2b067812 */ /* 0x000fe400078e3cff */
[----:B01----:R-:W-:Y:S02]  /*0e00*/  LOP3.LUT R0, R42, 0x7fffffff, RZ, 0x3c, !PT ;  /* 0x7fffffff2a007812 */ /* 0x003fe400078e3cff */
        /* <DEDUP_REMOVED lines=9> */
[----:B------:R-:W-:Y:S02]  /*0ea0*/  SHF.R.U32.HI R11, RZ, UR6, R0 ;  /* 0x00000006ff0b7c19 */ /* 0x000fe40008011600 */
[----:B------:R-:W-:Y:S01]  /*0eb0*/  SHF.R.U32.HI R25, RZ, UR6, R41 ;  /* 0x00000006ff197c19 */ /* 0x000fe20008011629 */
[----:B------:R-:W-:Y:S01]  /*0ec0*/  IMAD R5, R47, 0x4, R4 ;  /* 0x000000042f057824 */ /* 0x000fe200078e0204 */
[----:B------:R-:W-:Y:S01]  /*0ed0*/  LOP3.LUT R7, R7, UR5, RZ, 0x30, !PT ;  /* 0x0000000507077c12 */ /* 0x000fe2000f8e30ff */
[----:B------:R-:W-:Y:S01]  /*0ee0*/  NOP ;  /* 0x0000000000007918 */ /* 0x000fe20000000000 */
[----:B------:R-:W-:Y:S02]  /*0ef0*/  SHF.R.U32.HI R26, RZ, UR6, R40 ;  /* 0x00000006ff1a7c19 */ /* 0x000fe40008011628 */
[----:B------:R0:W-:Y:S01]  /*0f00*/  ATOMS.POPC.INC.32 RZ, [R5+URZ] ;  /* 0x0000000005ff7f8c */ /* 0x0001e2000d8000ff */
[----:B------:R-:W-:Y:S01]  /*0f10*/  LOP3.LUT R11, R11, UR5, RZ, 0x30, !PT ;  /* 0x000000050b0b7c12 */ /* 0x000fe2000f8e30ff */
[----:B------:R-:W-:Y:S01]  /*0f20*/  IMAD R7, R7, 0x4, R4 ;  /* 0x0000000407077824 */ /* 0x000fe200078e0204 */
[----:B------:R-:W-:-:S02]  /*0f30*/  SHF.R.U32.HI R27, RZ, UR6, R39 ;  /* 0x00000006ff1b7c19 */ /* 0x000fc40008011627 */
[----:B------:R-:W-:Y:S01]  /*0f40*/  LOP3.LUT R25, R25, UR5, RZ, 0x30, !PT ;  /* 0x0000000519197c12 */ /* 0x000fe2000f8e30ff */
[--C-:B------:R-:W-:Y:S01]  /*0f50*/  IMAD R11, R11, 0x4, R4.reuse ;  /* 0x000000040b0b7824 */ /* 0x100fe200078e0204 */
[----:B------:R-:W-:Y:S01]  /*0f60*/  LOP3.LUT R27, R27, UR5, RZ, 0x30, !PT ;  /* 0x000000051b1b7c12 */ /* 0x000fe2000f8e30ff */
[----:B------:R1:W-:Y:S01]  /*0f70*/  ATOMS.POPC.INC.32 RZ, [R7+URZ] ;  /* 0x0000000007ff7f8c */ /* 0x0003e2000d8000ff */
[----:B0-----:R-:W-:Y:S01]  /*0f80*/  LOP3.LUT R5, R26, UR5, RZ, 0x30, !PT ;  /* 0x000000051a057c12 */ /* 0x001fe2000f8e30ff */
[--C-:B------:R-:W-:Y:S01]  /*0f90*/  IMAD R25, R25, 0x4, R4.reuse ;  /* 0x0000000419197824 */ /* 0x100fe200078e0204 */
[----:B------:R-:W-:Y:S01]  /*0fa0*/  LOP3.LUT R26, R12, 0x7fffffff, RZ, 0x3c, !PT ;  /* 0x7fffffff0c1a7812 */ /* 0x000fe200078e3cff */
[----:B------:R0:W-:Y:S01]  /*0fb0*/  ATOMS.POPC.INC.32 RZ, [R11+URZ] ;  /* 0x000000000bff7f8c */ /* 0x0001e2000d8000ff */
[----:B------:R-:W-:Y:S01]  /*0fc0*/  LOP3.LUT R35, R16, 0x7fffffff, RZ, 0x3c, !PT ;  /* 0x7fffffff10237812 */ /* 0x000fe200078e3cff */
[----:B------:R-:W-:Y:S01]  /*0fd0*/  IMAD R5, R5, 0x4, R4 ;  /* 0x0000000405057824 */ /* 0x000fe200078e0204 */
[----:B------:R-:W-:Y:S01]  /*0fe0*/  SHF.R.U32.HI R26, RZ, UR6, R26 ;  /* 0x00000006ff1a7c19 */ /* 0x000fe2000801161a */
[----:B------:R-:W-:Y:S01]  /*0ff0*/  IMAD R27, R27, 0x4, R4 ;  /* 0x000000041b1b7824 */ /* 0x000fe200078e0204 */
[----:B------:R2:W-:Y:S01]  /*1000*/  ATOMS.POPC.INC.32 RZ, [R25+URZ] ;  /* 0x0000000019ff7f8c */ /* 0x0005e2000d8000ff */
[----:B-1----:R-:W-:-:S02]  /*1010*/  SHF.R.U32.HI R7, RZ, UR6, R37 ;  /* 0x00000006ff077c19 */ /* 0x002fc40008011625 */
[----:B0-----:R-:W-:Y:S01]  /*1020*/  SHF.R.U32.HI R11, RZ, UR6, R38 ;  /* 0x00000006ff0b7c19 */ /* 0x001fe20008011626 */
[----:B------:R0:W-:Y:S01]  /*1030*/  ATOMS.POPC.INC.32 RZ, [R5+URZ] ;  /* 0x0000000005ff7f8c */ /* 0x0001e2000d8000ff */
[----:B------:R-:W-:Y:S02]  /*1040*/  SHF.R.U32.HI R28, RZ, UR6, R36 ;  /* 0x00000006ff1c7c19 */ /* 0x000fe40008011624 */
[----:B------:R-:W-:Y:S01]  /*1050*/  LOP3.LUT R11, R11, UR5, RZ, 0x30, !PT ;  /* 0x000000050b0b7c12 */ /* 0x000fe2000f8e30ff */
[----:B------:R1:W-:Y:S01]  /*1060*/  ATOMS.POPC.INC.32 RZ, [R27+URZ] ;  /* 0x000000001bff7f8c */ /* 0x0003e2000d8000ff */
[----:B--2---:R-:W-:Y:S02]  /*1070*/  LOP3.LUT R25, R26, UR5, RZ, 0x30, !PT ;  /* 0x000000051a197c12 */ /* 0x004fe4000f8e30ff */
[----:B------:R-:W-:Y:S01]  /*1080*/  SHF.R.U32.HI R26, RZ, UR6, R35 ;  /* 0x00000006ff1a7c19 */ /* 0x000fe20008011623 */
[--C-:B0-----:R-:W-:Y:S01]  /*1090*/  IMAD R5, R11, 0x4, R4.reuse ;  /* 0x000000040b057824 */ /* 0x101fe200078e0204 */
[----:B------:R-:W-:Y:S01]  /*10a0*/  LOP3.LUT R7, R7, UR5, RZ, 0x30, !PT ;  /* 0x0000000507077c12 */ /* 0x000fe2000f8e30ff */
[----:B------:R-:W-:Y:S01]  /*10b0*/  IMAD R25, R25, 0x4, R4 ;  /* 0x0000000419197824 */ /* 0x000fe200078e0204 */
[----:B------:R-:W-:-:S02]  /*10c0*/  LOP3.LUT R29, R26, UR5, RZ, 0x30, !PT ;  /* 0x000000051a1d7c12 */ /* 0x000fc4000f8e30ff */
[----:B-1----:R-:W-:Y:S01]  /*10d0*/  LOP3.LUT R27, R28, UR5, RZ, 0x30, !PT ;  /* 0x000000051c1b7c12 */ /* 0x002fe2000f8e30ff */
[--C-:B------:R-:W-:Y:S01]  /*10e0*/  IMAD R26, R7, 0x4, R4.reuse ;  /* 0x00000004071a7824 */ /* 0x100fe200078e0204 */
[----:B------:R-:W-:Y:S01]  /*10f0*/  LOP3.LUT R34, R17, 0x7fffffff, RZ, 0x3c, !PT ;  /* 0x7fffffff11227812 */ /* 0x000fe200078e3cff */
[--C-:B------:R-:W-:Y:S01]  /*1100*/  IMAD R28, R29, 0x4, R4.reuse ;  /* 0x000000041d1c7824 */ /* 0x100fe200078e0204 */
[----:B------:R-:W-:Y:S01]  /*1110*/  LOP3.LUT R48, R18, 0x7fffffff, RZ, 0x3c, !PT ;  /* 0x7fffffff12307812 */ /* 0x000fe200078e3cff */
[----:B------:R-:W-:Y:S01]  /*1120*/  IMAD R27, R27, 0x4, R4 ;  /* 0x000000041b1b7824 */ /* 0x000fe200078e0204 */
[----:B------:R-:W-:Y:S01]  /*1130*/  ATOMS.POPC.INC.32 RZ, [R25+URZ] ;  /* 0x0000000019ff7f8c */ /* 0x000fe2000d8000ff */
[----:B------:R-:W-:Y:S02]  /*1140*/  LOP3.LUT R33, R19, 0x7fffffff, RZ, 0x3c, !PT ;  /* 0x7fffffff13217812 */ /* 0x000fe400078e3cff */
[----:B------:R-:W-:Y:S01]  /*1150*/  LOP3.LUT R32, R20, 0x7fffffff, RZ, 0x3c, !PT ;  /* 0x7fffffff14207812 */ /* 0x000fe200078e3cff */
[----:B------:R-:W-:Y:S01]  /*1160*/  ATOMS.POPC.INC.32 RZ, [R5+URZ] ;  /* 0x0000000005ff7f8c */ /* 0x000fe2000d8000ff */
[----:B------:R-:W-:-:S02]  /*1170*/  LOP3.LUT R31, R21, 0x7fffffff, RZ, 0x3c, !PT ;  /* 0x7fffffff151f7812 */ /* 0x000fc400078e3cff */
[----:B------:R-:W-:Y:S01]  /*1180*/  SHF.R.U32.HI R53, RZ, UR6, R34 ;  /* 0x00000006ff357c19 */ /* 0x000fe20008011622 */
[----:B------:R-:W-:Y:S01]  /*1190*/  ATOMS.POPC.INC.32 RZ, [R26+URZ] ;  /* 0x000000001aff7f8c */ /* 0x000fe2000d8000ff */
[----:B------:R-:W-:Y:S02]  /*11a0*/  LOP3.LUT R30, R22, 0x7fffffff, RZ, 0x3c, !PT ;  /* 0x7fffffff161e7812 */ /* 0x000fe400078e3cff */
[----:B------:R-:W-:Y:S01]  /*11b0*/  SHF.R.U32.HI R48, RZ, UR6, R48 ;  /* 0x00000006ff307c19 */ /* 0x000fe20008011630 */
[----:B------:R0:W-:Y:S01]  /*11c0*/  ATOMS.POPC.INC.32 RZ, [R27+URZ] ;  /* 0x000000001bff7f8c */ /* 0x0001e2000d8000ff */
[----:B------:R-:W-:Y:S02]  /*11d0*/  LOP3.LUT R29, R23, 0x7fffffff, RZ, 0x3c, !PT ;  /* 0x7fffffff171d7812 */ /* 0x000fe400078e3cff */
[----:B------:R-:W-:Y:S01]  /*11e0*/  SHF.R.U32.HI R50, RZ, UR6, R33 ;  /* 0x00000006ff327c19 */ /* 0x000fe20008011621 */
[----:B------:R1:W-:Y:S01]  /*11f0*/  ATOMS.POPC.INC.32 RZ, [R28+URZ] ;  /* 0x000000001cff7f8c */ /* 0x0003e2000d8000ff */
[----:B------:R-:W-:-:S02]  /*1200*/  SHF.R.U32.HI R51, RZ, UR6, R32 ;  /* 0x00000006ff337c19 */ /* 0x000fc40008011620 */
[----:B------:R-:W-:Y:S02]  /*1210*/  LOP3.LUT R53, R53, UR5, RZ, 0x30, !PT ;  /* 0x0000000535357c12 */ /* 0x000fe4000f8e30ff */
[----:B0-----:R-:W-:Y:S02]  /*1220*/  SHF.R.U32.HI R27, RZ, UR6, R31 ;  /* 0x00000006ff1b7c19 */ /* 0x001fe4000801161f */
[----:B------:R-:W-:Y:S01]  /*1230*/  LOP3.LUT R48, R48, UR5, RZ, 0x30, !PT ;  /* 0x0000000530307c12 */ /* 0x000fe2000f8e30ff */
[----:B------:R-:W-:Y:S01]  /*1240*/  IMAD R26, R53, 0x4, R4 ;  /* 0x00000004351a7824 */ /* 0x000fe200078e0204 */
[----:B-1----:R-:W-:Y:S02]  /*1250*/  LOP3.LUT R28, R24, 0x7fffffff, RZ, 0x3c, !PT ;  /* 0x7fffffff181c7812 */ /* 0x002fe400078e3cff */
[----:B------:R-:W-:Y:S01]  /*1260*/  SHF.R.U32.HI R25, RZ, UR6, R30 ;  /* 0x00000006ff197c19 */ /* 0x000fe2000801161e */
[----:B------:R-:W-:Y:S01]  /*1270*/  IMAD R48, R48, 0x4, R4 ;  /* 0x0000000430307824 */ /* 0x000fe200078e0204 */
[----:B------:R-:W-:Y:S01]  /*1280*/  LOP3.LUT R50, R50, UR5, RZ, 0x30, !PT ;  /* 0x0000000532327c12 */ /* 0x000fe2000f8e30ff */
[----:B------:R0:W-:Y:S01]  /*1290*/  ATOMS.POPC.INC.32 RZ, [R26+URZ] ;  /* 0x000000001aff7f8c */ /* 0x0001e2000d8000ff */
[----:B------:R-:W-:-:S02]  /*12a0*/  SHF.R.U32.HI R5, RZ, UR6, R29 ;  /* 0x00000006ff057c19 */ /* 0x000fc4000801161d */
[----:B------:R-:W-:Y:S01]  /*12b0*/  LOP3.LUT R51, R51, UR5, RZ, 0x30, !PT ;  /* 0x0000000533337c12 */ /* 0x000fe2000f8e30ff */
[----:B------:R-:W-:Y:S01]  /*12c0*/  IMAD R50, R50, 0x4, R4 ;  /* 0x0000000432327824 */ /* 0x000fe200078e0204 */
[----:B------:R-:W-:Y:S01]  /*12d0*/  SHF.R.U32.HI R49, RZ, UR6, R28 ;  /* 0x00000006ff317c19 */ /* 0x000fe2000801161c */
[----:B------:R0:W-:Y:S01]  /*12e0*/  ATOMS.POPC.INC.32 RZ, [R48+URZ] ;  /* 0x0000000030ff7f8c */ /* 0x0001e2000d8000ff */
[----:B------:R-:W-:Y:S01]  /*12f0*/  LOP3.LUT R27, R27, UR5, RZ, 0x30, !PT ;  /* 0x000000051b1b7c12 */ /* 0x000fe2000f8e30ff */
[--C-:B------:R-:W-:Y:S01]  /*1300*/  IMAD R51, R51, 0x4, R4.reuse ;  /* 0x0000000433337824 */ /* 0x100fe200078e0204 */
[----:B------:R-:W-:Y:S01]  /*1310*/  LOP3.LUT R25, R25, UR5, RZ, 0x30, !PT ;  /* 0x0000000519197c12 */ /* 0x000fe2000f8e30ff */
[----:B------:R0:W-:Y:S01]  /*1320*/  ATOMS.POPC.INC.32 RZ, [R50+URZ] ;  /* 0x0000000032ff7f8c */ /* 0x0001e2000d8000ff */
[----:B------:R-:W-:Y:S01]  /*1330*/  LOP3.LUT R5, R5, UR5, RZ, 0x30, !PT ;  /* 0x0000000505057c12 */ /* 0x000fe2000f8e30ff */
[--C-:B------:R-:W-:Y:S01]  /*1340*/  IMAD R52, R27, 0x4, R4.reuse ;  /* 0x000000041b347824 */ /* 0x100fe200078e0204 */
[----:B------:R-:W-:Y:S01]  /*1350*/  ISETP.GT.U32.AND P1, PT, R3, 0xff, PT ;  /* 0x000000ff0300780c */ /* 0x000fe20003f24070 */
[--C-:B------:R-:W-:Y:S01]  /*1360*/  IMAD R25, R25, 0x4, R4.reuse ;  /* 0x0000000419197824 */ /* 0x100fe200078e0204 */
[----:B------:R-:W-:Y:S01]  /*1370*/  LOP3.LUT R49, R49, UR5, RZ, 0x30, !PT ;  /* 0x0000000531317c12 */ /* 0x000fe2000f8e30ff */
[----:B------:R-:W-:Y:S01]  /*1380*/  IMAD R5, R5, 0x4, R4 ;  /* 0x0000000405057824 */ /* 0x000fe200078e0204 */
[----:B------:R0:W-:Y:S01]  /*1390*/  ATOMS.POPC.INC.32 RZ, [R51+URZ] ;  /* 0x0000000033ff7f8c */ /* 0x0001e2000d8000ff */
[----:B------:R-:W-:Y:S01]  /*13a0*/  P2R R53, PR, RZ, 0x2 ;  /* 0x00000002ff357803 */ /* 0x000fe20000000000 */
[----:B------:R-:W-:-:S02]  /*13b0*/  IMAD.MOV.U32 R27, RZ, RZ, RZ ;  /* 0x000000ffff1b7224 */ /* 0x000fc400078e00ff */
[----:B------:R-:W-:Y:S01]  /*13c0*/  IMAD R49, R49, 0x4, R4 ;  /* 0x0000000431317824 */ /* 0x000fe200078e0204 */
[----:B------:R0:W-:Y:S01]  /*13d0*/  ATOMS.POPC.INC.32 RZ, [R52+URZ] ;  /* 0x0000000034ff7f8c */ /* 0x0001e2000d8000ff */
[----:B------:R-:W-:-:S03]  /*13e0*/  LEA R4, R3, UR4, 0x2 ;  /* 0x0000000403047c11 */ /* 0x000fc6000f8e10ff */
[----:B------:R0:W-:Y:S04]  /*13f0*/  ATOMS.POPC.INC.32 RZ, [R25+URZ] ;  /* 0x0000000019ff7f8c */ /* 0x0001e8000d8000ff */
[----:B------:R0:W-:Y:S04]  /*1400*/  ATOMS.POPC.INC.32 RZ, [R5+URZ] ;  /* 0x0000000005ff7f8c */ /* 0x0001e8000d8000ff */
[----:B------:R0:W-:Y:S01]  /*1410*/  ATOMS.POPC.INC.32 RZ, [R49+URZ] ;  /* 0x0000000031ff7f8c */ /* 0x0001e2000d8000ff */
[----:B------:R-:W-:Y:S06]  /*1420*/  BAR.SYNC.DEFER_BLOCKING 0x0 ;  /* 0x0000000000007b1d */ /* 0x000fec0000010000 */
[----:B------:R-:W-:Y:S05]  /*1430*/  @P1 BRA `(.L_x_667) ;  /* 0x00000000008c1947 */ /* 0x000fea0003800000 */
[----:B0-----:R-:W0:Y:S04]  /*1440*/  LDS R51, [R4] ;  /* 0x0000000004337984 */ /* 0x001e280000000800 */
[----:B------:R-:W1:Y:S04]  /*1450*/  LDS R26, [R4+0x400] ;  /* 0x00040000041a7984 */ /* 0x000e680000000800 */
[----:B------:R-:W2:Y:S04]  /*1460*/  LDS R5, [R4+0x800] ;  /* 0x0008000004057984 */ /* 0x000ea80000000800 */
[----:B------:R-:W3:Y:S04]  /*1470*/  LDS R48, [R4+0xc00] ;  /* 0x000c000004307984 */ /* 0x000ee80000000800 */
[----:B------:R-:W4:Y:S04]  /*1480*/  LDS R49, [R4+0x1000] ;  /* 0x0010000004317984 */ /* 0x000f280000000800 */
[----:B------:R-:W5:Y:S04]  /*1490*/  LDS R50, [R4+0x1400] ;  /* 0x0014000004327984 */ /* 0x000f680000000800 */
[----:B------:R-:W-:Y:S04]  /*14a0*/  LDS R27, [R4+0x2000] ;  /* 0x00200000041b7984 */ /* 0x000fe80000000800 */
[----:B------:R-:W-:Y:S04]  /*14b0*/  STS [R4], RZ ;  /* 0x000000ff04007388 */ /* 0x000fe80000000800 */
[----:B0-----:R-:W-:Y:S01]  /*14c0*/  STS [R4+0x400], R51 ;  /* 0x0004003304007388 */ /* 0x001fe20000000800 */
[----:B-1----:R-:W-:-:S03]  /*14d0*/  IMAD.IADD R52, R51, 0x1, R26 ;  /* 0x0000000133347824 */ /* 0x002fc600078e021a */
[----:B------:R-:W-:Y:S01]  /*14e0*/  LDS R26, [R4+0x2400] ;  /* 0x00240000041a7984 */ /* 0x000fe20000000800 */
[----:B--2---:R-:W-:-:S03]  /*14f0*/  IMAD.IADD R25, R52, 0x1, R5 ;  /* 0x0000000134197824 */ /* 0x004fc600078e0205 */
[----:B------:R-:W0:Y:S04]  /*1500*/  LDS R5, [R4+0x1800] ;  /* 0x0018000004057984 */ /* 0x000e280000000800 */
[----:B------:R3:W-:Y:S04]  /*1510*/  STS [R4+0x800], R52 ;  /* 0x0008003404007388 */ /* 0x0007e80000000800 */
[----:B------:R-:W-:Y:S01]  /*1520*/  STS [R4+0xc00], R25 ;  /* 0x000c001904007388 */ /* 0x000fe20000000800 */
[----:B---3--:R-:W-:-:S03]  /*1530*/  IMAD.IADD R52, R25, 0x1, R48 ;  /* 0x0000000119347824 */ /* 0x008fc600078e0230 */
[----:B------:R-:W1:Y:S01]  /*1540*/  LDS R48, [R4+0x1c00] ;  /* 0x001c000004307984 */ /* 0x000e620000000800 */
[----:B----4-:R-:W-:-:S03]  /*1550*/  IMAD.IADD R49, R52, 0x1, R49 ;  /* 0x0000000134317824 */ /* 0x010fc600078e0231 */
[----:B------:R-:W2:Y:S01]  /*1560*/  LDS R25, [R4+0x2800] ;  /* 0x0028000004197984 */ /* 0x000ea20000000800 */
[----:B-----5:R-:W-:-:S03]  /*1570*/  IMAD.IADD R51, R49, 0x1, R50 ;  /* 0x0000000131337824 */ /* 0x020fc600078e0232 */
[----:B------:R-:W3:Y:S04]  /*1580*/  LDS R50, [R4+0x2c00] ;  /* 0x002c000004327984 */ /* 0x000ee80000000800 */
[----:B------:R-:W-:Y:S04]  /*1590*/  STS [R4+0x1000], R52 ;  /* 0x0010003404007388 */ /* 0x000fe80000000800 */
[----:B------:R-:W-:Y:S04]  /*15a0*/  STS [R4+0x1400], R49 ;  /* 0x0014003104007388 */ /* 0x000fe80000000800 */
[----:B------:R-:W-:Y:S01]  /*15b0*/  STS [R4+0x1800], R51 ;  /* 0x0018003304007388 */ /* 0x000fe20000000800 */
[----:B0-----:R-:W-:-:S05]  /*15c0*/  IMAD.IADD R5, R51, 0x1, R5 ;  /* 0x0000000133057824 */ /* 0x001fca00078e0205 */
[----:B------:R-:W-:Y:S01]  /*15d0*/  STS [R4+0x1c00], R5 ;  /* 0x001c000504007388 */ /* 0x000fe20000000800 */
[----:B-1----:R-:W-:-:S04]  /*15e0*/  IMAD.IADD R48, R5, 0x1, R48 ;  /* 0x0000000105307824 */ /* 0x002fc800078e0230 */
[----:B------:R-:W-:Y:S01]  /*15f0*/  IMAD.IADD R27, R48, 0x1, R27 ;  /* 0x00000001301b7824 */ /* 0x000fe200078e021b */
[----:B------:R-:W-:Y:S03]  /*1600*/  STS [R4+0x2000], R48 ;  /* 0x0020003004007388 */ /* 0x000fe60000000800 */
[----:B------:R-:W-:Y:S01]  /*1610*/  IMAD.IADD R26, R27, 0x1, R26 ;  /* 0x000000011b1a7824 */ /* 0x000fe200078e021a */
[----:B------:R3:W-:Y:S03]  /*1620*/  STS [R4+0x2400], R27 ;  /* 0x0024001b04007388 */ /* 0x0007e60000000800 */
[----:B--2---:R-:W-:Y:S01]  /*1630*/  IMAD.IADD R25, R26, 0x1, R25 ;  /* 0x000000011a197824 */ /* 0x004fe200078e0219 */
[----:B------:R1:W-:Y:S04]  /*1640*/  STS [R4+0x2800], R26 ;  /* 0x0028001a04007388 */ /* 0x0003e80000000800 */
[----:B------:R1:W-:Y:S01]  /*1650*/  STS [R4+0x2c00], R25 ;  /* 0x002c001904007388 */ /* 0x0003e20000000800 */
[----:B---3--:R-:W-:-:S07]  /*1660*/  IMAD.IADD R27, R25, 0x1, R50 ;  /* 0x00000001191b7824 */ /* 0x008fce00078e0232 */
.L_x_667:
[----:B------:R-:W-:Y:S05]  /*1670*/  BSYNC.RECONVERGENT B0 ;  /* 0x0000000000007941 */ /* 0x000fea0003800200 */
.L_x_666:
[----:B01----:R-:W0:Y:S01]  /*1680*/  LDC.64 R4, c[0x0][0x380] ;  /* 0x0000e000ff047b82 */ /* 0x003e220000000a00 */
[C---:B------:R-:W-:Y:S01]  /*1690*/  ISETP.NE.AND P0, PT, R27.reuse, 0x1c80, PT ;  /* 0x00001c801b00780c */ /* 0x040fe20003f05270 */
[----:B------:R-:W-:Y:S01]  /*16a0*/  IMAD.U32 R25, RZ, RZ, UR7 ;  /* 0x00000007ff197e24 */ /* 0x000fe2000f8e00ff */
[----:B------:R-:W-:Y:S02]  /*16b0*/  @!P1 LOP3.LUT R49, R27, 0x40000000, RZ, 0xfc, !PT ;  /* 0x400000001b319812 */ /* 0x000fe400078efcff */
[----:B------:R-:W-:Y:S01]  /*16c0*/  ISETP.LT.U32.AND P0, PT, R3, 0x100, !P0 ;  /* 0x000001000300780c */ /* 0x000fe20004701070 */
[----:B------:R-:W-:Y:S01]  /*16d0*/  IMAD R25, R25, 0x100, R3 ;  /* 0x0000010019197824 */ /* 0x000fe200078e0203 */
[----:B------:R-:W-:-:S03]  /*16e0*/  LOP3.LUT R26, R18, 0x7fffffff, RZ, 0x3c, !PT ;  /* 0x7fffffff121a7812 */ /* 0x000fc600078e3cff */
[----:B0-----:R-:W-:Y:S01]  /*16f0*/  IMAD.WIDE R4, R25, 0x4, R4 ;  /* 0x0000000419047825 */ /* 0x001fe200078e0204 */
[----:B------:R-:W-:-:S04]  /*1700*/  LOP3.LUT R25, R12, 0x7fffffff, RZ, 0x3c, !PT ;  /* 0x7fffffff0c197812 */ /* 0x000fc800078e3cff */
[----:B------:R0:W-:Y:S03]  /*1710*/  @!P1 STG.E.STRONG.SYS desc[UR8][R4.64], R49 ;  /* 0x0000003104009986 */ /* 0x0001e6000c115908 */
[----:B------:R-:W-:Y:S06]  /*1720*/  BAR.RED.OR.DEFER_BLOCKING 0x0, P0 ;  /* 0x0000000000007b1d */ /* 0x000fec0000014800 */
[----:B------:R-:W1:Y:S02]  /*1730*/  B2R.RESULT RZ, P0 ;  /* 0x0000000000ff731c */ /* 0x000e640000004000 */
[----:B01----:R-:W-:Y:S05]  /*1740*/  @!P0 BRA `(.L_x_668) ;  /* 0x0000000800908947 */ /* 0x003fea0003800000 */
[C---:B------:R-:W-:Y:S01]  /*1750*/  ISETP.GT.U32.AND P0, PT, R3.reuse, R47, PT ;  /* 0x0000002f0300720c */ /* 0x040fe20003f04070 */
[----:B------:R-:W-:Y:S01]  /*1760*/  BSSY B1, `(.L_x_669) ;  /* 0x000002e000017945 */ /* 0x000fe20003800000 */
[----:B------:R-:W-:Y:S02]  /*1770*/  LEA R11, R3, UR4, 0x3 ;  /* 0x00000004030b7c11 */ /* 0x000fe4000f8e18ff */
[----:B------:R-:W-:Y:S01]  /*1780*/  SEL R0, RZ, 0x1c80, !P0 ;  /* 0x00001c80ff007807 */ /* 0x000fe20004000000 */
[----:B------:R-:W-:Y:S08]  /*1790*/  @P1 BRA `(.L_x_670) ;  /* 0x0000000000a81947 */ /* 0x000ff00003800000 */
[----:B------:R-:W0:Y:S02]  /*17a0*/  LDC.64 R28, c[0x0][0x398] ;  /* 0x0000e600ff1c7b82 */ /* 0x000e240000000a00 */
[----:B0-----:R-:W-:-:S06]  /*17b0*/  IMAD.WIDE.U32 R28, R3, 0x8, R28 ;  /* 0x00000008031c7825 */ /* 0x001fcc00078e001c */
[----:B------:R-:W2:Y:S01]  /*17c0*/  LDG.E.64 R28, desc[UR8][R28.64] ;  /* 0x000000081c1c7981 */ /* 0x000ea2000c1e1b00 */
[----:B------:R-:W-:Y:S01]  /*17d0*/  UISETP.GE.AND UP0, UPT, UR7, 0x1, UPT ;  /* 0x000000010700788c */ /* 0x000fe2000bf06270 */
[----:B------:R-:W-:Y:S01]  /*17e0*/  IMAD.MOV.U32 R26, RZ, RZ, R27 ;  /* 0x000000ffff1a7224 */ /* 0x000fe200078e001b */
[----:B--2---:R-:W-:-:S04]  /*17f0*/  IADD3 R6, P0, PT, -R0, R28, RZ ;  /* 0x0000001c00067210 */ /* 0x004fc80007f1e1ff */
[----:B------:R-:W-:-:S05]  /*1800*/  IADD3.X R7, PT, PT, R29, -0x1, RZ, P0, !PT ;  /* 0xffffffff1d077810 */ /* 0x000fca00007fe4ff */
[----:B------:R0:W-:Y:S01]  /*1810*/  STS.64 [R11+0x7200], R6 ;  /* 0x007200060b007388 */ /* 0x0001e20000000a00 */
[----:B------:R-:W-:Y:S05]  /*1820*/  BRA.U !UP0, `(.L_x_671) ;  /* 0x00000001086c7547 */ /* 0x000fea000b800000 */
[----:B------:R-:W-:Y:S01]  /*1830*/  BSSY B0, `(.L_x_672) ;  /* 0x0000019000007945 */ /* 0x000fe20003800000 */
[----:B------:R-:W-:Y:S02]  /*1840*/  IMAD.MOV.U32 R25, RZ, RZ, -0x1 ;  /* 0xffffffffff197424 */ /* 0x000fe400078e00ff */
[----:B------:R-:W-:Y:S02]  /*1850*/  IMAD.U32 R28, RZ, RZ, UR7 ;  /* 0x00000007ff1c7e24 */ /* 0x000fe4000f8e00ff */
[----:B------:R-:W-:-:S07]  /*1860*/  IMAD.MOV.U32 R26, RZ, RZ, R27 ;  /* 0x000000ffff1a7224 */ /* 0x000fce00078e001b */
.L_x_676:
[----:B0-----:R-:W0:Y:S01]  /*1870*/  LDC.64 R6, c[0x0][0x380] ;  /* 0x0000e000ff067b82 */ /* 0x001e220000000a00 */
[----:B------:R-:W-:Y:S01]  /*1880*/  VIADD R31, R28, 0xffffffff ;  /* 0xffffffff1c1f7836 */ /* 0x000fe20000000000 */
[----:B------:R-:W-:Y:S03]  /*1890*/  BSSY B2, `(.L_x_673) ;  /* 0x0000008000027945 */ /* 0x000fe60003800000 */
[----:B------:R-:W-:-:S04]  /*18a0*/  IMAD R29, R31, 0x100, R3 ;  /* 0x000001001f1d7824 */ /* 0x000fc800078e0203 */
[----:B0-----:R-:W-:-:S07]  /*18b0*/  IMAD.WIDE R6, R29, 0x4, R6 ;  /* 0x000000041d067825 */ /* 0x001fce00078e0206 */
.L_x_674:
[----:B------:R-:W-:Y:S05]  /*18c0*/  YIELD ;  /* 0x0000000000007946 */ /* 0x000fea0003800000 */
[----:B------:R0:W-:Y:S06]  /*18d0*/  MEMBAR.SC.CTA ;  /* 0x0000000000007992 */ /* 0x0001ec0000000000 */
[----:B0-----:R-:W2:Y:S02]  /*18e0*/  LDG.E.STRONG.SYS R29, desc[UR8][R6.64] ;  /* 0x00000008061d7981 */ /* 0x001ea4000c1f5900 */
[----:B--2---:R-:W-:-:S13]  /*18f0*/  ISETP.NE.AND P0, PT, R29, RZ, PT ;  /* 0x000000ff1d00720c */ /* 0x004fda0003f05270 */
[----:B------:R-:W-:Y:S05]  /*1900*/  @!P0 BRA `(.L_x_674) ;  /* 0xfffffffc00ec8947 */ /* 0x000fea000383ffff */
[----:B------:R-:W-:Y:S05]  /*1910*/  BSYNC B2 ;  /* 0x0000000000027941 */ /* 0x000fea0003800000 */
.L_x_673:
[----:B------:R-:W-:Y:S01]  /*1920*/  BSSY.RECONVERGENT B2, `(.L_x_675) ;  /* 0x0000006000027945 */ /* 0x000fe20003800200 */
[C---:B------:R-:W-:Y:S02]  /*1930*/  ISETP.GT.AND P0, PT, R29.reuse, -0x1, PT ;  /* 0xffffffff1d00780c */ /* 0x040fe40003f04270 */
[----:B------:R-:W-:Y:S01]  /*1940*/  LOP3.LUT R29, R29, 0x3fffffff, RZ, 0xc0, !PT ;  /* 0x3fffffff1d1d7812 */ /* 0x000fe200078ec0ff */
[----:B------:R-:W-:Y:S05]  /*1950*/  WARPSYNC.EXCLUSIVE R25 ;  /* 0x0000000019007348 */ /* 0x000fea0003a00000 */
[----:B------:R-:W-:-:S05]  /*1960*/  IMAD.IADD R26, R29, 0x1, R26 ;  /* 0x000000011d1a7824 */ /* 0x000fca00078e021a */
[----:B------:R-:W-:-:S07]  /*1970*/  VOTE.ANY R25, PT, P0 ;  /* 0x0000000000197806 */ /* 0x000fce00000e0100 */
[----:B------:R-:W-:Y:S05]  /*1980*/  BSYNC.RECONVERGENT B2 ;  /* 0x0000000000027941 */ /* 0x000fea0003800200 */
.L_x_675:
[----:B------:R-:W-:Y:S01]  /*1990*/  ISETP.GT.U32.AND P1, PT, R28, 0x1, PT ;  /* 0x000000011c00780c */ /* 0x000fe20003f24070 */
[----:B------:R-:W-:-:S12]  /*19a0*/  IMAD.MOV.U32 R28, RZ, RZ, R31 ;  /* 0x000000ffff1c7224 */ /* 0x000fd800078e001f */
[----:B------:R-:W-:Y:S05]  /*19b0*/  @P0 BRA P1, `(.L_x_676) ;  /* 0xfffffffc00ac0947 */ /* 0x000fea000083ffff */
[----:B------:R-:W-:Y:S05]  /*19c0*/  BSYNC B0 ;  /* 0x0000000000007941 */ /* 0x000fea0003800000 */
.L_x_672:
[----:B------:R1:W2:Y:S02]  /*19d0*/  LDS.64 R6, [R11+0x7200] ;  /* 0x007200000b067984 */ /* 0x0002a40000000a00 */
.L_x_671:
[C---:B------:R-:W-:Y:S01]  /*19e0*/  IMAD.IADD R29, R26.reuse, 0x1, -R27 ;  /* 0x000000011a1d7824 */ /* 0x040fe200078e0a1b */
[----:B------:R-:W-:-:S04]  /*19f0*/  LOP3.LUT R25, R26, 0x80000000, RZ, 0xfc, !PT ;  /* 0x800000001a197812 */ /* 0x000fc800078efcff */
[C---:B0-2---:R-:W-:Y:S01]  /*1a00*/  IADD3 R6, P0, PT, R29.reuse, R6, RZ ;  /* 0x000000061d067210 */ /* 0x045fe20007f1e0ff */
[----:B------:R0:W-:Y:S03]  /*1a10*/  STG.E.STRONG.SYS desc[UR8][R4.64], R25 ;  /* 0x0000001904007986 */ /* 0x0001e6000c115908 */
[----:B------:R-:W-:-:S05]  /*1a20*/  LEA.HI.X.SX32 R7, R29, R7, 0x1, P0 ;  /* 0x000000071d077211 */ /* 0x000fca00000f0eff */
[----:B------:R0:W-:Y:S04]  /*1a30*/  STS.64 [R11+0x7200], R6 ;  /* 0x007200060b007388 */ /* 0x0001e80000000a00 */
.L_x_670:
[----:B------:R-:W-:Y:S05]  /*1a40*/  BSYNC B1 ;  /* 0x0000000000017941 */ /* 0x000fea0003800000 */
.L_x_669:
[----:B------:R-:W2:Y:S01]  /*1a50*/  LDC R26, c[0x0][0x3c0] ;  /* 0x0000f000ff1a7b82 */ /* 0x000ea20000000800 */
[----:B------:R-:W-:-:S07]  /*1a60*/  LEA R47, R47, UR4, 0x3 ;  /* 0x000000042f2f7c11 */ /* 0x000fce000f8e18ff */
[----:B0-----:R-:W0:Y:S01]  /*1a70*/  LDC.64 R4, c[0x0][0x390] ;  /* 0x0000e400ff047b82 */ /* 0x001e220000000a00 */
[----:B--2---:R-:W-:Y:S02]  /*1a80*/  ISETP.LE.AND P0, PT, R26, UR10, PT ;  /* 0x0000000a1a007c0c */ /* 0x004fe4000bf03270 */
[----:B0-----:R-:W-:-:S04]  /*1a90*/  ISETP.EQ.U32.AND P1, PT, R4, RZ, PT ;  /* 0x000000ff0400720c */ /* 0x001fc80003f22070 */
[----:B------:R-:W-:-:S04]  /*1aa0*/  ISETP.EQ.OR.EX P0, PT, R5, RZ, !P0, P1 ;  /* 0x000000ff0500720c */ /* 0x000fc80004702710 */
[----:B------:R-:W-:-:S13]  /*1ab0*/  ISETP.GT.U32.OR P0, PT, R3, 0xff, P0 ;  /* 0x000000ff0300780c */ /* 0x000fda0000704470 */
        /* <DEDUP_REMOVED lines=8> */
.L_x_677:
[----:B------:R-:W-:Y:S05]  /*1b40*/  WARPSYNC.ALL ;  /* 0x0000000000007948 */ /* 0x000fea0003800000 */
[----:B------:R-:W-:Y:S01]  /*1b50*/  BAR.SYNC.DEFER_BLOCKING 0x0 ;  /* 0x0000000000007b1d */ /* 0x000fe20000010000 */
[----:B------:R-:W-:-:S05]  /*1b60*/  ISETP.LT.AND P0, PT, R26, UR10, PT ;  /* 0x0000000a1a007c0c */ /* 0x000fca000bf01270 */
[----:B0-----:R0:W2:Y:S08]  /*1b70*/  LDS.64 R4, [R47+0x7200] ;  /* 0x007200002f047984 */ /* 0x0010b00000000a00 */
[----:B0-----:R-:W-:Y:S05]  /*1b80*/  @P0 BRA `(.L_x_678) ;  /* 0x0000000000700947 */ /* 0x001fea0003800000 */
[----:B------:R-:W0:Y:S01]  /*1b90*/  LDCU.64 UR12, c[0x0][0x3a0] ;  /* 0x00007400ff0c77ac */ /* 0x000e220008000a00 */
[C---:B------:R-:W-:Y:S02]  /*1ba0*/  LOP3.LUT R7, R3.reuse, 0x3e0, RZ, 0xc0, !PT ;  /* 0x000003e003077812 */ /* 0x040fe400078ec0ff */
[----:B------:R-:W-:-:S05]  /*1bb0*/  LOP3.LUT R2, R3, 0x1f, RZ, 0xc0, !PT ;  /* 0x0000001f03027812 */ /* 0x000fca00078ec0ff */
[----:B------:R-:W-:-:S05]  /*1bc0*/  IMAD R7, R7, 0x13, R2 ;  /* 0x0000001307077824 */ /* 0x000fca00078e0202 */
[----:B--2---:R-:W-:-:S05]  /*1bd0*/  IADD3 R0, P0, PT, R7, R4, RZ ;  /* 0x0000000407007210 */ /* 0x004fca0007f1e0ff */
        /* <DEDUP_REMOVED lines=23> */
.L_x_678:
[C---:B------:R-:W-:Y:S01]  /*1d50*/  LOP3.LUT R7, R3.reuse, 0x3e0, RZ, 0xc0, !PT ;  /* 0x000003e003077812 */ /* 0x040fe200078ec0ff */
[----:B------:R-:W0:Y:S01]  /*1d60*/  LDCU.64 UR12, c[0x0][0x3a0] ;  /* 0x00007400ff0c77ac */ /* 0x000e220008000a00 */
[----:B------:R-:W-:Y:S01]  /*1d70*/  LOP3.LUT R2, R3, 0x1f, RZ, 0xc0, !PT ;  /* 0x0000001f03027812 */ /* 0x000fe200078ec0ff */
[----:B-1----:R-:W-:-:S04]  /*1d80*/  IMAD.U32 R11, RZ, RZ, UR7 ;  /* 0x00000007ff0b7e24 */ /* 0x002fc8000f8e00ff */
[----:B------:R-:W-:Y:S02]  /*1d90*/  IMAD R7, R7, 0x13, R2 ;  /* 0x0000001307077824 */ /* 0x000fe400078e0202 */
[----:B------:R-:W-:Y:S02]  /*1da0*/  IMAD R0, R11, -0x1c80, R26 ;  /* 0xffffe3800b007824 */ /* 0x000fe400078e021a */
[C---:B------:R-:W-:Y:S01]  /*1db0*/  VIADD R11, R7.reuse, 0x20 ;  /* 0x00000020070b7836 */ /* 0x040fe20000000000 */
[C---:B--2---:R-:W-:Y:S01]  /*1dc0*/  IADD3 R3, P0, PT, R7.reuse, R4, RZ ;  /* 0x0000000407037210 */ /* 0x044fe20007f1e0ff */
[C---:B------:R-:W-:Y:S01]  /*1dd0*/  VIADD R25, R7.reuse, 0x60 ;  /* 0x0000006007197836 */ /* 0x040fe20000000000 */
[-C--:B------:R-:W-:Y:S02]  /*1de0*/  ISETP.GE.AND P1, PT, R7, R0.reuse, PT ;  /* 0x000000000700720c */ /* 0x080fe40003f26270 */
[-C--:B------:R-:W-:Y:S01]  /*1df0*/  ISETP.GE.AND P2, PT, R11, R0.reuse, PT ;  /* 0x000000000b00720c */ /* 0x080fe20003f46270 */
[----:B------:R-:W-:Y:S01]  /*1e00*/  IMAD.X R4, RZ, RZ, R5, P0 ;  /* 0x000000ffff047224 */ /* 0x000fe200000e0605 */
[----:B------:R-:W-:Y:S01]  /*1e10*/  ISETP.GE.AND P4, PT, R25, R0, PT ;  /* 0x000000001900720c */ /* 0x000fe20003f86270 */
[----:B------:R-:W-:Y:S01]  /*1e20*/  VIADD R5, R7, 0x40 ;  /* 0x0000004007057836 */ /* 0x000fe20000000000 */
[----:B0-----:R-:W-:Y:S01]  /*1e30*/  LEA R2, P0, R3, UR12, 0x2 ;  /* 0x0000000c03027c11 */ /* 0x001fe2000f8010ff */
[----:B------:R-:W-:-:S02]  /*1e40*/  VIADD R11, R7, 0xa0 ;  /* 0x000000a0070b7836 */ /* 0x000fc40000000000 */
[----:B------:R-:W-:Y:S01]  /*1e50*/  VIADD R25, R7, 0xc0 ;  /* 0x000000c007197836 */ /* 0x000fe20000000000 */
[-C--:B------:R-:W-:Y:S01]  /*1e60*/  ISETP.GE.AND P3, PT, R5, R0.reuse, PT ;  /* 0x000000000500720c */ /* 0x080fe20003f66270 */
[----:B------:R-:W-:Y:S01]  /*1e70*/  VIADD R5, R7, 0x80 ;  /* 0x0000008007057836 */ /* 0x000fe20000000000 */
[----:B------:R-:W-:Y:S02]  /*1e80*/  LEA.HI.X R3, R3, UR13, R4, 0x2, P0 ;  /* 0x0000000d03037c11 */ /* 0x000fe400080f1404 */
[-C--:B------:R-:W-:Y:S01]  /*1e90*/  ISETP.GE.AND P6, PT, R11, R0.reuse, PT ;  /* 0x000000000b00720c */ /* 0x080fe20003fc6270 */
[----:B------:R-:W-:Y:S01]  /*1ea0*/  VIADD R11, R7, 0x100 ;  /* 0x00000100070b7836 */ /* 0x000fe20000000000 */
[-C--:B------:R-:W-:Y:S01]  /*1eb0*/  ISETP.GE.AND P5, PT, R5, R0.reuse, PT ;  /* 0x000000000500720c */ /* 0x080fe20003fa6270 */
[----:B------:R-:W-:Y:S01]  /*1ec0*/  VIADD R5, R7, 0xe0 ;  /* 0x000000e007057836 */ /* 0x000fe20000000000 */
[----:B------:R-:W-:Y:S01]  /*1ed0*/  @!P1 STG.E desc[UR8][R2.64], R44 ;  /* 0x0000002c02009986 */ /* 0x000fe2000c101908 */
[----:B------:R-:W-:-:S03]  /*1ee0*/  ISETP.GE.AND P0, PT, R25, R0, PT ;  /* 0x000000001900720c */ /* 0x000fc60003f06270 */
[-C--:B------:R-:W-:Y:S01]  /*1ef0*/  ISETP.GE.AND P1, PT, R5, R0.reuse, PT ;  /* 0x000000000500720c */ /* 0x080fe20003f26270 */
[----:B------:R-:W-:Y:S01]  /*1f00*/  VIADD R5, R7, 0x120 ;  /* 0x0000012007057836 */ /* 0x000fe20000000000 */
[----:B------:R-:W-:Y:S04]  /*1f10*/  @!P3 STG.E desc[UR8][R2.64+0x100], R42 ;  /* 0x0001002a0200b986 */ /* 0x000fe8000c101908 */
[-C--:B------:R-:W-:Y:S01]  /*1f20*/  ISETP.GE.AND P3, PT, R5, R0.reuse, PT ;  /* 0x000000000500720c */ /* 0x080fe20003f66270 */
[----:B------:R-:W-:Y:S01]  /*1f30*/  VIADD R5, R7, 0x160 ;  /* 0x0000016007057836 */ /* 0x000fe20000000000 */
[----:B------:R-:W-:Y:S01]  /*1f40*/  @!P2 STG.E desc[UR8][R2.64+0x80], R43 ;  /* 0x0000802b0200a986 */ /* 0x000fe2000c101908 */
        /* <DEDUP_REMOVED lines=16> */
[C---:B0-----:R-:W-:Y:S02]  /*2050*/  VIADD R9, R7.reuse, 0x200 ;  /* 0x0000020007097836 */ /* 0x041fe40000000000 */
[C---:B------:R-:W-:Y:S01]  /*2060*/  VIADD R5, R7.reuse, 0x220 ;  /* 0x0000022007057836 */ /* 0x040fe20000000000 */
[----:B------:R1:W-:Y:S01]  /*2070*/  @!P1 STG.E desc[UR8][R2.64+0x380], R13 ;  /* 0x0003800d02009986 */ /* 0x0003e2000c101908 */
[----:B------:R-:W-:Y:S01]  /*2080*/  VIADD R7, R7, 0x240 ;  /* 0x0000024007077836 */ /* 0x000fe20000000000 */
[----:B------:R-:W-:-:S02]  /*2090*/  ISETP.GE.AND P1, PT, R11, R0, PT ;  /* 0x000000000b00720c */ /* 0x000fc40003f26270 */
        /* <DEDUP_REMOVED lines=15> */
.L_x_668:
[----:B------:R-:W-:Y:S01]  /*2190*/  IMAD.MOV.U32 R2, RZ, RZ, RZ ;  /* 0x000000ffff027224 */ /* 0x000fe200078e00ff */
[C---:B------:R-:W-:Y:S01]  /*21a0*/  ISETP.GT.U32.AND P0, PT, R3.reuse, 0x1f, PT ;  /* 0x0000001f0300780c */ /* 0x040fe20003f04070 */
[----:B------:R-:W-:Y:S05]  /*21b0*/  WARPSYNC.ALL ;  /* 0x0000000000007948 */ /* 0x000fea0003800000 */
[----:B------:R-:W-:-:S05]  /*21c0*/  IMAD.HI.U32 R24, R3, 0x15555556, R2 ;  /* 0x1555555603187827 */ /* 0x000fca00078e0002 */
[----:B------:R-:W-:-:S05]  /*21d0*/  LEA R24, R24, UR4, 0x2 ;  /* 0x0000000418187c11 */ /* 0x000fca000f8e10ff */
[----:B------:R0:W-:Y:S01]  /*21e0*/  STS [R24+0x3410], R27 ;  /* 0x0034101b18007388 */ /* 0x0001e20000000800 */
[----:B------:R-:W-:Y:S06]  /*21f0*/  BAR.SYNC.DEFER_BLOCKING 0x0 ;  /* 0x0000000000007b1d */ /* 0x000fec0000010000 */
[----:B------:R-:W-:Y:S05]  /*2200*/  @P0 BRA `(.L_x_679) ;  /* 0x0000000000e00947 */ /* 0x000fea0003800000 */
[----:B------:R-:W-:Y:S01]  /*2210*/  IMAD.MOV.U32 R5, RZ, RZ, 0x34 ;  /* 0x00000034ff057424 */ /* 0x000fe200078e00ff */
[----:B------:R-:W-:-:S03]  /*2220*/  UMOV UR11, 0xffffffff ;  /* 0xffffffff000b7882 */ /* 0x000fc60000000000 */
[----:B------:R-:W-:-:S05]  /*2230*/  IMAD R18, R3, R5, UR4 ;  /* 0x0000000403127e24 */ /* 0x000fca000f8e0205 */
        /* <DEDUP_REMOVED lines=28> */
.L_x_772:
        /* <DEDUP_REMOVED lines=25> */
.L_x_679:
        /* <DEDUP_REMOVED lines=8> */
[----:B------:R-:W-:-:S05]  /*2610*/  LEA R4, R3, UR4, 0x2 ;  /* 0x0000000403047c11 */ /* 0x000fca000f8e10ff */
        /* <DEDUP_REMOVED lines=14> */
[----:B------:R1:W-:Y:S01]  /*2700*/  STS [R4], R13 ;  /* 0x0000000d04007388 */ /* 0x0003e20000000800 */
[C---:B--2---:R-:W-:Y:S02]  /*2710*/  IMAD.IADD R17, R24.reuse, 0x1, R17 ;  /* 0x0000000118117824 */ /* 0x044fe400078e0211 */
[C---:B---3--:R-:W-:Y:S01]  /*2720*/  IMAD.IADD R19, R24.reuse, 0x1, R19 ;  /* 0x0000000118137824 */ /* 0x048fe200078e0213 */
        /* <DEDUP_REMOVED lines=13> */
[----:B-1----:R-:W-:-:S03]  /*2800*/  IMAD.IADD R13, R24, 0x1, R8 ;  /* 0x00000001180d7824 */ /* 0x002fc600078e0208 */
[----:B------:R2:W-:Y:S01]  /*2810*/  STS [R4+0x2000], R49 ;  /* 0x0020003104007388 */ /* 0x0005e20000000800 */
[----:B0-----:R-:W-:-:S03]  /*2820*/  IMAD.IADD R9, R24, 0x1, R9 ;  /* 0x0000000118097824 */ /* 0x001fc600078e0209 */
[----:B------:R2:W-:Y:S04]  /*2830*/  STS [R4+0x2400], R51 ;  /* 0x0024003304007388 */ /* 0x0005e80000000800 */
[----:B------:R2:W-:Y:S04]  /*2840*/  STS [R4+0x2800], R13 ;  /* 0x0028000d04007388 */ /* 0x0005e80000000800 */
[----:B------:R2:W-:Y:S02]  /*2850*/  STS [R4+0x2c00], R9 ;  /* 0x002c000904007388 */ /* 0x0005e40000000800 */
.L_x_682:
[----:B------:R-:W-:Y:S05]  /*2860*/  BSYNC.RECONVERGENT B0 ;  /* 0x0000000000007941 */ /* 0x000fea0003800200 */
.L_x_681:
[----:B------:R-:W-:Y:S01]  /*2870*/  BAR.SYNC.DEFER_BLOCKING 0x0 ;  /* 0x0000000000007b1d */ /* 0x000fe20000010000 */
[----:B------:R-:W-:Y:S01]  /*2880*/  R2P PR, R5, 0x7f ;  /* 0x0000007f05007804 */ /* 0x000fe20000000000 */
[----:B------:R-:W-:-:S04]  /*2890*/  IMAD.MOV.U32 R8, RZ, RZ, RZ ;  /* 0x000000ffff087224 */ /* 0x000fc800078e00ff */
[----:B------:R-:W-:Y:S01]  /*28a0*/  BSSY.RECONVERGENT B0, `(.L_x_683) ;  /* 0x0000026000007945 */ /* 0x000fe20003800200 */
[----:B--2---:R-:W1:Y:S07]  /*28b0*/  S2R R23, SR_LEMASK ;  /* 0x0000000000177919 */ /* 0x004e6e0000003a00 */
[----:B------:R-:W-:Y:S02]  /*28c0*/  VOTE.ANY R4, PT, P0 ;  /* 0x0000000000047806 */ /* 0x000fe400000e0100 */
        /* <DEDUP_REMOVED lines=10> */
[----:B------:R-:W-:Y:S02]  /*2970*/  LOP3.LUT P0, RZ, R5, 0x80, RZ, 0xc0, !PT ;  /* 0x0000008005ff7812 */ /* 0x000fe4000780c0ff */
[----:B------:R-:W-:Y:S02]  /*2980*/  LOP3.LUT R4, R15, R4, RZ, 0xc0, !PT ;  /* 0x000000040f047212 */ /* 0x000fe400078ec0ff */
[----:B------:R-:W-:-:S02]  /*2990*/  VOTE.ANY R13, PT, P5 ;  /* 0x00000000000d7806 */ /* 0x000fc400028e0100 */
[----:B------:R-:W-:Y:S02]  /*29a0*/  @!P4 LOP3.LUT R9, RZ, R9, RZ, 0x33, !PT ;  /* 0x00000009ff09c212 */ /* 0x000fe400078e33ff */
[----:B------:R-:W-:Y:S02]  /*29b0*/  @!P5 LOP3.LUT R13, RZ, R13, RZ, 0x33, !PT ;  /* 0x0000000dff0dd212 */ /* 0x000fe400078e33ff */
[----:B------:R-:W-:Y:S02]  /*29c0*/  LOP3.LUT R4, R9, R4, RZ, 0xc0, !PT ;  /* 0x0000000409047212 */ /* 0x000fe400078ec0ff */
[----:B------:R-:W-:Y:S02]  /*29d0*/  VOTE.ANY R9, PT, P6 ;  /* 0x0000000000097806 */ /* 0x000fe400030e0100 */
[----:B------:R-:W-:Y:S02]  /*29e0*/  LOP3.LUT R4, R13, R4, RZ, 0xc0, !PT ;  /* 0x000000040d047212 */ /* 0x000fe400078ec0ff */
[----:B------:R-:W-:-:S02]  /*29f0*/  VOTE.ANY R13, PT, P0 ;  /* 0x00000000000d7806 */ /* 0x000fc400000e0100 */
[----:B------:R-:W-:Y:S02]  /*2a00*/  @!P6 LOP3.LUT R9, RZ, R9, RZ, 0x33, !PT ;  /* 0x00000009ff09e212 */ /* 0x000fe400078e33ff */
[----:B------:R-:W-:Y:S02]  /*2a10*/  @!P0 LOP3.LUT R13, RZ, R13, RZ, 0x33, !PT ;  /* 0x0000000dff0d8212 */ /* 0x000fe400078e33ff */
[----:B------:R-:W-:Y:S02]  /*2a20*/  LOP3.LUT R4, R9, R4, RZ, 0xc0, !PT ;  /* 0x0000000409047212 */ /* 0x000fe400078ec0ff */
[----:B------:R-:W-:Y:S02]  /*2a30*/  SHF.R.U32.HI R9, RZ, UR6, R6 ;  /* 0x00000006ff097c19 */ /* 0x000fe40008011606 */
[----:B------:R-:W-:Y:S01]  /*2a40*/  LOP3.LUT R10, R13, R4, RZ, 0xc0, !PT ;  /* 0x000000040d0a7212 */ /* 0x000fe200078ec0ff */
[----:B------:R-:W-:Y:S01]  /*2a50*/  IMAD.SHL.U32 R4, R3, 0x20, RZ ;  /* 0x0000002003047824 */ /* 0x000fe200078e00ff */
[----:B------:R-:W-:-:S02]  /*2a60*/  LOP3.LUT R9, R9, UR5, RZ, 0x30, !PT ;  /* 0x0000000509097c12 */ /* 0x000fc4000f8e30ff */
[----:B------:R-:W2:Y:S01]  /*2a70*/  FLO.U32 R15, R10 ;  /* 0x0000000a000f7300 */ /* 0x000ea200000e0000 */
[----:B-1----:R-:W-:Y:S02]  /*2a80*/  LOP3.LUT R14, R23, R10, RZ, 0xc0, !PT ;  /* 0x0000000a170e7212 */ /* 0x002fe400078ec0ff */
[----:B------:R-:W-:-:S05]  /*2a90*/  LOP3.LUT R4, R4, 0x7c00, RZ, 0xc0, !PT ;  /* 0x00007c0004047812 */ /* 0x000fca00078ec0ff */
[----:B------:R-:W1:Y:S01]  /*2aa0*/  POPC R14, R14 ;  /* 0x0000000e000e7309 */ /* 0x000e620000000000 */
[----:B------:R-:W-:Y:S01]  /*2ab0*/  VIADD R22, R4, UR4 ;  /* 0x0000000404167c36 */ /* 0x000fe20008000000 */
[----:B--2---:R-:W-:-:S13]  /*2ac0*/  ISETP.NE.AND P0, PT, R46, R15, PT ;  /* 0x0000000f2e00720c */ /* 0x004fda0003f05270 */
[----:B-1----:R-:W-:Y:S05]  /*2ad0*/  @P0 BRA `(.L_x_684) ;  /* 0x0000000000080947 */ /* 0x002fea0003800000 */
[----:B------:R-:W-:-:S05]  /*2ae0*/  IMAD R5, R5, 0x4, R22 ;  /* 0x0000000405057824 */ /* 0x000fca00078e0216 */
[----:B------:R1:W2:Y:S02]  /*2af0*/  ATOMS.ADD R8, [R5], R14 ;  /* 0x0000000e0508738c */ /* 0x0002a40000000000 */
.L_x_684:
[----:B------:R-:W-:Y:S05]  /*2b00*/  BSYNC.RECONVERGENT B0 ;  /* 0x0000000000007941 */ /* 0x000fea0003800200 */
.L_x_683:
[----:B------:R-:W-:Y:S01]  /*2b10*/  R2P PR, R9, 0x7f ;  /* 0x0000007f09007804 */ /* 0x000fe20000000000 */
[----:B--2---:R2:W3:Y:S01]  /*2b20*/  SHFL.IDX PT, R8, R8, R15, 0x1f ;  /* 0x00001f0f08087589 */ /* 0x0044e200000e0000 */
[----:B------:R-:W-:Y:S01]  /*2b30*/  BSSY.RECONVERGENT B0, `(.L_x_685) ;  /* 0x0000023000007945 */ /* 0x000fe20003800200 */
[----:B------:R-:W-:-:S10]  /*2b40*/  IMAD.MOV.U32 R12, RZ, RZ, RZ ;  /* 0x000000ffff0c7224 */ /* 0x000fd400078e00ff */
[----:B------:R-:W-:Y:S02]  /*2b50*/  VOTE.ANY R4, PT, P0 ;  /* 0x0000000000047806 */ /* 0x000fe400000e0100 */
[----:B-1----:R-:W-:Y:S02]  /*2b60*/  VOTE.ANY R5, PT, P1 ;  /* 0x0000000000057806 */ /* 0x002fe400008e0100 */
        /* <DEDUP_REMOVED lines=23> */
[----:B------:R-:W1:Y:S01]  /*2ce0*/  FLO.U32 R5, R4 ;  /* 0x0000000400057300 */ /* 0x000e6200000e0000 */
[----:B------:R-:W-:Y:S02]  /*2cf0*/  LOP3.LUT R13, R23, R4, RZ, 0xc0, !PT ;  /* 0x00000004170d7212 */ /* 0x000fe400078ec0ff */
[----:B------:R-:W-:-:S05]  /*2d00*/  LOP3.LUT R17, R17, UR5, RZ, 0x30, !PT ;  /* 0x0000000511117c12 */ /* 0x000fca000f8e30ff */
[----:B------:R-:W4:Y:S01]  /*2d10*/  POPC R13, R13 ;  /* 0x0000000d000d7309 */ /* 0x000f220000000000 */
[----:B-1----:R-:W-:-:S13]  /*2d20*/  ISETP.NE.AND P0, PT, R46, R5, PT ;  /* 0x000000052e00720c */ /* 0x002fda0003f05270 */
[----:B--234-:R-:W-:Y:S05]  /*2d30*/  @P0 BRA `(.L_x_686) ;  /* 0x0000000000080947 */ /* 0x01cfea0003800000 */
[----:B------:R-:W-:-:S06]  /*2d40*/  IMAD R12, R9, 0x4, R22 ;  /* 0x00000004090c7824 */ /* 0x000fcc00078e0216 */
[----:B------:R1:W2:Y:S02]  /*2d50*/  ATOMS.ADD R12, [R12], R13 ;  /* 0x0000000d0c0c738c */ /* 0x0002a40000000000 */
.L_x_686:
[----:B------:R-:W-:Y:S05]  /*2d60*/  BSYNC.RECONVERGENT B0 ;  /* 0x0000000000007941 */ /* 0x000fea0003800200 */
.L_x_685:
        /* <DEDUP_REMOVED lines=26> */
[----:B------:R-:W-:Y:S02]  /*2f10*/  SHF.R.U32.HI R15, RZ, UR6, R41 ;  /* 0x00000006ff0f7c19 */ /* 0x000fe40008011629 */
[----:B------:R-:W-:Y:S01]  /*2f20*/  LOP3.LUT R4, R19, R0, RZ, 0xc0, !PT ;  /* 0x0000000013047212 */ /* 0x000fe200078ec0ff */
[----:B------:R-:W-:Y:S01]  /*2f30*/  IMAD.MOV.U32 R0, RZ, RZ, RZ ;  /* 0x000000ffff007224 */ /* 0x000fe200078e00ff */
[----:B------:R-:W-:-:S02]  /*2f40*/  LOP3.LUT R15, R15, UR5, RZ, 0x30, !PT ;  /* 0x000000050f0f7c12 */ /* 0x000fc4000f8e30ff */
[----:B------:R-:W4:Y:S01]  /*2f50*/  FLO.U32 R51, R4 ;  /* 0x0000000400337300 */ /* 0x000f2200000e0000 */
[----:B------:R-:W-:-:S07]  /*2f60*/  LOP3.LUT R10, R23, R4, RZ, 0xc0, !PT ;  /* 0x00000004170a7212 */ /* 0x000fce00078ec0ff */
[----:B------:R-:W0:Y:S01]  /*2f70*/  POPC R10, R10 ;  /* 0x0000000a000a7309 */ /* 0x000e220000000000 */
[----:B----4-:R-:W-:-:S13]  /*2f80*/  ISETP.NE.AND P0, PT, R46, R51, PT ;  /* 0x000000332e00720c */ /* 0x010fda0003f05270 */
[----:B0-23--:R-:W-:Y:S05]  /*2f90*/  @P0 BRA `(.L_x_688) ;  /* 0x0000000000080947 */ /* 0x00dfea0003800000 */
[----:B------:R-:W-:-:S05]  /*2fa0*/  IMAD R17, R17, 0x4, R22 ;  /* 0x0000000411117824 */ /* 0x000fca00078e0216 */
[----:B------:R0:W2:Y:S02]  /*2fb0*/  ATOMS.ADD R0, [R17], R10 ;  /* 0x0000000a1100738c */ /* 0x0000a40000000000 */
.L_x_688:
[----:B------:R-:W-:Y:S05]  /*2fc0*/  BSYNC.RECONVERGENT B0 ;  /* 0x0000000000007941 */ /* 0x000fea0003800200 */
.L_x_687:
        /* <DEDUP_REMOVED lines=21> */
[----:B0-----:R-:W-:-:S02]  /*3120*/  VOTE.ANY R17, PT, P0 ;  /* 0x0000000000117806 */ /* 0x001fc400000e0100 */
[----:B------:R-:W-:Y:S02]  /*3130*/  @!P6 LOP3.LUT R9, RZ, R9, RZ, 0x33, !PT ;  /* 0x00000009ff09e212 */ /* 0x000fe400078e33ff */
[----:B------:R-:W-:Y:S02]  /*3140*/  LOP3.LUT R4, R5, R4, RZ, 0xc0, !PT ;  /* 0x0000000405047212 */ /* 0x000fe400078ec0ff */
[----:B------:R-:W-:Y:S02]  /*3150*/  @!P0 LOP3.LUT R17, RZ, R17, RZ, 0x33, !PT ;  /* 0x00000011ff118212 */ /* 0x000fe400078e33ff */
[----:B------:R-:W-:-:S04]  /*3160*/  LOP3.LUT R4, R9, R4, RZ, 0xc0, !PT ;  /* 0x0000000409047212 */ /* 0x000fc800078ec0ff */
[----:B------:R-:W-:Y:S01]  /*3170*/  LOP3.LUT R6, R17, R4, RZ, 0xc0, !PT ;  /* 0x0000000411067212 */ /* 0x000fe200078ec0ff */
[----:B------:R-:W-:Y:S01]  /*3180*/  IMAD.MOV.U32 R4, RZ, RZ, RZ ;  /* 0x000000ffff047224 */ /* 0x000fe200078e00ff */
[----:B------:R-:W-:Y:S02]  /*3190*/  SHF.R.U32.HI R17, RZ, UR6, R40 ;  /* 0x00000006ff117c19 */ /* 0x000fe40008011628 */
[----:B------:R-:W0:Y:S01]  /*31a0*/  FLO.U32 R45, R6 ;  /* 0x00000006002d7300 */ /* 0x000e2200000e0000 */
[----:B------:R-:W-:Y:S02]  /*31b0*/  LOP3.LUT R9, R23, R6, RZ, 0xc0, !PT ;  /* 0x0000000617097212 */ /* 0x000fe400078ec0ff */
[----:B------:R-:W-:-:S05]  /*31c0*/  LOP3.LUT R17, R17, UR5, RZ, 0x30, !PT ;  /* 0x0000000511117c12 */ /* 0x000fca000f8e30ff */
[----:B------:R-:W4:Y:S01]  /*31d0*/  POPC R9, R9 ;  /* 0x0000000900097309 */ /* 0x000f220000000000 */
[----:B0-----:R-:W-:-:S13]  /*31e0*/  ISETP.NE.AND P0, PT, R46, R45, PT ;  /* 0x0000002d2e00720c */ /* 0x001fda0003f05270 */
[----:B--234-:R-:W-:Y:S05]  /*31f0*/  @P0 BRA `(.L_x_690) ;  /* 0x0000000000080947 */ /* 0x01cfea0003800000 */
[----:B------:R-:W-:-:S06]  /*3200*/  IMAD R4, R15, 0x4, R22 ;  /* 0x000000040f047824 */ /* 0x000fcc00078e0216 */
[----:B------:R0:W2:Y:S02]  /*3210*/  ATOMS.ADD R4, [R4], R9 ;  /* 0x000000090404738c */ /* 0x0000a40000000000 */
.L_x_690:
[----:B------:R-:W-:Y:S05]  /*3220*/  BSYNC.RECONVERGENT B0 ;  /* 0x0000000000007941 */ /* 0x000fea0003800200 */
.L_x_689:
[----:B------:R-:W-:Y:S01]  /*3230*/  R2P PR, R17, 0x7f ;  /* 0x0000007f11007804 */ /* 0x000fe20000000000 */
[----:B--2---:R2:W3:Y:S01]  /*3240*/  SHFL.IDX PT, R45, R4, R45, 0x1f ;  /* 0x00001f2d042d7589 */ /* 0x0044e200000e0000 */
        /* <DEDUP_REMOVED lines=25> */
[----:B------:R-:W-:-:S02]  /*33e0*/  SHF.R.U32.HI R15, RZ, UR6, R39 ;  /* 0x00000006ff0f7c19 */ /* 0x000fc40008011627 */
[----:B------:R-:W-:Y:S02]  /*33f0*/  LOP3.LUT R0, R19, R0, RZ, 0xc0, !PT ;  /* 0x0000000013007212 */ /* 0x000fe400078ec0ff */
[----:B------:R-:W-:Y:S02]  /*3400*/  LOP3.LUT R15, R15, UR5, RZ, 0x30, !PT ;  /* 0x000000050f0f7c12 */ /* 0x000fe4000f8e30ff */
[----:B------:R-:W4:Y:S01]  /*3410*/  FLO.U32 R19, R0 ;  /* 0x0000000000137300 */ /* 0x000f2200000e0000 */
[----:B------:R-:W-:-:S07]  /*3420*/  LOP3.LUT R5, R23, R0, RZ, 0xc0, !PT ;  /* 0x0000000017057212 */ /* 0x000fce00078ec0ff */
[----:B------:R-:W0:Y:S01]  /*3430*/  POPC R5, R5 ;  /* 0x0000000500057309 */ /* 0x000e220000000000 */
[----:B----4-:R-:W-:-:S13]  /*3440*/  ISETP.NE.AND P0, PT, R46, R19, PT ;  /* 0x000000132e00720c */ /* 0x010fda0003f05270 */
[----:B0-23--:R-:W-:Y:S05]  /*3450*/  @P0 BRA `(.L_x_692) ;  /* 0x0000000000080947 */ /* 0x00dfea0003800000 */
[----:B------:R-:W-:-:S06]  /*3460*/  IMAD R6, R17, 0x4, R22 ;  /* 0x0000000411067824 */ /* 0x000fcc00078e0216 */
[----:B------:R0:W2:Y:S02]  /*3470*/  ATOMS.ADD R6, [R6], R5 ;  /* 0x000000050606738c */ /* 0x0000a40000000000 */
.L_x_692:
[----:B------:R-:W-:Y:S05]  /*3480*/  BSYNC.RECONVERGENT B0 ;  /* 0x0000000000007941 */ /* 0x000fea0003800200 */
.L_x_691:
        /* <DEDUP_REMOVED lines=37> */
.L_x_694:
[----:B------:R-:W-:Y:S05]  /*36e0*/  BSYNC.RECONVERGENT B0 ;  /* 0x0000000000007941 */ /* 0x000fea0003800200 */
.L_x_693:
[----:B------:R-:W-:Y:S01]  /*36f0*/  R2P PR, R17, 0x7f ;  /* 0x0000007f11007804 */ /* 0x000fe20000000000 */
[----:B--2---:R2:W3:Y:S01]  /*3700*/  SHFL.IDX PT, R47, R0, R47, 0x1f ;  /* 0x00001f2f002f7589 */ /* 0x0044e200000e0000 */
[----:B------:R-:W-:Y:S11]  /*3710*/  BSSY.RECONVERGENT B0, `(.L_x_695) ;  /* 0x0000021000007945 */ /* 0x000ff60003800200 */
[----:B0-----:R-:W-:-:S02]  /*3720*/  VOTE.ANY R15, PT, P0 ;  /* 0x00000000000f7806 */ /* 0x001fc400000e0100 */
        /* <DEDUP_REMOVED lines=19> */
[----:B------:R-:W-:Y:S01]  /*3860*/  LOP3.LUT R15, R16, R15, RZ, 0xc0, !PT ;  /* 0x0000000f100f7212 */ /* 0x000fe200078ec0ff */
[----:B------:R-:W-:Y:S01]  /*3870*/  IMAD.MOV.U32 R16, RZ, RZ, RZ ;  /* 0x000000ffff107224 */ /* 0x000fe200078e00ff */
[----:B------:R-:W-:Y:S02]  /*3880*/  @!P0 LOP3.LUT R20, RZ, R20, RZ, 0x33, !PT ;  /* 0x00000014ff148212 */ /* 0x000fe400078e33ff */
[----:B------:R-:W-:-:S04]  /*3890*/  LOP3.LUT R15, R18, R15, RZ, 0xc0, !PT ;  /* 0x0000000f120f7212 */ /* 0x000fc800078ec0ff */
[----:B------:R-:W-:-:S04]  /*38a0*/  LOP3.LUT R20, R20, R15, RZ, 0xc0, !PT ;  /* 0x0000000f14147212 */ /* 0x000fc800078ec0ff */
[----:B------:R-:W0:Y:S01]  /*38b0*/  FLO.U32 R49, R20 ;  /* 0x0000001400317300 */ /* 0x000e2200000e0000 */
[----:B------:R-:W-:-:S07]  /*38c0*/  LOP3.LUT R50, R23, R20, RZ, 0xc0, !PT ;  /* 0x0000001417327212 */ /* 0x000fce00078ec0ff */
[----:B------:R-:W4:Y:S01]  /*38d0*/  POPC R50, R50 ;  /* 0x0000003200327309 */ /* 0x000f220000000000 */
[----:B0-----:R-:W-:-:S13]  /*38e0*/  ISETP.NE.AND P0, PT, R46, R49, PT ;  /* 0x000000312e00720c */ /* 0x001fda0003f05270 */
[----:B--234-:R-:W-:Y:S05]  /*38f0*/  @P0 BRA `(.L_x_696) ;  /* 0x0000000000080947 */ /* 0x01cfea0003800000 */
[----:B------:R-:W-:-:S05]  /*3900*/  IMAD R17, R17, 0x4, R22 ;  /* 0x0000000411117824 */ /* 0x000fca00078e0216 */
[----:B------:R0:W2:Y:S02]  /*3910*/  ATOMS.ADD R16, [R17], R50 ;  /* 0x000000321110738c */ /* 0x0000a40000000000 */
.L_x_696:
[----:B------:R-:W-:Y:S05]  /*3920*/  BSYNC.RECONVERGENT B0 ;  /* 0x0000000000007941 */ /* 0x000fea0003800200 */
.L_x_695:
[----:B------:R-:W-:Y:S01]  /*3930*/  R2P PR, R11, 0x7f ;  /* 0x0000007f0b007804 */ /* 0x000fe20000000000 */
[----:B--2---:R2:W3:Y:S01]  /*3940*/  SHFL.IDX PT, R49, R16, R49, 0x1f ;  /* 0x00001f3110317589 */ /* 0x0044e200000e0000 */
[----:B------:R-:W-:Y:S01]  /*3950*/  BSSY.RECONVERGENT B0, `(.L_x_697) ;  /* 0x0000021000007945 */ /* 0x000fe20003800200 */
[----:B------:R-:W-:-:S10]  /*3960*/  IMAD.MOV.U32 R20, RZ, RZ, RZ ;  /* 0x000000ffff147224 */ /* 0x000fd400078e00ff */
[----:B------:R-:W-:Y:S02]  /*3970*/  VOTE.ANY R0, PT, P0 ;  /* 0x0000000000007806 */ /* 0x000fe400000e0100 */
[----:B------:R-:W-:Y:S02]  /*3980*/  VOTE.ANY R15, PT, P1 ;  /* 0x00000000000f7806 */ /* 0x000fe400008e0100 */
[----:B------:R-:W-:Y:S02]  /*3990*/  @!P0 LOP3.LUT R0, RZ, R0, RZ, 0x33, !PT ;  /* 0x00000000ff008212 */ /* 0x000fe400078e33ff */
[----:B0-----:R-:W-:Y:S02]  /*39a0*/  VOTE.ANY R17, PT, P2 ;  /* 0x0000000000117806 */ /* 0x001fe400010e0100 */
        /* <DEDUP_REMOVED lines=25> */
[----:B------:R-:W-:-:S06]  /*3b40*/  IMAD R20, R11, 0x4, R22 ;  /* 0x000000040b147824 */ /* 0x000fcc00078e0216 */
[----:B------:R0:W2:Y:S02]  /*3b50*/  ATOMS.ADD R20, [R20], R21 ;  /* 0x000000151414738c */ /* 0x0000a40000000000 */
.L_x_698:
[----:B------:R-:W-:Y:S05]  /*3b60*/  BSYNC.RECONVERGENT B0 ;  /* 0x0000000000007941 */ /* 0x000fea0003800200 */
.L_x_697:
        /* <DEDUP_REMOVED lines=27> */
[----:B------:R-:W-:Y:S02]  /*3d20*/  LOP3.LUT R48, R11, R0, RZ, 0xc0, !PT ;  /* 0x000000000b307212 */ /* 0x000fe400078ec0ff */
[----:B------:R-:W-:Y:S02]  /*3d30*/  SHF.R.U32.HI R0, RZ, UR6, R36 ;  /* 0x00000006ff007c19 */ /* 0x000fe40008011624 */
[----:B------:R-:W4:Y:S01]  /*3d40*/  FLO.U32 R18, R48 ;  /* 0x0000003000127300 */ /* 0x000f2200000e0000 */
[----:B------:R-:W-:Y:S02]  /*3d50*/  LOP3.LUT R19, R23, R48, RZ, 0xc0, !PT ;  /* 0x0000003017137212 */ /* 0x000fe400078ec0ff */
[----:B------:R-:W-:-:S05]  /*3d60*/  LOP3.LUT R0, R0, UR5, RZ, 0x30, !PT ;  /* 0x0000000500007c12 */ /* 0x000fca000f8e30ff */
[----:B------:R-:W0:Y:S01]  /*3d70*/  POPC R19, R19 ;  /* 0x0000001300137309 */ /* 0x000e220000000000 */
[----:B----4-:R-:W-:-:S13]  /*3d80*/  ISETP.NE.AND P0, PT, R46, R18, PT ;  /* 0x000000122e00720c */ /* 0x010fda0003f05270 */
[----:B0-23--:R-:W-:Y:S05]  /*3d90*/  @P0 BRA `(.L_x_700) ;  /* 0x0000000000080947 */ /* 0x00dfea0003800000 */
[----:B------:R-:W-:-:S06]  /*3da0*/  IMAD R16, R7, 0x4, R22 ;  /* 0x0000000407107824 */ /* 0x000fcc00078e0216 */
[----:B------:R0:W2:Y:S02]  /*3db0*/  ATOMS.ADD R16, [R16], R19 ;  /* 0x000000131010738c */ /* 0x0000a40000000000 */
.L_x_700:
[----:B------:R-:W-:Y:S05]  /*3dc0*/  BSYNC.RECONVERGENT B0 ;  /* 0x0000000000007941 */ /* 0x000fea0003800200 */
.L_x_699:
[----:B------:R-:W-:Y:S01]  /*3dd0*/  R2P PR, R0, 0x7f ;  /* 0x0000007f00007804 */ /* 0x000fe20000000000 */
[----:B--2---:R2:W3:Y:S01]  /*3de0*/  SHFL.IDX PT, R18, R16, R18, 0x1f ;  /* 0x00001f1210127589 */ /* 0x0044e200000e0000 */
        /* <DEDUP_REMOVED lines=28> */
[----:B------:R-:W4:Y:S01]  /*3fb0*/  FLO.U32 R52, R48 ;  /* 0x0000003000347300 */ /* 0x000f2200000e0000 */
[----:B------:R-:W-:-:S07]  /*3fc0*/  LOP3.LUT R17, R23, R48, RZ, 0xc0, !PT ;  /* 0x0000003017117212 */ /* 0x000fce00078ec0ff */
[----:B------:R-:W0:Y:S01]  /*3fd0*/  POPC R17, R17 ;  /* 0x0000001100117309 */ /* 0x000e220000000000 */
[----:B----4-:R-:W-:-:S13]  /*3fe0*/  ISETP.NE.AND P0, PT, R46, R52, PT ;  /* 0x000000342e00720c */ /* 0x010fda0003f05270 */
[----:B0-23--:R-:W-:Y:S05]  /*3ff0*/  @P0 BRA `(.L_x_702) ;  /* 0x0000000000080947 */ /* 0x00dfea0003800000 */
[----:B------:R-:W-:-:S05]  /*4000*/  IMAD R0, R0, 0x4, R22 ;  /* 0x0000000400007824 */ /* 0x000fca00078e0216 */
[----:B------:R0:W2:Y:S02]  /*4010*/  ATOMS.ADD R15, [R0], R17 ;  /* 0x00000011000f738c */ /* 0x0000a40000000000 */
.L_x_702:
[----:B------:R-:W-:Y:S05]  /*4020*/  BSYNC.RECONVERGENT B0 ;  /* 0x0000000000007941 */ /* 0x000fea0003800200 */
.L_x_701:
[----:B------:R-:W-:Y:S01]  /*4030*/  R2P PR, R11, 0x7f ;  /* 0x0000007f0b007804 */ /* 0x000fe20000000000 */
[----:B--2---:R2:W3:Y:S01]  /*4040*/  SHFL.IDX PT, R16, R15, R52, 0x1f ;  /* 0x00001f340f107589 */ /* 0x0044e200000e0000 */
[----:B------:R-:W-:Y:S11]  /*4050*/  BSSY.RECONVERGENT B0, `(.L_x_703) ;  /* 0x0000023000007945 */ /* 0x000ff60003800200 */
[----:B0-----:R-:W-:-:S02]  /*4060*/  VOTE.ANY R0, PT, P0 ;  /* 0x0000000000007806 */ /* 0x001fc400000e0100 */
        /* <DEDUP_REMOVED lines=23> */
[----:B------:R0:W4:Y:S01]  /*41e0*/  FLO.U32 R7, R0 ;  /* 0x0000000000077300 */ /* 0x00012200000e0000 */
[----:B------:R-:W-:-:S07]  /*41f0*/  LOP3.LUT R48, R23, R0, RZ, 0xc0, !PT ;  /* 0x0000000017307212 */ /* 0x000fce00078ec0ff */
[----:B--2---:R2:W1:Y:S01]  /*4200*/  POPC R15, R48 ;  /* 0x00000030000f7309 */ /* 0x0044620000000000 */
[----:B0-----:R-:W-:-:S04]  /*4210*/  SHF.R.U32.HI R0, RZ, UR6, R34 ;  /* 0x00000006ff007c19 */ /* 0x001fc80008011622 */
[----:B------:R-:W-:Y:S02]  /*4220*/  LOP3.LUT R0, R0, UR5, RZ, 0x30, !PT ;  /* 0x0000000500007c12 */ /* 0x000fe4000f8e30ff */
[----:B----4-:R-:W-:Y:S01]  /*4230*/  ISETP.NE.AND P0, PT, R46, R7, PT ;  /* 0x000000072e00720c */ /* 0x010fe20003f05270 */
[----:B--2---:R-:W-:-:S12]  /*4240*/  IMAD.MOV.U32 R48, RZ, RZ, RZ ;  /* 0x000000ffff307224 */ /* 0x004fd800078e00ff */
[----:B-1-3--:R-:W-:Y:S05]  /*4250*/  @P0 BRA `(.L_x_704) ;  /* 0x0000000000080947 */ /* 0x00afea0003800000 */
[----:B------:R-:W-:-:S06]  /*4260*/  IMAD R48, R11, 0x4, R22 ;  /* 0x000000040b307824 */ /* 0x000fcc00078e0216 */
[----:B------:R0:W1:Y:S02]  /*4270*/  ATOMS.ADD R48, [R48], R15 ;  /* 0x0000000f3030738c */ /* 0x0000640000000000 */
.L_x_704:
[----:B------:R-:W-:Y:S05]  /*4280*/  BSYNC.RECONVERGENT B0 ;  /* 0x0000000000007941 */ /* 0x000fea0003800200 */
.L_x_703:
[----:B------:R-:W-:Y:S01]  /*4290*/  R2P PR, R0, 0x7f ;  /* 0x0000007f00007804 */ /* 0x000fe20000000000 */
[----:B------:R-:W-:Y:S01]  /*42a0*/  IMAD.IADD R14, R14, 0x1, R8 ;  /* 0x000000010e0e7824 */ /* 0x000fe200078e0208 */
[----:B------:R-:W-:Y:S01]  /*42b0*/  BSSY.RECONVERGENT B0, `(.L_x_705) ;  /* 0x0000025000007945 */ /* 0x000fe20003800200 */
[----:B------:R-:W-:Y:S02]  /*42c0*/  IMAD.IADD R13, R13, 0x1, R12 ;  /* 0x000000010d0d7824 */ /* 0x000fe400078e020c */
[----:B-1----:R1:W2:Y:S08]  /*42d0*/  SHFL.IDX PT, R12, R48, R7, 0x1f ;  /* 0x00001f07300c7589 */ /* 0x0022b000000e0000 */
[----:B------:R-:W-:-:S02]  /*42e0*/  VOTE.ANY R11, PT, P0 ;  /* 0x00000000000b7806 */ /* 0x000fc400000e0100 */
[----:B------:R-:W-:Y:S01]  /*42f0*/  VOTE.ANY R8, PT, P1 ;  /* 0x0000000000087806 */ /* 0x000fe200008e0100 */
[----:B-1----:R-:W-:Y:S01]  /*4300*/  IMAD.MOV.U32 R7, RZ, RZ, RZ ;  /* 0x000000ffff077224 */ /* 0x002fe200078e00ff */
        /* <DEDUP_REMOVED lines=22> */
[----:B------:R1:W3:Y:S01]  /*4470*/  FLO.U32 R8, R52 ;  /* 0x0000003400087300 */ /* 0x0002e200000e0000 */
[----:B------:R-:W-:-:S07]  /*4480*/  LOP3.LUT R11, R23, R52, RZ, 0xc0, !PT ;  /* 0x00000034170b7212 */ /* 0x000fce00078ec0ff */
[----:B------:R-:W4:Y:S01]  /*4490*/  POPC R11, R11 ;  /* 0x0000000b000b7309 */ /* 0x000f220000000000 */
[----:B-1----:R-:W-:-:S04]  /*44a0*/  SHF.R.U32.HI R52, RZ, UR6, R26 ;  /* 0x00000006ff347c19 */ /* 0x002fc8000801161a */
[----:B------:R-:W-:Y:S02]  /*44b0*/  LOP3.LUT R48, R52, UR5, RZ, 0x30, !PT ;  /* 0x0000000534307c12 */ /* 0x000fe4000f8e30ff */
[----:B---3--:R-:W-:-:S13]  /*44c0*/  ISETP.NE.AND P0, PT, R46, R8, PT ;  /* 0x000000082e00720c */ /* 0x008fda0003f05270 */
[----:B--2-4-:R-:W-:Y:S05]  /*44d0*/  @P0 BRA `(.L_x_706) ;  /* 0x0000000000080947 */ /* 0x014fea0003800000 */
[----:B------:R-:W-:-:S05]  /*44e0*/  IMAD R0, R0, 0x4, R22 ;  /* 0x0000000400007824 */ /* 0x000fca00078e0216 */
[----:B------:R1:W2:Y:S02]  /*44f0*/  ATOMS.ADD R7, [R0], R11 ;  /* 0x0000000b0007738c */ /* 0x0002a40000000000 */
.L_x_706:
[----:B------:R-:W-:Y:S05]  /*4500*/  BSYNC.RECONVERGENT B0 ;  /* 0x0000000000007941 */ /* 0x000fea0003800200 */
.L_x_705:
[----:B------:R-:W-:Y:S01]  /*4510*/  R2P PR, R48, 0x7f ;  /* 0x0000007f30007804 */ /* 0x000fe20000000000 */
[----:B------:R-:W-:Y:S01]  /*4520*/  IMAD.IADD R10, R10, 0x1, R51 ;  /* 0x000000010a0a7824 */ /* 0x000fe200078e0233 */
[----:B--2---:R2:W3:Y:S01]  /*4530*/  SHFL.IDX PT, R8, R7, R8, 0x1f ;  /* 0x00001f0807087589 */ /* 0x0044e200000e0000 */
[----:B------:R-:W-:Y:S01]  /*4540*/  BSSY.RECONVERGENT B0, `(.L_x_707) ;  /* 0x0000024000007945 */ /* 0x000fe20003800200 */
[----:B------:R-:W-:Y:S02]  /*4550*/  IMAD.IADD R9, R9, 0x1, R45 ;  /* 0x0000000109097824 */ /* 0x000fe400078e022d */
[----:B------:R-:W-:-:S07]  /*4560*/  IMAD.MOV.U32 R45, RZ, RZ, RZ ;  /* 0x000000ffff2d7224 */ /* 0x000fce00078e00ff */
[----:B-1----:R-:W-:Y:S02]  /*4570*/  VOTE.ANY R0, PT, P0 ;  /* 0x0000000000007806 */ /* 0x002fe400000e0100 */
        /* <DEDUP_REMOVED lines=24> */
[----:B------:R1:W4:Y:S02]  /*4700*/  FLO.U32 R0, R52 ;  /* 0x0000003400007300 */ /* 0x00032400000e0000 */
[----:B------:R-:W-:Y:S02]  /*4710*/  LOP3.LUT R51, R51, UR5, RZ, 0x30, !PT ;  /* 0x0000000533337c12 */ /* 0x000fe4000f8e30ff */
[----:B-1----:R-:W-:-:S04]  /*4720*/  LOP3.LUT R52, R23, R52, RZ, 0xc0, !PT ;  /* 0x0000003417347212 */ /* 0x002fc800078ec0ff */
[----:B--2---:R1:W2:Y:S01]  /*4730*/  POPC R7, R52 ;  /* 0x0000003400077309 */ /* 0x0042a20000000000 */
[----:B----4-:R-:W-:-:S13]  /*4740*/  ISETP.NE.AND P0, PT, R46, R0, PT ;  /* 0x000000002e00720c */ /* 0x010fda0003f05270 */
[----:B-123--:R-:W-:Y:S05]  /*4750*/  @P0 BRA `(.L_x_708) ;  /* 0x0000000000080947 */ /* 0x00efea0003800000 */
[----:B------:R-:W-:-:S05]  /*4760*/  IMAD R48, R48, 0x4, R22 ;  /* 0x0000000430307824 */ /* 0x000fca00078e0216 */
[----:B------:R1:W2:Y:S02]  /*4770*/  ATOMS.ADD R45, [R48], R7 ;  /* 0x00000007302d738c */ /* 0x0002a40000000000 */
.L_x_708:
[----:B------:R-:W-:Y:S05]  /*4780*/  BSYNC.RECONVERGENT B0 ;  /* 0x0000000000007941 */ /* 0x000fea0003800200 */
.L_x_707:
[----:B------:R-:W-:Y:S01]  /*4790*/  R2P PR, R51, 0x7f ;  /* 0x0000007f33007804 */ /* 0x000fe20000000000 */
[----:B------:R-:W-:Y:S01]  /*47a0*/  IMAD.IADD R6, R5, 0x1, R6 ;  /* 0x0000000105067824 */ /* 0x000fe200078e0206 */
[----:B--2---:R2:W3:Y:S01]  /*47b0*/  SHFL.IDX PT, R0, R45, R0, 0x1f ;  /* 0x00001f002d007589 */ /* 0x0044e200000e0000 */
[----:B------:R-:W-:Y:S01]  /*47c0*/  IMAD.IADD R4, R4, 0x1, R47 ;  /* 0x0000000104047824 */ /* 0x000fe200078e022f */
[----:B------:R-:W-:Y:S01]  /*47d0*/  SHF.R.U32.HI R47, RZ, UR6, R32 ;  /* 0x00000006ff2f7c19 */ /* 0x000fe20008011620 */
[----:B------:R-:W-:Y:S03]  /*47e0*/  BSSY.RECONVERGENT B0, `(.L_x_709) ;  /* 0x0000022000007945 */ /* 0x000fe60003800200 */
[----:B------:R-:W-:-:S05]  /*47f0*/  LOP3.LUT R47, R47, UR5, RZ, 0x30, !PT ;  /* 0x000000052f2f7c12 */ /* 0x000fca000f8e30ff */
        /* <DEDUP_REMOVED lines=24> */
[----:B------:R-:W-:-:S04]  /*4980*/  LOP3.LUT R52, R52, R5, RZ, 0xc0, !PT ;  /* 0x0000000534347212 */ /* 0x000fc800078ec0ff */
[----:B------:R1:W4:Y:S02]  /*4990*/  FLO.U32 R5, R52 ;  /* 0x0000003400057300 */ /* 0x00032400000e0000 */
[----:B-1----:R-:W-:-:S06]  /*49a0*/  LOP3.LUT R52, R23, R52, RZ, 0xc0, !PT ;  /* 0x0000003417347212 */ /* 0x002fcc00078ec0ff */
[----:B--2---:R1:W2:Y:S01]  /*49b0*/  POPC R45, R52 ;  /* 0x00000034002d7309 */ /* 0x0042a20000000000 */
[----:B----4-:R-:W-:-:S13]  /*49c0*/  ISETP.NE.AND P0, PT, R46, R5, PT ;  /* 0x000000052e00720c */ /* 0x010fda0003f05270 */
[----:B-1-3--:R-:W-:Y:S05]  /*49d0*/  @P0 BRA `(.L_x_710) ;  /* 0x0000000000080947 */ /* 0x00afea0003800000 */
[----:B------:R-:W-:-:S06]  /*49e0*/  IMAD R48, R51, 0x4, R22 ;  /* 0x0000000433307824 */ /* 0x000fcc00078e0216 */
[----:B--2---:R1:W3:Y:S02]  /*49f0*/  ATOMS.ADD R48, [R48], R45 ;  /* 0x0000002d3030738c */ /* 0x0042e40000000000 */
.L_x_710:
[----:B------:R-:W-:Y:S05]  /*4a00*/  BSYNC.RECONVERGENT B0 ;  /* 0x0000000000007941 */ /* 0x000fea0003800200 */
.L_x_709:
[----:B------:R-:W-:Y:S01]  /*4a10*/  R2P PR, R47, 0x7f ;  /* 0x0000007f2f007804 */ /* 0x000fe20000000000 */
[----:B------:R-:W-:Y:S01]  /*4a20*/  IMAD.IADD R50, R50, 0x1, R49 ;  /* 0x0000000132327824 */ /* 0x000fe200078e0231 */
[----:B---3--:R3:W4:Y:S01]  /*4a30*/  SHFL.IDX PT, R48, R48, R5, 0x1f ;  /* 0x00001f0530307589 */ /* 0x00872200000e0000 */
[----:B------:R-:W-:Y:S01]  /*4a40*/  IMAD.IADD R20, R21, 0x1, R20 ;  /* 0x0000000115147824 */ /* 0x000fe200078e0214 */
[----:B------:R-:W-:Y:S01]  /*4a50*/  SHF.R.U32.HI R21, RZ, UR6, R31 ;  /* 0x00000006ff157c19 */ /* 0x000fe2000801161f */
[----:B------:R-:W-:Y:S03]  /*4a60*/  BSSY.RECONVERGENT B0, `(.L_x_711) ;  /* 0x0000022000007945 */ /* 0x000fe60003800200 */
[----:B---3--:R-:W-:Y:S01]  /*4a70*/  LOP3.LUT R5, R21, UR5, RZ, 0x30, !PT ;  /* 0x0000000515057c12 */ /* 0x008fe2000f8e30ff */
[----:B------:R-:W-:-:S04]  /*4a80*/  IMAD.MOV.U32 R21, RZ, RZ, RZ ;  /* 0x000000ffff157224 */ /* 0x000fc800078e00ff */
        /* <DEDUP_REMOVED lines=23> */
[----:B------:R-:W-:-:S04]  /*4c00*/  LOP3.LUT R52, R49, R52, RZ, 0xc0, !PT ;  /* 0x0000003431347212 */ /* 0x000fc800078ec0ff */
[----:B------:R-:W3:Y:S01]  /*4c10*/  FLO.U32 R49, R52 ;  /* 0x0000003400317300 */ /* 0x000ee200000e0000 */
[----:B------:R-:W-:-:S07]  /*4c20*/  LOP3.LUT R51, R23, R52, RZ, 0xc0, !PT ;  /* 0x0000003417337212 */ /* 0x000fce00078ec0ff */
[----:B------:R-:W0:Y:S01]  /*4c30*/  POPC R51, R51 ;  /* 0x0000003300337309 */ /* 0x000e220000000000 */
[----:B---3--:R-:W-:-:S13]  /*4c40*/  ISETP.NE.AND P0, PT, R46, R49, PT ;  /* 0x000000312e00720c */ /* 0x008fda0003f05270 */
[----:B0---4-:R-:W-:Y:S05]  /*4c50*/  @P0 BRA `(.L_x_712) ;  /* 0x0000000000080947 */ /* 0x011fea0003800000 */
[----:B------:R-:W-:-:S05]  /*4c60*/  IMAD R52, R47, 0x4, R22 ;  /* 0x000000042f347824 */ /* 0x000fca00078e0216 */
[----:B------:R0:W3:Y:S02]  /*4c70*/  ATOMS.ADD R21, [R52], R51 ;  /* 0x000000333415738c */ /* 0x0000e40000000000 */
.L_x_712:
[----:B------:R-:W-:Y:S05]  /*4c80*/  BSYNC.RECONVERGENT B0 ;  /* 0x0000000000007941 */ /* 0x000fea0003800200 */
.L_x_711:
        /* <DEDUP_REMOVED lines=32> */
[----:B------:R-:W0:Y:S01]  /*4e90*/  FLO.U32 R19, R52 ;  /* 0x0000003400137300 */ /* 0x000e2200000e0000 */
[----:B------:R-:W-:-:S07]  /*4ea0*/  LOP3.LUT R47, R23, R52, RZ, 0xc0, !PT ;  /* 0x00000034172f7212 */ /* 0x000fce00078ec0ff */
[----:B------:R-:W3:Y:S01]  /*4eb0*/  POPC R47, R47 ;  /* 0x0000002f002f7309 */ /* 0x000ee20000000000 */
[----:B0-----:R-:W-:-:S13]  /*4ec0*/  ISETP.NE.AND P0, PT, R46, R19, PT ;  /* 0x000000132e00720c */ /* 0x001fda0003f05270 */
[----:B---34-:R-:W-:Y:S05]  /*4ed0*/  @P0 BRA `(.L_x_714) ;  /* 0x0000000000080947 */ /* 0x018fea0003800000 */
[----:B------:R-:W-:-:S05]  /*4ee0*/  IMAD R52, R5, 0x4, R22 ;  /* 0x0000000405347824 */ /* 0x000fca00078e0216 */
[----:B------:R0:W3:Y:S02]  /*4ef0*/  ATOMS.ADD R17, [R52], R47 ;  /* 0x0000002f3411738c */ /* 0x0000e40000000000 */
.L_x_714:
[----:B------:R-:W-:Y:S05]  /*4f00*/  BSYNC.RECONVERGENT B0 ;  /* 0x0000000000007941 */ /* 0x000fea0003800200 */
.L_x_713:
        /* <DEDUP_REMOVED lines=39> */
.L_x_716:
[----:B------:R-:W-:Y:S05]  /*5180*/  BSYNC.RECONVERGENT B0 ;  /* 0x0000000000007941 */ /* 0x000fea0003800200 */
.L_x_715:
[----:B------:R-:W-:Y:S01]  /*5190*/  R2P PR, R19, 0x7f ;  /* 0x0000007f13007804 */ /* 0x000fe20000000000 */
[----:B------:R-:W-:Y:S01]  /*51a0*/  IMAD.IADD R0, R7, 0x1, R0 ;  /* 0x0000000107007824 */ /* 0x000fe200078e0200 */
[----:B---3--:R3:W4:Y:S01]  /*51b0*/  SHFL.IDX PT, R11, R11, R5, 0x1f ;  /* 0x00001f050b0b7589 */ /* 0x00872200000e0000 */
[----:B--2---:R-:W-:Y:S01]  /*51c0*/  IMAD.IADD R48, R45, 0x1, R48 ;  /* 0x000000012d307824 */ /* 0x004fe200078e0230 */
[----:B-1----:R-:W-:Y:S01]  /*51d0*/  SHF.R.U32.HI R45, RZ, UR6, R28 ;  /* 0x00000006ff2d7c19 */ /* 0x002fe2000801161c */
[----:B------:R-:W-:Y:S03]  /*51e0*/  BSSY.RECONVERGENT B0, `(.L_x_717) ;  /* 0x0000022000007945 */ /* 0x000fe60003800200 */
[----:B------:R-:W-:-:S05]  /*51f0*/  LOP3.LUT R45, R45, UR5, RZ, 0x30, !PT ;  /* 0x000000052d2d7c12 */ /* 0x000fca000f8e30ff */
        /* <DEDUP_REMOVED lines=24> */
[----:B------:R0:W1:Y:S01]  /*5380*/  FLO.U32 R7, R52 ;  /* 0x0000003400077300 */ /* 0x00006200000e0000 */
[----:B------:R-:W-:-:S07]  /*5390*/  LOP3.LUT R49, R23, R52, RZ, 0xc0, !PT ;  /* 0x0000003417317212 */ /* 0x000fce00078ec0ff */
[----:B------:R-:W2:Y:S01]  /*53a0*/  POPC R49, R49 ;  /* 0x0000003100317309 */ /* 0x000ea20000000000 */
[----:B0-----:R-:W-:Y:S01]  /*53b0*/  IMAD.MOV.U32 R52, RZ, RZ, RZ ;  /* 0x000000ffff347224 */ /* 0x001fe200078e00ff */
[----:B-1----:R-:W-:-:S13]  /*53c0*/  ISETP.NE.AND P0, PT, R46, R7, PT ;  /* 0x000000072e00720c */ /* 0x002fda0003f05270 */
[----:B--234-:R-:W-:Y:S05]  /*53d0*/  @P0 BRA `(.L_x_718) ;  /* 0x0000000000080947 */ /* 0x01cfea0003800000 */
[----:B------:R-:W-:-:S06]  /*53e0*/  IMAD R52, R19, 0x4, R22 ;  /* 0x0000000413347824 */ /* 0x000fcc00078e0216 */
[----:B------:R0:W1:Y:S02]  /*53f0*/  ATOMS.ADD R52, [R52], R49 ;  /* 0x000000313434738c */ /* 0x0000640000000000 */
.L_x_718:
[----:B------:R-:W-:Y:S05]  /*5400*/  BSYNC.RECONVERGENT B0 ;  /* 0x0000000000007941 */ /* 0x000fea0003800200 */
.L_x_717:
[----:B------:R-:W-:Y:S01]  /*5410*/  R2P PR, R45, 0x7f ;  /* 0x0000007f2d007804 */ /* 0x000fe20000000000 */
[----:B-1----:R1:W2:Y:S01]  /*5420*/  SHFL.IDX PT, R52, R52, R7, 0x1f ;  /* 0x00001f0734347589 */ /* 0x0022a200000e0000 */
[----:B------:R-:W-:Y:S11]  /*5430*/  BSSY.RECONVERGENT B0, `(.L_x_719) ;  /* 0x0000021000007945 */ /* 0x000ff60003800200 */
[----:B------:R-:W-:-:S02]  /*5440*/  VOTE.ANY R5, PT, P0 ;  /* 0x0000000000057806 */ /* 0x000fc400000e0100 */
[----:B------:R-:W-:Y:S02]  /*5450*/  VOTE.ANY R19, PT, P1 ;  /* 0x0000000000137806 */ /* 0x000fe400008e0100 */
[----:B------:R-:W-:Y:S02]  /*5460*/  @!P0 LOP3.LUT R5, RZ, R5, RZ, 0x33, !PT ;  /* 0x00000005ff058212 */ /* 0x000fe400078e33ff */
[----:B------:R-:W-:Y:S02]  /*5470*/  @!P1 LOP3.LUT R19, RZ, R19, RZ, 0x33, !PT ;  /* 0x00000013ff139212 */ /* 0x000fe400078e33ff */
[----:B-1----:R-:W-:Y:S02]  /*5480*/  VOTE.ANY R7, PT, P5 ;  /* 0x0000000000077806 */ /* 0x002fe400028e0100 */
        /* <DEDUP_REMOVED lines=13> */
[----:B------:R-:W-:-:S04]  /*5560*/  VOTE.ANY R7, PT, P6 ;  /* 0x0000000000077806 */ /* 0x000fc800030e0100 */
[----:B------:R-:W-:-:S04]  /*5570*/  @!P6 LOP3.LUT R7, RZ, R7, RZ, 0x33, !PT ;  /* 0x00000007ff07e212 */ /* 0x000fc800078e33ff */
[----:B------:R-:W-:Y:S02]  /*5580*/  LOP3.LUT R5, R7, R5, RZ, 0xc0, !PT ;  /* 0x0000000507057212 */ /* 0x000fe400078ec0ff */
[----:B------:R-:W-:-:S04]  /*5590*/  VOTE.ANY R7, PT, P0 ;  /* 0x0000000000077806 */ /* 0x000fc800000e0100 */
[----:B------:R-:W-:-:S04]  /*55a0*/  @!P0 LOP3.LUT R7, RZ, R7, RZ, 0x33, !PT ;  /* 0x00000007ff078212 */ /* 0x000fc800078e33ff */
[----:B------:R-:W-:-:S04]  /*55b0*/  LOP3.LUT R19, R7, R5, RZ, 0xc0, !PT ;  /* 0x0000000507137212 */ /* 0x000fc800078ec0ff */
[----:B------:R-:W1:Y:S01]  /*55c0*/  FLO.U32 R7, R19 ;  /* 0x0000001300077300 */ /* 0x000e6200000e0000 */
[----:B------:R-:W-:-:S07]  /*55d0*/  LOP3.LUT R5, R23, R19, RZ, 0xc0, !PT ;  /* 0x0000001317057212 */ /* 0x000fce00078ec0ff */
[----:B------:R-:W3:Y:S01]  /*55e0*/  POPC R5, R5 ;  /* 0x0000000500057309 */ /* 0x000ee20000000000 */
[----:B-1----:R-:W-:Y:S01]  /*55f0*/  ISETP.NE.AND P0, PT, R46, R7, PT ;  /* 0x000000072e00720c */ /* 0x002fe20003f05270 */
[----:B------:R-:W-:-:S12]  /*5600*/  IMAD.MOV.U32 R46, RZ, RZ, RZ ;  /* 0x000000ffff2e7224 */ /* 0x000fd800078e00ff */
[----:B--23--:R-:W-:Y:S05]  /*5610*/  @P0 BRA `(.L_x_720) ;  /* 0x0000000000080947 */ /* 0x00cfea0003800000 */
[----:B------:R-:W-:-:S05]  /*5620*/  IMAD R22, R45, 0x4, R22 ;  /* 0x000000042d167824 */ /* 0x000fca00078e0216 */
[----:B------:R1:W2:Y:S02]  /*5630*/  ATOMS.ADD R46, [R22], R5 ;  /* 0x00000005162e738c */ /* 0x0002a40000000000 */
.L_x_720:
[----:B------:R-:W-:Y:S05]  /*5640*/  BSYNC.RECONVERGENT B0 ;  /* 0x0000000000007941 */ /* 0x000fea0003800200 */
.L_x_719:
[----:B-12---:R1:W2:Y:S01]  /*5650*/  SHFL.IDX PT, R22, R46, R7, 0x1f ;  /* 0x00001f072e167589 */ /* 0x0062a200000e0000 */
[----:B------:R-:W-:Y:S01]  /*5660*/  LOP3.LUT R19, R44, 0x7fffffff, RZ, 0x3c, !PT ;  /* 0x7fffffff2c137812 */ /* 0x000fe200078e3cff */
[----:B------:R-:W-:Y:S01]  /*5670*/  IMAD.IADD R11, R15, 0x1, R11 ;  /* 0x000000010f0b7824 */ /* 0x000fe200078e020b */
[----:B------:R-:W-:Y:S01]  /*5680*/  LEA R14, R14, UR4, 0x2 ;  /* 0x000000040e0e7c11 */ /* 0x000fe2000f8e10ff */
[----:B------:R-:W-:Y:S01]  /*5690*/  BAR.SYNC.DEFER_BLOCKING 0x0 ;  /* 0x0000000000007b1d */ /* 0x000fe20000010000 */
[----:B------:R-:W-:Y:S01]  /*56a0*/  LOP3.LUT R43, R43, 0x7fffffff, RZ, 0x3c, !PT ;  /* 0x7fffffff2b2b7812 */ /* 0x000fe200078e3cff */
[----:B------:R-:W-:Y:S01]  /*56b0*/  IMAD.IADD R21, R51, 0x1, R21 ;  /* 0x0000000133157824 */ /* 0x000fe200078e0215 */
[----:B------:R-:W-:Y:S01]  /*56c0*/  LEA R13, R13, UR4, 0x2 ;  /* 0x000000040d0d7c11 */ /* 0x000fe2000f8e10ff */
[----:B------:R-:W-:Y:S01]  /*56d0*/  IMAD.IADD R17, R47, 0x1, R17 ;  /* 0x000000012f117824 */ /* 0x000fe200078e0211 */
[----:B------:R-:W-:Y:S01]  /*56e0*/  LOP3.LUT R15, R42, 0x7fffffff, RZ, 0x3c, !PT ;  /* 0x7fffffff2a0f7812 */ /* 0x000fe200078e3cff */
[----:B------:R-:W-:Y:S01]  /*56f0*/  IMAD.IADD R52, R49, 0x1, R52 ;  /* 0x0000000131347824 */ /* 0x000fe200078e0234 */
[----:B------:R-:W-:Y:S01]  /*5700*/  LEA R10, R10, UR4, 0x2 ;  /* 0x000000040a0a7c11 */ /* 0x000fe2000f8e10ff */
[----:B------:R-:W-:Y:S01]  /*5710*/  BSSY B1, `(.L_x_721) ;  /* 0x0000058000017945 */ /* 0x000fe20003800000 */
[----:B------:R-:W-:-:S02]  /*5720*/  LEA R42, R9, UR4, 0x2 ;  /* 0x00000004092a7c11 */ /* 0x000fc4000f8e10ff */
[----:B------:R-:W-:Y:S02]  /*5730*/  LEA R4, R4, UR4, 0x2 ;  /* 0x0000000404047c11 */ /* 0x000fe4000f8e10ff */
[----:B------:R-:W-:Y:S02]  /*5740*/  LEA R50, R50, UR4, 0x2 ;  /* 0x0000000432327c11 */ /* 0x000fe4000f8e10ff */
[----:B-1----:R-:W-:Y:S02]  /*5750*/  LEA R7, R20, UR4, 0x2 ;  /* 0x0000000414077c11 */ /* 0x002fe4000f8e10ff */
[----:B------:R-:W-:Y:S02]  /*5760*/  LEA R18, R18, UR4, 0x2 ;  /* 0x0000000412127c11 */ /* 0x000fe4000f8e10ff */
[----:B------:R-:W-:Y:S01]  /*5770*/  LEA R9, R16, UR4, 0x2 ;  /* 0x0000000410097c11 */ /* 0x000fe2000f8e10ff */
[----:B--2---:R-:W-:Y:S01]  /*5780*/  IMAD.IADD R22, R5, 0x1, R22 ;  /* 0x0000000105167824 */ /* 0x004fe200078e0216 */
[----:B------:R-:W-:-:S02]  /*5790*/  LEA R5, R6, UR4, 0x2 ;  /* 0x0000000406057c11 */ /* 0x000fc4000f8e10ff */
[----:B------:R-:W-:Y:S01]  /*57a0*/  LEA R12, R12, UR4, 0x2 ;  /* 0x000000040c0c7c11 */ /* 0x000fe2000f8e10ff */
[----:B------:R-:W-:Y:S01]  /*57b0*/  STS [R14+-0x4], R19 ;  /* 0xfffffc130e007388 */ /* 0x000fe20000000800 */
[----:B------:R-:W-:Y:S02]  /*57c0*/  LEA R48, R48, UR4, 0x2 ;  /* 0x0000000430307c11 */ /* 0x000fe4000f8e10ff */
[----:B------:R-:W-:Y:S01]  /*57d0*/  LEA R21, R21, UR4, 0x2 ;  /* 0x0000000415157c11 */ /* 0x000fe2000f8e10ff */
[----:B------:R1:W-:Y:S01]  /*57e0*/  STS [R13+-0x4], R43 ;  /* 0xfffffc2b0d007388 */ /* 0x0003e20000000800 */
[----:B------:R-:W-:Y:S02]  /*57f0*/  LEA R11, R11, UR4, 0x2 ;  /* 0x000000040b0b7c11 */ /* 0x000fe4000f8e10ff */
[----:B------:R-:W-:Y:S01]  /*5800*/  LEA R52, R52, UR4, 0x2 ;  /* 0x0000000434347c11 */ /* 0x000fe2000f8e10ff */
[----:B------:R2:W-:Y:S01]  /*5810*/  STS [R10+-0x4], R15 ;  /* 0xfffffc0f0a007388 */ /* 0x0005e20000000800 */
[----:B------:R-:W-:-:S03]  /*5820*/  ISETP.NE.AND P0, PT, R53, RZ, PT ;  /* 0x000000ff3500720c */ /* 0x000fc60003f05270 */
[----:B------:R-:W-:Y:S01]  /*5830*/  STS [R42+-0x4], R41 ;  /* 0xfffffc292a007388 */ /* 0x000fe20000000800 */
[----:B-1----:R-:W-:-:S03]  /*5840*/  LEA R13, R8, UR4, 0x2 ;  /* 0x00000004080d7c11 */ /* 0x002fc6000f8e10ff */
[----:B------:R1:W-:Y:S01]  /*5850*/  STS [R5+-0x4], R40 ;  /* 0xfffffc2805007388 */ /* 0x0003e20000000800 */
[----:B--2---:R-:W-:-:S03]  /*5860*/  LEA R15, R0, UR4, 0x2 ;  /* 0x00000004000f7c11 */ /* 0x004fc6000f8e10ff */
[----:B------:R-:W-:Y:S01]  /*5870*/  STS [R4+-0x4], R39 ;  /* 0xfffffc2704007388 */ /* 0x000fe20000000800 */
[----:B------:R-:W-:-:S03]  /*5880*/  LEA R0, R17, UR4, 0x2 ;  /* 0x0000000411007c11 */ /* 0x000fc6000f8e10ff */
[----:B------:R-:W-:Y:S01]  /*5890*/  STS [R50+-0x4], R25 ;  /* 0xfffffc1932007388 */ /* 0x000fe20000000800 */
[----:B-1----:R-:W-:-:S03]  /*58a0*/  LEA R5, R22, UR4, 0x2 ;  /* 0x0000000416057c11 */ /* 0x002fc6000f8e10ff */
[----:B------:R-:W-:Y:S04]  /*58b0*/  STS [R7+-0x4], R38 ;  /* 0xfffffc2607007388 */ /* 0x000fe80000000800 */
[----:B------:R-:W-:Y:S04]  /*58c0*/  STS [R18+-0x4], R37 ;  /* 0xfffffc2512007388 */ /* 0x000fe80000000800 */
[----:B------:R-:W-:Y:S04]  /*58d0*/  STS [R9+-0x4], R36 ;  /* 0xfffffc2409007388 */ /* 0x000fe80000000800 */
[----:B------:R-:W-:Y:S04]  /*58e0*/  STS [R12+-0x4], R35 ;  /* 0xfffffc230c007388 */ /* 0x000fe80000000800 */
[----:B------:R1:W-:Y:S04]  /*58f0*/  STS [R13+-0x4], R34 ;  /* 0xfffffc220d007388 */ /* 0x0003e80000000800 */
[----:B------:R2:W-:Y:S04]  /*5900*/  STS [R15+-0x4], R26 ;  /* 0xfffffc1a0f007388 */ /* 0x0005e80000000800 */
[----:B------:R2:W-:Y:S01]  /*5910*/  STS [R48+-0x4], R33 ;  /* 0xfffffc2130007388 */ /* 0x0005e20000000800 */
[----:B-1----:R-:W-:-:S03]  /*5920*/  LEA R13, R3, UR4, 0x3 ;  /* 0x00000004030d7c11 */ /* 0x002fc6000f8e18ff */
[----:B------:R2:W-:Y:S04]  /*5930*/  STS [R21+-0x4], R32 ;  /* 0xfffffc2015007388 */ /* 0x0005e80000000800 */
[----:B------:R2:W-:Y:S04]  /*5940*/  STS [R0+-0x4], R31 ;  /* 0xfffffc1f00007388 */ /* 0x0005e80000000800 */
[----:B------:R2:W-:Y:S04]  /*5950*/  STS [R11+-0x4], R30 ;  /* 0xfffffc1e0b007388 */ /* 0x0005e80000000800 */
[----:B------:R2:W-:Y:S04]  /*5960*/  STS [R52+-0x4], R29 ;  /* 0xfffffc1d34007388 */ /* 0x0005e80000000800 */
[----:B------:R2:W-:Y:S01]  /*5970*/  STS [R5+-0x4], R28 ;  /* 0xfffffc1c05007388 */ /* 0x0005e20000000800 */
[----:B------:R-:W-:Y:S05]  /*5980*/  @P0 BRA `(.L_x_722) ;  /* 0x0000000000c00947 */ /* 0x000fea0003800000 */
[----:B------:R-:W1:Y:S02]  /*5990*/  LDCU.64 UR10, c[0x0][0x398] ;  /* 0x00007300ff0a77ac */ /* 0x000e640008000a00 */
[----:B-1----:R-:W-:-:S04]  /*59a0*/  LEA R6, P0, R3, UR10, 0x3 ;  /* 0x0000000a03067c11 */ /* 0x002fc8000f8018ff */
[----:B------:R-:W-:-:S05]  /*59b0*/  LEA.HI.X R7, R3, UR11, RZ, 0x3, P0 ;  /* 0x0000000b03077c11 */ /* 0x000fca00080f1cff */
[----:B--2---:R-:W2:Y:S01]  /*59c0*/  LDG.E.64 R4, desc[UR8][R6.64] ;  /* 0x0000000806047981 */ /* 0x004ea2000c1e1b00 */
[----:B------:R-:W-:Y:S01]  /*59d0*/  SHF.R.S32.HI R9, RZ, 0x1f, R24 ;  /* 0x0000001fff097819 */ /* 0x000fe20000011418 */
[----:B------:R-:W-:Y:S01]  /*59e0*/  UISETP.GE.AND UP0, UPT, UR7, 0x1, UPT ;  /* 0x000000010700788c */ /* 0x000fe2000bf06270 */
[----:B------:R-:W-:Y:S01]  /*59f0*/  IMAD.MOV.U32 R0, RZ, RZ, R27 ;  /* 0x000000ffff007224 */ /* 0x000fe200078e001b */
[----:B--2---:R-:W-:-:S05]  /*5a00*/  IADD3 R4, P0, PT, -R24, R4, RZ ;  /* 0x0000000418047210 */ /* 0x004fca0007f1e1ff */
[----:B------:R-:W-:-:S05]  /*5a10*/  IMAD.X R5, R5, 0x1, ~R9, P0 ;  /* 0x0000000105057824 */ /* 0x000fca00000e0e09 */
[----:B------:R1:W-:Y:S01]  /*5a20*/  STS.64 [R13+0x7200], R4 ;  /* 0x007200040d007388 */ /* 0x0003e20000000a00 */
[----:B------:R-:W-:Y:S05]  /*5a30*/  BRA.U !UP0, `(.L_x_723) ;  /* 0x00000001086c7547 */ /* 0x000fea000b800000 */
[----:B------:R-:W-:Y:S01]  /*5a40*/  BSSY B0, `(.L_x_724) ;  /* 0x0000019000007945 */ /* 0x000fe20003800000 */
[----:B------:R-:W-:Y:S02]  /*5a50*/  IMAD.MOV.U32 R6, RZ, RZ, -0x1 ;  /* 0xffffffffff067424 */ /* 0x000fe400078e00ff */
[----:B------:R-:W-:Y:S02]  /*5a60*/  IMAD.U32 R7, RZ, RZ, UR7 ;  /* 0x00000007ff077e24 */ /* 0x000fe4000f8e00ff */
[----:B------:R-:W-:-:S07]  /*5a70*/  IMAD.MOV.U32 R0, RZ, RZ, R27 ;  /* 0x000000ffff007224 */ /* 0x000fce00078e001b */
.L_x_728:
[----:B-1----:R-:W1:Y:S01]  /*5a80*/  LDC.64 R4, c[0x0][0x380] ;  /* 0x0000e000ff047b82 */ /* 0x002e620000000a00 */
[----:B------:R-:W-:Y:S01]  /*5a90*/  VIADD R11, R7, 0xffffffff ;  /* 0xffffffff070b7836 */ /* 0x000fe20000000000 */
[----:B------:R-:W-:Y:S03]  /*5aa0*/  BSSY B2, `(.L_x_725) ;  /* 0x0000008000027945 */ /* 0x000fe60003800000 */
[----:B------:R-:W-:-:S04]  /*5ab0*/  IMAD R9, R11, 0x100, R3 ;  /* 0x000001000b097824 */ /* 0x000fc800078e0203 */
[----:B-1----:R-:W-:-:S07]  /*5ac0*/  IMAD.WIDE R4, R9, 0x4, R4 ;  /* 0x0000000409047825 */ /* 0x002fce00078e0204 */
.L_x_726:
[----:B------:R-:W-:Y:S05]  /*5ad0*/  YIELD ;  /* 0x0000000000007946 */ /* 0x000fea0003800000 */
[----:B------:R1:W-:Y:S06]  /*5ae0*/  MEMBAR.SC.CTA ;  /* 0x0000000000007992 */ /* 0x0003ec0000000000 */
[----:B-1----:R-:W2:Y:S02]  /*5af0*/  LDG.E.STRONG.SYS R8, desc[UR8][R4.64] ;  /* 0x0000000804087981 */ /* 0x002ea4000c1f5900 */
[----:B--2---:R-:W-:-:S13]  /*5b00*/  ISETP.NE.AND P0, PT, R8, RZ, PT ;  /* 0x000000ff0800720c */ /* 0x004fda0003f05270 */
[----:B------:R-:W-:Y:S05]  /*5b10*/  @!P0 BRA `(.L_x_726) ;  /* 0xfffffffc00ec8947 */ /* 0x000fea000383ffff */
[----:B------:R-:W-:Y:S05]  /*5b20*/  BSYNC B2 ;  /* 0x0000000000027941 */ /* 0x000fea0003800000 */
.L_x_725:
[----:B------:R-:W-:Y:S01]  /*5b30*/  BSSY.RECONVERGENT B2, `(.L_x_727) ;  /* 0x0000006000027945 */ /* 0x000fe20003800200 */
[C---:B------:R-:W-:Y:S02]  /*5b40*/  ISETP.GT.AND P0, PT, R8.reuse, -0x1, PT ;  /* 0xffffffff0800780c */ /* 0x040fe40003f04270 */
[----:B------:R-:W-:Y:S01]  /*5b50*/  LOP3.LUT R5, R8, 0x3fffffff, RZ, 0xc0, !PT ;  /* 0x3fffffff08057812 */ /* 0x000fe200078ec0ff */
[----:B------:R-:W-:Y:S05]  /*5b60*/  WARPSYNC.EXCLUSIVE R6 ;  /* 0x0000000006007348 */ /* 0x000fea0003a00000 */
[----:B------:R-:W-:-:S05]  /*5b70*/  IMAD.IADD R0, R5, 0x1, R0 ;  /* 0x0000000105007824 */ /* 0x000fca00078e0200 */
[----:B------:R-:W-:-:S07]  /*5b80*/  VOTE.ANY R6, PT, P0 ;  /* 0x0000000000067806 */ /* 0x000fce00000e0100 */
[----:B------:R-:W-:Y:S05]  /*5b90*/  BSYNC.RECONVERGENT B2 ;  /* 0x0000000000027941 */ /* 0x000fea0003800200 */
.L_x_727:
[----:B------:R-:W-:Y:S01]  /*5ba0*/  ISETP.GT.U32.AND P1, PT, R7, 0x1, PT ;  /* 0x000000010700780c */ /* 0x000fe20003f24070 */
[----:B------:R-:W-:-:S12]  /*5bb0*/  IMAD.MOV.U32 R7, RZ, RZ, R11 ;  /* 0x000000ffff077224 */ /* 0x000fd800078e000b */
[----:B------:R-:W-:Y:S05]  /*5bc0*/  @P0 BRA P1, `(.L_x_728) ;  /* 0xfffffffc00ac0947 */ /* 0x000fea000083ffff */
[----:B------:R-:W-:Y:S05]  /*5bd0*/  BSYNC B0 ;  /* 0x0000000000007941 */ /* 0x000fea0003800000 */
.L_x_724:
[----:B------:R2:W3:Y:S02]  /*5be0*/  LDS.64 R4, [R13+0x7200] ;  /* 0x007200000d047984 */ /* 0x0004e40000000a00 */
.L_x_723:
[----:B------:R-:W4:Y:S01]  /*5bf0*/  LDC.64 R6, c[0x0][0x380] ;  /* 0x0000e000ff067b82 */ /* 0x000f220000000a00 */
[C---:B------:R-:W-:Y:S01]  /*5c00*/  IMAD.IADD R11, R0.reuse, 0x1, -R27 ;  /* 0x00000001000b7824 */ /* 0x040fe200078e0a1b */
[----:B------:R-:W-:Y:S01]  /*5c10*/  LOP3.LUT R9, R0, 0x80000000, RZ, 0xfc, !PT ;  /* 0x8000000000097812 */ /* 0x000fe200078efcff */
[----:B------:R-:W-:-:S03]  /*5c20*/  IMAD.U32 R15, RZ, RZ, UR7 ;  /* 0x00000007ff0f7e24 */ /* 0x000fc6000f8e00ff */
[----:B-1-3--:R-:W-:Y:S01]  /*5c30*/  IADD3 R4, P0, PT, R11, R4, RZ ;  /* 0x000000040b047210 */ /* 0x00afe20007f1e0ff */
[----:B------:R-:W-:-:S03]  /*5c40*/  IMAD R15, R15, 0x100, R3 ;  /* 0x000001000f0f7824 */ /* 0x000fc600078e0203 */
[----:B------:R-:W-:-:S05]  /*5c50*/  LEA.HI.X.SX32 R5, R11, R5, 0x1, P0 ;  /* 0x000000050b057211 */ /* 0x000fca00000f0eff */
[----:B------:R1:W-:Y:S01]  /*5c60*/  STS.64 [R13+0x7200], R4 ;  /* 0x007200040d007388 */ /* 0x0003e20000000a00 */
[----:B----4-:R-:W-:-:S05]  /*5c70*/  IMAD.WIDE R6, R15, 0x4, R6 ;  /* 0x000000040f067825 */ /* 0x010fca00078e0206 */
[----:B------:R1:W-:Y:S02]  /*5c80*/  STG.E.STRONG.SYS desc[UR8][R6.64], R9 ;  /* 0x0000000906007986 */ /* 0x0003e4000c115908 */
.L_x_722:
[----:B------:R-:W-:Y:S05]  /*5c90*/  BSYNC B1 ;  /* 0x0000000000017941 */ /* 0x000fea0003800000 */
.L_x_721:
[----:B-1----:R-:W1:Y:S01]  /*5ca0*/  LDC.64 R6, c[0x0][0x390] ;  /* 0x0000e400ff067b82 */ /* 0x002e620000000a00 */
[----:B------:R-:W-:-:S06]  /*5cb0*/  UIMAD UR6, UR7, 0x1c80, URZ ;  /* 0x00001c80070678a4 */ /* 0x000fcc000f8e02ff */
[----:B--2---:R-:W-:Y:S01]  /*5cc0*/  IMAD.U32 R0, RZ, RZ, UR6 ;  /* 0x00000006ff007e24 */ /* 0x004fe2000f8e00ff */
[----:B------:R-:W2:Y:S03]  /*5cd0*/  LDC R9, c[0x0][0x3c0] ;  /* 0x0000f000ff097b82 */ /* 0x000ea60000000800 */
[----:B------:R-:W-:Y:S01]  /*5ce0*/  VIADD R0, R0, 0x1c80 ;  /* 0x00001c8000007836 */ /* 0x000fe20000000000 */
[----:B-1----:R-:W-:-:S04]  /*5cf0*/  ISETP.EQ.U32.AND P1, PT, R6, RZ, PT ;  /* 0x000000ff0600720c */ /* 0x002fc80003f22070 */
[CC--:B--2---:R-:W-:Y:S02]  /*5d00*/  ISETP.GE.AND P0, PT, R0.reuse, R9.reuse, PT ;  /* 0x000000090000720c */ /* 0x0c4fe40003f06270 */
[----:B------:R-:W-:Y:S02]  /*5d10*/  ISETP.GT.AND P3, PT, R0, R9, PT ;  /* 0x000000090000720c */ /* 0x000fe40003f64270 */
[----:B------:R-:W-:Y:S02]  /*5d20*/  ISETP.EQ.OR.EX P0, PT, R7, RZ, !P0, P1 ;  /* 0x000000ff0700720c */ /* 0x000fe40004702710 */
[C---:B------:R-:W-:Y:S02]  /*5d30*/  LEA R0, R3.reuse, UR4, 0x2 ;  /* 0x0000000403007c11 */ /* 0x040fe4000f8e10ff */
        /* <DEDUP_REMOVED lines=10> */
.L_x_729:
[----:B------:R-:W-:Y:S05]  /*5de0*/  WARPSYNC.ALL ;  /* 0x0000000000007948 */ /* 0x000fea0003800000 */
[----:B------:R-:W-:Y:S06]  /*5df0*/  BAR.SYNC.DEFER_BLOCKING 0x0 ;  /* 0x0000000000007b1d */ /* 0x000fec0000010000 */
[----:B------:R-:W-:Y:S05]  /*5e00*/  @P3 BRA `(.L_x_730) ;  /* 0x0000000c009c3947 */ /* 0x000fea0003800000 */
[----:B------:R-:W1:Y:S01]  /*5e10*/  LDS R2, [R0] ;  /* 0x0000000000027984 */ /* 0x000e620000000800 */
[----:B------:R-:W1:Y:S01]  /*5e20*/  LDCU UR6, c[0x0][0x3c4] ;  /* 0x00007880ff0677ac */ /* 0x000e620008000800 */
[----:B------:R-:W2:Y:S01]  /*5e30*/  LDCU.64 UR10, c[0x0][0x3a0] ;  /* 0x00007400ff0a77ac */ /* 0x000ea20008000a00 */
[----:B-1----:R-:W-:Y:S02]  /*5e40*/  SHF.R.U32.HI R4, RZ, UR6, R2 ;  /* 0x00000006ff047c19 */ /* 0x002fe40008011602 */
[----:B------:R-:W-:Y:S02]  /*5e50*/  LOP3.LUT R11, R2, 0x7fffffff, RZ, 0x3c, !PT ;  /* 0x7fffffff020b7812 */ /* 0x000fe400078e3cff */
[----:B------:R-:W-:-:S04]  /*5e60*/  LOP3.LUT R4, R4, UR5, RZ, 0x30, !PT ;  /* 0x0000000504047c12 */ /* 0x000fc8000f8e30ff */
[----:B------:R-:W-:-:S06]  /*5e70*/  LEA R5, R4, UR4, 0x3 ;  /* 0x0000000404057c11 */ /* 0x000fcc000f8e18ff */
[----:B------:R-:W1:Y:S02]  /*5e80*/  LDS.64 R4, [R5+0x7200] ;  /* 0x0072000005047984 */ /* 0x000e640000000a00 */
[----:B-1----:R-:W-:-:S05]  /*5e90*/  IADD3 R4, P0, PT, R4, R3, RZ ;  /* 0x0000000304047210 */ /* 0x002fca0007f1e0ff */
[----:B------:R-:W-:Y:S01]  /*5ea0*/  IMAD.X R7, RZ, RZ, R5, P0 ;  /* 0x000000ffff077224 */ /* 0x000fe200000e0605 */
[----:B--2---:R-:W-:-:S04]  /*5eb0*/  LEA R6, P0, R4, UR10, 0x2 ;  /* 0x0000000a04067c11 */ /* 0x004fc8000f8010ff */
[----:B------:R-:W-:-:S05]  /*5ec0*/  LEA.HI.X R7, R4, UR11, R7, 0x2, P0 ;  /* 0x0000000b04077c11 */ /* 0x000fca00080f1407 */
[----:B------:R-:W-:Y:S01]  /*5ed0*/  STG.E desc[UR8][R6.64], R11 ;  /* 0x0000000b06007986 */ /* 0x000fe2000c101908 */
[----:B------:R-:W-:-:S03]  /*5ee0*/  NOP ;  /* 0x0000000000007918 */ /* 0x000fc60000000000 */
[----:B------:R-:W1:Y:S02]  /*5ef0*/  LDS R2, [R0+0x600] ;  /* 0x0006000000027984 */ /* 0x000e640000000800 */
[----:B-1----:R-:W-:Y:S02]  /*5f00*/  SHF.R.U32.HI R4, RZ, UR6, R2 ;  /* 0x00000006ff047c19 */ /* 0x002fe40008011602 */
[----:B------:R-:W-:Y:S02]  /*5f10*/  LOP3.LUT R11, R2, 0x7fffffff, RZ, 0x3c, !PT ;  /* 0x7fffffff020b7812 */ /* 0x000fe400078e3cff */
[----:B------:R-:W-:-:S04]  /*5f20*/  LOP3.LUT R4, R4, UR5, RZ, 0x30, !PT ;  /* 0x0000000504047c12 */ /* 0x000fc8000f8e30ff */
[----:B------:R-:W-:-:S06]  /*5f30*/  LEA R5, R4, UR4, 0x3 ;  /* 0x0000000404057c11 */ /* 0x000fcc000f8e18ff */
        /* <DEDUP_REMOVED lines=200> */
[----:B-1----:R-:W-:-:S04]  /*6bc0*/  SHF.R.U32.HI R2, RZ, UR6, R0 ;  /* 0x00000006ff027c19 */ /* 0x002fc80008011600 */
[----:B------:R-:W-:-:S04]  /*6bd0*/  LOP3.LUT R2, R2, UR5, RZ, 0x30, !PT ;  /* 0x0000000502027c12 */ /* 0x000fc8000f8e30ff */
[----:B------:R-:W-:-:S06]  /*6be0*/  LEA R4, R2, UR4, 0x3 ;  /* 0x0000000402047c11 */ /* 0x000fcc000f8e18ff */
[----:B------:R-:W1:Y:S02]  /*6bf0*/  LDS.64 R4, [R4+0x7200] ;  /* 0x0072000004047984 */ /* 0x000e640000000a00 */
[----:B-1----:R-:W-:-:S05]  /*6c00*/  IADD3 R3, P0, PT, R4, R3, RZ ;  /* 0x0000000304037210 */ /* 0x002fca0007f1e0ff */
[----:B------:R-:W-:Y:S01]  /*6c10*/  IMAD.X R6, RZ, RZ, R5, P0 ;  /* 0x000000ffff067224 */ /* 0x000fe200000e0605 */
[C---:B------:R-:W-:Y:S02]  /*6c20*/  LEA R2, P0, R3.reuse, UR10, 0x2 ;  /* 0x0000000a03027c11 */ /* 0x040fe4000f8010ff */
[----:B------:R-:W-:Y:S02]  /*6c30*/  LOP3.LUT R5, R0, 0x7fffffff, RZ, 0x3c, !PT ;  /* 0x7fffffff00057812 */ /* 0x000fe400078e3cff */
[----:B------:R-:W-:-:S05]  /*6c40*/  LEA.HI.X R3, R3, UR11, R6, 0x2, P0 ;  /* 0x0000000b03037c11 */ /* 0x000fca00080f1406 */
[----:B------:R-:W-:Y:S01]  /*6c50*/  STG.E desc[UR8][R2.64+0x6c00], R5 ;  /* 0x006c000502007986 */ /* 0x000fe2000c101908 */
[----:B------:R-:W-:Y:S01]  /*6c60*/  NOP ;  /* 0x0000000000007918 */ /* 0x000fe20000000000 */
[----:B------:R-:W-:Y:S05]  /*6c70*/  EXIT ;  /* 0x000000000000794d */ /* 0x000fea0003800000 */
.L_x_730:
[----:B-1----:R-:W-:Y:S01]  /*6c80*/  IMAD.U32 R4, RZ, RZ, UR7 ;  /* 0x00000007ff047e24 */ /* 0x002fe2000f8e00ff */
[----:B------:R-:W-:Y:S01]  /*6c90*/  BSSY.RECONVERGENT B0, `(.L_x_731) ;  /* 0x000001e000007945 */ /* 0x000fe20003800200 */
[C---:B------:R-:W-:Y:S02]  /*6ca0*/  VIADD R6, R3.reuse, 0x300 ;  /* 0x0000030003067836 */ /* 0x040fe40000000000 */
[----:B------:R-:W-:Y:S02]  /*6cb0*/  IMAD R5, R4, -0x1c80, R9 ;  /* 0xffffe38004057824 */ /* 0x000fe400078e0209 */
        /* <DEDUP_REMOVED lines=11> */
[-C--:B------:R-:W-:Y:S02]  /*6d70*/  ISETP.GE.AND P6, PT, R6, R5.reuse, PT ;  /* 0x000000050600720c */ /* 0x080fe40003fc6270 */
[----:B------:R-:W-:Y:S01]  /*6d80*/  ISETP.GE.AND P0, PT, R8, R5, PT ;  /* 0x000000050800720c */ /* 0x000fe20003f06270 */
[----:B------:R-:W-:-:S12]  /*6d90*/  @P1 BRA `(.L_x_732) ;  /* 0x0000000000341947 */ /* 0x000fd80003800000 */
[----:B------:R-:W1:Y:S01]  /*6da0*/  LDS R4, [R0] ;  /* 0x0000000000047984 */ /* 0x000e620000000800 */
[----:B------:R-:W1:Y:S01]  /*6db0*/  LDCU UR6, c[0x0][0x3c4] ;  /* 0x00007880ff0677ac */ /* 0x000e620008000800 */
[----:B------:R-:W2:Y:S01]  /*6dc0*/  LDCU.64 UR10, c[0x0][0x3a0] ;  /* 0x00007400ff0a77ac */ /* 0x000ea20008000a00 */
[----:B-1----:R-:W-:-:S04]  /*6dd0*/  SHF.R.U32.HI R6, RZ, UR6, R4 ;  /* 0x00000006ff067c19 */ /* 0x002fc80008011604 */
[----:B------:R-:W-:-:S04]  /*6de0*/  LOP3.LUT R6, R6, UR5, RZ, 0x30, !PT ;  /* 0x0000000506067c12 */ /* 0x000fc8000f8e30ff */
[----:B------:R-:W-:-:S05]  /*6df0*/  LEA R8, R6, UR4, 0x3 ;  /* 0x0000000406087c11 */ /* 0x000fca000f8e18ff */
[----:B------:R-:W1:Y:S02]  /*6e00*/  LDS.64 R6, [R8+0x7200] ;  /* 0x0072000008067984 */ /* 0x000e640000000a00 */
[----:B-1----:R-:W-:-:S05]  /*6e10*/  IADD3 R9, P1, PT, R6, R3, RZ ;  /* 0x0000000306097210 */ /* 0x002fca0007f3e0ff */
[----:B------:R-:W-:Y:S01]  /*6e20*/  IMAD.X R12, RZ, RZ, R7, P1 ;  /* 0x000000ffff0c7224 */ /* 0x000fe200008e0607 */
[----:B--2---:R-:W-:-:S04]  /*6e30*/  LEA R6, P1, R9, UR10, 0x2 ;  /* 0x0000000a09067c11 */ /* 0x004fc8000f8210ff */
[----:B------:R-:W-:Y:S02]  /*6e40*/  LEA.HI.X R7, R9, UR11, R12, 0x2, P1 ;  /* 0x0000000b09077c11 */ /* 0x000fe400088f140c */
[----:B------:R-:W-:-:S05]  /*6e50*/  LOP3.LUT R9, R4, 0x7fffffff, RZ, 0x3c, !PT ;  /* 0x7fffffff04097812 */ /* 0x000fca00078e3cff */
[----:B------:R1:W-:Y:S02]  /*6e60*/  STG.E desc[UR8][R6.64], R9 ;  /* 0x0000000906007986 */ /* 0x0003e4000c101908 */
.L_x_732:
[----:B------:R-:W-:Y:S05]  /*6e70*/  BSYNC.RECONVERGENT B0 ;  /* 0x0000000000007941 */ /* 0x000fea0003800200 */
.L_x_731:
[----:B------:R-:W-:Y:S01]  /*6e80*/  NOP ;  /* 0x0000000000007918 */ /* 0x000fe20000000000 */
[----:B------:R-:W-:Y:S01]  /*6e90*/  BSSY.RECONVERGENT B0, `(.L_x_733) ;  /* 0x0000011000007945 */ /* 0x000fe20003800200 */
[----:B------:R-:W-:Y:S02]  /*6ea0*/  ISETP.GE.AND P1, PT, R10, R5, PT ;  /* 0x000000050a00720c */ /* 0x000fe40003f26270 */
[----:B------:R-:W-:Y:S01]  /*6eb0*/  LOP3.LUT R10, R3, 0xc00, RZ, 0xfc, !PT ;  /* 0x00000c00030a7812 */ /* 0x000fe200078efcff */
[----:B------:R-:W-:Y:S10]  /*6ec0*/  @P2 BRA `(.L_x_734) ;  /* 0x0000000000342947 */ /* 0x000ff40003800000 */
[----:B------:R-:W1:Y:S01]  /*6ed0*/  LDS R4, [R0+0x600] ;  /* 0x0006000000047984 */ /* 0x000e620000000800 */
        /* <DEDUP_REMOVED lines=12> */
.L_x_734:
[----:B------:R-:W-:Y:S05]  /*6fa0*/  BSYNC.RECONVERGENT B0 ;  /* 0x0000000000007941 */ /* 0x000fea0003800200 */
.L_x_733:
[----:B------:R-:W-:Y:S01]  /*6fb0*/  NOP ;  /* 0x0000000000007918 */ /* 0x000fe20000000000 */
[----:B------:R-:W-:Y:S01]  /*6fc0*/  BSSY.RECONVERGENT B0, `(.L_x_735) ;  /* 0x0000011000007945 */ /* 0x000fe20003800200 */
[----:B------:R-:W-:Y:S01]  /*6fd0*/  ISETP.GE.AND P2, PT, R10, R5, PT ;  /* 0x000000050a00720c */ /* 0x000fe20003f46270 */
[----:B------:R-:W-:Y:S02]  /*6fe0*/  VIADD R10, R3, 0xd80 ;  /* 0x00000d80030a7836 */ /* 0x000fe40000000000 */
[----:B------:R-:W-:Y:S10]  /*6ff0*/  @P3 BRA `(.L_x_736) ;  /* 0x0000000000343947 */ /* 0x000ff40003800000 */
[----:B------:R-:W1:Y:S01]  /*7000*/  LDS R4, [R0+0xc00] ;  /* 0x000c000000047984 */ /* 0x000e620000000800 */
[----:B------:R-:W1:Y:S01]  /*7010*/  LDCU UR6, c[0x0][0x3c4] ;  /* 0x00007880ff0677ac */ /* 0x000e620008000800 */
[----:B------:R-:W3:Y:S01]  /*7020*/  LDCU.64 UR10, c[0x0][0x3a0] ;  /* 0x00007400ff0a77ac */ /* 0x000ee20008000a00 */
[----:B-12---:R-:W-:-:S04]  /*7030*/  SHF.R.U32.HI R6, RZ, UR6, R4 ;  /* 0x00000006ff067c19 */ /* 0x006fc80008011604 */
[----:B------:R-:W-:-:S04]  /*7040*/  LOP3.LUT R6, R6, UR5, RZ, 0x30, !PT ;  /* 0x0000000506067c12 */ /* 0x000fc8000f8e30ff */
[----:B------:R-:W-:-:S05]  /*7050*/  LEA R8, R6, UR4, 0x3 ;  /* 0x0000000406087c11 */ /* 0x000fca000f8e18ff */
[----:B------:R-:W1:Y:S02]  /*7060*/  LDS.64 R6, [R8+0x7200] ;  /* 0x0072000008067984 */ /* 0x000e640000000a00 */
[----:B-1----:R-:W-:-:S05]  /*7070*/  IADD3 R9, P3, PT, R6, R3, RZ ;  /* 0x0000000306097210 */ /* 0x002fca0007f7e0ff */
[----:B------:R-:W-:Y:S01]  /*7080*/  IMAD.X R12, RZ, RZ, R7, P3 ;  /* 0x000000ffff0c7224 */ /* 0x000fe200018e0607 */
[----:B---3--:R-:W-:-:S04]  /*7090*/  LEA R6, P3, R9, UR10, 0x2 ;  /* 0x0000000a09067c11 */ /* 0x008fc8000f8610ff */
[----:B------:R-:W-:Y:S02]  /*70a0*/  LEA.HI.X R7, R9, UR11, R12, 0x2, P3 ;  /* 0x0000000b09077c11 */ /* 0x000fe400098f140c */
[----:B------:R-:W-:-:S05]  /*70b0*/  LOP3.LUT R9, R4, 0x7fffffff, RZ, 0x3c, !PT ;  /* 0x7fffffff04097812 */ /* 0x000fca00078e3cff */
[----:B------:R3:W-:Y:S02]  /*70c0*/  STG.E desc[UR8][R6.64+0xc00], R9 ;  /* 0x000c000906007986 */ /* 0x0007e4000c101908 */
.L_x_736:
[----:B------:R-:W-:Y:S05]  /*70d0*/  BSYNC.RECONVERGENT B0 ;  /* 0x0000000000007941 */ /* 0x000fea0003800200 */
.L_x_735:
[----:B------:R-:W-:Y:S01]  /*70e0*/  NOP ;  /* 0x0000000000007918 */ /* 0x000fe20000000000 */
[----:B------:R-:W-:Y:S01]  /*70f0*/  BSSY.RECONVERGENT B0, `(.L_x_737) ;  /* 0x0000011000007945 */ /* 0x000fe20003800200 */
[----:B------:R-:W-:Y:S01]  /*7100*/  ISETP.GE.AND P3, PT, R10, R5, PT ;  /* 0x000000050a00720c */ /* 0x000fe20003f66270 */
[----:B------:R-:W-:Y:S02]  /*7110*/  VIADD R10, R3, 0xf00 ;  /* 0x00000f00030a7836 */ /* 0x000fe40000000000 */
[----:B------:R-:W-:Y:S10]  /*7120*/  @P4 BRA `(.L_x_738) ;  /* 0x0000000000344947 */ /* 0x000ff40003800000 */
[----:B------:R-:W1:Y:S01]  /*7130*/  LDS R4, [R0+0x1200] ;  /* 0x0012000000047984 */ /* 0x000e620000000800 */
[----:B------:R-:W1:Y:S01]  /*7140*/  LDCU UR6, c[0x0][0x3c4] ;  /* 0x00007880ff0677ac */ /* 0x000e620008000800 */
[----:B------:R-:W4:Y:S01]  /*7150*/  LDCU.64 UR10, c[0x0][0x3a0] ;  /* 0x00007400ff0a77ac */ /* 0x000f220008000a00 */
[----:B-123--:R-:W-:-:S04]  /*7160*/  SHF.R.U32.HI R6, RZ, UR6, R4 ;  /* 0x00000006ff067c19 */ /* 0x00efc80008011604 */
[----:B------:R-:W-:-:S04]  /*7170*/  LOP3.LUT R6, R6, UR5, RZ, 0x30, !PT ;  /* 0x0000000506067c12 */ /* 0x000fc8000f8e30ff */
[----:B------:R-:W-:-:S05]  /*7180*/  LEA R8, R6, UR4, 0x3 ;  /* 0x0000000406087c11 */ /* 0x000fca000f8e18ff */
[----:B------:R-:W1:Y:S02]  /*7190*/  LDS.64 R6, [R8+0x7200] ;  /* 0x0072000008067984 */ /* 0x000e640000000a00 */
[----:B-1----:R-:W-:-:S05]  /*71a0*/  IADD3 R9, P4, PT, R6, R3, RZ ;  /* 0x0000000306097210 */ /* 0x002fca0007f9e0ff */
[----:B------:R-:W-:Y:S01]  /*71b0*/  IMAD.X R12, RZ, RZ, R7, P4 ;  /* 0x000000ffff0c7224 */ /* 0x000fe200020e0607 */
[----:B----4-:R-:W-:-:S04]  /*71c0*/  LEA R6, P4, R9, UR10, 0x2 ;  /* 0x0000000a09067c11 */ /* 0x010fc8000f8810ff */
[----:B------:R-:W-:Y:S02]  /*71d0*/  LEA.HI.X R7, R9, UR11, R12, 0x2, P4 ;  /* 0x0000000b09077c11 */ /* 0x000fe4000a0f140c */
[----:B------:R-:W-:-:S05]  /*71e0*/  LOP3.LUT R9, R4, 0x7fffffff, RZ, 0x3c, !PT ;  /* 0x7fffffff04097812 */ /* 0x000fca00078e3cff */
[----:B------:R4:W-:Y:S02]  /*71f0*/  STG.E desc[UR8][R6.64+0x1200], R9 ;  /* 0x0012000906007986 */ /* 0x0009e4000c101908 */
.L_x_738:
[----:B------:R-:W-:Y:S05]  /*7200*/  BSYNC.RECONVERGENT B0 ;  /* 0x0000000000007941 */ /* 0x000fea0003800200 */
.L_x_737:
[----:B------:R-:W-:Y:S01]  /*7210*/  NOP ;  /* 0x0000000000007918 */ /* 0x000fe20000000000 */
[----:B------:R-:W-:Y:S01]  /*7220*/  BSSY.RECONVERGENT B0, `(.L_x_739) ;  /* 0x0000011000007945 */ /* 0x000fe20003800200 */
[----:B------:R-:W-:Y:S01]  /*7230*/  ISETP.GE.AND P4, PT, R10, R5, PT ;  /* 0x000000050a00720c */ /* 0x000fe20003f86270 */
[----:B------:R-:W-:Y:S02]  /*7240*/  VIADD R10, R3, 0x1080 ;  /* 0x00001080030a7836 */ /* 0x000fe40000000000 */
[----:B------:R-:W-:Y:S10]  /*7250*/  @P5 BRA `(.L_x_740) ;  /* 0x0000000000345947 */ /* 0x000ff40003800000 */
[----:B------:R-:W1:Y:S01]  /*7260*/  LDS R4, [R0+0x1800] ;  /* 0x0018000000047984 */ /* 0x000e620000000800 */
[----:B------:R-:W1:Y:S01]  /*7270*/  LDCU UR6, c[0x0][0x3c4] ;  /* 0x00007880ff0677ac */ /* 0x000e620008000800 */
[----:B------:R-:W5:Y:S01]  /*7280*/  LDCU.64 UR10, c[0x0][0x3a0] ;  /* 0x00007400ff0a77ac */ /* 0x000f620008000a00 */
[----:B-1234-:R-:W-:-:S04]  /*7290*/  SHF.R.U32.HI R6, RZ, UR6, R4 ;  /* 0x00000006ff067c19 */ /* 0x01efc80008011604 */
[----:B------:R-:W-:-:S04]  /*72a0*/  LOP3.LUT R6, R6, UR5, RZ, 0x30, !PT ;  /* 0x0000000506067c12 */ /* 0x000fc8000f8e30ff */
[----:B------:R-:W-:-:S05]  /*72b0*/  LEA R8, R6, UR4, 0x3 ;  /* 0x0000000406087c11 */ /* 0x000fca000f8e18ff */
[----:B------:R-:W1:Y:S02]  /*72c0*/  LDS.64 R6, [R8+0x7200] ;  /* 0x0072000008067984 */ /* 0x000e640000000a00 */
[----:B-1----:R-:W-:-:S05]  /*72d0*/  IADD3 R9, P5, PT, R6, R3, RZ ;  /* 0x0000000306097210 */ /* 0x002fca0007fbe0ff */
[----:B------:R-:W-:Y:S01]  /*72e0*/  IMAD.X R12, RZ, RZ, R7, P5 ;  /* 0x000000ffff0c7224 */ /* 0x000fe200028e0607 */
[----:B-----5:R-:W-:-:S04]  /*72f0*/  LEA R6, P5, R9, UR10, 0x2 ;  /* 0x0000000a09067c11 */ /* 0x020fc8000f8a10ff */
[----:B------:R-:W-:Y:S02]  /*7300*/  LEA.HI.X R7, R9, UR11, R12, 0x2, P5 ;  /* 0x0000000b09077c11 */ /* 0x000fe4000a8f140c */
[----:B------:R-:W-:-:S05]  /*7310*/  LOP3.LUT R9, R4, 0x7fffffff, RZ, 0x3c, !PT ;  /* 0x7fffffff04097812 */ /* 0x000fca00078e3cff */
[----:B------:R1:W-:Y:S02]  /*7320*/  STG.E desc[UR8][R6.64+0x1800], R9 ;  /* 0x0018000906007986 */ /* 0x0003e4000c101908 */
.L_x_740:
[----:B------:R-:W-:Y:S05]  /*7330*/  BSYNC.RECONVERGENT B0 ;  /* 0x0000000000007941 */ /* 0x000fea0003800200 */
.L_x_739:
        /* <DEDUP_REMOVED lines=18> */
.L_x_742:
[----:B------:R-:W-:Y:S05]  /*7460*/  BSYNC.RECONVERGENT B0 ;  /* 0x0000000000007941 */ /* 0x000fea0003800200 */
.L_x_741:
        /* <DEDUP_REMOVED lines=18> */
.L_x_744:
[----:B------:R-:W-:Y:S05]  /*7590*/  BSYNC.RECONVERGENT B0 ;  /* 0x0000000000007941 */ /* 0x000fea0003800200 */
.L_x_743:
        /* <DEDUP_REMOVED lines=18> */
.L_x_746:
[----:B------:R-:W-:Y:S05]  /*76c0*/  BSYNC.RECONVERGENT B0 ;  /* 0x0000000000007941 */ /* 0x000fea0003800200 */
.L_x_745:
        /* <DEDUP_REMOVED lines=18> */
.L_x_748:
[----:B------:R-:W-:Y:S05]  /*77f0*/  BSYNC.RECONVERGENT B0 ;  /* 0x0000000000007941 */ /* 0x000fea0003800200 */
.L_x_747:
[----:B------:R-:W-:Y:S01]  /*7800*/  NOP ;  /* 0x0000000000007918 */ /* 0x000fe20000000000 */
[----:B------:R-:W-:Y:S01]  /*7810*/  BSSY.RECONVERGENT B0, `(.L_x_749) ;  /* 0x0000011000007945 */ /* 0x000fe20003800200 */
[----:B------:R-:W-:Y:S02]  /*7820*/  ISETP.GE.AND P2, PT, R10, R5, PT ;  /* 0x000000050a00720c */ /* 0x000fe40003f46270 */
[----:B------:R-:W-:Y:S01]  /*7830*/  LOP3.LUT R10, R3, 0x1800, RZ, 0xfc, !PT ;  /* 0x00001800030a7812 */ /* 0x000fe200078efcff */
        /* <DEDUP_REMOVED lines=14> */
.L_x_750:
[----:B------:R-:W-:Y:S05]  /*7920*/  BSYNC.RECONVERGENT B0 ;  /* 0x0000000000007941 */ /* 0x000fea0003800200 */
.L_x_749:
        /* <DEDUP_REMOVED lines=18> */
.L_x_752:
[----:B------:R-:W-:Y:S05]  /*7a50*/  BSYNC.RECONVERGENT B0 ;  /* 0x0000000000007941 */ /* 0x000fea0003800200 */
.L_x_751:
[----:B------:R-:W-:Y:S01]  /*7a60*/  NOP ;  /* 0x0000000000007918 */ /* 0x000fe20000000000 */
[----:B------:R-:W-:Y:S01]  /*7a70*/  BSSY.RECONVERGENT B0, `(.L_x_753) ;  /* 0x0000010000007945 */ /* 0x000fe20003800200 */
[----:B------:R-:W-:-:S03]  /*7a80*/  ISETP.GE.AND P4, PT, R10, R5, PT ;  /* 0x000000050a00720c */ /* 0x000fc60003f86270 */
        /* <DEDUP_REMOVED lines=14> */
.L_x_754:
[----:B------:R-:W-:Y:S05]  /*7b70*/  BSYNC.RECONVERGENT B0 ;  /* 0x0000000000007941 */ /* 0x000fea0003800200 */
.L_x_753:
[----:B------:R-:W-:Y:S01]  /*7b80*/  NOP ;  /* 0x0000000000007918 */ /* 0x000fe20000000000 */
[----:B------:R-:W-:Y:S04]  /*7b90*/  BSSY.RECONVERGENT B0, `(.L_x_755) ;  /* 0x000000f000007945 */ /* 0x000fe80003800200 */
[----:B------:R-:W-:Y:S05]  /*7ba0*/  @P6 BRA `(.L_x_756) ;  /* 0x0000000000346947 */ /* 0x000fea0003800000 */
        /* <DEDUP_REMOVED lines=13> */
.L_x_756:
[----:B------:R-:W-:Y:S05]  /*7c80*/  BSYNC.RECONVERGENT B0 ;  /* 0x0000000000007941 */ /* 0x000fea0003800200 */
.L_x_755:
        /* <DEDUP_REMOVED lines=16> */
.L_x_758:
[----:B------:R-:W-:Y:S05]  /*7d90*/  BSYNC.RECONVERGENT B0 ;  /* 0x0000000000007941 */ /* 0x000fea0003800200 */
.L_x_757:
        /* <DEDUP_REMOVED lines=16> */
.L_x_760:
[----:B------:R-:W-:Y:S05]  /*7ea0*/  BSYNC.RECONVERGENT B0 ;  /* 0x0000000000007941 */ /* 0x000fea0003800200 */
.L_x_759:
        /* <DEDUP_REMOVED lines=16> */
.L_x_762:
[----:B------:R-:W-:Y:S05]  /*7fb0*/  BSYNC.RECONVERGENT B0 ;  /* 0x0000000000007941 */ /* 0x000fea0003800200 */
.L_x_761:
        /* <DEDUP_REMOVED lines=16> */
.L_x_764:
[----:B------:R-:W-:Y:S05]  /*80c0*/  BSYNC.RECONVERGENT B0 ;  /* 0x0000000000007941 */ /* 0x000fea0003800200 */
.L_x_763:
        /* <DEDUP_REMOVED lines=16> */
.L_x_766:
[----:B------:R-:W-:Y:S05]  /*81d0*/  BSYNC.RECONVERGENT B0 ;  /* 0x0000000000007941 */ /* 0x000fea0003800200 */
.L_x_765:
[----:B------:R-:W-:Y:S01]  /*81e0*/  NOP ;  /* 0x0000000000007918 */ /* 0x000fe20000000000 */
[----:B------:R-:W5:Y:S01]  /*81f0*/  LDS R0, [R0+0x6c00] ;  /* 0x006c000000007984 */ /* 0x000f620000000800 */
[----:B------:R-:W5:Y:S02]  /*8200*/  LDCU UR6, c[0x0][0x3c4] ;  /* 0x00007880ff0677ac */ /* 0x000f640008000800 */
[----:B-----5:R-:W-:-:S04]  /*8210*/  SHF.R.U32.HI R2, RZ, UR6, R0 ;  /* 0x00000006ff027c19 */ /* 0x020fc80008011600 */
[----:B------:R-:W-:-:S04]  /*8220*/  LOP3.LUT R2, R2, UR5, RZ, 0x30, !PT ;  /* 0x0000000502027c12 */ /* 0x000fc8000f8e30ff */
[----:B-1234-:R-:W-:Y:S01]  /*8230*/  LEA R6, R2, UR4, 0x3 ;  /* 0x0000000402067c11 */ /* 0x01efe2000f8e18ff */
[----:B------:R-:W-:-:S05]  /*8240*/  VIADD R2, R3, 0x1b00 ;  /* 0x00001b0003027836 */ /* 0x000fca0000000000 */
[----:B------:R-:W1:Y:S01]  /*8250*/  LDS.64 R6, [R6+0x7200] ;  /* 0x0072000006067984 */ /* 0x000e620000000a00 */
[----:B------:R-:W-:-:S13]  /*8260*/  ISETP.GE.AND P0, PT, R2, R5, PT ;  /* 0x000000050200720c */ /* 0x000fda0003f06270 */
[----:B------:R-:W2:Y:S01]  /*8270*/  @!P0 LDC.64 R8, c[0x0][0x3a0] ;  /* 0x0000e800ff088b82 */ /* 0x000ea20000000a00 */
[----:B------:R-:W-:Y:S02]  /*8280*/  @!P0 LOP3.LUT R5, R0, 0x7fffffff, RZ, 0x3c, !PT ;  /* 0x7fffffff00058812 */ /* 0x000fe400078e3cff */
[----:B-1----:R-:W-:-:S05]  /*8290*/  IADD3 R3, P1, PT, R6, R3, RZ ;  /* 0x0000000306037210 */ /* 0x002fca0007f3e0ff */
[----:B------:R-:W-:Y:S01]  /*82a0*/  IMAD.X R4, RZ, RZ, R7, P1 ;  /* 0x000000ffff047224 */ /* 0x000fe200008e0607 */
[----:B--2---:R-:W-:-:S04]  /*82b0*/  @!P0 LEA R2, P1, R3, R8, 0x2 ;  /* 0x0000000803028211 */ /* 0x004fc800078210ff */
[----:B------:R-:W-:-:S05]  /*82c0*/  @!P0 LEA.HI.X R3, R3, R9, R4, 0x2, P1 ;  /* 0x0000000903038211 */ /* 0x000fca00008f1404 */
[----:B------:R-:W-:Y:S01]  /*82d0*/  @!P0 STG.E desc[UR8][R2.64+0x6c00], R5 ;  /* 0x006c000502008986 */ /* 0x000fe2000c101908 */
[----:B------:R-:W-:Y:S01]  /*82e0*/  NOP ;  /* 0x0000000000007918 */ /* 0x000fe20000000000 */
[----:B------:R-:W-:Y:S05]  /*82f0*/  EXIT ;  /* 0x000000000000794d */ /* 0x000fea0003800000 */
.L_x_680:
[----:B------:R-:W-:Y:S02]  /*8300*/  IMAD.MOV.U32 R50, RZ, RZ, R19 ;  /* 0x000000ffff327224 */ /* 0x000fe400078e0013 */
[----:B------:R-:W-:Y:S02]  /*8310*/  IMAD.MOV.U32 R49, RZ, RZ, 0x1 ;  /* 0x00000001ff317424 */ /* 0x000fe400078e00ff */
[----:B------:R-:W-:Y:S02]  /*8320*/  IMAD.MOV.U32 R52, RZ, RZ, RZ ;  /* 0x000000ffff347224 */ /* 0x000fe400078e00ff */
[----:B------:R-:W-:-:S07]  /*8330*/  IMAD.MOV.U32 R47, RZ, RZ, -0x1 ;  /* 0xffffffffff2f7424 */ /* 0x000fce00078e00ff */
[----:B------:R-:W-:Y:S05]  /*8340*/  WARPSYNC.COLLECTIVE R47, `(.L_x_767) ;  /* 0x000000002f087348 */ /* 0x000fea0003c00000 */
[----:B------:R0:W1:Y:S02]  /*8350*/  SHFL.UP P0, R48, R50, R49, R52 ;  /* 0x0400003132307389 */ /* 0x0000640000000034 */
[----:B01----:R-:W-:Y:S05]  /*8360*/  ENDCOLLECTIVE ;  /* 0x000000000000791b */ /* 0x003fea0003800000 */
.L_x_767:
[----:B------:R-:W-:Y:S02]  /*8370*/  IMAD.MOV.U32 R49, RZ, RZ, 0x2 ;  /* 0x00000002ff317424 */ /* 0x000fe400078e00ff */
[----:B------:R-:W-:-:S04]  /*8380*/  IMAD.MOV.U32 R20, RZ, RZ, R48 ;  /* 0x000000ffff147224 */ /* 0x000fc800078e0030 */
[----:B------:R-:W-:-:S04]  /*8390*/  @P0 IMAD.IADD R20, R19, 0x1, R20 ;  /* 0x0000000113140824 */ /* 0x000fc800078e0214 */
[----:B------:R-:W-:-:S07]  /*83a0*/  IMAD.MOV.U32 R50, RZ, RZ, R20 ;  /* 0x000000ffff327224 */ /* 0x000fce00078e0014 */
[----:B------:R-:W-:Y:S05]  /*83b0*/  WARPSYNC.COLLECTIVE R47, `(.L_x_768) ;  /* 0x000000002f087348 */ /* 0x000fea0003c00000 */
[----:B------:R0:W1:Y:S02]  /*83c0*/  SHFL.UP P0, R48, R50, R49, R52 ;  /* 0x0400003132307389 */ /* 0x0000640000000034 */
[----:B01----:R-:W-:Y:S05]  /*83d0*/  ENDCOLLECTIVE ;  /* 0x000000000000791b */ /* 0x003fea0003800000 */
.L_x_768:
[----:B------:R-:W-:Y:S02]  /*83e0*/  IMAD.MOV.U32 R49, RZ, RZ, 0x4 ;  /* 0x00000004ff317424 */ /* 0x000fe400078e00ff */
[----:B------:R-:W-:-:S04]  /*83f0*/  IMAD.MOV.U32 R21, RZ, RZ, R48 ;  /* 0x000000ffff157224 */ /* 0x000fc800078e0030 */
[----:B------:R-:W-:-:S04]  /*8400*/  @P0 IMAD.IADD R21, R20, 0x1, R21 ;  /* 0x0000000114150824 */ /* 0x000fc800078e0215 */
[----:B------:R-:W-:-:S07]  /*8410*/  IMAD.MOV.U32 R50, RZ, RZ, R21 ;  /* 0x000000ffff327224 */ /* 0x000fce00078e0015 */
[----:B------:R-:W-:Y:S05]  /*8420*/  WARPSYNC.COLLECTIVE R47, `(.L_x_769) ;  /* 0x000000002f087348 */ /* 0x000fea0003c00000 */
[----:B------:R0:W1:Y:S02]  /*8430*/  SHFL.UP P0, R48, R50, R49, R52 ;  /* 0x0400003132307389 */ /* 0x0000640000000034 */
[----:B01----:R-:W-:Y:S05]  /*8440*/  ENDCOLLECTIVE ;  /* 0x000000000000791b */ /* 0x003fea0003800000 */
.L_x_769:
[----:B------:R-:W-:Y:S02]  /*8450*/  IMAD.MOV.U32 R49, RZ, RZ, 0x8 ;  /* 0x00000008ff317424 */ /* 0x000fe400078e00ff */
[----:B------:R-:W-:-:S04]  /*8460*/  IMAD.MOV.U32 R22, RZ, RZ, R48 ;  /* 0x000000ffff167224 */ /* 0x000fc800078e0030 */
[----:B------:R-:W-:-:S04]  /*8470*/  @P0 IMAD.IADD R22, R21, 0x1, R22 ;  /* 0x0000000115160824 */ /* 0x000fc800078e0216 */
[----:B------:R-:W-:-:S07]  /*8480*/  IMAD.MOV.U32 R50, RZ, RZ, R22 ;  /* 0x000000ffff327224 */ /* 0x000fce00078e0016 */
[----:B------:R-:W-:Y:S05]  /*8490*/  WARPSYNC.COLLECTIVE R47, `(.L_x_770) ;  /* 0x000000002f087348 */ /* 0x000fea0003c00000 */
[----:B------:R0:W1:Y:S02]  /*84a0*/  SHFL.UP P0, R48, R50, R49, R52 ;  /* 0x0400003132307389 */ /* 0x0000640000000034 */
[----:B01----:R-:W-:Y:S05]  /*84b0*/  ENDCOLLECTIVE ;  /* 0x000000000000791b */ /* 0x003fea0003800000 */
.L_x_770:
[----:B------:R-:W-:Y:S02]  /*84c0*/  IMAD.MOV.U32 R49, RZ, RZ, 0x10 ;  /* 0x00000010ff317424 */ /* 0x000fe400078e00ff */
[----:B------:R-:W-:-:S04]  /*84d0*/  IMAD.MOV.U32 R23, RZ, RZ, R48 ;  /* 0x000000ffff177224 */ /* 0x000fc800078e0030 */
[----:B------:R-:W-:-:S04]  /*84e0*/  @P0 IMAD.IADD R23, R22, 0x1, R23 ;  /* 0x0000000116170824 */ /* 0x000fc800078e0217 */
[----:B------:R-:W-:-:S07]  /*84f0*/  IMAD.MOV.U32 R50, RZ, RZ, R23 ;  /* 0x000000ffff327224 */ /* 0x000fce00078e0017 */
[----:B------:R-:W-:Y:S05]  /*8500*/  WARPSYNC.COLLECTIVE R47, `(.L_x_771) ;  /* 0x000000002f087348 */ /* 0x000fea0003c00000 */
[----:B------:R0:W1:Y:S02]  /*8510*/  SHFL.UP P0, R48, R50, R49, R52 ;  /* 0x0400003132307389 */ /* 0x0000640000000034 */
[----:B01----:R-:W-:Y:S05]  /*8520*/  ENDCOLLECTIVE ;  /* 0x000000000000791b */ /* 0x003fea0003800000 */
.L_x_771:
[----:B------:R-:W-:Y:S05]  /*8530*/  BRA `(.L_x_772) ;  /* 0xffffff9c00b07947 */ /* 0x000fea000383ffff */
.L_x_773:
        /* <DEDUP_REMOVED lines=12> */
.L_x_2210:


//--------------------- .text._ZN3cub18CUB_300001_SM_10006detail10radix_sort30DeviceRadixSortHistogramKernelINS1_5radix10policy_hubIiNS0_8NullTypeEyE10Policy1000ELNS0_9SortOrderE1EiyNS1_21identity_decomposer_tEEEvPT2_PKT1_SB_iiT3_ --------------------------
	.section	.text._ZN3cub18CUB_300001_SM_10006detail10radix_sort30DeviceRadixSortHistogramKernelINS1_5radix10policy_hubIiNS0_8NullTypeEyE10Policy1000ELNS0_9SortOrderE1EiyNS1_21identity_decomposer_tEEEvPT2_PKT1_SB_iiT3_,"ax",@progbits
	.align	128
        .global         _ZN3cub18CUB_300001_SM_10006detail10radix_sort30DeviceRadixSortHistogramKernelINS1_5radix10policy_hubIiNS0_8NullTypeEyE10Policy1000ELNS0_9SortOrderE1EiyNS1_21identity_decomposer_tEEEvPT2_PKT1_SB_iiT3_
        .type           _ZN3cub18CUB_300001_SM_10006detail10radix_sort30DeviceRadixSortHistogramKernelINS1_5radix10policy_hubIiNS0_8NullTypeEyE10Policy1000ELNS0_9SortOrderE1EiyNS1_21identity_decomposer_tEEEvPT2_PKT1_SB_iiT3_,@function
        .size           _ZN3cub18CUB_300001_SM_10006detail10radix_sort30DeviceRadixSortHistogramKernelINS1_5radix10policy_hubIiNS0_8NullTypeEyE10Policy1000ELNS0_9SortOrderE1EiyNS1_21identity_decomposer_tEEEvPT2_PKT1_SB_iiT3_,(.L_x_2211 - _ZN3cub18CUB_300001_SM_10006detail10radix_sort30DeviceRadixSortHistogramKernelINS1_5radix10policy_hubIiNS0_8NullTypeEyE10Policy1000ELNS0_9SortOrderE1EiyNS1_21identity_decomposer_tEEEvPT2_PKT1_SB_iiT3_)
        .other          _ZN3cub18CUB_300001_SM_10006detail10radix_sort30DeviceRadixSortHistogramKernelINS1_5radix10policy_hubIiNS0_8NullTypeEyE10Policy1000ELNS0_9SortOrderE1EiyNS1_21identity_decomposer_tEEEvPT2_PKT1_SB_iiT3_,@"STO_CUDA_ENTRY STV_DEFAULT"
_ZN3cub18CUB_300001_SM_10006detail10radix_sort30DeviceRadixSortHistogramKernelINS1_5radix10policy_hubIiNS0_8NullTypeEyE10Policy1000ELNS0_9SortOrderE1EiyNS1_21identity_decomposer_tEEEvPT2_PKT1_SB_iiT3_:
.text._ZN3cub18CUB_300001_SM_10006detail10radix_sort30DeviceRadixSortHistogramKernelINS1_5radix10policy_hubIiNS0_8NullTypeEyE10Policy1000ELNS0_9SortOrderE1EiyNS1_21identity_decomposer_tEEEvPT2_PKT1_SB_iiT3_:
        /* <DEDUP_REMOVED lines=42> */
.L_x_857:
        /* <DEDUP_REMOVED lines=9> */
.L_x_777:
        /* <DEDUP_REMOVED lines=21> */
.L_x_776:
        /* <DEDUP_REMOVED lines=19> */
.L_x_779:
        /* <DEDUP_REMOVED lines=18> */
.L_x_778:
[----:B------:R-:W-:-:S13]  /*06d0*/  ISETP.GT.U32.AND P2, PT, R4, 0x7f, PT ;  /* 0x0000007f0400780c */ /* 0x000fda0003f44070 */
[----:B------:R-:W-:Y:S05]  /*06e0*/  @P2 BRA `(.L_x_775) ;  /* 0x0000000000e02947 */ /* 0x000fea0003800000 */
[----:B--23--:R-:W-:Y:S01]  /*06f0*/  HFMA2 R3, -RZ, RZ, 0, 0 ;  /* 0x00000000ff037431 */ /* 0x00cfe200000001ff */
[----:B------:R-:W-:Y:S06]  /*0700*/  @!P1 BRA `(.L_x_780) ;  /* 0x0000000000589947 */ /* 0x000fec0003800000 */
[----:B------:R-:W-:-:S07]  /*0710*/  IMAD.MOV.U32 R3, RZ, RZ, RZ ;  /* 0x000000ffff037224 */ /* 0x000fce00078e00ff */
.L_x_781:
        /* <DEDUP_REMOVED lines=21> */
.L_x_780:
        /* <DEDUP_REMOVED lines=14> */
.L_x_782:
        /* <DEDUP_REMOVED lines=18> */
.L_x_775:
[----:B------:R-:W-:Y:S05]  /*0a70*/  BSYNC.RECONVERGENT B0 ;  /* 0x0000000000007941 */ /* 0x000fea0003800200 */
.L_x_774:
        /* <DEDUP_REMOVED lines=16> */
.L_x_788:
        /* <DEDUP_REMOVED lines=36> */
.L_x_784:
        /* <DEDUP_REMOVED lines=67> */
.L_x_785:
        /* <DEDUP_REMOVED lines=24> */
.L_x_787:
        /* <DEDUP_REMOVED lines=73> */
.L_x_786:
[----:B------:R-:W-:Y:S05]  /*1800*/  BRA.U !UP0, `(.L_x_788) ;  /* 0xfffffff108dc7547 */ /* 0x000fea000b83ffff */
.L_x_783:
        /* <DEDUP_REMOVED lines=9> */
.L_x_808:
        /* <DEDUP_REMOVED lines=16> */
.L_x_793:
[----:B------:R-:W-:Y:S05]  /*19a0*/  BSYNC.RECONVERGENT B1 ;  /* 0x0000000000017941 */ /* 0x000fea0003800200 */
.L_x_792:
        /* <DEDUP_REMOVED lines=15> */
.L_x_795:
[----:B------:R-:W-:Y:S05]  /*1aa0*/  BSYNC.RECONVERGENT B1 ;  /* 0x0000000000017941 */ /* 0x000fea0003800200 */
.L_x_794:
[----:B------:R-:W-:Y:S04]  /*1ab0*/  BSSY.RECONVERGENT B1, `(.L_x_796) ;  /* 0x0000007000017945 */ /* 0x000fe80003800200 */
[----:B------:R-:W-:Y:S05]  /*1ac0*/  @!P0 BRA `(.L_x_797) ;  /* 0x0000000000148947 */ /* 0x000fea0003800000 */
[----:B01----:R-:W-:Y:S02]  /*1ad0*/  IMAD R17, R5, 0x100, R4 ;  /* 0x0000010005117824 */ /* 0x003fe400078e0204 */
[----:B------:R-:W-:-:S03]  /*1ae0*/  IMAD.MOV.U32 R23, RZ, RZ, RZ ;  /* 0x000000ffff177224 */ /* 0x000fc600078e00ff */
[----:B------:R-:W-:-:S05]  /*1af0*/  IADD3 R17, PT, PT, R17, 0x200, RZ ;  /* 0x0000020011117810 */ /* 0x000fca0007ffe0ff */
[----:B------:R-:W-:-:S05]  /*1b00*/  IMAD.WIDE.U32 R16, R17, 0x8, R2 ;  /* 0x0000000811107825 */ /* 0x000fca00078e0002 */
[----:B------:R2:W-:Y:S02]  /*1b10*/  REDG.E.ADD.64.STRONG.GPU desc[UR20][R16.64], R22 ;  /* 0x000000161000798e */ /* 0x0005e4000c12e514 */
.L_x_797:
[----:B------:R-:W-:Y:S05]  /*1b20*/  BSYNC.RECONVERGENT B1 ;  /* 0x0000000000017941 */ /* 0x000fea0003800200 */
.L_x_796:
[----:B------:R-:W-:Y:S04]  /*1b30*/  BSSY.RECONVERGENT B1, `(.L_x_798) ;  /* 0x0000007000017945 */ /* 0x000fe80003800200 */
[----:B------:R-:W-:Y:S05]  /*1b40*/  @!P1 BRA `(.L_x_799) ;  /* 0x0000000000149947 */ /* 0x000fea0003800000 */
[----:B012---:R-:W-:Y:S02]  /*1b50*/  IMAD R17, R5, 0x100, R4 ;  /* 0x0000010005117824 */ /* 0x007fe400078e0204 */
[----:B------:R-:W-:Y:S02]  /*1b60*/  IMAD.MOV.U32 R15, RZ, RZ, RZ ;  /* 0x000000ffff0f7224 */ /* 0x000fe400078e00ff */
[----:B------:R-:W-:-:S04]  /*1b70*/  VIADD R17, R17, 0x300 ;  /* 0x0000030011117836 */ /* 0x000fc80000000000 */
[----:B------:R-:W-:-:S05]  /*1b80*/  IMAD.WIDE.U32 R16, R17, 0x8, R2 ;  /* 0x0000000811107825 */ /* 0x000fca00078e0002 */
[----:B------:R3:W-:Y:S02]  /*1b90*/  REDG.E.ADD.64.STRONG.GPU desc[UR20][R16.64], R14 ;  /* 0x0000000e1000798e */ /* 0x0007e4000c12e514 */
.L_x_799:
[----:B------:R-:W-:Y:S05]  /*1ba0*/  BSYNC.RECONVERGENT B1 ;  /* 0x0000000000017941 */ /* 0x000fea0003800200 */
.L_x_798:
[----:B------:R-:W-:Y:S04]  /*1bb0*/  BSSY.RECONVERGENT B1, `(.L_x_800) ;  /* 0x0000007000017945 */ /* 0x000fe80003800200 */
[----:B------:R-:W-:Y:S05]  /*1bc0*/  @!P2 BRA `(.L_x_801) ;  /* 0x000000000014a947 */ /* 0x000fea0003800000 */
[----:B---3--:R-:W-:Y:S02]  /*1bd0*/  IMAD R15, R5, 0x100, R4 ;  /* 0x00000100050f7824 */ /* 0x008fe400078e0204 */
[----:B------:R-:W-:Y:S02]  /*1be0*/  HFMA2 R13, -RZ, RZ, 0, 0 ;  /* 0x00000000ff0d7431 */ /* 0x000fe400000001ff */
[----:B------:R-:W-:-:S04]  /*1bf0*/  VIADD R15, R15, 0x400 ;  /* 0x000004000f0f7836 */ /* 0x000fc80000000000 */
[----:B------:R-:W-:-:S05]  /*1c00*/  IMAD.WIDE.U32 R14, R15, 0x8, R2 ;  /* 0x000000080f0e7825 */ /* 0x000fca00078e0002 */
[----:B------:R4:W-:Y:S02]  /*1c10*/  REDG.E.ADD.64.STRONG.GPU desc[UR20][R14.64], R12 ;  /* 0x0000000c0e00798e */ /* 0x0009e4000c12e514 */
.L_x_801:
[----:B------:R-:W-:Y:S05]  /*1c20*/  BSYNC.RECONVERGENT B1 ;  /* 0x0000000000017941 */ /* 0x000fea0003800200 */
.L_x_800:
[----:B------:R-:W-:Y:S04]  /*1c30*/  BSSY.RECONVERGENT B1, `(.L_x_802) ;  /* 0x0000007000017945 */ /* 0x000fe80003800200 */
[----:B------:R-:W-:Y:S05]  /*1c40*/  @!P3 BRA `(.L_x_803) ;  /* 0x000000000014b947 */ /* 0x000fea0003800000 */
[----:B----4-:R-:W-:Y:S02]  /*1c50*/  IMAD R13, R5, 0x100, R4 ;  /* 0x00000100050d7824 */ /* 0x010fe400078e0204 */
[----:B------:R-:W-:Y:S02]  /*1c60*/  IMAD.MOV.U32 R7, RZ, RZ, RZ ;  /* 0x000000ffff077224 */ /* 0x000fe400078e00ff */
[----:B------:R-:W-:-:S04]  /*1c70*/  VIADD R13, R13, 0x500 ;  /* 0x000005000d0d7836 */ /* 0x000fc80000000000 */
[----:B------:R-:W-:-:S05]  /*1c80*/  IMAD.WIDE.U32 R12, R13, 0x8, R2 ;  /* 0x000000080d0c7825 */ /* 0x000fca00078e0002 */
[----:B------:R4:W-:Y:S02]  /*1c90*/  REDG.E.ADD.64.STRONG.GPU desc[UR20][R12.64], R6 ;  /* 0x000000060c00798e */ /* 0x0009e4000c12e514 */
.L_x_803:
[----:B------:R-:W-:Y:S05]  /*1ca0*/  BSYNC.RECONVERGENT B1 ;  /* 0x0000000000017941 */ /* 0x000fea0003800200 */
.L_x_802:
[----:B------:R-:W-:Y:S04]  /*1cb0*/  BSSY.RECONVERGENT B1, `(.L_x_804) ;  /* 0x0000007000017945 */ /* 0x000fe80003800200 */
[----:B------:R-:W-:Y:S05]  /*1cc0*/  @!P4 BRA `(.L_x_805) ;  /* 0x000000000014c947 */ /* 0x000fea0003800000 */
[----:B----4-:R-:W-:Y:S02]  /*1cd0*/  IMAD R7, R5, 0x100, R4 ;  /* 0x0000010005077824 */ /* 0x010fe400078e0204 */
[----:B------:R-:W-:Y:S02]  /*1ce0*/  IMAD.MOV.U32 R9, RZ, RZ, RZ ;  /* 0x000000ffff097224 */ /* 0x000fe400078e00ff */
[----:B------:R-:W-:-:S04]  /*1cf0*/  VIADD R7, R7, 0x600 ;  /* 0x0000060007077836 */ /* 0x000fc80000000000 */
[----:B------:R-:W-:-:S05]  /*1d00*/  IMAD.WIDE.U32 R6, R7, 0x8, R2 ;  /* 0x0000000807067825 */ /* 0x000fca00078e0002 */
[----:B------:R4:W-:Y:S02]  /*1d10*/  REDG.E.ADD.64.STRONG.GPU desc[UR20][R6.64], R8 ;  /* 0x000000080600798e */ /* 0x0009e4000c12e514 */
.L_x_805:
[----:B------:R-:W-:Y:S05]  /*1d20*/  BSYNC.RECONVERGENT B1 ;  /* 0x0000000000017941 */ /* 0x000fea0003800200 */
.L_x_804:
[----:B------:R-:W-:Y:S04]  /*1d30*/  BSSY.RECONVERGENT B1, `(.L_x_806) ;  /* 0x0000007000017945 */ /* 0x000fe80003800200 */
[----:B------:R-:W-:Y:S05]  /*1d40*/  @!P5 BRA `(.L_x_807) ;  /* 0x000000000014d947 */ /* 0x000fea0003800000 */
[----:B----4-:R-:W-:Y:S01]  /*1d50*/  LEA R7, R5, R4, 0x8 ;  /* 0x0000000405077211 */ /* 0x010fe200078e40ff */
[----:B------:R-:W-:-:S04]  /*1d60*/  IMAD.MOV.U32 R11, RZ, RZ, RZ ;  /* 0x000000ffff0b7224 */ /* 0x000fc800078e00ff */
[----:B------:R-:W-:-:S04]  /*1d70*/  VIADD R7, R7, 0x700 ;  /* 0x0000070007077836 */ /* 0x000fc80000000000 */
[----:B------:R-:W-:-:S05]  /*1d80*/  IMAD.WIDE.U32 R6, R7, 0x8, R2 ;  /* 0x0000000807067825 */ /* 0x000fca00078e0002 */
[----:B------:R4:W-:Y:S02]  /*1d90*/  REDG.E.ADD.64.STRONG.GPU desc[UR20][R6.64], R10 ;  /* 0x0000000a0600798e */ /* 0x0009e4000c12e514 */
.L_x_807:
[----:B------:R-:W-:Y:S05]  /*1da0*/  BSYNC.RECONVERGENT B1 ;  /* 0x0000000000017941 */ /* 0x000fea0003800200 */
.L_x_806:
[----:B------:R-:W-:-:S05]  /*1db0*/  VIADD R5, R5, 0x8 ;  /* 0x0000000805057836 */ /* 0x000fca0000000000 */
[----:B------:R-:W-:-:S13]  /*1dc0*/  ISETP.NE.AND P0, PT, R5, UR27, PT ;  /* 0x0000001b05007c0c */ /* 0x000fda000bf05270 */
[----:B------:R-:W-:Y:S05]  /*1dd0*/  @P0 BRA `(.L_x_808) ;  /* 0xfffffff800b00947 */ /* 0x000fea000383ffff */
[----:B------:R-:W-:-:S07]  /*1de0*/  IMAD.U32 R3, RZ, RZ, UR27 ;  /* 0x0000001bff037e24 */ /* 0x000fce000f8e00ff */
.L_x_791:
        /* <DEDUP_REMOVED lines=24> */
.L_x_812:
[----:B------:R-:W-:Y:S05]  /*1f70*/  BSYNC.RECONVERGENT B1 ;  /* 0x0000000000017941 */ /* 0x000fea0003800200 */
.L_x_811:
        /* <DEDUP_REMOVED lines=9> */
.L_x_814:
[----:B------:R-:W-:Y:S05]  /*2010*/  BSYNC.RECONVERGENT B1 ;  /* 0x0000000000017941 */ /* 0x000fea0003800200 */
.L_x_813:
        /* <DEDUP_REMOVED lines=8> */
.L_x_816:
[----:B------:R-:W-:Y:S05]  /*20a0*/  BSYNC.RECONVERGENT B1 ;  /* 0x0000000000017941 */ /* 0x000fea0003800200 */
.L_x_815:
        /* <DEDUP_REMOVED lines=9> */
.L_x_818:
[----:B------:R-:W-:Y:S05]  /*2140*/  BSYNC.RECONVERGENT B1 ;  /* 0x0000000000017941 */ /* 0x000fea0003800200 */
.L_x_817:
[----:B------:R-:W-:-:S07]  /*2150*/  VIADD R3, R3, 0x4 ;  /* 0x0000000403037836 */ /* 0x000fce0000000000 */
.L_x_810:
        /* <DEDUP_REMOVED lines=18> */
.L_x_822:
[----:B------:R-:W-:Y:S05]  /*2280*/  BSYNC.RECONVERGENT B2 ;  /* 0x0000000000027941 */ /* 0x000fea0003800200 */
.L_x_821:
        /* <DEDUP_REMOVED lines=9> */
.L_x_824:
[----:B------:R-:W-:Y:S05]  /*2320*/  BSYNC.RECONVERGENT B2 ;  /* 0x0000000000027941 */ /* 0x000fea0003800200 */
.L_x_823:
[----:B------:R-:W-:-:S07]  /*2330*/  VIADD R3, R3, 0x2 ;  /* 0x0000000203037836 */ /* 0x000fce0000000000 */
.L_x_820:
        /* <DEDUP_REMOVED lines=12> */
.L_x_819:
[----:B------:R-:W-:Y:S05]  /*2400*/  BSYNC.RECONVERGENT B1 ;  /* 0x0000000000017941 */ /* 0x000fea0003800200 */
.L_x_809:
[----:B------:R-:W-:-:S13]  /*2410*/  ISETP.GT.U32.AND P0, PT, R4, 0x7f, PT ;  /* 0x0000007f0400780c */ /* 0x000fda0003f04070 */
[----:B------:R-:W-:Y:S05]  /*2420*/  @P0 BRA `(.L_x_790) ;  /* 0x0000000800900947 */ /* 0x000fea0003800000 */
[----:B------:R-:W-:Y:S01]  /*2430*/  UISETP.GE.U32.AND UP0, UPT, UR22, 0x7, UPT ;  /* 0x000000071600788c */ /* 0x000fe2000bf06070 */
[----:B0-----:R-:W-:-:S08]  /*2440*/  IMAD.MOV.U32 R3, RZ, RZ, RZ ;  /* 0x000000ffff037224 */ /* 0x001fd000078e00ff */
[----:B------:R-:W-:Y:S05]  /*2450*/  BRA.U !UP0, `(.L_x_825) ;  /* 0x0000000508147547 */ /* 0x000fea000b800000 */
[----:B------:R-:W0:Y:S01]  /*2460*/  LDC.64 R2, c[0x0][0x380] ;  /* 0x0000e000ff027b82 */ /* 0x000e220000000a00 */
[----:B------:R-:W-:-:S07]  /*2470*/  IMAD.MOV.U32 R9, RZ, RZ, RZ ;  /* 0x000000ffff097224 */ /* 0x000fce00078e00ff */
.L_x_842:
        /* <DEDUP_REMOVED lines=18> */
.L_x_827:
[----:B------:R-:W-:Y:S05]  /*25a0*/  BSYNC.RECONVERGENT B1 ;  /* 0x0000000000017941 */ /* 0x000fea0003800200 */
.L_x_826:
[----:B------:R-:W-:Y:S04]  /*25b0*/  BSSY.RECONVERGENT B1, `(.L_x_828) ;  /* 0x0000005000017945 */ /* 0x000fe80003800200 */
[----:B------:R-:W-:Y:S05]  /*25c0*/  @!P1 BRA `(.L_x_829) ;  /* 0x00000000000c9947 */ /* 0x000fea0003800000 */
[----:B0-----:R-:W-:Y:S02]  /*25d0*/  IMAD.MOV.U32 R14, RZ, RZ, R13 ;  /* 0x000000ffff0e7224 */ /* 0x001fe400078e000d */
[----:B------:R-:W-:-:S05]  /*25e0*/  IMAD.MOV.U32 R15, RZ, RZ, RZ ;  /* 0x000000ffff0f7224 */ /* 0x000fca00078e00ff */
[----:B------:R1:W-:Y:S02]  /*25f0*/  REDG.E.ADD.64.STRONG.GPU desc[UR20][R6.64+0xc00], R14 ;  /* 0x000c000e0600798e */ /* 0x0003e4000c12e514 */
.L_x_829:
[----:B------:R-:W-:Y:S05]  /*2600*/  BSYNC.RECONVERGENT B1 ;  /* 0x0000000000017941 */ /* 0x000fea0003800200 */
.L_x_828:
        /* <DEDUP_REMOVED lines=12> */
.L_x_831:
[----:B------:R-:W-:Y:S05]  /*26d0*/  BSYNC.RECONVERGENT B1 ;  /* 0x0000000000017941 */ /* 0x000fea0003800200 */
.L_x_830:
[----:B------:R-:W-:Y:S04]  /*26e0*/  BSSY.RECONVERGENT B1, `(.L_x_832) ;  /* 0x0000005000017945 */ /* 0x000fe80003800200 */
[----:B------:R-:W-:Y:S05]  /*26f0*/  @!P1 BRA `(.L_x_833) ;  /* 0x00000000000c9947 */ /* 0x000fea0003800000 */
[----:B012---:R-:W-:Y:S02]  /*2700*/  IMAD.MOV.U32 R14, RZ, RZ, R18 ;  /* 0x000000ffff0e7224 */ /* 0x007fe400078e0012 */
[----:B------:R-:W-:-:S05]  /*2710*/  IMAD.MOV.U32 R15, RZ, RZ, RZ ;  /* 0x000000ffff0f7224 */ /* 0x000fca00078e00ff */
[----:B------:R3:W-:Y:S02]  /*2720*/  REDG.E.ADD.64.STRONG.GPU desc[UR20][R6.64+0x1c00], R14 ;  /* 0x001c000e0600798e */ /* 0x0007e4000c12e514 */
.L_x_833:
[----:B------:R-:W-:Y:S05]  /*2730*/  BSYNC.RECONVERGENT B1 ;  /* 0x0000000000017941 */ /* 0x000fea0003800200 */
.L_x_832:
[----:B------:R-:W-:Y:S04]  /*2740*/  BSSY.RECONVERGENT B1, `(.L_x_834) ;  /* 0x0000005000017945 */ /* 0x000fe80003800200 */
[----:B------:R-:W-:Y:S05]  /*2750*/  @!P2 BRA `(.L_x_835) ;  /* 0x00000000000ca947 */ /* 0x000fea0003800000 */
[----:B0123--:R-:W-:Y:S01]  /*2760*/  MOV R14, R19 ;  /* 0x00000013000e7202 */ /* 0x00ffe20000000f00 */
[----:B------:R-:W-:-:S05]  /*2770*/  IMAD.MOV.U32 R15, RZ, RZ, RZ ;  /* 0x000000ffff0f7224 */ /* 0x000fca00078e00ff */
[----:B------:R4:W-:Y:S02]  /*2780*/  REDG.E.ADD.64.STRONG.GPU desc[UR20][R6.64+0x2400], R14 ;  /* 0x0024000e0600798e */ /* 0x0009e4000c12e514 */
.L_x_835:
[----:B------:R-:W-:Y:S05]  /*2790*/  BSYNC.RECONVERGENT B1 ;  /* 0x0000000000017941 */ /* 0x000fea0003800200 */
.L_x_834:
[----:B------:R-:W-:Y:S04]  /*27a0*/  BSSY.RECONVERGENT B1, `(.L_x_836) ;  /* 0x0000004000017945 */ /* 0x000fe80003800200 */
[----:B------:R-:W-:Y:S05]  /*27b0*/  @!P3 BRA `(.L_x_837) ;  /* 0x000000000008b947 */ /* 0x000fea0003800000 */
[----:B------:R-:W-:-:S05]  /*27c0*/  IMAD.MOV.U32 R17, RZ, RZ, RZ ;  /* 0x000000ffff117224 */ /* 0x000fca00078e00ff */
[----:B------:R0:W-:Y:S02]  /*27d0*/  REDG.E.ADD.64.STRONG.GPU desc[UR20][R6.64+0x2c00], R16 ;  /* 0x002c00100600798e */ /* 0x0001e4000c12e514 */
.L_x_837:
[----:B------:R-:W-:Y:S05]  /*27e0*/  BSYNC.RECONVERGENT B1 ;  /* 0x0000000000017941 */ /* 0x000fea0003800200 */
.L_x_836:
[----:B------:R-:W-:Y:S04]  /*27f0*/  BSSY.RECONVERGENT B1, `(.L_x_838) ;  /* 0x0000004000017945 */ /* 0x000fe80003800200 */
[----:B------:R-:W-:Y:S05]  /*2800*/  @!P4 BRA `(.L_x_839) ;  /* 0x000000000008c947 */ /* 0x000fea0003800000 */
[----:B------:R-:W-:-:S05]  /*2810*/  IMAD.MOV.U32 R13, RZ, RZ, RZ ;  /* 0x000000ffff0d7224 */ /* 0x000fca00078e00ff */
[----:B------:R0:W-:Y:S02]  /*2820*/  REDG.E.ADD.64.STRONG.GPU desc[UR20][R6.64+0x3400], R12 ;  /* 0x0034000c0600798e */ /* 0x0001e4000c12e514 */
.L_x_839:
[----:B------:R-:W-:Y:S05]  /*2830*/  BSYNC.RECONVERGENT B1 ;  /* 0x0000000000017941 */ /* 0x000fea0003800200 */
.L_x_838:
[----:B------:R-:W-:Y:S04]  /*2840*/  BSSY.RECONVERGENT B1, `(.L_x_840) ;  /* 0x0000004000017945 */ /* 0x000fe80003800200 */
[----:B------:R-:W-:Y:S05]  /*2850*/  @!P5 BRA `(.L_x_841) ;  /* 0x000000000008d947 */ /* 0x000fea0003800000 */
[----:B------:R-:W-:-:S05]  /*2860*/  IMAD.MOV.U32 R11, RZ, RZ, RZ ;  /* 0x000000ffff0b7224 */ /* 0x000fca00078e00ff */
[----:B------:R0:W-:Y:S02]  /*2870*/  REDG.E.ADD.64.STRONG.GPU desc[UR20][R6.64+0x3c00], R10 ;  /* 0x003c000a0600798e */ /* 0x0001e4000c12e514 */
.L_x_841:
[----:B------:R-:W-:Y:S05]  /*2880*/  BSYNC.RECONVERGENT B1 ;  /* 0x0000000000017941 */ /* 0x000fea0003800200 */
.L_x_840:
[----:B------:R-:W-:Y:S05]  /*2890*/  @P0 BRA `(.L_x_842) ;  /* 0xfffffff800f80947 */ /* 0x000fea000383ffff */
[----:B------:R-:W-:-:S07]  /*28a0*/  IMAD.U32 R3, RZ, RZ, UR27 ;  /* 0x0000001bff037e24 */ /* 0x000fce000f8e00ff */
.L_x_825:
        /* <DEDUP_REMOVED lines=20> */
.L_x_845:
[----:B------:R-:W-:Y:S05]  /*29f0*/  BSYNC.RECONVERGENT B1 ;  /* 0x0000000000017941 */ /* 0x000fea0003800200 */
.L_x_844:
        /* <DEDUP_REMOVED lines=9> */
.L_x_847:
[----:B------:R-:W-:Y:S05]  /*2a90*/  BSYNC.RECONVERGENT B1 ;  /* 0x0000000000017941 */ /* 0x000fea0003800200 */
.L_x_846:
        /* <DEDUP_REMOVED lines=8> */
.L_x_849:
[----:B------:R-:W-:Y:S05]  /*2b20*/  BSYNC.RECONVERGENT B1 ;  /* 0x0000000000017941 */ /* 0x000fea0003800200 */
.L_x_848:
        /* <DEDUP_REMOVED lines=9> */
.L_x_851:
[----:B------:R-:W-:Y:S05]  /*2bc0*/  BSYNC.RECONVERGENT B1 ;  /* 0x0000000000017941 */ /* 0x000fea0003800200 */
.L_x_850:
[----:B------:R-:W-:-:S07]  /*2bd0*/  VIADD R3, R3, 0x4 ;  /* 0x0000000403037836 */ /* 0x000fce0000000000 */
.L_x_843:
        /* <DEDUP_REMOVED lines=17> */
.L_x_854:
[----:B------:R-:W-:Y:S05]  /*2cf0*/  BSYNC.RECONVERGENT B1 ;  /* 0x0000000000017941 */ /* 0x000fea0003800200 */
.L_x_853:
        /* <DEDUP_REMOVED lines=9> */
.L_x_856:
[----:B------:R-:W-:Y:S05]  /*2d90*/  BSYNC.RECONVERGENT B1 ;  /* 0x0000000000017941 */ /* 0x000fea0003800200 */
.L_x_855:
[----:B------:R-:W-:-:S07]  /*2da0*/  VIADD R3, R3, 0x2 ;  /* 0x0000000203037836 */ /* 0x000fce0000000000 */
.L_x_852:
        /* <DEDUP_REMOVED lines=12> */
.L_x_790:
[----:B------:R-:W-:Y:S05]  /*2e70*/  BSYNC.RECONVERGENT B0 ;  /* 0x0000000000007941 */ /* 0x000fea0003800200 */
.L_x_789:
[----:B------:R-:W-:Y:S01]  /*2e80*/  BAR.SYNC.DEFER_BLOCKING 0x0 ;  /* 0x0000000000007b1d */ /* 0x000fe20000010000 */
[----:B------:R-:W-:-:S04]  /*2e90*/  UIADD3 UR6, UP0, UPT, UR6, 0x1, URZ ;  /* 0x0000000106067890 */ /* 0x000fc8000ff1e0ff */
[----:B------:R-:W-:Y:S02]  /*2ea0*/  UIADD3.X UR7, UPT, UPT, URZ, UR7, URZ, UP0, !UPT ;  /* 0x00000007ff077290 */ /* 0x000fe400087fe4ff */
[----:B------:R-:W-:-:S04]  /*2eb0*/  UISETP.NE.U32.AND UP0, UPT, UR6, UR11, UPT ;  /* 0x0000000b0600728c */ /* 0x000fc8000bf05070 */
[----:B------:R-:W-:-:S09]  /*2ec0*/  UISETP.NE.AND.EX UP0, UPT, UR7, UR12, UPT, UP0 ;  /* 0x0000000c0700728c */ /* 0x000fd2000bf05300 */
[----:B------:R-:W-:Y:S05]  /*2ed0*/  BRA.U UP0, `(.L_x_857) ;  /* 0xffffffd100f07547 */ /* 0x000fea000b83ffff */
[----:B------:R-:W-:Y:S05]  /*2ee0*/  EXIT ;  /* 0x000000000000794d */ /* 0x000fea0003800000 */
.L_x_858:
        /* <DEDUP_REMOVED lines=9> */
.L_x_2211:


//--------------------- .text._ZN3cub18CUB_300001_SM_10006detail10radix_sort31DeviceRadixSortSingleTileKernelINS1_5radix10policy_hubIiNS0_8NullTypeEyE10Policy1000ELNS0_9SortOrderE1EiS6_yNS1_21identity_decomposer_tEEEvPKT1_PSB_PKT2_PSF_T3_iiT4_ --------------------------
	.section	.text._ZN3cub18CUB_300001_SM_10006detail10radix_sort31DeviceRadixSortSingleTileKernelINS1_5radix10policy_hubIiNS0_8NullTypeEyE10Policy1000ELNS0_9SortOrderE1EiS6_yNS1_21identity_decomposer_tEEEvPKT1_PSB_PKT2_PSF_T3_iiT4_,"ax",@progbits
	.align	128
        .global         _ZN3cub18CUB_300001_SM_10006detail10radix_sort31DeviceRadixSortSingleTileKernelINS1_5radix10policy_hubIiNS0_8NullTypeEyE10Policy1000ELNS0_9SortOrderE1EiS6_yNS1_21identity_decomposer_tEEEvPKT1_PSB_PKT2_PSF_T3_iiT4_
        .type           _ZN3cub18CUB_300001_SM_10006detail10radix_sort31DeviceRadixSortSingleTileKernelINS1_5radix10policy_hubIiNS0_8NullTypeEyE10Policy1000ELNS0_9SortOrderE1EiS6_yNS1_21identity_decomposer_tEEEvPKT1_PSB_PKT2_PSF_T3_iiT4_,@function
        .size           _ZN3cub18CUB_300001_SM_10006detail10radix_sort31DeviceRadixSortSingleTileKernelINS1_5radix10policy_hubIiNS0_8NullTypeEyE10Policy1000ELNS0_9SortOrderE1EiS6_yNS1_21identity_decomposer_tEEEvPKT1_PSB_PKT2_PSF_T3_iiT4_,(.L_x_2212 - _ZN3cub18CUB_300001_SM_10006detail10radix_sort31DeviceRadixSortSingleTileKernelINS1_5radix10policy_hubIiNS0_8NullTypeEyE10Policy1000ELNS0_9SortOrderE1EiS6_yNS1_21identity_decomposer_tEEEvPKT1_PSB_PKT2_PSF_T3_iiT4_)
        .other          _ZN3cub18CUB_300001_SM_10006detail10radix_sort31DeviceRadixSortSingleTileKernelINS1_5radix10policy_hubIiNS0_8NullTypeEyE10Policy1000ELNS0_9SortOrderE1EiS6_yNS1_21identity_decomposer_tEEEvPKT1_PSB_PKT2_PSF_T3_iiT4_,@"STO_CUDA_ENTRY STV_DEFAULT"
_ZN3cub18CUB_300001_SM_10006detail10radix_sort31DeviceRadixSortSingleTileKernelINS1_5radix10policy_hubIiNS0_8NullTypeEyE10Policy1000ELNS0_9SortOrderE1EiS6_yNS1_21identity_decomposer_tEEEvPKT1_PSB_PKT2_PSF_T3_iiT4_:
.text._ZN3cub18CUB_300001_SM_10006detail10radix_sort31DeviceRadixSortSingleTileKernelINS1_5radix10policy_hubIiNS0_8NullTypeEyE10Policy1000ELNS0_9SortOrderE1EiS6_yNS1_21identity_decomposer_tEEEvPKT1_PSB_PKT2_PSF_T3_iiT4_:
[----:B------:R-:W-:Y:S01]  /*0000*/  LDC R1, c[0x0][0x37c] ;  /* 0x0000df00ff017b82 */ /* 0x000fe20000000800 */
[----:B------:R-:W0:Y:S01]  /*0010*/  S2R R0, SR_TID.X ;  /* 0x0000000000007919 */ /* 0x000e220000002100 */
[----:B------:R-:W1:Y:S06]  /*0020*/  LDCU UR4, c[0x0][0x3a0] ;  /* 0x00007400ff0477ac */ /* 0x000e6c0008000800 */
[----:B------:R-:W2:Y:S01]  /*0030*/  LDC.64 R4, c[0x0][0x380] ;  /* 0x0000e000ff047b82 */ /* 0x000ea20000000a00 */
[----:B------:R-:W3:Y:S01]  /*0040*/  LDCU.64 UR8, c[0x0][0x358] ;  /* 0x00006b00ff0877ac */ /* 0x000ee20008000a00 */
[----:B------:R-:W-:Y:S01]  /*0050*/  IMAD.MOV.U32 R14, RZ, RZ, RZ ;  /* 0x000000ffff0e7224 */ /* 0x000fe200078e00ff */
[----:B------:R-:W-:-:S05]  /*0060*/  CS2R R20, SRZ ;  /* 0x0000000000147805 */ /* 0x000fca000001ff00 */
[----:B------:R-:W4:Y:S01]  /*0070*/  S2UR UR6, SR_CgaCtaId ;  /* 0x00000000000679c3 */ /* 0x000f220000008800 */
[----:B------:R-:W2:Y:S01]  /*0080*/  S2R R23, SR_LANEID ;  /* 0x0000000000177919 */ /* 0x000ea20000000000 */
[----:B------:R-:W-:Y:S01]  /*0090*/  CS2R R26, SRZ ;  /* 0x00000000001a7805 */ /* 0x000fe2000001ff00 */
[----:B------:R-:W1:Y:S01]  /*00a0*/  LDCU UR10, c[0x0][0x3ac] ;  /* 0x00007580ff0a77ac */ /* 0x000e620008000800 */
[----:B0-----:R-:W-:-:S04]  /*00b0*/  IMAD R7, R0, 0x13, RZ ;  /* 0x0000001300077824 */ /* 0x001fc800078e02ff */
[C---:B------:R-:W-:Y:S01]  /*00c0*/  VIADD R2, R7.reuse, 0x1 ;  /* 0x0000000107027836 */ /* 0x040fe20000000000 */
[C---:B-1----:R-:W-:Y:S01]  /*00d0*/  ISETP.GE.AND P1, PT, R7.reuse, UR4, PT ;  /* 0x0000000407007c0c */ /* 0x042fe2000bf26270 */
[----:B--2---:R-:W-:-:S03]  /*00e0*/  IMAD.WIDE.U32 R4, R7, 0x4, R4 ;  /* 0x0000000407047825 */ /* 0x004fc600078e0004 */
[----:B------:R-:W-:Y:S01]  /*00f0*/  ISETP.GE.AND P2, PT, R2, UR4, PT ;  /* 0x0000000402007c0c */ /* 0x000fe2000bf46270 */
[C---:B------:R-:W-:Y:S02]  /*0100*/  VIADD R2, R7.reuse, 0x2 ;  /* 0x0000000207027836 */ /* 0x040fe40000000000 */
[----:B------:R-:W-:-:S03]  /*0110*/  VIADD R3, R7, 0x3 ;  /* 0x0000000307037836 */ /* 0x000fc60000000000 */
[----:B------:R-:W-:Y:S01]  /*0120*/  ISETP.GE.AND P3, PT, R2, UR4, PT ;  /* 0x0000000402007c0c */ /* 0x000fe2000bf66270 */
[----:B------:R-:W-:Y:S01]  /*0130*/  VIADD R2, R7, 0x4 ;  /* 0x0000000407027836 */ /* 0x000fe20000000000 */
[----:B------:R-:W-:Y:S01]  /*0140*/  ISETP.GE.AND P4, PT, R3, UR4, PT ;  /* 0x0000000403007c0c */ /* 0x000fe2000bf86270 */
[----:B---3--:R-:W2:Y:S03]  /*0150*/  @!P1 LDG.E R12, desc[UR8][R4.64] ;  /* 0x00000008040c9981 */ /* 0x008ea6000c1e1900 */
[----:B------:R-:W-:Y:S01]  /*0160*/  ISETP.GE.AND P5, PT, R2, UR4, PT ;  /* 0x0000000402007c0c */ /* 0x000fe2000bfa6270 */
[----:B------:R-:W3:Y:S06]  /*0170*/  @!P2 LDG.E R6, desc[UR8][R4.64+0x4] ;  /* 0x000004080406a981 */ /* 0x000eec000c1e1900 */
[----:B------:R-:W5:Y:S04]  /*0180*/  @!P3 LDG.E R8, desc[UR8][R4.64+0x8] ;  /* 0x000008080408b981 */ /* 0x000f68000c1e1900 */
[----:B------:R-:W4:Y:S04]  /*0190*/  @!P4 LDG.E R9, desc[UR8][R4.64+0xc] ;  /* 0x00000c080409c981 */ /* 0x000f28000c1e1900 */
[----:B------:R-:W4:Y:S01]  /*01a0*/  @!P5 LDG.E R10, desc[UR8][R4.64+0x10] ;  /* 0x00001008040ad981 */ /* 0x000f22000c1e1900 */
[----:B------:R-:W-:-:S02]  /*01b0*/  VIADD R2, R7, 0x5 ;  /* 0x0000000507027836 */ /* 0x000fc40000000000 */
[C---:B------:R-:W-:Y:S02]  /*01c0*/  VIADD R3, R7.reuse, 0x6 ;  /* 0x0000000607037836 */ /* 0x040fe40000000000 */
[----:B------:R-:W-:Y:S01]  /*01d0*/  VIADD R11, R7, 0x7 ;  /* 0x00000007070b7836 */ /* 0x000fe20000000000 */
[----:B------:R-:W-:Y:S02]  /*01e0*/  ISETP.GE.AND P6, PT, R2, UR4, PT ;  /* 0x0000000402007c0c */ /* 0x000fe4000bfc6270 */
[----:B------:R-:W-:Y:S02]  /*01f0*/  ISETP.GE.AND P0, PT, R3, UR4, PT ;  /* 0x0000000403007c0c */ /* 0x000fe4000bf06270 */
[----:B------:R-:W-:Y:S01]  /*0200*/  CS2R R2, SRZ ;  /* 0x0000000000027805 */ /* 0x000fe2000001ff00 */
[----:B------:R-:W-:-:S08]  /*0210*/  VIADD R15, R7, 0xb ;  /* 0x0000000b070f7836 */ /* 0x000fd00000000000 */
[----:B------:R-:W4:Y:S01]  /*0220*/  @!P6 LDG.E R17, desc[UR8][R4.64+0x14] ;  /* 0x000014080411e981 */ /* 0x000f22000c1e1900 */
[----:B--2---:R-:W-:Y:S02]  /*0230*/  @!P1 LOP3.LUT R2, R12, 0x80000000, RZ, 0x3c, !PT ;  /* 0x800000000c029812 */ /* 0x004fe400078e3cff */
[----:B------:R-:W-:Y:S02]  /*0240*/  CS2R R12, SRZ ;  /* 0x00000000000c7805 */ /* 0x000fe4000001ff00 */
[----:B------:R-:W-:Y:S01]  /*0250*/  ISETP.GE.AND P1, PT, R11, UR4, PT ;  /* 0x000000040b007c0c */ /* 0x000fe2000bf26270 */
[C---:B------:R-:W-:Y:S01]  /*0260*/  VIADD R11, R7.reuse, 0x8 ;  /* 0x00000008070b7836 */ /* 0x040fe20000000000 */
[----:B---3--:R-:W-:Y:S01]  /*0270*/  @!P2 LOP3.LUT R3, R6, 0x80000000, RZ, 0x3c, !PT ;  /* 0x800000000603a812 */ /* 0x008fe200078e3cff */
[----:B------:R-:W-:-:S03]  /*0280*/  VIADD R6, R7, 0x9 ;  /* 0x0000000907067836 */ /* 0x000fc60000000000 */
[----:B------:R-:W-:Y:S01]  /*0290*/  ISETP.GE.AND P2, PT, R11, UR4, PT ;  /* 0x000000040b007c0c */ /* 0x000fe2000bf46270 */
[----:B------:R-:W-:Y:S01]  /*02a0*/  VIADD R11, R7, 0xa ;  /* 0x0000000a070b7836 */ /* 0x000fe20000000000 */
[----:B-----5:R-:W-:Y:S02]  /*02b0*/  @!P3 LOP3.LUT R12, R8, 0x80000000, RZ, 0x3c, !PT ;  /* 0x80000000080cb812 */ /* 0x020fe400078e3cff */
[----:B------:R-:W-:Y:S02]  /*02c0*/  ISETP.GE.AND P3, PT, R6, UR4, PT ;  /* 0x0000000406007c0c */ /* 0x000fe4000bf66270 */
[----:B----4-:R-:W-:Y:S01]  /*02d0*/  @!P4 LOP3.LUT R13, R9, 0x80000000, RZ, 0x3c, !PT ;  /* 0x80000000090dc812 */ /* 0x010fe200078e3cff */
[----:B------:R-:W2:Y:S01]  /*02e0*/  @!P0 LDG.E R6, desc[UR8][R4.64+0x18] ;  /* 0x0000180804068981 */ /* 0x000ea2000c1e1900 */
[----:B------:R-:W-:Y:S02]  /*02f0*/  ISETP.GE.AND P4, PT, R11, UR4, PT ;  /* 0x000000040b007c0c */ /* 0x000fe4000bf86270 */
[----:B------:R-:W-:Y:S01]  /*0300*/  @!P5 LOP3.LUT R14, R10, 0x80000000, RZ, 0x3c, !PT ;  /* 0x800000000a0ed812 */ /* 0x000fe200078e3cff */
[----:B------:R-:W3:Y:S01]  /*0310*/  @!P1 LDG.E R8, desc[UR8][R4.64+0x1c] ;  /* 0x00001c0804089981 */ /* 0x000ee2000c1e1900 */
[----:B------:R-:W-:-:S03]  /*0320*/  ISETP.GE.AND P5, PT, R15, UR4, PT ;  /* 0x000000040f007c0c */ /* 0x000fc6000bfa6270 */
[----:B------:R-:W4:Y:S04]  /*0330*/  @!P2 LDG.E R9, desc[UR8][R4.64+0x20] ;  /* 0x000020080409a981 */ /* 0x000f28000c1e1900 */
[----:B------:R-:W5:Y:S04]  /*0340*/  @!P3 LDG.E R10, desc[UR8][R4.64+0x24] ;  /* 0x00002408040ab981 */ /* 0x000f68000c1e1900 */
[----:B------:R-:W5:Y:S04]  /*0350*/  @!P4 LDG.E R11, desc[UR8][R4.64+0x28] ;  /* 0x00002808040bc981 */ /* 0x000f68000c1e1900 */
[----:B------:R-:W5:Y:S01]  /*0360*/  @!P5 LDG.E R22, desc[UR8][R4.64+0x2c] ;  /* 0x00002c080416d981 */ /* 0x000f62000c1e1900 */
[----:B------:R-:W-:-:S02]  /*0370*/  VIADD R16, R7, 0xc ;  /* 0x0000000c07107836 */ /* 0x000fc40000000000 */
[----:B------:R-:W-:Y:S01]  /*0380*/  IMAD.MOV.U32 R15, RZ, RZ, RZ ;  /* 0x000000ffff0f7224 */ /* 0x000fe200078e00ff */
[----:B------:R-:W-:Y:S01]  /*0390*/  @!P6 LOP3.LUT R15, R17, 0x80000000, RZ, 0x3c, !PT ;  /* 0x80000000110fe812 */ /* 0x000fe200078e3cff */
[C---:B------:R-:W-:Y:S01]  /*03a0*/  VIADD R18, R7.reuse, 0xd ;  /* 0x0000000d07127836 */ /* 0x040fe20000000000 */
[----:B------:R-:W-:Y:S01]  /*03b0*/  ISETP.GE.AND P6, PT, R16, UR4, PT ;  /* 0x0000000410007c0c */ /* 0x000fe2000bfc6270 */
[----:B------:R-:W-:Y:S01]  /*03c0*/  VIADD R19, R7, 0xe ;  /* 0x0000000e07137836 */ /* 0x000fe20000000000 */
[----:B------:R-:W-:-:S11]  /*03d0*/  CS2R R16, SRZ ;  /* 0x0000000000107805 */ /* 0x000fd6000001ff00 */
[----:B------:R-:W5:Y:S01]  /*03e0*/  @!P6 LDG.E R24, desc[UR8][R4.64+0x30] ;  /* 0x000030080418e981 */ /* 0x000f62000c1e1900 */
[----:B--2---:R-:W-:Y:S01]  /*03f0*/  @!P0 LOP3.LUT R16, R6, 0x80000000, RZ, 0x3c, !PT ;  /* 0x8000000006108812 */ /* 0x004fe200078e3cff */
[----:B------:R-:W-:Y:S01]  /*0400*/  VIADD R6, R7, 0xf ;  /* 0x0000000f07067836 */ /* 0x000fe20000000000 */
[----:B------:R-:W-:Y:S02]  /*0410*/  ISETP.GE.AND P0, PT, R18, UR4, PT ;  /* 0x0000000412007c0c */ /* 0x000fe4000bf06270 */
[----:B---3--:R-:W-:Y:S02]  /*0420*/  @!P1 LOP3.LUT R17, R8, 0x80000000, RZ, 0x3c, !PT ;  /* 0x8000000008119812 */ /* 0x008fe400078e3cff */
[----:B------:R-:W-:Y:S02]  /*0430*/  ISETP.GE.AND P1, PT, R19, UR4, PT ;  /* 0x0000000413007c0c */ /* 0x000fe4000bf26270 */
[----:B------:R-:W-:Y:S02]  /*0440*/  CS2R R18, SRZ ;  /* 0x0000000000127805 */ /* 0x000fe4000001ff00 */
[----:B----4-:R-:W-:Y:S01]  /*0450*/  @!P2 LOP3.LUT R18, R9, 0x80000000, RZ, 0x3c, !PT ;  /* 0x800000000912a812 */ /* 0x010fe200078e3cff */
[C---:B------:R-:W-:Y:S01]  /*0460*/  VIADD R8, R7.reuse, 0x10 ;  /* 0x0000001007087836 */ /* 0x040fe20000000000 */
[----:B------:R-:W-:Y:S01]  /*0470*/  ISETP.GE.AND P2, PT, R6, UR4, PT ;  /* 0x0000000406007c0c */ /* 0x000fe2000bf46270 */
[----:B------:R-:W-:-:S02]  /*0480*/  VIADD R6, R7, 0x11 ;  /* 0x0000001107067836 */ /* 0x000fc40000000000 */
[----:B------:R-:W-:Y:S01]  /*0490*/  VIADD R7, R7, 0x12 ;  /* 0x0000001207077836 */ /* 0x000fe20000000000 */
[----:B-----5:R-:W-:Y:S02]  /*04a0*/  @!P3 LOP3.LUT R19, R10, 0x80000000, RZ, 0x3c, !PT ;  /* 0x800000000a13b812 */ /* 0x020fe400078e3cff */
[----:B------:R-:W-:Y:S02]  /*04b0*/  @!P4 LOP3.LUT R20, R11, 0x80000000, RZ, 0x3c, !PT ;  /* 0x800000000b14c812 */ /* 0x000fe400078e3cff */
[----:B------:R-:W-:Y:S02]  /*04c0*/  ISETP.GE.AND P3, PT, R8, UR4, PT ;  /* 0x0000000408007c0c */ /* 0x000fe4000bf66270 */
[----:B------:R-:W-:Y:S02]  /*04d0*/  @!P5 LOP3.LUT R21, R22, 0x80000000, RZ, 0x3c, !PT ;  /* 0x800000001615d812 */ /* 0x000fe400078e3cff */
[----:B------:R-:W-:Y:S01]  /*04e0*/  ISETP.GE.AND P4, PT, R6, UR4, PT ;  /* 0x0000000406007c0c */ /* 0x000fe2000bf86270 */
[----:B------:R-:W2:Y:S01]  /*04f0*/  @!P2 LDG.E R8, desc[UR8][R4.64+0x3c] ;  /* 0x00003c080408a981 */ /* 0x000ea2000c1e1900 */
[----:B------:R-:W-:Y:S01]  /*0500*/  ISETP.GE.AND P5, PT, R7, UR4, PT ;  /* 0x0000000407007c0c */ /* 0x000fe2000bfa6270 */
[----:B------:R-:W0:Y:S02]  /*0510*/  LDCU.64 UR4, c[0x0][0x3a8] ;  /* 0x00007500ff0477ac */ /* 0x000e240008000a00 */
[----:B------:R-:W3:Y:S04]  /*0520*/  @!P0 LDG.E R6, desc[UR8][R4.64+0x34] ;  /* 0x0000340804068981 */ /* 0x000ee8000c1e1900 */
[----:B------:R-:W4:Y:S04]  /*0530*/  @!P1 LDG.E R7, desc[UR8][R4.64+0x38] ;  /* 0x0000380804079981 */ /* 0x000f28000c1e1900 */
[----:B------:R-:W5:Y:S04]  /*0540*/  @!P3 LDG.E R9, desc[UR8][R4.64+0x40] ;  /* 0x000040080409b981 */ /* 0x000f68000c1e1900 */
[----:B------:R-:W5:Y:S04]  /*0550*/  @!P4 LDG.E R10, desc[UR8][R4.64+0x44] ;  /* 0x00004408040ac981 */ /* 0x000f68000c1e1900 */
[----:B------:R-:W5:Y:S01]  /*0560*/  @!P5 LDG.E R11, desc[UR8][R4.64+0x48] ;  /* 0x00004808040bd981 */ /* 0x000f62000c1e1900 */
[----:B0-----:R-:W-:-:S02]  /*0570*/  UIADD3 UR7, UPT, UPT, UR4, 0x6, URZ ;  /* 0x0000000604077890 */ /* 0x001fc4000fffe0ff */
[----:B------:R-:W-:-:S03]  /*0580*/  UIADD3 UR5, UPT, UPT, -UR4, UR5, URZ ;  /* 0x0000000504057290 */ /* 0x000fc6000fffe1ff */
[----:B------:R-:W-:Y:S02]  /*0590*/  UMOV UR4, 0x400 ;  /* 0x0000040000047882 */ /* 0x000fe40000000000 */
[----:B------:R-:W-:Y:S01]  /*05a0*/  ULEA UR4, UR6, UR4, 0x18 ;  /* 0x0000000406047291 */ /* 0x000fe2000f8ec0ff */
[----:B------:R-:W-:-:S05]  /*05b0*/  IMAD.MOV.U32 R22, RZ, RZ, RZ ;  /* 0x000000ffff167224 */ /* 0x000fca00078e00ff */
[----:B------:R-:W-:Y:S02]  /*05c0*/  LEA R29, R0, UR4, 0x2 ;  /* 0x00000004001d7c11 */ /* 0x000fe4000f8e10ff */
[----:B------:R-:W-:Y:S02]  /*05d0*/  SHF.R.U32.HI R105, RZ, 0x5, R0 ;  /* 0x00000005ff697819 */ /* 0x000fe40000011600 */
[----:B------:R-:W-:Y:S01]  /*05e0*/  @!P6 LOP3.LUT R22, R24, 0x80000000, RZ, 0x3c, !PT ;  /* 0x800000001816e812 */ /* 0x000fe200078e3cff */
[C---:B------:R-:W-:Y:S01]  /*05f0*/  IMAD R31, R0.reuse, 0x80, R29 ;  /* 0x00000080001f7824 */ /* 0x040fe200078e021d */
[----:B------:R-:W-:Y:S01]  /*0600*/  CS2R R24, SRZ ;  /* 0x0000000000187805 */ /* 0x000fe2000001ff00 */
[----:B------:R-:W-:Y:S01]  /*0610*/  IMAD.MOV.U32 R28, RZ, RZ, RZ ;  /* 0x000000ffff1c7224 */ /* 0x000fe200078e00ff */
[----:B------:R-:W-:Y:S01]  /*0620*/  LEA R32, R105, UR4, 0x2 ;  /* 0x0000000469207c11 */ /* 0x000fe2000f8e10ff */
[----:B------:R-:W-:Y:S02]  /*0630*/  IMAD.MOV.U32 R30, RZ, RZ, RZ ;  /* 0x000000ffff1e7224 */ /* 0x000fe400078e00ff */
[----:B------:R-:W-:Y:S01]  /*0640*/  IMAD R33, R0, -0x38, R31 ;  /* 0xffffffc800217824 */ /* 0x000fe200078e021f */
[----:B------:R-:W-:Y:S01]  /*0650*/  BAR.SYNC.DEFER_BLOCKING 0x0 ;  /* 0x0000000000007b1d */ /* 0x000fe20000010000 */
[----:B--2---:R-:W-:-:S02]  /*0660*/  @!P2 LOP3.LUT R26, R8, 0x80000000, RZ, 0x3c, !PT ;  /* 0x80000000081aa812 */ /* 0x004fc400078e3cff */
[----:B---3--:R-:W-:Y:S02]  /*0670*/  @!P0 LOP3.LUT R24, R6, 0x80000000, RZ, 0x3c, !PT ;  /* 0x8000000006188812 */ /* 0x008fe400078e3cff */
[----:B----4-:R-:W-:Y:S02]  /*0680*/  @!P1 LOP3.LUT R25, R7, 0x80000000, RZ, 0x3c, !PT ;  /* 0x8000000007199812 */ /* 0x010fe400078e3cff */
[----:B-----5:R-:W-:Y:S02]  /*0690*/  @!P3 LOP3.LUT R27, R9, 0x80000000, RZ, 0x3c, !PT ;  /* 0x80000000091bb812 */ /* 0x020fe400078e3cff */
[----:B------:R-:W-:Y:S02]  /*06a0*/  @!P4 LOP3.LUT R28, R10, 0x80000000, RZ, 0x3c, !PT ;  /* 0x800000000a1cc812 */ /* 0x000fe400078e3cff */
[----:B------:R-:W-:-:S07]  /*06b0*/  @!P5 LOP3.LUT R30, R11, 0x80000000, RZ, 0x3c, !PT ;  /* 0x800000000b1ed812 */ /* 0x000fce00078e3cff */
.L_x_860:
[----:B------:R-:W-:Y:S01]  /*06c0*/  UISETP.LT.AND UP0, UPT, UR5, 0x6, UPT ;  /* 0x000000060500788c */ /* 0x000fe2000bf01270 */
[----:B------:R-:W-:Y:S01]  /*06d0*/  STS [R29], RZ ;  /* 0x000000ff1d007388 */ /* 0x000fe20000000800 */
[----:B------:R-:W-:Y:S01]  /*06e0*/  UIADD3 UR6, UPT, UPT, UR7, -0x6, URZ ;  /* 0xfffffffa07067890 */ /* 0x000fe2000fffe0ff */
[----:B------:R-:W-:Y:S01]  /*06f0*/  ISETP.NE.AND P1, PT, R23, 0x1f, PT ;  /* 0x0000001f1700780c */ /* 0x000fe20003f25270 */
[----:B------:R-:W-:Y:S01]  /*0700*/  USEL UR4, UR5, 0x6, UP0 ;  /* 0x0000000605047887 */ /* 0x000fe20008000000 */
[----:B------:R-:W-:Y:S01]  /*0710*/  STS [R29+0x400], RZ ;  /* 0x000400ff1d007388 */ /* 0x000fe20000000800 */
[C---:B------:R-:W-:Y:S01]  /*0720*/  ISETP.NE.AND P2, PT, R105.reuse, 0x6, PT ;  /* 0x000000066900780c */ /* 0x040fe20003f45270 */
[----:B------:R-:W-:Y:S01]  /*0730*/  UISETP.GE.AND UP0, UPT, UR7, UR10, UPT ;  /* 0x0000000a0700728c */ /* 0x000fe2000bf06270 */
[----:B0-2---:R-:W-:Y:S01]  /*0740*/  SHF.R.U32.HI R4, RZ, UR6, R2 ;  /* 0x00000006ff047c19 */ /* 0x005fe20008011602 */
        /* <DEDUP_REMOVED lines=17> */
[----:B------:R-:W-:Y:S03]  /*0860*/  STS [R29+0x2400], RZ ;  /* 0x002400ff1d007388 */ /* 0x000fe60000000800 */
[----:B------:R-:W-:Y:S01]  /*0870*/  SHF.R.U32.HI R6, RZ, 0x4, R4 ;  /* 0x00000004ff067819 */ /* 0x000fe20000011604 */
[----:B------:R-:W-:Y:S01]  /*0880*/  STS [R29+0x2800], RZ ;  /* 0x002800ff1d007388 */ /* 0x000fe20000000800 */
[----:B------:R-:W-:-:S02]  /*0890*/  IMAD.SHL.U32 R5, R4, 0x400, RZ ;  /* 0x0000040004057824 */ /* 0x000fc400078e00ff */
[----:B------:R-:W-:Y:S01]  /*08a0*/  LOP3.LUT R6, R6, 0xffffffe, RZ, 0xc0, !PT ;  /* 0x0ffffffe06067812 */ /* 0x000fe200078ec0ff */
[----:B------:R-:W-:Y:S02]  /*08b0*/  STS [R29+0x2c00], RZ ;  /* 0x002c00ff1d007388 */ /* 0x000fe40000000800 */
[----:B------:R-:W-:Y:S02]  /*08c0*/  LOP3.LUT R4, R5, 0x7c00, RZ, 0xc, !PT ;  /* 0x00007c0005047812 */ /* 0x000fe400078e0cff */
[----:B------:R-:W-:Y:S02]  /*08d0*/  STS [R29+0x3000], RZ ;  /* 0x003000ff1d007388 */ /* 0x000fe40000000800 */
[----:B------:R-:W-:Y:S02]  /*08e0*/  IADD3 R37, PT, PT, -R6, R29, R4 ;  /* 0x0000001d06257210 */ /* 0x000fe40007ffe104 */
[----:B------:R-:W-:Y:S01]  /*08f0*/  STS [R29+0x3400], RZ ;  /* 0x003400ff1d007388 */ /* 0x000fe20000000800 */
[----:B------:R-:W-:-:S03]  /*0900*/  SHF.R.U32.HI R4, RZ, UR6, R12 ;  /* 0x00000006ff047c19 */ /* 0x000fc6000801160c */
        /* <DEDUP_REMOVED lines=10> */
[----:B------:R-:W-:-:S03]  /*09b0*/  IADD3 R39, PT, PT, -R39, R29, R6 ;  /* 0x0000001d27277210 */ /* 0x000fc60007ffe106 */
        /* <DEDUP_REMOVED lines=18> */
[----:B0-----:R-:W-:-:S04]  /*0ae0*/  SHF.R.U32.HI R5, RZ, UR6, R13 ;  /* 0x00000006ff057c19 */ /* 0x001fc8000801160d */
[----:B------:R-:W-:-:S05]  /*0af0*/  LOP3.LUT R5, R5, UR4, RZ, 0xc0, !PT ;  /* 0x0000000405057c12 */ /* 0x000fca000f8ec0ff */
[----:B------:R-:W-:Y:S01]  /*0b00*/  IMAD.SHL.U32 R6, R5, 0x400, RZ ;  /* 0x0000040005067824 */ /* 0x000fe200078e00ff */
[----:B------:R-:W-:-:S04]  /*0b10*/  SHF.R.U32.HI R5, RZ, 0x4, R5 ;  /* 0x00000004ff057819 */ /* 0x000fc80000011605 */
[----:B------:R-:W-:Y:S02]  /*0b20*/  LOP3.LUT R8, R6, 0x7c00, RZ, 0xc, !PT ;  /* 0x00007c0006087812 */ /* 0x000fe400078e0cff */
[----:B------:R-:W-:-:S04]  /*0b30*/  LOP3.LUT R5, R5, 0xffffffe, RZ, 0xc0, !PT ;  /* 0x0ffffffe05057812 */ /* 0x000fc800078ec0ff */
[----:B------:R-:W-:Y:S01]  /*0b40*/  IADD3 R41, PT, PT, -R5, R29, R8 ;  /* 0x0000001d05297210 */ /* 0x000fe20007ffe108 */
[----:B-1----:R-:W-:-:S05]  /*0b50*/  VIADD R4, R38, 0x1 ;  /* 0x0000000126047836 */ /* 0x002fca0000000000 */
[----:B------:R0:W-:Y:S04]  /*0b60*/  STS.U16 [R37+0x2], R4 ;  /* 0x0000020425007388 */ /* 0x0001e80000000400 */
[----:B------:R-:W1:Y:S01]  /*0b70*/  LDS.U16 R40, [R39+0x2] ;  /* 0x0000020027287984 */ /* 0x000e620000000400 */
[----:B0-----:R-:W-:-:S04]  /*0b80*/  SHF.R.U32.HI R4, RZ, UR6, R14 ;  /* 0x00000006ff047c19 */ /* 0x001fc8000801160e */
[----:B------:R-:W-:-:S05]  /*0b90*/  LOP3.LUT R4, R4, UR4, RZ, 0xc0, !PT ;  /* 0x0000000404047c12 */ /* 0x000fca000f8ec0ff */
[----:B------:R-:W-:Y:S01]  /*0ba0*/  IMAD.SHL.U32 R5, R4, 0x400, RZ ;  /* 0x0000040004057824 */ /* 0x000fe200078e00ff */
[----:B------:R-:W-:-:S04]  /*0bb0*/  SHF.R.U32.HI R4, RZ, 0x4, R4 ;  /* 0x00000004ff047819 */ /* 0x000fc80000011604 */
[----:B------:R-:W-:Y:S02]  /*0bc0*/  LOP3.LUT R8, R5, 0x7c00, RZ, 0xc, !PT ;  /* 0x00007c0005087812 */ /* 0x000fe400078e0cff */
[----:B------:R-:W-:Y:S02]  /*0bd0*/  LOP3.LUT R43, R4, 0xffffffe, RZ, 0xc0, !PT ;  /* 0x0ffffffe042b7812 */ /* 0x000fe400078ec0ff */
[----:B------:R-:W-:Y:S02]  /*0be0*/  SHF.R.U32.HI R5, RZ, UR6, R15 ;  /* 0x00000006ff057c19 */ /* 0x000fe4000801160f */
[----:B------:R-:W-:Y:S02]  /*0bf0*/  IADD3 R43, PT, PT, -R43, R29, R8 ;  /* 0x0000001d2b2b7210 */ /* 0x000fe40007ffe108 */
[----:B------:R-:W-:Y:S01]  /*0c00*/  LOP3.LUT R5, R5, UR4, RZ, 0xc0, !PT ;  /* 0x0000000405057c12 */ /* 0x000fe2000f8ec0ff */
[----:B-1----:R-:W-:-:S05]  /*0c10*/  VIADD R6, R40, 0x1 ;  /* 0x0000000128067836 */ /* 0x002fca0000000000 */
[----:B------:R0:W-:Y:S04]  /*0c20*/  STS.U16 [R39+0x2], R6 ;  /* 0x0000020627007388 */ /* 0x0001e80000000400 */
[----:B------:R-:W1:Y:S01]  /*0c30*/  LDS.U16 R42, [R41+0x2] ;  /* 0x00000200292a7984 */ /* 0x000e620000000400 */
[----:B0-----:R-:W-:Y:S01]  /*0c40*/  IMAD.SHL.U32 R6, R5, 0x400, RZ ;  /* 0x0000040005067824 */ /* 0x001fe200078e00ff */
        /* <DEDUP_REMOVED lines=127> */
[----:B0-----:R-:W-:Y:S01]  /*1440*/  SHF.R.U32.HI R4, RZ, UR6, R30 ;  /* 0x00000006ff047c19 */ /* 0x001fe2000801161e */
        /* <DEDUP_REMOVED lines=8> */
[----:B0-----:R-:W-:Y:S01]  /*14d0*/  ULEA UR4, UR6, UR4, 0x18 ;  /* 0x0000000406047291 */ /* 0x001fe2000f8ec0ff */
[----:B-1----:R-:W-:-:S05]  /*14e0*/  VIADD R6, R68, 0x1 ;  /* 0x0000000144067836 */ /* 0x002fca0000000000 */
        /* <DEDUP_REMOVED lines=190> */
[----:B------:R-:W5:Y:S04]  /*20d0*/  LDS.U16 R45, [R45+0x2] ;  /* 0x000002002d2d7984 */ /* 0x000f680000000400 */
[----:B------:R-:W5:Y:S04]  /*20e0*/  LDS.U16 R47, [R47+0x2] ;  /* 0x000002002f2f7984 */ /* 0x000f680000000400 */
[----:B------:R-:W5:Y:S04]  /*20f0*/  LDS.U16 R49, [R49+0x2] ;  /* 0x0000020031317984 */ /* 0x000f680000000400 */
[----:B------:R-:W5:Y:S04]  /*2100*/  LDS.U16 R51, [R51+0x2] ;  /* 0x0000020033337984 */ /* 0x000f680000000400 */
[----:B------:R-:W5:Y:S04]  /*2110*/  LDS.U16 R53, [R53+0x2] ;  /* 0x0000020035357984 */ /* 0x000f680000000400 */
[----:B------:R-:W5:Y:S01]  /*2120*/  LDS.U16 R55, [R55+0x2] ;  /* 0x0000020037377984 */ /* 0x000f620000000400 */
        /* <DEDUP_REMOVED lines=10> */
[----:B-----5:R-:W-:-:S03]  /*21d0*/  IMAD.IADD R45, R46, 0x1, R45 ;  /* 0x000000012e2d7824 */ /* 0x020fc600078e022d */
[----:B------:R-:W5:Y:S01]  /*21e0*/  LDS.U16 R67, [R67+0x2] ;  /* 0x0000020043437984 */ /* 0x000f620000000400 */
[----:B------:R-:W-:-:S03]  /*21f0*/  IMAD.IADD R47, R48, 0x1, R47 ;  /* 0x00000001302f7824 */ /* 0x000fc600078e022f */
[----:B------:R-:W5:Y:S01]  /*2200*/  LDS.U16 R69, [R69+0x2] ;  /* 0x0000020045457984 */ /* 0x000f620000000400 */
[----:B------:R-:W-:-:S03]  /*2210*/  IMAD.IADD R49, R50, 0x1, R49 ;  /* 0x0000000132317824 */ /* 0x000fc600078e0231 */
[----:B------:R-:W5:Y:S01]  /*2220*/  LDS.U16 R71, [R71+0x2] ;  /* 0x0000020047477984 */ /* 0x000f620000000400 */
        /* <DEDUP_REMOVED lines=75> */
.L_x_859:
[----:B------:R-:W-:Y:S01]  /*26e0*/  LEA R5, R5, UR4, 0x2 ;  /* 0x0000000405057c11 */ /* 0x000fe2000f8e10ff */
[C---:B------:R-:W-:Y:S01]  /*26f0*/  IMAD R33, R0.reuse, -0x48, R33 ;  /* 0xffffffb800217824 */ /* 0x040fe200078e0221 */
[----:B------:R-:W-:Y:S01]  /*2700*/  LEA R4, R37, UR4, 0x2 ;  /* 0x0000000425047c11 */ /* 0x000fe2000f8e10ff */
[C---:B------:R-:W-:Y:S01]  /*2710*/  VIADD R7, R0.reuse, 0x100 ;  /* 0x0000010000077836 */ /* 0x040fe20000000000 */
        /* <DEDUP_REMOVED lines=8> */
[----:B------:R-:W-:Y:S01]  /*27a0*/  STS [R39], R12 ;  /* 0x0000000c27007388 */ /* 0x000fe20000000800 */
[----:B------:R-:W-:Y:S02]  /*27b0*/  LEA R10, R49, UR4, 0x2 ;  /* 0x00000004310a7c11 */ /* 0x000fe4000f8e10ff */
[----:B------:R-:W-:Y:S01]  /*27c0*/  LEA R51, R51, UR4, 0x2 ;  /* 0x0000000433337c11 */ /* 0x000fe2000f8e10ff */
[----:B------:R2:W-:Y:S01]  /*27d0*/  STS [R6], R13 ;  /* 0x0000000d06007388 */ /* 0x0005e20000000800 */
[----:B0-----:R-:W-:Y:S02]  /*27e0*/  LEA R2, R53, UR4, 0x2 ;  /* 0x0000000435027c11 */ /* 0x001fe4000f8e10ff */
[----:B------:R-:W-:Y:S01]  /*27f0*/  LEA R55, R55, UR4, 0x2 ;  /* 0x0000000437377c11 */ /* 0x000fe2000f8e10ff */
[----:B------:R0:W-:Y:S01]  /*2800*/  STS [R43], R14 ;  /* 0x0000000e2b007388 */ /* 0x0001e20000000800 */
[----:B-1----:R-:W-:-:S02]  /*2810*/  LEA R4, R57, UR4, 0x2 ;  /* 0x0000000439047c11 */ /* 0x002fc4000f8e10ff */
[----:B------:R-:W-:Y:S01]  /*2820*/  LEA R59, R59, UR4, 0x2 ;  /* 0x000000043b3b7c11 */ /* 0x000fe2000f8e10ff */
[----:B------:R1:W-:Y:S01]  /*2830*/  STS [R8], R15 ;  /* 0x0000000f08007388 */ /* 0x0003e20000000800 */
[----:B------:R-:W-:Y:S01]  /*2840*/  LEA R61, R61, UR4, 0x2 ;  /* 0x000000043d3d7c11 */ /* 0x000fe2000f8e10ff */
[C---:B--2---:R-:W-:Y:S01]  /*2850*/  VIADD R13, R0.reuse, 0x500 ;  /* 0x00000500000d7836 */ /* 0x044fe20000000000 */
[----:B------:R-:W-:Y:S01]  /*2860*/  LEA R6, R63, UR4, 0x2 ;  /* 0x000000043f067c11 */ /* 0x000fe2000f8e10ff */
[----:B------:R2:W-:Y:S01]  /*2870*/  STS [R47], R16 ;  /* 0x000000102f007388 */ /* 0x0005e20000000800 */
[----:B------:R-:W-:Y:S01]  /*2880*/  LEA R65, R65, UR4, 0x2 ;  /* 0x0000000441417c11 */ /* 0x000fe2000f8e10ff */
[C---:B0-----:R-:W-:Y:S01]  /*2890*/  VIADD R14, R0.reuse, 0x600 ;  /* 0x00000600000e7836 */ /* 0x041fe20000000000 */
[----:B------:R-:W-:Y:S01]  /*28a0*/  LEA R69, R69, UR4, 0x2 ;  /* 0x0000000445457c11 */ /* 0x000fe2000f8e10ff */
[----:B------:R0:W-:Y:S01]  /*28b0*/  STS [R10], R17 ;  /* 0x000000110a007388 */ /* 0x0001e20000000800 */
[----:B------:R-:W-:Y:S01]  /*28c0*/  LEA R71, R71, UR4, 0x2 ;  /* 0x0000000447477c11 */ /* 0x000fe2000f8e10ff */
[C---:B-1----:R-:W-:Y:S01]  /*28d0*/  VIADD R15, R0.reuse, 0x700 ;  /* 0x00000700000f7836 */ /* 0x042fe20000000000 */
[----:B------:R-:W-:Y:S01]  /*28e0*/  LEA R8, R67, UR4, 0x2 ;  /* 0x0000000443087c11 */ /* 0x000fe2000f8e10ff */
[----:B------:R-:W-:Y:S01]  /*28f0*/  STS [R51], R18 ;  /* 0x0000001233007388 */ /* 0x000fe20000000800 */
[----:B------:R-:W1:Y:S01]  /*2900*/  LDCU.64 UR4, c[0x0][0x3a0] ;  /* 0x00007400ff0477ac */ /* 0x000e620008000a00 */
[C---:B------:R-:W-:Y:S01]  /*2910*/  LOP3.LUT R12, R0.reuse, 0x400, RZ, 0xfc, !PT ;  /* 0x00000400000c7812 */ /* 0x040fe200078efcff */
[C---:B--2---:R-:W-:Y:S01]  /*2920*/  VIADD R16, R0.reuse, 0xd00 ;  /* 0x00000d0000107836 */ /* 0x044fe20000000000 */
[----:B------:R2:W-:Y:S01]  /*2930*/  STS [R2], R19 ;  /* 0x0000001302007388 */ /* 0x0005e20000000800 */
[----:B0-----:R-:W-:-:S03]  /*2940*/  VIADD R10, R0, 0x300 ;  /* 0x00000300000a7836 */ /* 0x001fc60000000000 */
[----:B------:R-:W-:Y:S04]  /*2950*/  STS [R55], R20 ;  /* 0x0000001437007388 */ /* 0x000fe80000000800 */
[----:B------:R-:W-:Y:S01]  /*2960*/  STS [R4], R21 ;  /* 0x0000001504007388 */ /* 0x000fe20000000800 */
[----:B--2---:R-:W0:Y:S03]  /*2970*/  LDC.64 R2, c[0x0][0x388] ;  /* 0x0000e200ff027b82 */ /* 0x004e260000000a00 */
[----:B------:R-:W-:Y:S01]  /*2980*/  STS [R59], R22 ;  /* 0x000000163b007388 */ /* 0x000fe20000000800 */
[----:B-1----:R-:W-:-:S03]  /*2990*/  ISETP.GE.U32.AND P2, PT, R7, UR4, PT ;  /* 0x0000000407007c0c */ /* 0x002fc6000bf46070 */
[----:B------:R-:W-:Y:S01]  /*29a0*/  STS [R61], R24 ;  /* 0x000000183d007388 */ /* 0x000fe20000000800 */
[----:B------:R-:W-:Y:S02]  /*29b0*/  ISETP.GE.U32.AND P3, PT, R9, UR4, PT ;  /* 0x0000000409007c0c */ /* 0x000fe4000bf66070 */
[----:B------:R-:W-:Y:S01]  /*29c0*/  ISETP.GE.U32.AND P6, PT, R10, UR4, PT ;  /* 0x000000040a007c0c */ /* 0x000fe2000bfc6070 */
[----:B------:R-:W-:Y:S01]  /*29d0*/  STS [R6], R25 ;  /* 0x0000001906007388 */ /* 0x000fe20000000800 */
[----:B------:R-:W-:Y:S02]  /*29e0*/  ISETP.GE.U32.AND.EX P3, PT, RZ, UR5, PT, P3 ;  /* 0x00000005ff007c0c */ /* 0x000fe4000bf66130 */
[----:B------:R-:W-:Y:S01]  /*29f0*/  ISETP.GE.U32.AND.EX P2, PT, RZ, UR5, PT, P2 ;  /* 0x00000005ff007c0c */ /* 0x000fe2000bf46120 */
[----:B------:R-:W-:Y:S01]  /*2a00*/  STS [R65], R26 ;  /* 0x0000001a41007388 */ /* 0x000fe20000000800 */
[----:B------:R-:W-:Y:S02]  /*2a10*/  ISETP.GE.U32.AND P1, PT, R13, UR4, PT ;  /* 0x000000040d007c0c */ /* 0x000fe4000bf26070 */
[----:B------:R-:W-:Y:S01]  /*2a20*/  ISETP.GE.U32.AND.EX P6, PT, RZ, UR5, PT, P6 ;  /* 0x00000005ff007c0c */ /* 0x000fe2000bfc6160 */
[----:B------:R-:W-:Y:S01]  /*2a30*/  STS [R8], R27 ;  /* 0x0000001b08007388 */ /* 0x000fe20000000800 */
[----:B------:R-:W-:-:S02]  /*2a40*/  ISETP.GE.U32.AND.EX P1, PT, RZ, UR5, PT, P1 ;  /* 0x00000005ff007c0c */ /* 0x000fc4000bf26110 */
[----:B------:R-:W-:Y:S01]  /*2a50*/  ISETP.GE.U32.AND P5, PT, R12, UR4, PT ;  /* 0x000000040c007c0c */ /* 0x000fe2000bfa6070 */
[----:B------:R-:W-:Y:S01]  /*2a60*/  STS [R69], R28 ;  /* 0x0000001c45007388 */ /* 0x000fe20000000800 */
[----:B------:R-:W-:Y:S01]  /*2a70*/  ISETP.GE.U32.AND P4, PT, R15, UR4, PT ;  /* 0x000000040f007c0c */ /* 0x000fe2000bf86070 */
[----:B0-----:R-:W-:Y:S01]  /*2a80*/  IMAD.WIDE.U32 R2, R0, 0x4, R2 ;  /* 0x0000000400027825 */ /* 0x001fe200078e0002 */
[----:B------:R-:W-:Y:S01]  /*2a90*/  ISETP.GE.U32.AND.EX P5, PT, RZ, UR5, PT, P5 ;  /* 0x00000005ff007c0c */ /* 0x000fe2000bfa6150 */
[----:B------:R-:W-:Y:S01]  /*2aa0*/  STS [R71], R30 ;  /* 0x0000001e47007388 */ /* 0x000fe20000000800 */
[----:B------:R-:W-:Y:S01]  /*2ab0*/  BAR.SYNC.DEFER_BLOCKING 0x0 ;  /* 0x0000000000007b1d */ /* 0x000fe20000010000 */
[----:B------:R-:W-:Y:S01]  /*2ac0*/  ISETP.GE.U32.AND P0, PT, R14, UR4, PT ;  /* 0x000000040e007c0c */ /* 0x000fe2000bf06070 */
[C---:B------:R-:W-:Y:S01]  /*2ad0*/  VIADD R14, R0.reuse, 0x900 ;  /* 0x00000900000e7836 */ /* 0x040fe20000000000 */
[----:B------:R-:W-:Y:S02]  /*2ae0*/  LOP3.LUT R12, R0, 0x800, RZ, 0xfc, !PT ;  /* 0x00000800000c7812 */ /* 0x000fe400078efcff */
[----:B------:R-:W-:-:S02]  /*2af0*/  ISETP.GE.U32.AND.EX P0, PT, RZ, UR5, PT, P0 ;  /* 0x00000005ff007c0c */ /* 0x000fc4000bf06100 */
[----:B------:R-:W-:Y:S01]  /*2b00*/  ISETP.GE.U32.AND.EX P4, PT, RZ, UR5, PT, P4 ;  /* 0x00000005ff007c0c */ /* 0x000fe2000bf86140 */
[----:B------:R-:W0:Y:S04]  /*2b10*/  LDS R5, [R33+0x800] ;  /* 0x0008000021057984 */ /* 0x000e280000000800 */
[----:B------:R-:W1:Y:S04]  /*2b20*/  LDS R4, [R33+0x400] ;  /* 0x0004000021047984 */ /* 0x000e680000000800 */
[----:B------:R-:W2:Y:S04]  /*2b30*/  LDS R6, [R33+0xc00] ;  /* 0x000c000021067984 */ /* 0x000ea80000000800 */
[----:B------:R-:W3:Y:S04]  /*2b40*/  LDS R8, [R33+0x1400] ;  /* 0x0014000021087984 */ /* 0x000ee80000000800 */
[----:B------:R-:W4:Y:S04]  /*2b50*/  LDS R7, [R33+0x1000] ;  /* 0x0010000021077984 */ /* 0x000f280000000800 */
[----:B------:R-:W5:Y:S04]  /*2b60*/  LDS R9, [R33+0x1800] ;  /* 0x0018000021097984 */ /* 0x000f680000000800 */
[----:B------:R-:W5:Y:S01]  /*2b70*/  LDS R10, [R33+0x1c00] ;  /* 0x001c0000210a7984 */ /* 0x000f620000000800 */
[----:B0-----:R-:W-:-:S03]  /*2b80*/  @!P3 LOP3.LUT R13, R5, 0x80000000, RZ, 0x3c, !PT ;  /* 0x80000000050db812 */ /* 0x001fc600078e3cff */
[----:B------:R-:W-:Y:S01]  /*2b90*/  LDS R5, [R33+0x2400] ;  /* 0x0024000021057984 */ /* 0x000fe20000000800 */
[----:B-1----:R-:W-:-:S03]  /*2ba0*/  @!P2 LOP3.LUT R11, R4, 0x80000000, RZ, 0x3c, !PT ;  /* 0x80000000040ba812 */ /* 0x002fc600078e3cff */
[----:B------:R-:W0:Y:S01]  /*2bb0*/  LDS R4, [R33+0x2000] ;  /* 0x0020000021047984 */ /* 0x000e220000000800 */
[----:B--2---:R-:W-:-:S03]  /*2bc0*/  @!P6 LOP3.LUT R15, R6, 0x80000000, RZ, 0x3c, !PT ;  /* 0x80000000060fe812 */ /* 0x004fc600078e3cff */
[----:B------:R-:W-:Y:S01]  /*2bd0*/  @!P2 STG.E desc[UR8][R2.64+0x400], R11 ;  /* 0x0004000b0200a986 */ /* 0x000fe2000c101908 */
[----:B------:R-:W-:Y:S01]  /*2be0*/  ISETP.GE.U32.AND P2, PT, R12, UR4, PT ;  /* 0x000000040c007c0c */ /* 0x000fe2000bf46070 */
[----:B------:R-:W-:Y:S01]  /*2bf0*/  VIADD R12, R0, 0xa00 ;  /* 0x00000a00000c7836 */ /* 0x000fe20000000000 */
[----:B---3--:R-:W-:Y:S01]  /*2c00*/  @!P1 LOP3.LUT R19, R8, 0x80000000, RZ, 0x3c, !PT ;  /* 0x8000000008139812 */ /* 0x008fe200078e3cff */
[----:B------:R-:W-:Y:S01]  /*2c10*/  LDS R11, [R33+0x2800] ;  /* 0x00280000210b7984 */ /* 0x000fe20000000800 */
[----:B------:R-:W-:Y:S02]  /*2c20*/  ISETP.GE.U32.AND.EX P2, PT, RZ, UR5, PT, P2 ;  /* 0x00000005ff007c0c */ /* 0x000fe4000bf46120 */
[----:B----4-:R-:W-:Y:S01]  /*2c30*/  @!P5 LOP3.LUT R17, R7, 0x80000000, RZ, 0x3c, !PT ;  /* 0x800000000711d812 */ /* 0x010fe200078e3cff */
[----:B------:R-:W-:Y:S01]  /*2c40*/  LDS R6, [R33+0x2c00] ;  /* 0x002c000021067984 */ /* 0x000fe20000000800 */
[----:B-----5:R-:W-:-:S03]  /*2c50*/  @!P0 LOP3.LUT R21, R9, 0x80000000, RZ, 0x3c, !PT ;  /* 0x8000000009158812 */ /* 0x020fc600078e3cff */
[----:B------:R-:W-:Y:S01]  /*2c60*/  @!P1 STG.E desc[UR8][R2.64+0x1400], R19 ;  /* 0x0014001302009986 */ /* 0x000fe2000c101908 */
[----:B------:R-:W-:-:S03]  /*2c70*/  ISETP.GE.U32.AND P1, PT, R0, UR4, PT ;  /* 0x0000000400007c0c */ /* 0x000fc6000bf26070 */
[----:B------:R-:W1:Y:S01]  /*2c80*/  LDS R7, [R33+0x3000] ;  /* 0x0030000021077984 */ /* 0x000e620000000800 */
[----:B------:R-:W-:-:S03]  /*2c90*/  ISETP.GE.U32.AND.EX P1, PT, RZ, UR5, PT, P1 ;  /* 0x00000005ff007c0c */ /* 0x000fc6000bf26110 */
[----:B------:R-:W-:Y:S01]  /*2ca0*/  @!P3 STG.E desc[UR8][R2.64+0x800], R13 ;  /* 0x0008000d0200b986 */ /* 0x000fe2000c101908 */
[----:B------:R-:W-:Y:S01]  /*2cb0*/  ISETP.GE.U32.AND P3, PT, R14, UR4, PT ;  /* 0x000000040e007c0c */ /* 0x000fe2000bf66070 */
[----:B------:R-:W-:Y:S02]  /*2cc0*/  VIADD R14, R0, 0xb00 ;  /* 0x00000b00000e7836 */ /* 0x000fe40000000000 */
[----:B------:R2:W-:Y:S01]  /*2cd0*/  @!P6 STG.E desc[UR8][R2.64+0xc00], R15 ;  /* 0x000c000f0200e986 */ /* 0x0005e2000c101908 */
[----:B------:R-:W-:Y:S02]  /*2ce0*/  ISETP.GE.U32.AND P6, PT, R12, UR4, PT ;  /* 0x000000040c007c0c */ /* 0x000fe4000bfc6070 */
[----:B------:R-:W-:Y:S01]  /*2cf0*/  LOP3.LUT R12, R0, 0xc00, RZ, 0xfc, !PT ;  /* 0x00000c00000c7812 */ /* 0x000fe200078efcff */
[----:B------:R0:W-:Y:S01]  /*2d00*/  @!P5 STG.E desc[UR8][R2.64+0x1000], R17 ;  /* 0x001000110200d986 */ /* 0x0001e2000c101908 */
[----:B------:R-:W-:Y:S02]  /*2d10*/  ISETP.GE.U32.AND.EX P3, PT, RZ, UR5, PT, P3 ;  /* 0x00000005ff007c0c */ /* 0x000fe4000bf66130 */
[----:B------:R-:W-:Y:S01]  /*2d20*/  ISETP.GE.U32.AND P5, PT, R14, UR4, PT ;  /* 0x000000040e007c0c */ /* 0x000fe2000bfa6070 */
[----:B------:R-:W-:Y:S01]  /*2d30*/  @!P0 STG.E desc[UR8][R2.64+0x1800], R21 ;  /* 0x0018001502008986 */ /* 0x000fe2000c101908 */
[----:B------:R-:W-:-:S02]  /*2d40*/  ISETP.GE.U32.AND P0, PT, R12, UR4, PT ;  /* 0x000000040c007c0c */ /* 0x000fc4000bf06070 */
[----:B--2---:R-:W-:Y:S01]  /*2d50*/  @!P4 LOP3.LUT R15, R10, 0x80000000, RZ, 0x3c, !PT ;  /* 0x800000000a0fc812 */ /* 0x004fe200078e3cff */
[----:B------:R-:W2:Y:S01]  /*2d60*/  LDS R8, [R33+0x3400] ;  /* 0x0034000021087984 */ /* 0x000ea20000000800 */
[----:B------:R-:W-:Y:S02]  /*2d70*/  ISETP.GE.U32.AND.EX P0, PT, RZ, UR5, PT, P0 ;  /* 0x00000005ff007c0c */ /* 0x000fe4000bf06100 */
[----:B0-----:R-:W-:Y:S01]  /*2d80*/  @!P2 LOP3.LUT R17, R4, 0x80000000, RZ, 0x3c, !PT ;  /* 0x800000000411a812 */ /* 0x001fe200078e3cff */
[----:B------:R-:W0:Y:S02]  /*2d90*/  LDS R9, [R33+0x3800] ;  /* 0x0038000021097984 */ /* 0x000e240000000800 */
[----:B------:R-:W-:Y:S01]  /*2da0*/  @!P3 LOP3.LUT R5, R5, 0x80000000, RZ, 0x3c, !PT ;  /* 0x800000000505b812 */ /* 0x000fe200078e3cff */
[----:B------:R-:W-:Y:S01]  /*2db0*/  VIADD R4, R0, 0xe00 ;  /* 0x00000e0000047836 */ /* 0x000fe20000000000 */
[----:B------:R-:W3:Y:S04]  /*2dc0*/  LDS R10, [R33+0x3c00] ;  /* 0x003c0000210a7984 */ /* 0x000ee80000000800 */
[----:B------:R-:W4:Y:S04]  /*2dd0*/  LDS R12, [R33+0x4000] ;  /* 0x00400000210c7984 */ /* 0x000f280000000800 */
[----:B------:R-:W5:Y:S01]  /*2de0*/  LDS R13, [R33+0x4400] ;  /* 0x00440000210d7984 */ /* 0x000f620000000800 */
[----:B-1----:R-:W-:-:S03]  /*2df0*/  @!P0 LOP3.LUT R7, R7, 0x80000000, RZ, 0x3c, !PT ;  /* 0x8000000007078812 */ /* 0x002fc600078e3cff */
[----:B------:R-:W1:Y:S04]  /*2e00*/  @!P1 LDS R14, [R33] ;  /* 0x00000000210e9984 */ /* 0x000e680000000800 */
[----:B------:R2:W-:Y:S01]  /*2e10*/  @!P4 STG.E desc[UR8][R2.64+0x1c00], R15 ;  /* 0x001c000f0200c986 */ /* 0x0005e2000c101908 */
[----:B------:R-:W-:Y:S02]  /*2e20*/  ISETP.GE.U32.AND.EX P4, PT, RZ, UR5, PT, P6 ;  /* 0x00000005ff007c0c */ /* 0x000fe4000bf86160 */
[----:B------:R-:W-:Y:S01]  /*2e30*/  ISETP.GE.U32.AND.EX P6, PT, RZ, UR5, PT, P5 ;  /* 0x00000005ff007c0c */ /* 0x000fe2000bfc6150 */
[----:B------:R-:W-:Y:S01]  /*2e40*/  @!P3 STG.E desc[UR8][R2.64+0x2400], R5 ;  /* 0x002400050200b986 */ /* 0x000fe2000c101908 */
[----:B------:R-:W-:-:S03]  /*2e50*/  ISETP.GE.U32.AND P5, PT, R16, UR4, PT ;  /* 0x0000000410007c0c */ /* 0x000fc6000bfa6070 */
[----:B------:R0:W-:Y:S01]  /*2e60*/  @!P2 STG.E desc[UR8][R2.64+0x2000], R17 ;  /* 0x002000110200a986 */ /* 0x0001e2000c101908 */
[----:B------:R-:W-:Y:S02]  /*2e70*/  ISETP.GE.U32.AND P2, PT, R4, UR4, PT ;  /* 0x0000000404007c0c */ /* 0x000fe4000bf46070 */
[C---:B------:R-:W-:Y:S01]  /*2e80*/  LOP3.LUT R4, R0.reuse, 0x1000, RZ, 0xfc, !PT ;  /* 0x0000100000047812 */ /* 0x040fe200078efcff */
[----:B--2---:R-:W-:Y:S01]  /*2e90*/  VIADD R15, R0, 0xf00 ;  /* 0x00000f00000f7836 */ /* 0x004fe20000000000 */
[----:B------:R-:W-:Y:S01]  /*2ea0*/  ISETP.GE.U32.AND.EX P5, PT, RZ, UR5, PT, P5 ;  /* 0x00000005ff007c0c */ /* 0x000fe2000bfa6150 */
[----:B------:R-:W-:Y:S01]  /*2eb0*/  @!P0 STG.E desc[UR8][R2.64+0x3000], R7 ;  /* 0x0030000702008986 */ /* 0x000fe2000c101908 */
[----:B------:R-:W-:Y:S02]  /*2ec0*/  @!P4 LOP3.LUT R11, R11, 0x80000000, RZ, 0x3c, !PT ;  /* 0x800000000b0bc812 */ /* 0x000fe400078e3cff */
[----:B------:R-:W-:Y:S02]  /*2ed0*/  ISETP.GE.U32.AND P3, PT, R15, UR4, PT ;  /* 0x000000040f007c0c */ /* 0x000fe4000bf66070 */
[----:B------:R-:W-:Y:S01]  /*2ee0*/  @!P6 LOP3.LUT R15, R6, 0x80000000, RZ, 0x3c, !PT ;  /* 0x80000000060fe812 */ /* 0x000fe200078e3cff */
[----:B------:R-:W-:Y:S01]  /*2ef0*/  VIADD R6, R0, 0x1100 ;  /* 0x0000110000067836 */ /* 0x000fe20000000000 */
[----:B------:R3:W-:Y:S01]  /*2f00*/  @!P4 STG.E desc[UR8][R2.64+0x2800], R11 ;  /* 0x0028000b0200c986 */ /* 0x0007e2000c101908 */
[----:B------:R-:W-:Y:S01]  /*2f10*/  ISETP.GE.U32.AND P4, PT, R4, UR4, PT ;  /* 0x0000000404007c0c */ /* 0x000fe2000bf86070 */
[----:B------:R-:W-:Y:S01]  /*2f20*/  VIADD R0, R0, 0x1200 ;  /* 0x0000120000007836 */ /* 0x000fe20000000000 */
[----:B------:R-:W-:Y:S01]  /*2f30*/  ISETP.GE.U32.AND.EX P2, PT, RZ, UR5, PT, P2 ;  /* 0x00000005ff007c0c */ /* 0x000fe2000bf46120 */
[----:B------:R4:W-:Y:S01]  /*2f40*/  @!P6 STG.E desc[UR8][R2.64+0x2c00], R15 ;  /* 0x002c000f0200e986 */ /* 0x0009e2000c101908 */
[----:B------:R-:W-:-:S02]  /*2f50*/  ISETP.GE.U32.AND P6, PT, R6, UR4, PT ;  /* 0x0000000406007c0c */ /* 0x000fc4000bfc6070 */
[----:B------:R-:W-:Y:S02]  /*2f60*/  ISETP.GE.U32.AND.EX P3, PT, RZ, UR5, PT, P3 ;  /* 0x00000005ff007c0c */ /* 0x000fe4000bf66130 */
[----:B------:R-:W-:Y:S02]  /*2f70*/  ISETP.GE.U32.AND.EX P4, PT, RZ, UR5, PT, P4 ;  /* 0x00000005ff007c0c */ /* 0x000fe4000bf86140 */
[----:B------:R-:W-:Y:S02]  /*2f80*/  ISETP.GE.U32.AND.EX P6, PT, RZ, UR5, PT, P6 ;  /* 0x00000005ff007c0c */ /* 0x000fe4000bfc6160 */
[----:B------:R-:W-:Y:S02]  /*2f90*/  ISETP.GE.U32.AND P0, PT, R0, UR4, PT ;  /* 0x0000000400007c0c */ /* 0x000fe4000bf06070 */
[----:B0-----:R-:W-:Y:S02]  /*2fa0*/  @!P5 LOP3.LUT R17, R8, 0x80000000, RZ, 0x3c, !PT ;  /* 0x800000000811d812 */ /* 0x001fe400078e3cff */
[----:B------:R-:W-:-:S02]  /*2fb0*/  ISETP.GE.U32.AND.EX P0, PT, RZ, UR5, PT, P0 ;  /* 0x00000005ff007c0c */ /* 0x000fc4000bf06100 */
[----:B------:R-:W-:Y:S01]  /*2fc0*/  @!P2 LOP3.LUT R9, R9, 0x80000000, RZ, 0x3c, !PT ;  /* 0x800000000909a812 */ /* 0x000fe200078e3cff */
[----:B------:R0:W-:Y:S01]  /*2fd0*/  @!P5 STG.E desc[UR8][R2.64+0x3400], R17 ;  /* 0x003400110200d986 */ /* 0x0001e2000c101908 */
[----:B---3--:R-:W-:Y:S02]  /*2fe0*/  @!P3 LOP3.LUT R11, R10, 0x80000000, RZ, 0x3c, !PT ;  /* 0x800000000a0bb812 */ /* 0x008fe400078e3cff */
[----:B----4-:R-:W-:Y:S01]  /*2ff0*/  @!P4 LOP3.LUT R15, R12, 0x80000000, RZ, 0x3c, !PT ;  /* 0x800000000c0fc812 */ /* 0x010fe200078e3cff */
[----:B------:R0:W-:Y:S01]  /*3000*/  @!P2 STG.E desc[UR8][R2.64+0x3800], R9 ;  /* 0x003800090200a986 */ /* 0x0001e2000c101908 */
[----:B-----5:R-:W-:Y:S02]  /*3010*/  @!P6 LOP3.LUT R13, R13, 0x80000000, RZ, 0x3c, !PT ;  /* 0x800000000d0de812 */ /* 0x020fe400078e3cff */
[----:B-1----:R-:W-:Y:S01]  /*3020*/  @!P1 LOP3.LUT R5, R14, 0x80000000, RZ, 0x3c, !PT ;  /* 0x800000000e059812 */ /* 0x002fe200078e3cff */
[----:B------:R0:W-:Y:S04]  /*3030*/  @!P3 STG.E desc[UR8][R2.64+0x3c00], R11 ;  /* 0x003c000b0200b986 */ /* 0x0001e8000c101908 */
[----:B------:R0:W-:Y:S04]  /*3040*/  @!P4 STG.E desc[UR8][R2.64+0x4000], R15 ;  /* 0x0040000f0200c986 */ /* 0x0001e8000c101908 */
[----:B------:R0:W-:Y:S04]  /*3050*/  @!P6 STG.E desc[UR8][R2.64+0x4400], R13 ;  /* 0x0044000d0200e986 */ /* 0x0001e8000c101908 */
[----:B------:R0:W-:Y:S01]  /*3060*/  @!P1 STG.E desc[UR8][R2.64], R5 ;  /* 0x0000000502009986 */ /* 0x0001e2000c101908 */
[----:B------:R-:W-:Y:S05]  /*3070*/  @P0 EXIT ;  /* 0x000000000000094d */ /* 0x000fea0003800000 */
[----:B------:R-:W0:Y:S02]  /*3080*/  LDS R33, [R33+0x4800] ;  /* 0x0048000021217984 */ /* 0x000e240000000800 */
[----:B0-----:R-:W-:-:S05]  /*3090*/  LOP3.LUT R5, R33, 0x80000000, RZ, 0x3c, !PT ;  /* 0x8000000021057812 */ /* 0x001fca00078e3cff */
[----:B------:R-:W-:Y:S01]  /*30a0*/  STG.E desc[UR8][R2.64+0x4800], R5 ;  /* 0x0048000502007986 */ /* 0x000fe2000c101908 */
[----:B------:R-:W-:Y:S05]  /*30b0*/  EXIT ;  /* 0x000000000000794d */ /* 0x000fea0003800000 */
.L_x_861:
        /* <DEDUP_REMOVED lines=12> */
.L_x_2212:


//--------------------- .text._ZN3cub18CUB_300001_SM_10006detail10radix_sort29DeviceRadixSortOnesweepKernelINS1_5radix10policy_hubIiNS0_8NullTypeEyE10Policy1000ELNS0_9SortOrderE0EiS6_yiiNS1_21identity_decomposer_tEEEvPT5_SC_PT3_PKSD_PT1_PKSH_PT2_PKSL_T4_iiT6_ --------------------------
	.section	.text._ZN3cub18CUB_300001_SM_10006detail10radix_sort29DeviceRadixSortOnesweepKernelINS1_5radix10policy_hubIiNS0_8NullTypeEyE10Policy1000ELNS0_9SortOrderE0EiS6_yiiNS1_21identity_decomposer_tEEEvPT5_SC_PT3_PKSD_PT1_PKSH_PT2_PKSL_T4_iiT6_,"ax",@progbits
	.align	128
        .global         _ZN3cub18CUB_300001_SM_10006detail10radix_sort29DeviceRadixSortOnesweepKernelINS1_5radix10policy_hubIiNS0_8NullTypeEyE10Policy1000ELNS0_9SortOrderE0EiS6_yiiNS1_21identity_decomposer_tEEEvPT5_SC_PT3_PKSD_PT1_PKSH_PT2_PKSL_T4_iiT6_
        .type           _ZN3cub18CUB_300001_SM_10006detail10radix_sort29DeviceRadixSortOnesweepKernelINS1_5radix10policy_hubIiNS0_8NullTypeEyE10Policy1000ELNS0_9SortOrderE0EiS6_yiiNS1_21identity_decomposer_tEEEvPT5_SC_PT3_PKSD_PT1_PKSH_PT2_PKSL_T4_iiT6_,@function
        .size           _ZN3cub18CUB_300001_SM_10006detail10radix_sort29DeviceRadixSortOnesweepKernelINS1_5radix10policy_hubIiNS0_8NullTypeEyE10Policy1000ELNS0_9SortOrderE0EiS6_yiiNS1_21identity_decomposer_tEEEvPT5_SC_PT3_PKSD_PT1_PKSH_PT2_PKSL_T4_iiT6_,(.L_x_2213 - _ZN3cub18CUB_300001_SM_10006detail10radix_sort29DeviceRadixSortOnesweepKernelINS1_5radix10policy_hubIiNS0_8NullTypeEyE10Policy1000ELNS0_9SortOrderE0EiS6_yiiNS1_21identity_decomposer_tEEEvPT5_SC_PT3_PKSD_PT1_PKSH_PT2_PKSL_T4_iiT6_)
        .other          _ZN3cub18CUB_300001_SM_10006detail10radix_sort29DeviceRadixSortOnesweepKernelINS1_5radix10policy_hubIiNS0_8NullTypeEyE10Policy1000ELNS0_9SortOrderE0EiS6_yiiNS1_21identity_decomposer_tEEEvPT5_SC_PT3_PKSD_PT1_PKSH_PT2_PKSL_T4_iiT6_,@"STO_CUDA_ENTRY STV_DEFAULT"
_ZN3cub18CUB_300001_SM_10006detail10radix_sort29DeviceRadixSortOnesweepKernelINS1_5radix10policy_hubIiNS0_8NullTypeEyE10Policy1000ELNS0_9SortOrderE0EiS6_yiiNS1_21identity_decomposer_tEEEvPT5_SC_PT3_PKSD_PT1_PKSH_PT2_PKSL_T4_iiT6_:
.text._ZN3cub18CUB_300001_SM_10006detail10radix_sort29DeviceRadixSortOnesweepKernelINS1_5radix10policy_hubIiNS0_8NullTypeEyE10Policy1000ELNS0_9SortOrderE0EiS6_yiiNS1_21identity_decomposer_tEEEvPT5_SC_PT3_PKSD_PT1_PKSH_PT2_PKSL_T4_iiT6_:
        /* <DEDUP_REMOVED lines=13> */
.L_x_863:
[----:B------:R-:W-:Y:S05]  /*00d0*/  BSYNC.RECONVERGENT B0 ;  /* 0x0000000000007941 */ /* 0x000fea0003800200 */
.L_x_862:
        /* <DEDUP_REMOVED lines=41> */
.L_x_864:
[C---:B------:R-:W-:Y:S01]  /*0370*/  LOP3.LUT R0, R3.reuse, 0x1f, RZ, 0xc0, !PT ;  /* 0x0000001f03007812 */ /* 0x040fe200078ec0ff */
[----:B------:R-:W1:Y:S01]  /*0380*/  LDCU.64 UR12, c[0x0][0x3a8] ;  /* 0x00007500ff0c77ac */ /* 0x000e620008000a00 */
[----:B------:R-:W-:Y:S01]  /*0390*/  LOP3.LUT R5, R3, 0x3e0, RZ, 0xc0, !PT ;  /* 0x000003e003057812 */ /* 0x000fe200078ec0ff */
[----:B------:R-:W-:Y:S01]  /*03a0*/  IMAD.MOV.U32 R44, RZ, RZ, 0x7fffffff ;  /* 0x7fffffffff2c7424 */ /* 0x000fe200078e00ff */
[----:B------:R-:W-:Y:S01]  /*03b0*/  UIADD3 UR5, UPT, UPT, -UR6, UR5, URZ ;  /* 0x0000000506057290 */ /* 0x000fe2000fffe1ff */
[----:B------:R-:W-:Y:S02]  /*03c0*/  IMAD.MOV.U32 R42, RZ, RZ, 0x7fffffff ;  /* 0x7fffffffff2a7424 */ /* 0x000fe400078e00ff */
[----:B------:R-:W-:Y:S02]  /*03d0*/  IMAD R7, R5, 0x13, R0 ;  /* 0x0000001305077824 */ /* 0x000fe400078e0200 */
[----:B------:R-:W-:Y:S02]  /*03e0*/  IMAD.MOV.U32 R43, RZ, RZ, 0x7fffffff ;  /* 0x7fffffffff2b7424 */ /* 0x000fe400078e00ff */
        /* <DEDUP_REMOVED lines=17> */
[----:B------:R-:W-:Y:S01]  /*0500*/  IMAD.MOV.U32 R8, RZ, RZ, 0x7fffffff ;  /* 0x7fffffffff087424 */ /* 0x000fe200078e00ff */
        /* <DEDUP_REMOVED lines=9> */
[----:B------:R-:W-:-:S03]  /*05a0*/  IMAD.MOV.U32 R10, RZ, RZ, 0x7fffffff ;  /* 0x7fffffffff0a7424 */ /* 0x000fc600078e00ff */
[----:B------:R-:W-:Y:S01]  /*05b0*/  ISETP.GE.AND P4, PT, R0, UR5, PT ;  /* 0x0000000500007c0c */ /* 0x000fe2000bf86270 */
[C---:B------:R-:W-:Y:S01]  /*05c0*/  VIADD R0, R7.reuse, 0x180 ;  /* 0x0000018007007836 */ /* 0x040fe20000000000 */
[----:B------:R1:W5:Y:S01]  /*05d0*/  @!P2 LDG.E R43, desc[UR8][R4.64+0x80] ;  /* 0x00008008042ba981 */ /* 0x000362000c1e1900 */
[----:B------:R-:W-:Y:S01]  /*05e0*/  ISETP.GE.AND P2, PT, R6, UR5, PT ;  /* 0x0000000506007c0c */ /* 0x000fe2000bf46270 */
[----:B------:R-:W-:Y:S02]  /*05f0*/  IMAD.MOV.U32 R12, RZ, RZ, 0x7fffffff ;  /* 0x7fffffffff0c7424 */ /* 0x000fe400078e00ff */
[----:B------:R1:W5:Y:S01]  /*0600*/  @!P6 LDG.E R10, desc[UR8][R4.64+0x280] ;  /* 0x00028008040ae981 */ /* 0x000362000c1e1900 */
[----:B------:R-:W-:Y:S01]  /*0610*/  ISETP.GE.AND P6, PT, R0, UR5, PT ;  /* 0x0000000500007c0c */ /* 0x000fe2000bfc6270 */
[C---:B------:R-:W-:Y:S02]  /*0620*/  VIADD R0, R7.reuse, 0x1a0 ;  /* 0x000001a007007836 */ /* 0x040fe40000000000 */
[----:B------:R-:W-:Y:S01]  /*0630*/  IMAD.MOV.U32 R9, RZ, RZ, 0x7fffffff ;  /* 0x7fffffffff097424 */ /* 0x000fe200078e00ff */
[----:B------:R1:W5:Y:S01]  /*0640*/  @!P0 LDG.E R12, desc[UR8][R4.64+0x300] ;  /* 0x00030008040c8981 */ /* 0x000362000c1e1900 */
[----:B------:R-:W-:Y:S01]  /*0650*/  VIADD R6, R7, 0x160 ;  /* 0x0000016007067836 */ /* 0x000fe20000000000 */
[----:B------:R-:W-:Y:S01]  /*0660*/  ISETP.GE.AND P0, PT, R0, UR5, PT ;  /* 0x0000000500007c0c */ /* 0x000fe2000bf06270 */
[----:B------:R-:W-:-:S02]  /*0670*/  IMAD.MOV.U32 R14, RZ, RZ, 0x7fffffff ;  /* 0x7fffffffff0e7424 */ /* 0x000fc400078e00ff */
[C---:B------:R-:W-:Y:S01]  /*0680*/  VIADD R0, R7.reuse, 0x1e0 ;  /* 0x000001e007007836 */ /* 0x040fe20000000000 */
[----:B------:R1:W5:Y:S01]  /*0690*/  @!P5 LDG.E R9, desc[UR8][R4.64+0x200] ;  /* 0x000200080409d981 */ /* 0x000362000c1e1900 */
[----:B------:R-:W-:Y:S01]  /*06a0*/  ISETP.GE.AND P5, PT, R6, UR5, PT ;  /* 0x0000000506007c0c */ /* 0x000fe2000bfa6270 */
[----:B------:R-:W-:Y:S02]  /*06b0*/  IMAD.MOV.U32 R13, RZ, RZ, 0x7fffffff ;  /* 0x7fffffffff0d7424 */ /* 0x000fe400078e00ff */
[----:B------:R1:W5:Y:S01]  /*06c0*/  @!P2 LDG.E R14, desc[UR8][R4.64+0x400] ;  /* 0x00040008040ea981 */ /* 0x000362000c1e1900 */
[----:B------:R-:W-:Y:S01]  /*06d0*/  IMAD.MOV.U32 R15, RZ, RZ, 0x7fffffff ;  /* 0x7fffffffff0f7424 */ /* 0x000fe200078e00ff */
[----:B------:R-:W-:Y:S01]  /*06e0*/  ISETP.GE.AND P2, PT, R0, UR5, PT ;  /* 0x0000000500007c0c */ /* 0x000fe2000bf46270 */
[C---:B------:R-:W-:Y:S01]  /*06f0*/  VIADD R6, R7.reuse, 0x1c0 ;  /* 0x000001c007067836 */ /* 0x040fe20000000000 */
[----:B------:R1:W5:Y:S01]  /*0700*/  @!P1 LDG.E R13, desc[UR8][R4.64+0x380] ;  /* 0x00038008040d9981 */ /* 0x000362000c1e1900 */
[----:B------:R-:W-:-:S02]  /*0710*/  VIADD R0, R7, 0x200 ;  /* 0x0000020007007836 */ /* 0x000fc40000000000 */
[----:B------:R-:W-:Y:S01]  /*0720*/  IMAD.MOV.U32 R16, RZ, RZ, 0x7fffffff ;  /* 0x7fffffffff107424 */ /* 0x000fe200078e00ff */
[----:B------:R1:W5:Y:S01]  /*0730*/  @!P3 LDG.E R15, desc[UR8][R4.64+0x480] ;  /* 0x00048008040fb981 */ /* 0x000362000c1e1900 */
[----:B------:R-:W-:Y:S01]  /*0740*/  IMAD.MOV.U32 R17, RZ, RZ, 0x7fffffff ;  /* 0x7fffffffff117424 */ /* 0x000fe200078e00ff */
        /* <DEDUP_REMOVED lines=8> */
[----:B------:R-:W-:-:S02]  /*07d0*/  IMAD.MOV.U32 R18, RZ, RZ, 0x7fffffff ;  /* 0x7fffffffff127424 */ /* 0x000fc400078e00ff */
[----:B------:R-:W-:Y:S02]  /*07e0*/  IMAD.MOV.U32 R19, RZ, RZ, 0x7fffffff ;  /* 0x7fffffffff137424 */ /* 0x000fe400078e00ff */
[----:B------:R-:W-:Y:S02]  /*07f0*/  IMAD.MOV.U32 R20, RZ, RZ, 0x7fffffff ;  /* 0x7fffffffff147424 */ /* 0x000fe400078e00ff */
[----:B------:R-:W-:Y:S01]  /*0800*/  IMAD.MOV.U32 R21, RZ, RZ, 0x7fffffff ;  /* 0x7fffffffff157424 */ /* 0x000fe200078e00ff */
[----:B------:R1:W5:Y:S01]  /*0810*/  @!P6 LDG.E R18, desc[UR8][R4.64+0x600] ;  /* 0x000600080412e981 */ /* 0x000362000c1e1900 */
        /* <DEDUP_REMOVED lines=9> */
.L_x_865:
        /* <DEDUP_REMOVED lines=20> */
.L_x_868:
        /* <DEDUP_REMOVED lines=21> */
.L_x_867:
[----:B------:R-:W-:Y:S05]  /*0b40*/  BSYNC.RECONVERGENT B0 ;  /* 0x0000000000007941 */ /* 0x000fea0003800200 */
.L_x_866:
        /* <DEDUP_REMOVED lines=18> */
.L_x_872:
[----:B------:R-:W-:Y:S05]  /*0c70*/  BSYNC.RECONVERGENT B1 ;  /* 0x0000000000017941 */ /* 0x000fea0003800200 */
.L_x_871:
        /* <DEDUP_REMOVED lines=14> */
.L_x_873:
[----:B------:R-:W-:Y:S01]  /*0d60*/  VIADD R6, R6, 0x1 ;  /* 0x0000000106067836 */ /* 0x000fe20000000000 */
[----:B------:R0:W-:Y:S04]  /*0d70*/  STS [R5], RZ ;  /* 0x000000ff05007388 */ /* 0x0001e80000000800 */
[----:B------:R-:W-:Y:S01]  /*0d80*/  ISETP.NE.AND P0, PT, R6, RZ, PT ;  /* 0x000000ff0600720c */ /* 0x000fe20003f05270 */
[----:B0-----:R-:W-:-:S12]  /*0d90*/  VIADD R5, R5, 0x80 ;  /* 0x0000008005057836 */ /* 0x001fd80000000000 */
[----:B------:R-:W-:Y:S05]  /*0da0*/  @P0 BRA `(.L_x_873) ;  /* 0xfffffffc00ec0947 */ /* 0x000fea000383ffff */
.L_x_870:
[----:B------:R-:W-:Y:S05]  /*0db0*/  BSYNC.RECONVERGENT B0 ;  /* 0x0000000000007941 */ /* 0x000fea0003800200 */
.L_x_869:
        /* <DEDUP_REMOVED lines=139> */
.L_x_875:
[----:B------:R-:W-:Y:S05]  /*1670*/  BSYNC.RECONVERGENT B0 ;  /* 0x0000000000007941 */ /* 0x000fea0003800200 */
.L_x_874:
        /* <DEDUP_REMOVED lines=31> */
.L_x_884:
[----:B0-----:R-:W0:Y:S01]  /*1870*/  LDC.64 R6, c[0x0][0x380] ;  /* 0x0000e000ff067b82 */ /* 0x001e220000000a00 */
[----:B------:R-:W-:Y:S01]  /*1880*/  VIADD R31, R28, 0xffffffff ;  /* 0xffffffff1c1f7836 */ /* 0x000fe20000000000 */
[----:B------:R-:W-:Y:S03]  /*1890*/  BSSY B2, `(.L_x_881) ;  /* 0x0000008000027945 */ /* 0x000fe60003800000 */
[----:B------:R-:W-:-:S04]  /*18a0*/  IMAD R29, R31, 0x100, R3 ;  /* 0x000001001f1d7824 */ /* 0x000fc800078e0203 */
[----:B0-----:R-:W-:-:S07]  /*18b0*/  IMAD.WIDE R6, R29, 0x4, R6 ;  /* 0x000000041d067825 */ /* 0x001fce00078e0206 */
.L_x_882:
[----:B------:R-:W-:Y:S05]  /*18c0*/  YIELD ;  /* 0x0000000000007946 */ /* 0x000fea0003800000 */
[----:B------:R0:W-:Y:S06]  /*18d0*/  MEMBAR.SC.CTA ;  /* 0x0000000000007992 */ /* 0x0001ec0000000000 */
[----:B0-----:R-:W2:Y:S02]  /*18e0*/  LDG.E.STRONG.SYS R29, desc[UR8][R6.64] ;  /* 0x00000008061d7981 */ /* 0x001ea4000c1f5900 */
[----:B--2---:R-:W-:-:S13]  /*18f0*/  ISETP.NE.AND P0, PT, R29, RZ, PT ;  /* 0x000000ff1d00720c */ /* 0x004fda0003f05270 */
[----:B------:R-:W-:Y:S05]  /*1900*/  @!P0 BRA `(.L_x_882) ;  /* 0xfffffffc00ec8947 */ /* 0x000fea000383ffff */
[----:B------:R-:W-:Y:S05]  /*1910*/  BSYNC B2 ;  /* 0x0000000000027941 */ /* 0x000fea0003800000 */
.L_x_881:
[----:B------:R-:W-:Y:S01]  /*1920*/  BSSY.RECONVERGENT B2, `(.L_x_883) ;  /* 0x0000006000027945 */ /* 0x000fe20003800200 */
[C---:B------:R-:W-:Y:S02]  /*1930*/  ISETP.GT.AND P0, PT, R29.reuse, -0x1, PT ;  /* 0xffffffff1d00780c */ /* 0x040fe40003f04270 */
[----:B------:R-:W-:Y:S01]  /*1940*/  LOP3.LUT R29, R29, 0x3fffffff, RZ, 0xc0, !PT ;  /* 0x3fffffff1d1d7812 */ /* 0x000fe200078ec0ff */
[----:B------:R-:W-:Y:S05]  /*1950*/  WARPSYNC.EXCLUSIVE R25 ;  /* 0x0000000019007348 */ /* 0x000fea0003a00000 */
[----:B------:R-:W-:-:S05]  /*1960*/  IMAD.IADD R26, R29, 0x1, R26 ;  /* 0x000000011d1a7824 */ /* 0x000fca00078e021a */
[----:B------:R-:W-:-:S07]  /*1970*/  VOTE.ANY R25, PT, P0 ;  /* 0x0000000000197806 */ /* 0x000fce00000e0100 */
[----:B------:R-:W-:Y:S05]  /*1980*/  BSYNC.RECONVERGENT B2 ;  /* 0x0000000000027941 */ /* 0x000fea0003800200 */
.L_x_883:
[----:B------:R-:W-:Y:S01]  /*1990*/  ISETP.GT.U32.AND P1, PT, R28, 0x1, PT ;  /* 0x000000011c00780c */ /* 0x000fe20003f24070 */
[----:B------:R-:W-:-:S12]  /*19a0*/  IMAD.MOV.U32 R28, RZ, RZ, R31 ;  /* 0x000000ffff1c7224 */ /* 0x000fd800078e001f */
[----:B------:R-:W-:Y:S05]  /*19b0*/  @P0 BRA P1, `(.L_x_884) ;  /* 0xfffffffc00ac0947 */ /* 0x000fea000083ffff */
[----:B------:R-:W-:Y:S05]  /*19c0*/  BSYNC B0 ;  /* 0x0000000000007941 */ /* 0x000fea0003800000 */
.L_x_880:
[----:B------:R1:W2:Y:S02]  /*19d0*/  LDS.64 R6, [R11+0x7200] ;  /* 0x007200000b067984 */ /* 0x0002a40000000a00 */
.L_x_879:
[C---:B------:R-:W-:Y:S01]  /*19e0*/  IMAD.IADD R29, R26.reuse, 0x1, -R27 ;  /* 0x000000011a1d7824 */ /* 0x040fe200078e0a1b */
[----:B------:R-:W-:-:S04]  /*19f0*/  LOP3.LUT R25, R26, 0x80000000, RZ, 0xfc, !PT ;  /* 0x800000001a197812 */ /* 0x000fc800078efcff */
[C---:B0-2---:R-:W-:Y:S01]  /*1a00*/  IADD3 R6, P0, PT, R29.reuse, R6, RZ ;  /* 0x000000061d067210 */ /* 0x045fe20007f1e0ff */
[----:B------:R0:W-:Y:S03]  /*1a10*/  STG.E.STRONG.SYS desc[UR8][R4.64], R25 ;  /* 0x0000001904007986 */ /* 0x0001e6000c115908 */
[----:B------:R-:W-:-:S05]  /*1a20*/  LEA.HI.X.SX32 R7, R29, R7, 0x1, P0 ;  /* 0x000000071d077211 */ /* 0x000fca00000f0eff */
[----:B------:R0:W-:Y:S04]  /*1a30*/  STS.64 [R11+0x7200], R6 ;  /* 0x007200060b007388 */ /* 0x0001e80000000a00 */
.L_x_878:
[----:B------:R-:W-:Y:S05]  /*1a40*/  BSYNC B1 ;  /* 0x0000000000017941 */ /* 0x000fea0003800000 */
.L_x_877:
        /* <DEDUP_REMOVED lines=15> */
.L_x_885:
        /* <DEDUP_REMOVED lines=33> */
.L_x_886:
        /* <DEDUP_REMOVED lines=68> */
.L_x_876:
        /* <DEDUP_REMOVED lines=39> */
.L_x_980:
        /* <DEDUP_REMOVED lines=25> */
.L_x_887:
        /* <DEDUP_REMOVED lines=45> */
.L_x_890:
[----:B------:R-:W-:Y:S05]  /*2860*/  BSYNC.RECONVERGENT B0 ;  /* 0x0000000000007941 */ /* 0x000fea0003800200 */
.L_x_889:
        /* <DEDUP_REMOVED lines=41> */
.L_x_892:
[----:B------:R-:W-:Y:S05]  /*2b00*/  BSYNC.RECONVERGENT B0 ;  /* 0x0000000000007941 */ /* 0x000fea0003800200 */
.L_x_891:
        /* <DEDUP_REMOVED lines=37> */
.L_x_894:
[----:B------:R-:W-:Y:S05]  /*2d60*/  BSYNC.RECONVERGENT B0 ;  /* 0x0000000000007941 */ /* 0x000fea0003800200 */
.L_x_893:
        /* <DEDUP_REMOVED lines=37> */
.L_x_896:
[----:B------:R-:W-:Y:S05]  /*2fc0*/  BSYNC.RECONVERGENT B0 ;  /* 0x0000000000007941 */ /* 0x000fea0003800200 */
.L_x_895:
        /* <DEDUP_REMOVED lines=37> */
.L_x_898:
[----:B------:R-:W-:Y:S05]  /*3220*/  BSYNC.RECONVERGENT B0 ;  /* 0x0000000000007941 */ /* 0x000fea0003800200 */
.L_x_897:
        /* <DEDUP_REMOVED lines=37> */
.L_x_900:
[----:B------:R-:W-:Y:S05]  /*3480*/  BSYNC.RECONVERGENT B0 ;  /* 0x0000000000007941 */ /* 0x000fea0003800200 */
.L_x_899:
        /* <DEDUP_REMOVED lines=37> */
.L_x_902:
[----:B------:R-:W-:Y:S05]  /*36e0*/  BSYNC.RECONVERGENT B0 ;  /* 0x0000000000007941 */ /* 0x000fea0003800200 */
.L_x_901:
        /* <DEDUP_REMOVED lines=35> */
.L_x_904:
[----:B------:R-:W-:Y:S05]  /*3920*/  BSYNC.RECONVERGENT B0 ;  /* 0x0000000000007941 */ /* 0x000fea0003800200 */
.L_x_903:
        /* <DEDUP_REMOVED lines=35> */
.L_x_906:
[----:B------:R-:W-:Y:S05]  /*3b60*/  BSYNC.RECONVERGENT B0 ;  /* 0x0000000000007941 */ /* 0x000fea0003800200 */
.L_x_905:
        /* <DEDUP_REMOVED lines=37> */
.L_x_908:
[----:B------:R-:W-:Y:S05]  /*3dc0*/  BSYNC.RECONVERGENT B0 ;  /* 0x0000000000007941 */ /* 0x000fea0003800200 */
.L_x_907:
        /* <DEDUP_REMOVED lines=37> */
.L_x_910:
[----:B------:R-:W-:Y:S05]  /*4020*/  BSYNC.RECONVERGENT B0 ;  /* 0x0000000000007941 */ /* 0x000fea0003800200 */
.L_x_909:
        /* <DEDUP_REMOVED lines=37> */
.L_x_912:
[----:B------:R-:W-:Y:S05]  /*4280*/  BSYNC.RECONVERGENT B0 ;  /* 0x0000000000007941 */ /* 0x000fea0003800200 */
.L_x_911:
        /* <DEDUP_REMOVED lines=39> */
.L_x_914:
[----:B------:R-:W-:Y:S05]  /*4500*/  BSYNC.RECONVERGENT B0 ;  /* 0x0000000000007941 */ /* 0x000fea0003800200 */
.L_x_913:
        /* <DEDUP_REMOVED lines=39> */
.L_x_916:
[----:B------:R-:W-:Y:S05]  /*4780*/  BSYNC.RECONVERGENT B0 ;  /* 0x0000000000007941 */ /* 0x000fea0003800200 */
.L_x_915:
        /* <DEDUP_REMOVED lines=39> */
.L_x_918:
[----:B------:R-:W-:Y:S05]  /*4a00*/  BSYNC.RECONVERGENT B0 ;  /* 0x0000000000007941 */ /* 0x000fea0003800200 */
.L_x_917:
        /* <DEDUP_REMOVED lines=39> */
.L_x_920:
[----:B------:R-:W-:Y:S05]  /*4c80*/  BSYNC.RECONVERGENT B0 ;  /* 0x0000000000007941 */ /* 0x000fea0003800200 */
.L_x_919:
        /* <DEDUP_REMOVED lines=39> */
.L_x_922:
[----:B------:R-:W-:Y:S05]  /*4f00*/  BSYNC.RECONVERGENT B0 ;  /* 0x0000000000007941 */ /* 0x000fea0003800200 */
.L_x_921:
        /* <DEDUP_REMOVED lines=39> */
.L_x_924:
[----:B------:R-:W-:Y:S05]  /*5180*/  BSYNC.RECONVERGENT B0 ;  /* 0x0000000000007941 */ /* 0x000fea0003800200 */
.L_x_923:
        /* <DEDUP_REMOVED lines=39> */
.L_x_926:
[----:B------:R-:W-:Y:S05]  /*5400*/  BSYNC.RECONVERGENT B0 ;  /* 0x0000000000007941 */ /* 0x000fea0003800200 */
.L_x_925:
        /* <DEDUP_REMOVED lines=35> */
.L_x_928:
[----:B------:R-:W-:Y:S05]  /*5640*/  BSYNC.RECONVERGENT B0 ;  /* 0x0000000000007941 */ /* 0x000fea0003800200 */
.L_x_927:
        /* <DEDUP_REMOVED lines=67> */
.L_x_936:
[----:B-1----:R-:W1:Y:S01]  /*5a80*/  LDC.64 R4, c[0x0][0x380] ;  /* 0x0000e000ff047b82 */ /* 0x002e620000000a00 */
[----:B------:R-:W-:Y:S01]  /*5a90*/  VIADD R11, R7, 0xffffffff ;  /* 0xffffffff070b7836 */ /* 0x000fe20000000000 */
[----:B------:R-:W-:Y:S03]  /*5aa0*/  BSSY B2, `(.L_x_933) ;  /* 0x0000008000027945 */ /* 0x000fe60003800000 */
[----:B------:R-:W-:-:S04]  /*5ab0*/  IMAD R9, R11, 0x100, R3 ;  /* 0x000001000b097824 */ /* 0x000fc800078e0203 */
[----:B-1----:R-:W-:-:S07]  /*5ac0*/  IMAD.WIDE R4, R9, 0x4, R4 ;  /* 0x0000000409047825 */ /* 0x002fce00078e0204 */
.L_x_934:
[----:B------:R-:W-:Y:S05]  /*5ad0*/  YIELD ;  /* 0x0000000000007946 */ /* 0x000fea0003800000 */
[----:B------:R1:W-:Y:S06]  /*5ae0*/  MEMBAR.SC.CTA ;  /* 0x0000000000007992 */ /* 0x0003ec0000000000 */
[----:B-1----:R-:W2:Y:S02]  /*5af0*/  LDG.E.STRONG.SYS R8, desc[UR8][R4.64] ;  /* 0x0000000804087981 */ /* 0x002ea4000c1f5900 */
[----:B--2---:R-:W-:-:S13]  /*5b00*/  ISETP.NE.AND P0, PT, R8, RZ, PT ;  /* 0x000000ff0800720c */ /* 0x004fda0003f05270 */
[----:B------:R-:W-:Y:S05]  /*5b10*/  @!P0 BRA `(.L_x_934) ;  /* 0xfffffffc00ec8947 */ /* 0x000fea000383ffff */
[----:B------:R-:W-:Y:S05]  /*5b20*/  BSYNC B2 ;  /* 0x0000000000027941 */ /* 0x000fea0003800000 */
.L_x_933:
[----:B------:R-:W-:Y:S01]  /*5b30*/  BSSY.RECONVERGENT B2, `(.L_x_935) ;  /* 0x0000006000027945 */ /* 0x000fe20003800200 */
[C---:B------:R-:W-:Y:S02]  /*5b40*/  ISETP.GT.AND P0, PT, R8.reuse, -0x1, PT ;  /* 0xffffffff0800780c */ /* 0x040fe40003f04270 */
[----:B------:R-:W-:Y:S01]  /*5b50*/  LOP3.LUT R5, R8, 0x3fffffff, RZ, 0xc0, !PT ;  /* 0x3fffffff08057812 */ /* 0x000fe200078ec0ff */
[----:B------:R-:W-:Y:S05]  /*5b60*/  WARPSYNC.EXCLUSIVE R6 ;  /* 0x0000000006007348 */ /* 0x000fea0003a00000 */
[----:B------:R-:W-:-:S05]  /*5b70*/  IMAD.IADD R0, R5, 0x1, R0 ;  /* 0x0000000105007824 */ /* 0x000fca00078e0200 */
[----:B------:R-:W-:-:S07]  /*5b80*/  VOTE.ANY R6, PT, P0 ;  /* 0x0000000000067806 */ /* 0x000fce00000e0100 */
[----:B------:R-:W-:Y:S05]  /*5b90*/  BSYNC.RECONVERGENT B2 ;  /* 0x0000000000027941 */ /* 0x000fea0003800200 */
.L_x_935:
[----:B------:R-:W-:Y:S01]  /*5ba0*/  ISETP.GT.U32.AND P1, PT, R7, 0x1, PT ;  /* 0x000000010700780c */ /* 0x000fe20003f24070 */
[----:B------:R-:W-:-:S12]  /*5bb0*/  IMAD.MOV.U32 R7, RZ, RZ, R11 ;  /* 0x000000ffff077224 */ /* 0x000fd800078e000b */
[----:B------:R-:W-:Y:S05]  /*5bc0*/  @P0 BRA P1, `(.L_x_936) ;  /* 0xfffffffc00ac0947 */ /* 0x000fea000083ffff */
[----:B------:R-:W-:Y:S05]  /*5bd0*/  BSYNC B0 ;  /* 0x0000000000007941 */ /* 0x000fea0003800000 */
.L_x_932:
[----:B------:R2:W3:Y:S02]  /*5be0*/  LDS.64 R4, [R13+0x7200] ;  /* 0x007200000d047984 */ /* 0x0004e40000000a00 */
.L_x_931:
        /* <DEDUP_REMOVED lines=10> */
.L_x_930:
[----:B------:R-:W-:Y:S05]  /*5c90*/  BSYNC B1 ;  /* 0x0000000000017941 */ /* 0x000fea0003800000 */
.L_x_929:
        /* <DEDUP_REMOVED lines=20> */
.L_x_937:
        /* <DEDUP_REMOVED lines=234> */
.L_x_938:
        /* <DEDUP_REMOVED lines=31> */
.L_x_940:
[----:B------:R-:W-:Y:S05]  /*6e70*/  BSYNC.RECONVERGENT B0 ;  /* 0x0000000000007941 */ /* 0x000fea0003800200 */
.L_x_939:
        /* <DEDUP_REMOVED lines=18> */
.L_x_942:
[----:B------:R-:W-:Y:S05]  /*6fa0*/  BSYNC.RECONVERGENT B0 ;  /* 0x0000000000007941 */ /* 0x000fea0003800200 */
.L_x_941:
        /* <DEDUP_REMOVED lines=18> */
.L_x_944:
[----:B------:R-:W-:Y:S05]  /*70d0*/  BSYNC.RECONVERGENT B0 ;  /* 0x0000000000007941 */ /* 0x000fea0003800200 */
.L_x_943:
        /* <DEDUP_REMOVED lines=18> */
.L_x_946:
[----:B------:R-:W-:Y:S05]  /*7200*/  BSYNC.RECONVERGENT B0 ;  /* 0x0000000000007941 */ /* 0x000fea0003800200 */
.L_x_945:
        /* <DEDUP_REMOVED lines=18> */
.L_x_948:
[----:B------:R-:W-:Y:S05]  /*7330*/  BSYNC.RECONVERGENT B0 ;  /* 0x0000000000007941 */ /* 0x000fea0003800200 */
.L_x_947:
        /* <DEDUP_REMOVED lines=18> */
.L_x_950:
[----:B------:R-:W-:Y:S05]  /*7460*/  BSYNC.RECONVERGENT B0 ;  /* 0x0000000000007941 */ /* 0x000fea0003800200 */
.L_x_949:
        /* <DEDUP_REMOVED lines=18> */
.L_x_952:
[----:B------:R-:W-:Y:S05]  /*7590*/  BSYNC.RECONVERGENT B0 ;  /* 0x0000000000007941 */ /* 0x000fea0003800200 */
.L_x_951:
        /* <DEDUP_REMOVED lines=18> */
.L_x_954:
[----:B------:R-:W-:Y:S05]  /*76c0*/  BSYNC.RECONVERGENT B0 ;  /* 0x0000000000007941 */ /* 0x000fea0003800200 */
.L_x_953:
        /* <DEDUP_REMOVED lines=18> */
.L_x_956:
[----:B------:R-:W-:Y:S05]  /*77f0*/  BSYNC.RECONVERGENT B0 ;  /* 0x0000000000007941 */ /* 0x000fea0003800200 */
.L_x_955:
        /* <DEDUP_REMOVED lines=18> */
.L_x_958:
[----:B------:R-:W-:Y:S05]  /*7920*/  BSYNC.RECONVERGENT B0 ;  /* 0x0000000000007941 */ /* 0x000fea0003800200 */
.L_x_957:
        /* <DEDUP_REMOVED lines=18> */
.L_x_960:
[----:B------:R-:W-:Y:S05]  /*7a50*/  BSYNC.RECONVERGENT B0 ;  /* 0x0000000000007941 */ /* 0x000fea0003800200 */
.L_x_959:
        /* <DEDUP_REMOVED lines=17> */
.L_x_962:
[----:B------:R-:W-:Y:S05]  /*7b70*/  BSYNC.RECONVERGENT B0 ;  /* 0x0000000000007941 */ /* 0x000fea0003800200 */
.L_x_961:
        /* <DEDUP_REMOVED lines=16> */
.L_x_964:
[----:B------:R-:W-:Y:S05]  /*7c80*/  BSYNC.RECONVERGENT B0 ;  /* 0x0000000000007941 */ /* 0x000fea0003800200 */
.L_x_963:
        /* <DEDUP_REMOVED lines=16> */
.L_x_966:
[----:B------:R-:W-:Y:S05]  /*7d90*/  BSYNC.RECONVERGENT B0 ;  /* 0x0000000000007941 */ /* 0x000fea0003800200 */
.L_x_965:
        /* <DEDUP_REMOVED lines=16> */
.L_x_968:
[----:B------:R-:W-:Y:S05]  /*7ea0*/  BSYNC.RECONVERGENT B0 ;  /* 0x0000000000007941 */ /* 0x000fea0003800200 */
.L_x_967:
        /* <DEDUP_REMOVED lines=16> */
.L_x_970:
[----:B------:R-:W-:Y:S05]  /*7fb0*/  BSYNC.RECONVERGENT B0 ;  /* 0x0000000000007941 */ /* 0x000fea0003800200 */
.L_x_969:
        /* <DEDUP_REMOVED lines=16> */
.L_x_972:
[----:B------:R-:W-:Y:S05]  /*80c0*/  BSYNC.RECONVERGENT B0 ;  /* 0x0000000000007941 */ /* 0x000fea0003800200 */
.L_x_971:
        /* <DEDUP_REMOVED lines=16> */
.L_x_974:
[----:B------:R-:W-:Y:S05]  /*81d0*/  BSYNC.RECONVERGENT B0 ;  /* 0x0000000000007941 */ /* 0x000fea0003800200 */
.L_x_973:
        /* <DEDUP_REMOVED lines=18> */
.L_x_888:
[----:B------:R-:W-:Y:S02]  /*8300*/  IMAD.MOV.U32 R50, RZ, RZ, R19 ;  /* 0x000000ffff327224 */ /* 0x000fe400078e0013 */
[----:B------:R-:W-:Y:S02]  /*8310*/  IMAD.MOV.U32 R49, RZ, RZ, 0x1 ;  /* 0x00000001ff317424 */ /* 0x000fe400078e00ff */
[----:B------:R-:W-:Y:S02]  /*8320*/  IMAD.MOV.U32 R52, RZ, RZ, RZ ;  /* 0x000000ffff347224 */ /* 0x000fe400078e00ff */
[----:B------:R-:W-:-:S07]  /*8330*/  IMAD.MOV.U32 R47, RZ, RZ, -0x1 ;  /* 0xffffffffff2f7424 */ /* 0x000fce00078e00ff */
[----:B------:R-:W-:Y:S05]  /*8340*/  WARPSYNC.COLLECTIVE R47, `(.L_x_975) ;  /* 0x000000002f087348 */ /* 0x000fea0003c00000 */
[----:B------:R0:W1:Y:S02]  /*8350*/  SHFL.UP P0, R48, R50, R49, R52 ;  /* 0x0400003132307389 */ /* 0x0000640000000034 */
[----:B01----:R-:W-:Y:S05]  /*8360*/  ENDCOLLECTIVE ;  /* 0x000000000000791b */ /* 0x003fea0003800000 */
.L_x_975:
[----:B------:R-:W-:Y:S02]  /*8370*/  IMAD.MOV.U32 R49, RZ, RZ, 0x2 ;  /* 0x00000002ff317424 */ /* 0x000fe400078e00ff */
[----:B------:R-:W-:-:S04]  /*8380*/  IMAD.MOV.U32 R20, RZ, RZ, R48 ;  /* 0x000000ffff147224 */ /* 0x000fc800078e0030 */
[----:B------:R-:W-:-:S04]  /*8390*/  @P0 IMAD.IADD R20, R19, 0x1, R20 ;  /* 0x0000000113140824 */ /* 0x000fc800078e0214 */
[----:B------:R-:W-:-:S07]  /*83a0*/  IMAD.MOV.U32 R50, RZ, RZ, R20 ;  /* 0x000000ffff327224 */ /* 0x000fce00078e0014 */
[----:B------:R-:W-:Y:S05]  /*83b0*/  WARPSYNC.COLLECTIVE R47, `(.L_x_976) ;  /* 0x000000002f087348 */ /* 0x000fea0003c00000 */
[----:B------:R0:W1:Y:S02]  /*83c0*/  SHFL.UP P0, R48, R50, R49, R52 ;  /* 0x0400003132307389 */ /* 0x0000640000000034 */
[----:B01----:R-:W-:Y:S05]  /*83d0*/  ENDCOLLECTIVE ;  /* 0x000000000000791b */ /* 0x003fea0003800000 */
.L_x_976:
[----:B------:R-:W-:Y:S02]  /*83e0*/  IMAD.MOV.U32 R49, RZ, RZ, 0x4 ;  /* 0x00000004ff317424 */ /* 0x000fe400078e00ff */
[----:B------:R-:W-:-:S04]  /*83f0*/  IMAD.MOV.U32 R21, RZ, RZ, R48 ;  /* 0x000000ffff157224 */ /* 0x000fc800078e0030 */
[----:B------:R-:W-:-:S04]  /*8400*/  @P0 IMAD.IADD R21, R20, 0x1, R21 ;  /* 0x0000000114150824 */ /* 0x000fc800078e0215 */
[----:B------:R-:W-:-:S07]  /*8410*/  IMAD.MOV.U32 R50, RZ, RZ, R21 ;  /* 0x000000ffff327224 */ /* 0x000fce00078e0015 */
[----:B------:R-:W-:Y:S05]  /*8420*/  WARPSYNC.COLLECTIVE R47, `(.L_x_977) ;  /* 0x000000002f087348 */ /* 0x000fea0003c00000 */
[----:B------:R0:W1:Y:S02]  /*8430*/  SHFL.UP P0, R48, R50, R49, R52 ;  /* 0x0400003132307389 */ /* 0x0000640000000034 */
[----:B01----:R-:W-:Y:S05]  /*8440*/  ENDCOLLECTIVE ;  /* 0x000000000000791b */ /* 0x003fea0003800000 */
.L_x_977:
[----:B------:R-:W-:Y:S02]  /*8450*/  IMAD.MOV.U32 R49, RZ, RZ, 0x8 ;  /* 0x00000008ff317424 */ /* 0x000fe400078e00ff */
[----:B------:R-:W-:-:S04]  /*8460*/  IMAD.MOV.U32 R22, RZ, RZ, R48 ;  /* 0x000000ffff167224 */ /* 0x000fc800078e0030 */
[----:B------:R-:W-:-:S04]  /*8470*/  @P0 IMAD.IADD R22, R21, 0x1, R22 ;  /* 0x0000000115160824 */ /* 0x000fc800078e0216 */
[----:B------:R-:W-:-:S07]  /*8480*/  IMAD.MOV.U32 R50, RZ, RZ, R22 ;  /* 0x000000ffff327224 */ /* 0x000fce00078e0016 */
[----:B------:R-:W-:Y:S05]  /*8490*/  WARPSYNC.COLLECTIVE R47, `(.L_x_978) ;  /* 0x000000002f087348 */ /* 0x000fea0003c00000 */
[----:B------:R0:W1:Y:S02]  /*84a0*/  SHFL.UP P0, R48, R50, R49, R52 ;  /* 0x0400003132307389 */ /* 0x0000640000000034 */
[----:B01----:R-:W-:Y:S05]  /*84b0*/  ENDCOLLECTIVE ;  /* 0x000000000000791b */ /* 0x003fea0003800000 */
.L_x_978:
[----:B------:R-:W-:Y:S02]  /*84c0*/  IMAD.MOV.U32 R49, RZ, RZ, 0x10 ;  /* 0x00000010ff317424 */ /* 0x000fe400078e00ff */
[----:B------:R-:W-:-:S04]  /*84d0*/  IMAD.MOV.U32 R23, RZ, RZ, R48 ;  /* 0x000000ffff177224 */ /* 0x000fc800078e0030 */
[----:B------:R-:W-:-:S04]  /*84e0*/  @P0 IMAD.IADD R23, R22, 0x1, R23 ;  /* 0x0000000116170824 */ /* 0x000fc800078e0217 */
[----:B------:R-:W-:-:S07]  /*84f0*/  IMAD.MOV.U32 R50, RZ, RZ, R23 ;  /* 0x000000ffff327224 */ /* 0x000fce00078e0017 */
[----:B------:R-:W-:Y:S05]  /*8500*/  WARPSYNC.COLLECTIVE R47, `(.L_x_979) ;  /* 0x000000002f087348 */ /* 0x000fea0003c00000 */
[----:B------:R0:W1:Y:S02]  /*8510*/  SHFL.UP P0, R48, R50, R49, R52 ;  /* 0x0400003132307389 */ /* 0x0000640000000034 */
[----:B01----:R-:W-:Y:S05]  /*8520*/  ENDCOLLECTIVE ;  /* 0x000000000000791b */ /* 0x003fea0003800000 */
.L_x_979:
[----:B------:R-:W-:Y:S05]  /*8530*/  BRA `(.L_x_980) ;  /* 0xffffff9c00b07947 */ /* 0x000fea000383ffff */
.L_x_981:
        /* <DEDUP_REMOVED lines=12> */
.L_x_2213:


//--------------------- .text._ZN3cub18CUB_300001_SM_10006detail10radix_sort33DeviceRadixSortExclusiveSumKernelINS1_5radix10policy_hubIiNS0_8NullTypeEyE10Policy1000EyEEvPT0_ --------------------------
	.section	.text._ZN3cub18CUB_300001_SM_10006detail10radix_sort33DeviceRadixSortExclusiveSumKernelINS1_5radix10policy_hubIiNS0_8NullTypeEyE10Policy1000EyEEvPT0_,"ax",@progbits
	.align	128
        .global         _ZN3cub18CUB_300001_SM_10006detail10radix_sort33DeviceRadixSortExclusiveSumKernelINS1_5radix10policy_hubIiNS0_8NullTypeEyE10Policy1000EyEEvPT0_
        .type           _ZN3cub18CUB_300001_SM_10006detail10radix_sort33DeviceRadixSortExclusiveSumKernelINS1_5radix10policy_hubIiNS0_8NullTypeEyE10Policy1000EyEEvPT0_,@function
        .size           _ZN3cub18CUB_300001_SM_10006detail10radix_sort33DeviceRadixSortExclusiveSumKernelINS1_5radix10policy_hubIiNS0_8NullTypeEyE10Policy1000EyEEvPT0_,(.L_x_2214 - _ZN3cub18CUB_300001_SM_10006detail10radix_sort33DeviceRadixSortExclusiveSumKernelINS1_5radix10policy_hubIiNS0_8NullTypeEyE10Policy1000EyEEvPT0_)
        .other          _ZN3cub18CUB_300001_SM_10006detail10radix_sort33DeviceRadixSortExclusiveSumKernelINS1_5radix10policy_hubIiNS0_8NullTypeEyE10Policy1000EyEEvPT0_,@"STO_CUDA_ENTRY STV_DEFAULT"
_ZN3cub18CUB_300001_SM_10006detail10radix_sort33DeviceRadixSortExclusiveSumKernelINS1_5radix10policy_hubIiNS0_8NullTypeEyE10Policy1000EyEEvPT0_:
.text._ZN3cub18CUB_300001_SM_10006detail10radix_sort33DeviceRadixSortExclusiveSumKernelINS1_5radix10policy_hubIiNS0_8NullTypeEyE10Policy1000EyEEvPT0_:
        /* <DEDUP_REMOVED lines=63> */
.L_x_994:
        /* <DEDUP_REMOVED lines=28> */
.L_x_982:
[----:B------:R-:W-:Y:S05]  /*05b0*/  WARPSYNC.ALL ;  /* 0x0000000000007948 */ /* 0x000fea0003800000 */
[----:B------:R-:W-:Y:S06]  /*05c0*/  BAR.SYNC.DEFER_BLOCKING 0x0 ;  /* 0x0000000000007b1d */ /* 0x000fec0000010000 */
[----:B------:R-:W-:Y:S05]  /*05d0*/  @P1 EXIT ;  /* 0x000000000000194d */ /* 0x000fea0003800000 */
[----:B01----:R-:W0:Y:S04]  /*05e0*/  LDS.64 R2, [R0+0x10] ;  /* 0x0000100000027984 */ /* 0x003e280000000a00 */
[----:B0-----:R-:W-:Y:S01]  /*05f0*/  STG.E.64 desc[UR4][R16.64], R2 ;  /* 0x0000000210007986 */ /* 0x001fe2000c101b04 */
[----:B------:R-:W-:Y:S05]  /*0600*/  EXIT ;  /* 0x000000000000794d */ /* 0x000fea0003800000 */
.L_x_983:
[----:B------:R-:W-:Y:S02]  /*0610*/  IMAD.MOV.U32 R24, RZ, RZ, R20 ;  /* 0x000000ffff187224 */ /* 0x000fe400078e0014 */
[----:B------:R-:W-:Y:S02]  /*0620*/  IMAD.MOV.U32 R23, RZ, RZ, 0x1 ;  /* 0x00000001ff177424 */ /* 0x000fe400078e00ff */
[----:B------:R-:W-:Y:S02]  /*0630*/  IMAD.MOV.U32 R22, RZ, RZ, RZ ;  /* 0x000000ffff167224 */ /* 0x000fe400078e00ff */
[----:B------:R-:W-:-:S07]  /*0640*/  IMAD.MOV.U32 R21, RZ, RZ, -0x1 ;  /* 0xffffffffff157424 */ /* 0x000fce00078e00ff */
[----:B------:R-:W-:Y:S05]  /*0650*/  WARPSYNC.COLLECTIVE R21, `(.L_x_984) ;  /* 0x0000000015087348 */ /* 0x000fea0003c00000 */
[----:B------:R0:W1:Y:S02]  /*0660*/  SHFL.UP P0, R25, R24, R23, R22 ;  /* 0x0400001718197389 */ /* 0x0000640000000016 */
[----:B01----:R-:W-:Y:S05]  /*0670*/  ENDCOLLECTIVE ;  /* 0x000000000000791b */ /* 0x003fea0003800000 */
.L_x_984:
[----:B------:R-:W-:Y:S02]  /*0680*/  IMAD.MOV.U32 R24, RZ, RZ, R19 ;  /* 0x000000ffff187224 */ /* 0x000fe400078e0013 */
[----:B------:R-:W-:-:S07]  /*0690*/  IMAD.MOV.U32 R27, RZ, RZ, R25 ;  /* 0x000000ffff1b7224 */ /* 0x000fce00078e0019 */
[----:B------:R-:W-:Y:S05]  /*06a0*/  WARPSYNC.COLLECTIVE R21, `(.L_x_985) ;  /* 0x0000000015087348 */ /* 0x000fea0003c00000 */
[----:B------:R0:W1:Y:S02]  /*06b0*/  SHFL.UP P0, R25, R24, R23, R22 ;  /* 0x0400001718197389 */ /* 0x0000640000000016 */
[----:B01----:R-:W-:Y:S05]  /*06c0*/  ENDCOLLECTIVE ;  /* 0x000000000000791b */ /* 0x003fea0003800000 */
.L_x_985:
        /* <DEDUP_REMOVED lines=9> */
.L_x_986:
[----:B------:R-:W-:Y:S02]  /*0760*/  IMAD.MOV.U32 R24, RZ, RZ, R26 ;  /* 0x000000ffff187224 */ /* 0x000fe400078e001a */
[----:B------:R-:W-:-:S07]  /*0770*/  IMAD.MOV.U32 R28, RZ, RZ, R25 ;  /* 0x000000ffff1c7224 */ /* 0x000fce00078e0019 */
[----:B------:R-:W-:Y:S05]  /*0780*/  WARPSYNC.COLLECTIVE R21, `(.L_x_987) ;  /* 0x0000000015087348 */ /* 0x000fea0003c00000 */
[----:B------:R0:W1:Y:S02]  /*0790*/  SHFL.UP P0, R25, R24, R23, R22 ;  /* 0x0400001718197389 */ /* 0x0000640000000016 */
[----:B01----:R-:W-:Y:S05]  /*07a0*/  ENDCOLLECTIVE ;  /* 0x000000000000791b */ /* 0x003fea0003800000 */
.L_x_987:
        /* <DEDUP_REMOVED lines=9> */
.L_x_988:
[----:B------:R-:W-:Y:S02]  /*0840*/  IMAD.MOV.U32 R24, RZ, RZ, R29 ;  /* 0x000000ffff187224 */ /* 0x000fe400078e001d */
[----:B------:R-:W-:-:S07]  /*0850*/  IMAD.MOV.U32 R27, RZ, RZ, R25 ;  /* 0x000000ffff1b7224 */ /* 0x000fce00078e0019 */
[----:B------:R-:W-:Y:S05]  /*0860*/  WARPSYNC.COLLECTIVE R21, `(.L_x_989) ;  /* 0x0000000015087348 */ /* 0x000fea0003c00000 */
[----:B------:R0:W1:Y:S02]  /*0870*/  SHFL.UP P0, R25, R24, R23, R22 ;  /* 0x0400001718197389 */ /* 0x0000640000000016 */
[----:B01----:R-:W-:Y:S05]  /*0880*/  ENDCOLLECTIVE ;  /* 0x000000000000791b */ /* 0x003fea0003800000 */
.L_x_989:
        /* <DEDUP_REMOVED lines=9> */
.L_x_990:
[----:B------:R-:W-:Y:S02]  /*0920*/  IMAD.MOV.U32 R24, RZ, RZ, R29 ;  /* 0x000000ffff187224 */ /* 0x000fe400078e001d */
[----:B------:R-:W-:-:S07]  /*0930*/  IMAD.MOV.U32 R27, RZ, RZ, R25 ;  /* 0x000000ffff1b7224 */ /* 0x000fce00078e0019 */
[----:B------:R-:W-:Y:S05]  /*0940*/  WARPSYNC.COLLECTIVE R21, `(.L_x_991) ;  /* 0x0000000015087348 */ /* 0x000fea0003c00000 */
[----:B------:R0:W1:Y:S02]  /*0950*/  SHFL.UP P0, R25, R24, R23, R22 ;  /* 0x0400001718197389 */ /* 0x0000640000000016 */
[----:B01----:R-:W-:Y:S05]  /*0960*/  ENDCOLLECTIVE ;  /* 0x000000000000791b */ /* 0x003fea0003800000 */
.L_x_991:
        /* <DEDUP_REMOVED lines=9> */
.L_x_992:
[----:B------:R-:W-:Y:S02]  /*0a00*/  IMAD.MOV.U32 R24, RZ, RZ, R26 ;  /* 0x000000ffff187224 */ /* 0x000fe400078e001a */
[----:B------:R-:W-:-:S07]  /*0a10*/  IMAD.MOV.U32 R28, RZ, RZ, R25 ;  /* 0x000000ffff1c7224 */ /* 0x000fce00078e0019 */
[----:B------:R-:W-:Y:S05]  /*0a20*/  WARPSYNC.COLLECTIVE R21, `(.L_x_993) ;  /* 0x0000000015087348 */ /* 0x000fea0003c00000 */
[----:B------:R0:W1:Y:S02]  /*0a30*/  SHFL.UP P0, R25, R24, R23, R22 ;  /* 0x0400001718197389 */ /* 0x0000640000000016 */
[----:B01----:R-:W-:Y:S05]  /*0a40*/  ENDCOLLECTIVE ;  /* 0x000000000000791b */ /* 0x003fea0003800000 */
.L_x_993:
[----:B------:R-:W-:Y:S05]  /*0a50*/  BRA `(.L_x_994) ;  /* 0xfffffff800647947 */ /* 0x000fea000383ffff */
.L_x_995:
        /* <DEDUP_REMOVED lines=10> */
.L_x_2214:


//--------------------- .text._ZN3cub18CUB_300001_SM_10006detail10radix_sort30DeviceRadixSortHistogramKernelINS1_5radix10policy_hubIiNS0_8NullTypeEyE10Policy1000ELNS0_9SortOrderE0EiyNS1_21identity_decomposer_tEEEvPT2_PKT1_SB_iiT3_ --------------------------
	.section	.text._ZN3cub18CUB_300001_SM_10006detail10radix_sort30DeviceRadixSortHistogramKernelINS1_5radix10policy_hubIiNS0_8NullTypeEyE10Policy1000ELNS0_9SortOrderE0EiyNS1_21identity_decomposer_tEEEvPT2_PKT1_SB_iiT3_,"ax",@progbits
	.align	128
        .global         _ZN3cub18CUB_300001_SM_10006detail10radix_sort30DeviceRadixSortHistogramKernelINS1_5radix10policy_hubIiNS0_8NullTypeEyE10Policy1000ELNS0_9SortOrderE0EiyNS1_21identity_decomposer_tEEEvPT2_PKT1_SB_iiT3_
        .type           _ZN3cub18CUB_300001_SM_10006detail10radix_sort30DeviceRadixSortHistogramKernelINS1_5radix10policy_hubIiNS0_8NullTypeEyE10Policy1000ELNS0_9SortOrderE0EiyNS1_21identity_decomposer_tEEEvPT2_PKT1_SB_iiT3_,@function
        .size           _ZN3cub18CUB_300001_SM_10006detail10radix_sort30DeviceRadixSortHistogramKernelINS1_5radix10policy_hubIiNS0_8NullTypeEyE10Policy1000ELNS0_9SortOrderE0EiyNS1_21identity_decomposer_tEEEvPT2_PKT1_SB_iiT3_,(.L_x_2215 - _ZN3cub18CUB_300001_SM_10006detail10radix_sort30DeviceRadixSortHistogramKernelINS1_5radix10policy_hubIiNS0_8NullTypeEyE10Policy1000ELNS0_9SortOrderE0EiyNS1_21identity_decomposer_tEEEvPT2_PKT1_SB_iiT3_)
        .other          _ZN3cub18CUB_300001_SM_10006detail10radix_sort30DeviceRadixSortHistogramKernelINS1_5radix10policy_hubIiNS0_8NullTypeEyE10Policy1000ELNS0_9SortOrderE0EiyNS1_21identity_decomposer_tEEEvPT2_PKT1_SB_iiT3_,@"STO_CUDA_ENTRY STV_DEFAULT"
_ZN3cub18CUB_300001_SM_10006detail10radix_sort30DeviceRadixSortHistogramKernelINS1_5radix10policy_hubIiNS0_8NullTypeEyE10Policy1000ELNS0_9SortOrderE0EiyNS1_21identity_decomposer_tEEEvPT2_PKT1_SB_iiT3_:
.text._ZN3cub18CUB_300001_SM_10006detail10radix_sort30DeviceRadixSortHistogramKernelINS1_5radix10policy_hubIiNS0_8NullTypeEyE10Policy1000ELNS0_9SortOrderE0EiyNS1_21identity_decomposer_tEEEvPT2_PKT1_SB_iiT3_:
        /* <DEDUP_REMOVED lines=42> */
.L_x_1079:
        /* <DEDUP_REMOVED lines=9> */
.L_x_999:
        /* <DEDUP_REMOVED lines=21> */
.L_x_998:
        /* <DEDUP_REMOVED lines=19> */
.L_x_1001:
        /* <DEDUP_REMOVED lines=18> */
.L_x_1000:
[----:B------:R-:W-:-:S13]  /*06d0*/  ISETP.GT.U32.AND P2, PT, R4, 0x7f, PT ;  /* 0x0000007f0400780c */ /* 0x000fda0003f44070 */
[----:B------:R-:W-:Y:S05]  /*06e0*/  @P2 BRA `(.L_x_997) ;  /* 0x0000000000e02947 */ /* 0x000fea0003800000 */
[----:B--23--:R-:W-:Y:S01]  /*06f0*/  HFMA2 R3, -RZ, RZ, 0, 0 ;  /* 0x00000000ff037431 */ /* 0x00cfe200000001ff */
[----:B------:R-:W-:Y:S06]  /*0700*/  @!P1 BRA `(.L_x_1002) ;  /* 0x0000000000589947 */ /* 0x000fec0003800000 */
[----:B------:R-:W-:-:S07]  /*0710*/  IMAD.MOV.U32 R3, RZ, RZ, RZ ;  /* 0x000000ffff037224 */ /* 0x000fce00078e00ff */
.L_x_1003:
        /* <DEDUP_REMOVED lines=21> */
.L_x_1002:
        /* <DEDUP_REMOVED lines=14> */
.L_x_1004:
        /* <DEDUP_REMOVED lines=18> */
.L_x_997:
[----:B------:R-:W-:Y:S05]  /*0a70*/  BSYNC.RECONVERGENT B0 ;  /* 0x0000000000007941 */ /* 0x000fea0003800200 */
.L_x_996:
        /* <DEDUP_REMOVED lines=16> */
.L_x_1010:
        /* <DEDUP_REMOVED lines=36> */
.L_x_1006:
        /* <DEDUP_REMOVED lines=67> */
.L_x_1007:
        /* <DEDUP_REMOVED lines=24> */
.L_x_1009:
        /* <DEDUP_REMOVED lines=73> */
.L_x_1008:
[----:B------:R-:W-:Y:S05]  /*1800*/  BRA.U !UP0, `(.L_x_1010) ;  /* 0xfffffff108dc7547 */ /* 0x000fea000b83ffff */
.L_x_1005:
        /* <DEDUP_REMOVED lines=9> */
.L_x_1030:
        /* <DEDUP_REMOVED lines=16> */
.L_x_1015:
[----:B------:R-:W-:Y:S05]  /*19a0*/  BSYNC.RECONVERGENT B1 ;  /* 0x0000000000017941 */ /* 0x000fea0003800200 */
.L_x_1014:
        /* <DEDUP_REMOVED lines=15> */
.L_x_1017:
[----:B------:R-:W-:Y:S05]  /*1aa0*/  BSYNC.RECONVERGENT B1 ;  /* 0x0000000000017941 */ /* 0x000fea0003800200 */
.L_x_1016:
[----:B------:R-:W-:Y:S04]  /*1ab0*/  BSSY.RECONVERGENT B1, `(.L_x_1018) ;  /* 0x0000007000017945 */ /* 0x000fe80003800200 */
[----:B------:R-:W-:Y:S05]  /*1ac0*/  @!P0 BRA `(.L_x_1019) ;  /* 0x0000000000148947 */ /* 0x000fea0003800000 */
[----:B01----:R-:W-:Y:S02]  /*1ad0*/  IMAD R17, R5, 0x100, R4 ;  /* 0x0000010005117824 */ /* 0x003fe400078e0204 */
[----:B------:R-:W-:-:S03]  /*1ae0*/  IMAD.MOV.U32 R23, RZ, RZ, RZ ;  /* 0x000000ffff177224 */ /* 0x000fc600078e00ff */
[----:B------:R-:W-:-:S05]  /*1af0*/  IADD3 R17, PT, PT, R17, 0x200, RZ ;  /* 0x0000020011117810 */ /* 0x000fca0007ffe0ff */
[----:B------:R-:W-:-:S05]  /*1b00*/  IMAD.WIDE.U32 R16, R17, 0x8, R2 ;  /* 0x0000000811107825 */ /* 0x000fca00078e0002 */
[----:B------:R2:W-:Y:S02]  /*1b10*/  REDG.E.ADD.64.STRONG.GPU desc[UR20][R16.64], R22 ;  /* 0x000000161000798e */ /* 0x0005e4000c12e514 */
.L_x_1019:
[----:B------:R-:W-:Y:S05]  /*1b20*/  BSYNC.RECONVERGENT B1 ;  /* 0x0000000000017941 */ /* 0x000fea0003800200 */
.L_x_1018:
[----:B------:R-:W-:Y:S04]  /*1b30*/  BSSY.RECONVERGENT B1, `(.L_x_1020) ;  /* 0x0000007000017945 */ /* 0x000fe80003800200 */
[----:B------:R-:W-:Y:S05]  /*1b40*/  @!P1 BRA `(.L_x_1021) ;  /* 0x0000000000149947 */ /* 0x000fea0003800000 */
[----:B012---:R-:W-:Y:S02]  /*1b50*/  IMAD R17, R5, 0x100, R4 ;  /* 0x0000010005117824 */ /* 0x007fe400078e0204 */
[----:B------:R-:W-:Y:S02]  /*1b60*/  IMAD.MOV.U32 R15, RZ, RZ, RZ ;  /* 0x000000ffff0f7224 */ /* 0x000fe400078e00ff */
[----:B------:R-:W-:-:S04]  /*1b70*/  VIADD R17, R17, 0x300 ;  /* 0x0000030011117836 */ /* 0x000fc80000000000 */
[----:B------:R-:W-:-:S05]  /*1b80*/  IMAD.WIDE.U32 R16, R17, 0x8, R2 ;  /* 0x0000000811107825 */ /* 0x000fca00078e0002 */
[----:B------:R3:W-:Y:S02]  /*1b90*/  REDG.E.ADD.64.STRONG.GPU desc[UR20][R16.64], R14 ;  /* 0x0000000e1000798e */ /* 0x0007e4000c12e514 */
.L_x_1021:
[----:B------:R-:W-:Y:S05]  /*1ba0*/  BSYNC.RECONVERGENT B1 ;  /* 0x0000000000017941 */ /* 0x000fea0003800200 */
.L_x_1020:
[----:B------:R-:W-:Y:S04]  /*1bb0*/  BSSY.RECONVERGENT B1, `(.L_x_1022) ;  /* 0x0000007000017945 */ /* 0x000fe80003800200 */
[----:B------:R-:W-:Y:S05]  /*1bc0*/  @!P2 BRA `(.L_x_1023) ;  /* 0x000000000014a947 */ /* 0x000fea0003800000 */
[----:B---3--:R-:W-:Y:S02]  /*1bd0*/  IMAD R15, R5, 0x100, R4 ;  /* 0x00000100050f7824 */ /* 0x008fe400078e0204 */
[----:B------:R-:W-:Y:S02]  /*1be0*/  HFMA2 R13, -RZ, RZ, 0, 0 ;  /* 0x00000000ff0d7431 */ /* 0x000fe400000001ff */
[----:B------:R-:W-:-:S04]  /*1bf0*/  VIADD R15, R15, 0x400 ;  /* 0x000004000f0f7836 */ /* 0x000fc80000000000 */
[----:B------:R-:W-:-:S05]  /*1c00*/  IMAD.WIDE.U32 R14, R15, 0x8, R2 ;  /* 0x000000080f0e7825 */ /* 0x000fca00078e0002 */
[----:B------:R4:W-:Y:S02]  /*1c10*/  REDG.E.ADD.64.STRONG.GPU desc[UR20][R14.64], R12 ;  /* 0x0000000c0e00798e */ /* 0x0009e4000c12e514 */
.L_x_1023:
[----:B------:R-:W-:Y:S05]  /*1c20*/  BSYNC.RECONVERGENT B1 ;  /* 0x0000000000017941 */ /* 0x000fea0003800200 */
.L_x_1022:
[----:B------:R-:W-:Y:S04]  /*1c30*/  BSSY.RECONVERGENT B1, `(.L_x_1024) ;  /* 0x0000007000017945 */ /* 0x000fe80003800200 */
[----:B------:R-:W-:Y:S05]  /*1c40*/  @!P3 BRA `(.L_x_1025) ;  /* 0x000000000014b947 */ /* 0x000fea0003800000 */
[----:B----4-:R-:W-:Y:S02]  /*1c50*/  IMAD R13, R5, 0x100, R4 ;  /* 0x00000100050d7824 */ /* 0x010fe400078e0204 */
[----:B------:R-:W-:Y:S02]  /*1c60*/  IMAD.MOV.U32 R7, RZ, RZ, RZ ;  /* 0x000000ffff077224 */ /* 0x000fe400078e00ff */
[----:B------:R-:W-:-:S04]  /*1c70*/  VIADD R13, R13, 0x500 ;  /* 0x000005000d0d7836 */ /* 0x000fc80000000000 */
[----:B------:R-:W-:-:S05]  /*1c80*/  IMAD.WIDE.U32 R12, R13, 0x8, R2 ;  /* 0x000000080d0c7825 */ /* 0x000fca00078e0002 */
[----:B------:R4:W-:Y:S02]  /*1c90*/  REDG.E.ADD.64.STRONG.GPU desc[UR20][R12.64], R6 ;  /* 0x000000060c00798e */ /* 0x0009e4000c12e514 */
.L_x_1025:
[----:B------:R-:W-:Y:S05]  /*1ca0*/  BSYNC.RECONVERGENT B1 ;  /* 0x0000000000017941 */ /* 0x000fea0003800200 */
.L_x_1024:
[----:B------:R-:W-:Y:S04]  /*1cb0*/  BSSY.RECONVERGENT B1, `(.L_x_1026) ;  /* 0x0000007000017945 */ /* 0x000fe80003800200 */
[----:B------:R-:W-:Y:S05]  /*1cc0*/  @!P4 BRA `(.L_x_1027) ;  /* 0x000000000014c947 */ /* 0x000fea0003800000 */
[----:B----4-:R-:W-:Y:S02]  /*1cd0*/  IMAD R7, R5, 0x100, R4 ;  /* 0x0000010005077824 */ /* 0x010fe400078e0204 */
[----:B------:R-:W-:Y:S02]  /*1ce0*/  IMAD.MOV.U32 R9, RZ, RZ, RZ ;  /* 0x000000ffff097224 */ /* 0x000fe400078e00ff */
[----:B------:R-:W-:-:S04]  /*1cf0*/  VIADD R7, R7, 0x600 ;  /* 0x0000060007077836 */ /* 0x000fc80000000000 */
[----:B------:R-:W-:-:S05]  /*1d00*/  IMAD.WIDE.U32 R6, R7, 0x8, R2 ;  /* 0x0000000807067825 */ /* 0x000fca00078e0002 */
[----:B------:R4:W-:Y:S02]  /*1d10*/  REDG.E.ADD.64.STRONG.GPU desc[UR20][R6.64], R8 ;  /* 0x000000080600798e */ /* 0x0009e4000c12e514 */
.L_x_1027:
[----:B------:R-:W-:Y:S05]  /*1d20*/  BSYNC.RECONVERGENT B1 ;  /* 0x0000000000017941 */ /* 0x000fea0003800200 */
.L_x_1026:
[----:B------:R-:W-:Y:S04]  /*1d30*/  BSSY.RECONVERGENT B1, `(.L_x_1028) ;  /* 0x0000007000017945 */ /* 0x000fe80003800200 */
[----:B------:R-:W-:Y:S05]  /*1d40*/  @!P5 BRA `(.L_x_1029) ;  /* 0x000000000014d947 */ /* 0x000fea0003800000 */
[----:B----4-:R-:W-:Y:S01]  /*1d50*/  LEA R7, R5, R4, 0x8 ;  /* 0x0000000405077211 */ /* 0x010fe200078e40ff */
[----:B------:R-:W-:-:S04]  /*1d60*/  IMAD.MOV.U32 R11, RZ, RZ, RZ ;  /* 0x000000ffff0b7224 */ /* 0x000fc800078e00ff */
[----:B------:R-:W-:-:S04]  /*1d70*/  VIADD R7, R7, 0x700 ;  /* 0x0000070007077836 */ /* 0x000fc80000000000 */
[----:B------:R-:W-:-:S05]  /*1d80*/  IMAD.WIDE.U32 R6, R7, 0x8, R2 ;  /* 0x0000000807067825 */ /* 0x000fca00078e0002 */
[----:B------:R4:W-:Y:S02]  /*1d90*/  REDG.E.ADD.64.STRONG.GPU desc[UR20][R6.64], R10 ;  /* 0x0000000a0600798e */ /* 0x0009e4000c12e514 */
.L_x_1029:
[----:B------:R-:W-:Y:S05]  /*1da0*/  BSYNC.RECONVERGENT B1 ;  /* 0x0000000000017941 */ /* 0x000fea0003800200 */
.L_x_1028:
[----:B------:R-:W-:-:S05]  /*1db0*/  VIADD R5, R5, 0x8 ;  /* 0x0000000805057836 */ /* 0x000fca0000000000 */
[----:B------:R-:W-:-:S13]  /*1dc0*/  ISETP.NE.AND P0, PT, R5, UR27, PT ;  /* 0x0000001b05007c0c */ /* 0x000fda000bf05270 */
[----:B------:R-:W-:Y:S05]  /*1dd0*/  @P0 BRA `(.L_x_1030) ;  /* 0xfffffff800b00947 */ /* 0x000fea000383ffff */
[----:B------:R-:W-:-:S07]  /*1de0*/  IMAD.U32 R3, RZ, RZ, UR27 ;  /* 0x0000001bff037e24 */ /* 0x000fce000f8e00ff */
.L_x_1013:
        /* <DEDUP_REMOVED lines=24> */
.L_x_1034:
[----:B------:R-:W-:Y:S05]  /*1f70*/  BSYNC.RECONVERGENT B1 ;  /* 0x0000000000017941 */ /* 0x000fea0003800200 */
.L_x_1033:
        /* <DEDUP_REMOVED lines=9> */
.L_x_1036:
[----:B------:R-:W-:Y:S05]  /*2010*/  BSYNC.RECONVERGENT B1 ;  /* 0x0000000000017941 */ /* 0x000fea0003800200 */
.L_x_1035:
        /* <DEDUP_REMOVED lines=8> */
.L_x_1038:
[----:B------:R-:W-:Y:S05]  /*20a0*/  BSYNC.RECONVERGENT B1 ;  /* 0x0000000000017941 */ /* 0x000fea0003800200 */
.L_x_1037:
        /* <DEDUP_REMOVED lines=9> */
.L_x_1040:
[----:B------:R-:W-:Y:S05]  /*2140*/  BSYNC.RECONVERGENT B1 ;  /* 0x0000000000017941 */ /* 0x000fea0003800200 */
.L_x_1039:
[----:B------:R-:W-:-:S07]  /*2150*/  VIADD R3, R3, 0x4 ;  /* 0x0000000403037836 */ /* 0x000fce0000000000 */
.L_x_1032:
        /* <DEDUP_REMOVED lines=18> */
.L_x_1044:
[----:B------:R-:W-:Y:S05]  /*2280*/  BSYNC.RECONVERGENT B2 ;  /* 0x0000000000027941 */ /* 0x000fea0003800200 */
.L_x_1043:
        /* <DEDUP_REMOVED lines=9> */
.L_x_1046:
[----:B------:R-:W-:Y:S05]  /*2320*/  BSYNC.RECONVERGENT B2 ;  /* 0x0000000000027941 */ /* 0x000fea0003800200 */
.L_x_1045:
[----:B------:R-:W-:-:S07]  /*2330*/  VIADD R3, R3, 0x2 ;  /* 0x0000000203037836 */ /* 0x000fce0000000000 */
.L_x_1042:
        /* <DEDUP_REMOVED lines=12> */
.L_x_1041:
[----:B------:R-:W-:Y:S05]  /*2400*/  BSYNC.RECONVERGENT B1 ;  /* 0x0000000000017941 */ /* 0x000fea0003800200 */
.L_x_1031:
[----:B------:R-:W-:-:S13]  /*2410*/  ISETP.GT.U32.AND P0, PT, R4, 0x7f, PT ;  /* 0x0000007f0400780c */ /* 0x000fda0003f04070 */
[----:B------:R-:W-:Y:S05]  /*2420*/  @P0 BRA `(.L_x_1012) ;  /* 0x0000000800900947 */ /* 0x000fea0003800000 */
[----:B------:R-:W-:Y:S01]  /*2430*/  UISETP.GE.U32.AND UP0, UPT, UR22, 0x7, UPT ;  /* 0x000000071600788c */ /* 0x000fe2000bf06070 */
[----:B0-----:R-:W-:-:S08]  /*2440*/  IMAD.MOV.U32 R3, RZ, RZ, RZ ;  /* 0x000000ffff037224 */ /* 0x001fd000078e00ff */
[----:B------:R-:W-:Y:S05]  /*2450*/  BRA.U !UP0, `(.L_x_1047) ;  /* 0x0000000508147547 */ /* 0x000fea000b800000 */
[----:B------:R-:W0:Y:S01]  /*2460*/  LDC.64 R2, c[0x0][0x380] ;  /* 0x0000e000ff027b82 */ /* 0x000e220000000a00 */
[----:B------:R-:W-:-:S07]  /*2470*/  IMAD.MOV.U32 R9, RZ, RZ, RZ ;  /* 0x000000ffff097224 */ /* 0x000fce00078e00ff */
.L_x_1064:
        /* <DEDUP_REMOVED lines=18> */
.L_x_1049:
[----:B------:R-:W-:Y:S05]  /*25a0*/  BSYNC.RECONVERGENT B1 ;  /* 0x0000000000017941 */ /* 0x000fea0003800200 */
.L_x_1048:
[----:B------:R-:W-:Y:S04]  /*25b0*/  BSSY.RECONVERGENT B1, `(.L_x_1050) ;  /* 0x0000005000017945 */ /* 0x000fe80003800200 */
[----:B------:R-:W-:Y:S05]  /*25c0*/  @!P1 BRA `(.L_x_1051) ;  /* 0x00000000000c9947 */ /* 0x000fea0003800000 */
[----:B0-----:R-:W-:Y:S02]  /*25d0*/  IMAD.MOV.U32 R14, RZ, RZ, R13 ;  /* 0x000000ffff0e7224 */ /* 0x001fe400078e000d */
[----:B------:R-:W-:-:S05]  /*25e0*/  IMAD.MOV.U32 R15, RZ, RZ, RZ ;  /* 0x000000ffff0f7224 */ /* 0x000fca00078e00ff */
[----:B------:R1:W-:Y:S02]  /*25f0*/  REDG.E.ADD.64.STRONG.GPU desc[UR20][R6.64+0xc00], R14 ;  /* 0x000c000e0600798e */ /* 0x0003e4000c12e514 */
.L_x_1051:
[----:B------:R-:W-:Y:S05]  /*2600*/  BSYNC.RECONVERGENT B1 ;  /* 0x0000000000017941 */ /* 0x000fea0003800200 */
.L_x_1050:
        /* <DEDUP_REMOVED lines=12> */
.L_x_1053:
[----:B------:R-:W-:Y:S05]  /*26d0*/  BSYNC.RECONVERGENT B1 ;  /* 0x0000000000017941 */ /* 0x000fea0003800200 */
.L_x_1052:
[----:B------:R-:W-:Y:S04]  /*26e0*/  BSSY.RECONVERGENT B1, `(.L_x_1054) ;  /* 0x0000005000017945 */ /* 0x000fe80003800200 */
[----:B------:R-:W-:Y:S05]  /*26f0*/  @!P1 BRA `(.L_x_1055) ;  /* 0x00000000000c9947 */ /* 0x000fea0003800000 */
[----:B012---:R-:W-:Y:S02]  /*2700*/  IMAD.MOV.U32 R14, RZ, RZ, R18 ;  /* 0x000000ffff0e7224 */ /* 0x007fe400078e0012 */
[----:B------:R-:W-:-:S05]  /*2710*/  IMAD.MOV.U32 R15, RZ, RZ, RZ ;  /* 0x000000ffff0f7224 */ /* 0x000fca00078e00ff */
[----:B------:R3:W-:Y:S02]  /*2720*/  REDG.E.ADD.64.STRONG.GPU desc[UR20][R6.64+0x1c00], R14 ;  /* 0x001c000e0600798e */ /* 0x0007e4000c12e514 */
.L_x_1055:
[----:B------:R-:W-:Y:S05]  /*2730*/  BSYNC.RECONVERGENT B1 ;  /* 0x0000000000017941 */ /* 0x000fea0003800200 */
.L_x_1054:
[----:B------:R-:W-:Y:S04]  /*2740*/  BSSY.RECONVERGENT B1, `(.L_x_1056) ;  /* 0x0000005000017945 */ /* 0x000fe80003800200 */
[----:B------:R-:W-:Y:S05]  /*2750*/  @!P2 BRA `(.L_x_1057) ;  /* 0x00000000000ca947 */ /* 0x000fea0003800000 */
[----:B0123--:R-:W-:Y:S01]  /*2760*/  MOV R14, R19 ;  /* 0x00000013000e7202 */ /* 0x00ffe20000000f00 */
[----:B------:R-:W-:-:S05]  /*2770*/  IMAD.MOV.U32 R15, RZ, RZ, RZ ;  /* 0x000000ffff0f7224 */ /* 0x000fca00078e00ff */
[----:B------:R4:W-:Y:S02]  /*2780*/  REDG.E.ADD.64.STRONG.GPU desc[UR20][R6.64+0x2400], R14 ;  /* 0x0024000e0600798e */ /* 0x0009e4000c12e514 */
.L_x_1057:
[----:B------:R-:W-:Y:S05]  /*2790*/  BSYNC.RECONVERGENT B1 ;  /* 0x0000000000017941 */ /* 0x000fea0003800200 */
.L_x_1056:
[----:B------:R-:W-:Y:S04]  /*27a0*/  BSSY.RECONVERGENT B1, `(.L_x_1058) ;  /* 0x0000004000017945 */ /* 0x000fe80003800200 */
[----:B------:R-:W-:Y:S05]  /*27b0*/  @!P3 BRA `(.L_x_1059) ;  /* 0x000000000008b947 */ /* 0x000fea0003800000 */
[----:B------:R-:W-:-:S05]  /*27c0*/  IMAD.MOV.U32 R17, RZ, RZ, RZ ;  /* 0x000000ffff117224 */ /* 0x000fca00078e00ff */
[----:B------:R0:W-:Y:S02]  /*27d0*/  REDG.E.ADD.64.STRONG.GPU desc[UR20][R6.64+0x2c00], R16 ;  /* 0x002c00100600798e */ /* 0x0001e4000c12e514 */
.L_x_1059:
[----:B------:R-:W-:Y:S05]  /*27e0*/  BSYNC.RECONVERGENT B1 ;  /* 0x0000000000017941 */ /* 0x000fea0003800200 */
.L_x_1058:
[----:B------:R-:W-:Y:S04]  /*27f0*/  BSSY.RECONVERGENT B1, `(.L_x_1060) ;  /* 0x0000004000017945 */ /* 0x000fe80003800200 */
[----:B------:R-:W-:Y:S05]  /*2800*/  @!P4 BRA `(.L_x_1061) ;  /* 0x000000000008c947 */ /* 0x000fea0003800000 */
[----:B------:R-:W-:-:S05]  /*2810*/  IMAD.MOV.U32 R13, RZ, RZ, RZ ;  /* 0x000000ffff0d7224 */ /* 0x000fca00078e00ff */
[----:B------:R0:W-:Y:S02]  /*2820*/  REDG.E.ADD.64.STRONG.GPU desc[UR20][R6.64+0x3400], R12 ;  /* 0x0034000c0600798e */ /* 0x0001e4000c12e514 */
.L_x_1061:
[----:B------:R-:W-:Y:S05]  /*2830*/  BSYNC.RECONVERGENT B1 ;  /* 0x0000000000017941 */ /* 0x000fea0003800200 */
.L_x_1060:
[----:B------:R-:W-:Y:S04]  /*2840*/  BSSY.RECONVERGENT B1, `(.L_x_1062) ;  /* 0x0000004000017945 */ /* 0x000fe80003800200 */
[----:B------:R-:W-:Y:S05]  /*2850*/  @!P5 BRA `(.L_x_1063) ;  /* 0x000000000008d947 */ /* 0x000fea0003800000 */
[----:B------:R-:W-:-:S05]  /*2860*/  IMAD.MOV.U32 R11, RZ, RZ, RZ ;  /* 0x000000ffff0b7224 */ /* 0x000fca00078e00ff */
[----:B------:R0:W-:Y:S02]  /*2870*/  REDG.E.ADD.64.STRONG.GPU desc[UR20][R6.64+0x3c00], R10 ;  /* 0x003c000a0600798e */ /* 0x0001e4000c12e514 */
.L_x_1063:
[----:B------:R-:W-:Y:S05]  /*2880*/  BSYNC.RECONVERGENT B1 ;  /* 0x0000000000017941 */ /* 0x000fea0003800200 */
.L_x_1062:
[----:B------:R-:W-:Y:S05]  /*2890*/  @P0 BRA `(.L_x_1064) ;  /* 0xfffffff800f80947 */ /* 0x000fea000383ffff */
[----:B------:R-:W-:-:S07]  /*28a0*/  IMAD.U32 R3, RZ, RZ, UR27 ;  /* 0x0000001bff037e24 */ /* 0x000fce000f8e00ff */
.L_x_1047:
        /* <DEDUP_REMOVED lines=20> */
.L_x_1067:
[----:B------:R-:W-:Y:S05]  /*29f0*/  BSYNC.RECONVERGENT B1 ;  /* 0x0000000000017941 */ /* 0x000fea0003800200 */
.L_x_1066:
        /* <DEDUP_REMOVED lines=9> */
.L_x_1069:
[----:B------:R-:W-:Y:S05]  /*2a90*/  BSYNC.RECONVERGENT B1 ;  /* 0x0000000000017941 */ /* 0x000fea0003800200 */
.L_x_1068:
        /* <DEDUP_REMOVED lines=8> */
.L_x_1071:
[----:B------:R-:W-:Y:S05]  /*2b20*/  BSYNC.RECONVERGENT B1 ;  /* 0x0000000000017941 */ /* 0x000fea0003800200 */
.L_x_1070:
        /* <DEDUP_REMOVED lines=9> */
.L_x_1073:
[----:B------:R-:W-:Y:S05]  /*2bc0*/  BSYNC.RECONVERGENT B1 ;  /* 0x0000000000017941 */ /* 0x000fea0003800200 */
.L_x_1072:
[----:B------:R-:W-:-:S07]  /*2bd0*/  VIADD R3, R3, 0x4 ;  /* 0x0000000403037836 */ /* 0x000fce0000000000 */
.L_x_1065:
        /* <DEDUP_REMOVED lines=17> */
.L_x_1076:
[----:B------:R-:W-:Y:S05]  /*2cf0*/  BSYNC.RECONVERGENT B1 ;  /* 0x0000000000017941 */ /* 0x000fea0003800200 */
.L_x_1075:
        /* <DEDUP_REMOVED lines=9> */
.L_x_1078:
[----:B------:R-:W-:Y:S05]  /*2d90*/  BSYNC.RECONVERGENT B1 ;  /* 0x0000000000017941 */ /* 0x000fea0003800200 */
.L_x_1077:
[----:B------:R-:W-:-:S07]  /*2da0*/  VIADD R3, R3, 0x2 ;  /* 0x0000000203037836 */ /* 0x000fce0000000000 */
.L_x_1074:
        /* <DEDUP_REMOVED lines=12> */
.L_x_1012:
[----:B------:R-:W-:Y:S05]  /*2e70*/  BSYNC.RECONVERGENT B0 ;  /* 0x0000000000007941 */ /* 0x000fea0003800200 */
.L_x_1011:
[----:B------:R-:W-:Y:S01]  /*2e80*/  BAR.SYNC.DEFER_BLOCKING 0x0 ;  /* 0x0000000000007b1d */ /* 0x000fe20000010000 */
[----:B------:R-:W-:-:S04]  /*2e90*/  UIADD3 UR6, UP0, UPT, UR6, 0x1, URZ ;  /* 0x0000000106067890 */ /* 0x000fc8000ff1e0ff */
[----:B------:R-:W-:Y:S02]  /*2ea0*/  UIADD3.X UR7, UPT, UPT, URZ, UR7, URZ, UP0, !UPT ;  /* 0x00000007ff077290 */ /* 0x000fe400087fe4ff */
[----:B------:R-:W-:-:S04]  /*2eb0*/  UISETP.NE.U32.AND UP0, UPT, UR6, UR11, UPT ;  /* 0x0000000b0600728c */ /* 0x000fc8000bf05070 */
[----:B------:R-:W-:-:S09]  /*2ec0*/  UISETP.NE.AND.EX UP0, UPT, UR7, UR12, UPT, UP0 ;  /* 0x0000000c0700728c */ /* 0x000fd2000bf05300 */
[----:B------:R-:W-:Y:S05]  /*2ed0*/  BRA.U UP0, `(.L_x_1079) ;  /* 0xffffffd100f07547 */ /* 0x000fea000b83ffff */
[----:B------:R-:W-:Y:S05]  /*2ee0*/  EXIT ;  /* 0x000000000000794d */ /* 0x000fea0003800000 */
.L_x_1080:
        /* <DEDUP_REMOVED lines=9> */
.L_x_2215:


//--------------------- .text._ZN3cub18CUB_300001_SM_10006detail10radix_sort31DeviceRadixSortSingleTileKernelINS1_5radix10policy_hubIiNS0_8NullTypeEyE10Policy1000ELNS0_9SortOrderE0EiS6_yNS1_21identity_decomposer_tEEEvPKT1_PSB_PKT2_PSF_T3_iiT4_ --------------------------
	.section	.text._ZN3cub18CUB_300001_SM_10006detail10radix_sort31DeviceRadixSortSingleTileKernelINS1_5radix10policy_hubIiNS0_8NullTypeEyE10Policy1000ELNS0_9SortOrderE0EiS6_yNS1_21identity_decomposer_tEEEvPKT1_PSB_PKT2_PSF_T3_iiT4_,"ax",@progbits
	.align	128
        .global         _ZN3cub18CUB_300001_SM_10006detail10radix_sort31DeviceRadixSortSingleTileKernelINS1_5radix10policy_hubIiNS0_8NullTypeEyE10Policy1000ELNS0_9SortOrderE0EiS6_yNS1_21identity_decomposer_tEEEvPKT1_PSB_PKT2_PSF_T3_iiT4_
        .type           _ZN3cub18CUB_300001_SM_10006detail10radix_sort31DeviceRadixSortSingleTileKernelINS1_5radix10policy_hubIiNS0_8NullTypeEyE10Policy1000ELNS0_9SortOrderE0EiS6_yNS1_21identity_decomposer_tEEEvPKT1_PSB_PKT2_PSF_T3_iiT4_,@function
        .size           _ZN3cub18CUB_300001_SM_10006detail10radix_sort31DeviceRadixSortSingleTileKernelINS1_5radix10policy_hubIiNS0_8NullTypeEyE10Policy1000ELNS0_9SortOrderE0EiS6_yNS1_21identity_decomposer_tEEEvPKT1_PSB_PKT2_PSF_T3_iiT4_,(.L_x_2216 - _ZN3cub18CUB_300001_SM_10006detail10radix_sort31DeviceRadixSortSingleTileKernelINS1_5radix10policy_hubIiNS0_8NullTypeEyE10Policy1000ELNS0_9SortOrderE0EiS6_yNS1_21identity_decomposer_tEEEvPKT1_PSB_PKT2_PSF_T3_iiT4_)
        .other          _ZN3cub18CUB_300001_SM_10006detail10radix_sort31DeviceRadixSortSingleTileKernelINS1_5radix10policy_hubIiNS0_8NullTypeEyE10Policy1000ELNS0_9SortOrderE0EiS6_yNS1_21identity_decomposer_tEEEvPKT1_PSB_PKT2_PSF_T3_iiT4_,@"STO_CUDA_ENTRY STV_DEFAULT"
_ZN3cub18CUB_300001_SM_10006detail10radix_sort31DeviceRadixSortSingleTileKernelINS1_5radix10policy_hubIiNS0_8NullTypeEyE10Policy1000ELNS0_9SortOrderE0EiS6_yNS1_21identity_decomposer_tEEEvPKT1_PSB_PKT2_PSF_T3_iiT4_:
.text._ZN3cub18CUB_300001_SM_10006detail10radix_sort31DeviceRadixSortSingleTileKernelINS1_5radix10policy_hubIiNS0_8NullTypeEyE10Policy1000ELNS0_9SortOrderE0EiS6_yNS1_21identity_decomposer_tEEEvPKT1_PSB_PKT2_PSF_T3_iiT4_:
[----:B------:R-:W-:Y:S01]  /*0000*/  LDC R1, c[0x0][0x37c] ;  /* 0x0000df00ff017b82 */ /* 0x000fe20000000800 */
[----:B------:R-:W0:Y:S01]  /*0010*/  S2R R0, SR_TID.X ;  /* 0x0000000000007919 */ /* 0x000e220000002100 */
[----:B------:R-:W1:Y:S06]  /*0020*/  LDCU UR4, c[0x0][0x3a0] ;  /* 0x00007400ff0477ac */ /* 0x000e6c0008000800 */
[----:B------:R-:W2:Y:S01]  /*0030*/  LDC.64 R4, c[0x0][0x380] ;  /* 0x0000e000ff047b82 */ /* 0x000ea20000000a00 */
[----:B------:R-:W3:Y:S01]  /*0040*/  LDCU.64 UR8, c[0x0][0x358] ;  /* 0x00006b00ff0877ac */ /* 0x000ee20008000a00 */
[----:B------:R-:W-:-:S02]  /*0050*/  IMAD.MOV.U32 R13, RZ, RZ, -0x1 ;  /* 0xffffffffff0d7424 */ /* 0x000fc400078e00ff */
[----:B------:R-:W-:Y:S02]  /*0060*/  IMAD.MOV.U32 R14, RZ, RZ, -0x1 ;  /* 0xffffffffff0e7424 */ /* 0x000fe400078e00ff */
[----:B------:R-:W-:Y:S02]  /*0070*/  IMAD.MOV.U32 R20, RZ, RZ, -0x1 ;  /* 0xffffffffff147424 */ /* 0x000fe400078e00ff */
[----:B------:R-:W-:Y:S01]  /*0080*/  IMAD.MOV.U32 R21, RZ, RZ, -0x1 ;  /* 0xffffffffff157424 */ /* 0x000fe200078e00ff */
[----:B------:R-:W4:Y:S01]  /*0090*/  S2UR UR6, SR_CgaCtaId ;  /* 0x00000000000679c3 */ /* 0x000f220000008800 */
[----:B------:R-:W2:Y:S01]  /*00a0*/  S2R R23, SR_LANEID ;  /* 0x0000000000177919 */ /* 0x000ea20000000000 */
[----:B------:R-:W-:Y:S01]  /*00b0*/  IMAD.MOV.U32 R25, RZ, RZ, -0x1 ;  /* 0xffffffffff197424 */ /* 0x000fe200078e00ff */
        /* <DEDUP_REMOVED lines=20> */
[----:B------:R-:W-:Y:S01]  /*0200*/  ISETP.GE.AND P6, PT, R2, UR4, PT ;  /* 0x0000000402007c0c */ /* 0x000fe2000bfc6270 */
[----:B------:R-:W-:-:S03]  /*0210*/  IMAD.MOV.U32 R2, RZ, RZ, -0x1 ;  /* 0xffffffffff027424 */ /* 0x000fc600078e00ff */
[----:B------:R-:W-:Y:S01]  /*0220*/  ISETP.GE.AND P0, PT, R3, UR4, PT ;  /* 0x0000000403007c0c */ /* 0x000fe2000bf06270 */
[----:B------:R-:W-:Y:S02]  /*0230*/  IMAD.MOV.U32 R3, RZ, RZ, -0x1 ;  /* 0xffffffffff037424 */ /* 0x000fe400078e00ff */
[----:B------:R-:W-:-:S06]  /*0240*/  VIADD R15, R7, 0xb ;  /* 0x0000000b070f7836 */ /* 0x000fcc0000000000 */
[----:B------:R-:W4:Y:S01]  /*0250*/  @!P6 LDG.E R17, desc[UR8][R4.64+0x14] ;  /* 0x000014080411e981 */ /* 0x000f22000c1e1900 */
[----:B--2---:R-:W-:Y:S01]  /*0260*/  @!P1 LOP3.LUT R2, R12, 0x80000000, RZ, 0x3c, !PT ;  /* 0x800000000c029812 */ /* 0x004fe200078e3cff */
[----:B------:R-:W-:Y:S01]  /*0270*/  IMAD.MOV.U32 R12, RZ, RZ, -0x1 ;  /* 0xffffffffff0c7424 */ /* 0x000fe200078e00ff */
        /* <DEDUP_REMOVED lines=19> */
[----:B------:R-:W-:Y:S01]  /*03b0*/  IMAD.MOV.U32 R15, RZ, RZ, -0x1 ;  /* 0xffffffffff0f7424 */ /* 0x000fe200078e00ff */
[----:B------:R-:W-:Y:S01]  /*03c0*/  @!P6 LOP3.LUT R15, R17, 0x80000000, RZ, 0x3c, !PT ;  /* 0x80000000110fe812 */ /* 0x000fe200078e3cff */
[C---:B------:R-:W-:Y:S01]  /*03d0*/  VIADD R18, R7.reuse, 0xd ;  /* 0x0000000d07127836 */ /* 0x040fe20000000000 */
[----:B------:R-:W-:Y:S01]  /*03e0*/  ISETP.GE.AND P6, PT, R16, UR4, PT ;  /* 0x0000000410007c0c */ /* 0x000fe2000bfc6270 */
[----:B------:R-:W-:Y:S02]  /*03f0*/  IMAD.MOV.U32 R16, RZ, RZ, -0x1 ;  /* 0xffffffffff107424 */ /* 0x000fe400078e00ff */
[----:B------:R-:W-:Y:S02]  /*0400*/  IMAD.MOV.U32 R17, RZ, RZ, -0x1 ;  /* 0xffffffffff117424 */ /* 0x000fe400078e00ff */
[----:B------:R-:W-:-:S08]  /*0410*/  VIADD R19, R7, 0xe ;  /* 0x0000000e07137836 */ /* 0x000fd00000000000 */
[----:B------:R-:W5:Y:S01]  /*0420*/  @!P6 LDG.E R24, desc[UR8][R4.64+0x30] ;  /* 0x000030080418e981 */ /* 0x000f62000c1e1900 */
[----:B--2---:R-:W-:Y:S01]  /*0430*/  @!P0 LOP3.LUT R16, R6, 0x80000000, RZ, 0x3c, !PT ;  /* 0x8000000006108812 */ /* 0x004fe200078e3cff */
[C---:B------:R-:W-:Y:S01]  /*0440*/  VIADD R6, R7.reuse, 0xf ;  /* 0x0000000f07067836 */ /* 0x040fe20000000000 */
[----:B------:R-:W-:Y:S01]  /*0450*/  ISETP.GE.AND P0, PT, R18, UR4, PT ;  /* 0x0000000412007c0c */ /* 0x000fe2000bf06270 */
[----:B------:R-:W-:Y:S01]  /*0460*/  IMAD.MOV.U32 R18, RZ, RZ, -0x1 ;  /* 0xffffffffff127424 */ /* 0x000fe200078e00ff */
[----:B---3--:R-:W-:Y:S01]  /*0470*/  @!P1 LOP3.LUT R17, R8, 0x80000000, RZ, 0x3c, !PT ;  /* 0x8000000008119812 */ /* 0x008fe200078e3cff */
[----:B------:R-:W-:Y:S01]  /*0480*/  VIADD R8, R7, 0x10 ;  /* 0x0000001007087836 */ /* 0x000fe20000000000 */
[----:B----4-:R-:W-:Y:S02]  /*0490*/  @!P2 LOP3.LUT R18, R9, 0x80000000, RZ, 0x3c, !PT ;  /* 0x800000000912a812 */ /* 0x010fe400078e3cff */
[----:B------:R-:W-:Y:S01]  /*04a0*/  ISETP.GE.AND P2, PT, R6, UR4, PT ;  /* 0x0000000406007c0c */ /* 0x000fe2000bf46270 */
[----:B------:R-:W-:-:S02]  /*04b0*/  VIADD R6, R7, 0x11 ;  /* 0x0000001107067836 */ /* 0x000fc40000000000 */
[----:B------:R-:W-:Y:S01]  /*04c0*/  VIADD R7, R7, 0x12 ;  /* 0x0000001207077836 */ /* 0x000fe20000000000 */
[----:B------:R-:W-:Y:S01]  /*04d0*/  ISETP.GE.AND P1, PT, R19, UR4, PT ;  /* 0x0000000413007c0c */ /* 0x000fe2000bf26270 */
[----:B------:R-:W-:Y:S01]  /*04e0*/  IMAD.MOV.U32 R19, RZ, RZ, -0x1 ;  /* 0xffffffffff137424 */ /* 0x000fe200078e00ff */
[----:B-----5:R-:W-:Y:S02]  /*04f0*/  @!P3 LOP3.LUT R19, R10, 0x80000000, RZ, 0x3c, !PT ;  /* 0x800000000a13b812 */ /* 0x020fe400078e3cff */
[----:B------:R-:W-:Y:S02]  /*0500*/  @!P4 LOP3.LUT R20, R11, 0x80000000, RZ, 0x3c, !PT ;  /* 0x800000000b14c812 */ /* 0x000fe400078e3cff */
[----:B------:R-:W-:Y:S02]  /*0510*/  @!P5 LOP3.LUT R21, R22, 0x80000000, RZ, 0x3c, !PT ;  /* 0x800000001615d812 */ /* 0x000fe400078e3cff */
[----:B------:R-:W-:Y:S02]  /*0520*/  ISETP.GE.AND P3, PT, R8, UR4, PT ;  /* 0x0000000408007c0c */ /* 0x000fe4000bf66270 */
        /* <DEDUP_REMOVED lines=13> */
[----:B------:R-:W-:-:S05]  /*0600*/  SHF.R.U32.HI R105, RZ, 0x5, R0 ;  /* 0x00000005ff697819 */ /* 0x000fca0000011600 */
[----:B------:R-:W-:Y:S01]  /*0610*/  LEA R29, R0, UR4, 0x2 ;  /* 0x00000004001d7c11 */ /* 0x000fe2000f8e10ff */
[----:B------:R-:W-:Y:S01]  /*0620*/  IMAD.MOV.U32 R22, RZ, RZ, -0x1 ;  /* 0xffffffffff167424 */ /* 0x000fe200078e00ff */
[----:B------:R-:W-:-:S03]  /*0630*/  @!P6 LOP3.LUT R22, R24, 0x80000000, RZ, 0x3c, !PT ;  /* 0x800000001816e812 */ /* 0x000fc600078e3cff */
[----:B------:R-:W-:Y:S01]  /*0640*/  IMAD R31, R0, 0x80, R29 ;  /* 0x00000080001f7824 */ /* 0x000fe200078e021d */
[----:B------:R-:W-:Y:S01]  /*0650*/  LEA R32, R105, UR4, 0x2 ;  /* 0x0000000469207c11 */ /* 0x000fe2000f8e10ff */
[----:B------:R-:W-:Y:S02]  /*0660*/  IMAD.MOV.U32 R24, RZ, RZ, -0x1 ;  /* 0xffffffffff187424 */ /* 0x000fe400078e00ff */
[----:B------:R-:W-:Y:S02]  /*0670*/  IMAD.MOV.U32 R26, RZ, RZ, -0x1 ;  /* 0xffffffffff1a7424 */ /* 0x000fe400078e00ff */
[----:B------:R-:W-:Y:S02]  /*0680*/  IMAD.MOV.U32 R27, RZ, RZ, -0x1 ;  /* 0xffffffffff1b7424 */ /* 0x000fe400078e00ff */
[----:B------:R-:W-:Y:S02]  /*0690*/  IMAD.MOV.U32 R28, RZ, RZ, -0x1 ;  /* 0xffffffffff1c7424 */ /* 0x000fe400078e00ff */
[----:B------:R-:W-:-:S02]  /*06a0*/  IMAD.MOV.U32 R30, RZ, RZ, -0x1 ;  /* 0xffffffffff1e7424 */ /* 0x000fc400078e00ff */
[----:B------:R-:W-:Y:S01]  /*06b0*/  IMAD R33, R0, -0x38, R31 ;  /* 0xffffffc800217824 */ /* 0x000fe200078e021f */
[----:B------:R-:W-:Y:S01]  /*06c0*/  BAR.SYNC.DEFER_BLOCKING 0x0 ;  /* 0x0000000000007b1d */ /* 0x000fe20000010000 */
[----:B--2---:R-:W-:Y:S02]  /*06d0*/  @!P2 LOP3.LUT R26, R8, 0x80000000, RZ, 0x3c, !PT ;  /* 0x80000000081aa812 */ /* 0x004fe400078e3cff */
[----:B---3--:R-:W-:Y:S02]  /*06e0*/  @!P0 LOP3.LUT R24, R6, 0x80000000, RZ, 0x3c, !PT ;  /* 0x8000000006188812 */ /* 0x008fe400078e3cff */
[----:B----4-:R-:W-:Y:S02]  /*06f0*/  @!P1 LOP3.LUT R25, R7, 0x80000000, RZ, 0x3c, !PT ;  /* 0x8000000007199812 */ /* 0x010fe400078e3cff */
[----:B-----5:R-:W-:Y:S02]  /*0700*/  @!P3 LOP3.LUT R27, R9, 0x80000000, RZ, 0x3c, !PT ;  /* 0x80000000091bb812 */ /* 0x020fe400078e3cff */
[----:B------:R-:W-:-:S02]  /*0710*/  @!P4 LOP3.LUT R28, R10, 0x80000000, RZ, 0x3c, !PT ;  /* 0x800000000a1cc812 */ /* 0x000fc400078e3cff */
[----:B------:R-:W-:-:S07]  /*0720*/  @!P5 LOP3.LUT R30, R11, 0x80000000, RZ, 0x3c, !PT ;  /* 0x800000000b1ed812 */ /* 0x000fce00078e3cff */
.L_x_1082:
        /* <DEDUP_REMOVED lines=34> */
[----:B------:R-:W-:Y:S02]  /*0950*/  IADD3 R37, PT, PT, R6, R29, R4 ;  /* 0x0000001d06257210 */ /* 0x000fe40007ffe004 */
        /* <DEDUP_REMOVED lines=12> */
[----:B------:R-:W-:-:S03]  /*0a20*/  IADD3 R39, PT, PT, R39, R29, R6 ;  /* 0x0000001d27277210 */ /* 0x000fc60007ffe006 */
        /* <DEDUP_REMOVED lines=18> */
[----:B0-----:R-:W-:-:S04]  /*0b50*/  SHF.R.U32.HI R5, RZ, UR6, R13 ;  /* 0x00000006ff057c19 */ /* 0x001fc8000801160d */
[----:B------:R-:W-:-:S05]  /*0b60*/  LOP3.LUT R5, R5, UR4, RZ, 0xc0, !PT ;  /* 0x0000000405057c12 */ /* 0x000fca000f8ec0ff */
[----:B------:R-:W-:Y:S01]  /*0b70*/  IMAD.SHL.U32 R6, R5, 0x400, RZ ;  /* 0x0000040005067824 */ /* 0x000fe200078e00ff */
[----:B------:R-:W-:-:S04]  /*0b80*/  SHF.R.U32.HI R5, RZ, 0x4, R5 ;  /* 0x00000004ff057819 */ /* 0x000fc80000011605 */
[----:B------:R-:W-:Y:S02]  /*0b90*/  LOP3.LUT R8, R6, 0x7c00, RZ, 0xc0, !PT ;  /* 0x00007c0006087812 */ /* 0x000fe400078ec0ff */
[----:B------:R-:W-:-:S04]  /*0ba0*/  LOP3.LUT R5, R5, 0xffffffe, RZ, 0xc0, !PT ;  /* 0x0ffffffe05057812 */ /* 0x000fc800078ec0ff */
[----:B------:R-:W-:Y:S01]  /*0bb0*/  IADD3 R41, PT, PT, R5, R29, R8 ;  /* 0x0000001d05297210 */ /* 0x000fe20007ffe008 */
[----:B-1----:R-:W-:-:S05]  /*0bc0*/  VIADD R4, R38, 0x1 ;  /* 0x0000000126047836 */ /* 0x002fca0000000000 */
[----:B------:R0:W-:Y:S04]  /*0bd0*/  STS.U16 [R37], R4 ;  /* 0x0000000425007388 */ /* 0x0001e80000000400 */
[----:B------:R-:W1:Y:S01]  /*0be0*/  LDS.U16 R40, [R39] ;  /* 0x0000000027287984 */ /* 0x000e620000000400 */
[----:B0-----:R-:W-:-:S04]  /*0bf0*/  SHF.R.U32.HI R4, RZ, UR6, R14 ;  /* 0x00000006ff047c19 */ /* 0x001fc8000801160e */
[----:B------:R-:W-:-:S05]  /*0c00*/  LOP3.LUT R4, R4, UR4, RZ, 0xc0, !PT ;  /* 0x0000000404047c12 */ /* 0x000fca000f8ec0ff */
[----:B------:R-:W-:Y:S01]  /*0c10*/  IMAD.SHL.U32 R5, R4, 0x400, RZ ;  /* 0x0000040004057824 */ /* 0x000fe200078e00ff */
[----:B------:R-:W-:-:S04]  /*0c20*/  SHF.R.U32.HI R4, RZ, 0x4, R4 ;  /* 0x00000004ff047819 */ /* 0x000fc80000011604 */
[----:B------:R-:W-:Y:S02]  /*0c30*/  LOP3.LUT R8, R5, 0x7c00, RZ, 0xc0, !PT ;  /* 0x00007c0005087812 */ /* 0x000fe400078ec0ff */
[----:B------:R-:W-:Y:S02]  /*0c40*/  LOP3.LUT R43, R4, 0xffffffe, RZ, 0xc0, !PT ;  /* 0x0ffffffe042b7812 */ /* 0x000fe400078ec0ff */
[----:B------:R-:W-:Y:S02]  /*0c50*/  SHF.R.U32.HI R5, RZ, UR6, R15 ;  /* 0x00000006ff057c19 */ /* 0x000fe4000801160f */
[----:B------:R-:W-:Y:S02]  /*0c60*/  IADD3 R43, PT, PT, R43, R29, R8 ;  /* 0x0000001d2b2b7210 */ /* 0x000fe40007ffe008 */
[----:B------:R-:W-:Y:S01]  /*0c70*/  LOP3.LUT R5, R5, UR4, RZ, 0xc0, !PT ;  /* 0x0000000405057c12 */ /* 0x000fe2000f8ec0ff */
[----:B-1----:R-:W-:-:S05]  /*0c80*/  VIADD R6, R40, 0x1 ;  /* 0x0000000128067836 */ /* 0x002fca0000000000 */
[----:B------:R0:W-:Y:S04]  /*0c90*/  STS.U16 [R39], R6 ;  /* 0x0000000627007388 */ /* 0x0001e80000000400 */
[----:B------:R-:W1:Y:S01]  /*0ca0*/  LDS.U16 R42, [R41] ;  /* 0x00000000292a7984 */ /* 0x000e620000000400 */
[----:B0-----:R-:W-:Y:S01]  /*0cb0*/  IMAD.SHL.U32 R6, R5, 0x400, RZ ;  /* 0x0000040005067824 */ /* 0x001fe200078e00ff */
        /* <DEDUP_REMOVED lines=136> */
[----:B0-----:R-:W-:Y:S01]  /*1540*/  ULEA UR4, UR6, UR4, 0x18 ;  /* 0x0000000406047291 */ /* 0x001fe2000f8ec0ff */
[----:B-1----:R-:W-:-:S05]  /*1550*/  VIADD R6, R68, 0x1 ;  /* 0x0000000144067836 */ /* 0x002fca0000000000 */
        /* <DEDUP_REMOVED lines=287> */
.L_x_1081:
        /* <DEDUP_REMOVED lines=158> */
.L_x_1083:
        /* <DEDUP_REMOVED lines=13> */
.L_x_2216:


//--------------------- .text._ZN3cub18CUB_300001_SM_10006detail10merge_sort26DeviceMergeSortMergeKernelINS2_10policy_hubIN6thrust24THRUST_300001_SM_1000_NS6detail15normal_iteratorINS6_10device_ptrIN4cuda3std3__44pairIiiEEEEEEE9Policy600ESG_PNS0_8NullTypeESG_SK_mNSC_4lessISE_EESE_SJ_EEvbT2_T3_T4_PT6_PT7_T5_PSP_SP_NS1_7vsmem_tE --------------------------
	.section	.text._ZN3cub18CUB_300001_SM_10006detail10merge_sort26DeviceMergeSortMergeKernelINS2_10policy_hubIN6thrust24THRUST_300001_SM_1000_NS6detail15normal_iteratorINS6_10device_ptrIN4cuda3std3__44pairIiiEEEEEEE9Policy600ESG_PNS0_8NullTypeESG_SK_mNSC_4lessISE_EESE_SJ_EEvbT2_T3_T4_PT6_PT7_T5_PSP_SP_NS1_7vsmem_tE,"ax",@progbits
	.align	128
        .global         _ZN3cub18CUB_300001_SM_10006detail10merge_sort26DeviceMergeSortMergeKernelINS2_10policy_hubIN6thrust24THRUST_300001_SM_1000_NS6detail15normal_iteratorINS6_10device_ptrIN4cuda3std3__44pairIiiEEEEEEE9Policy600ESG_PNS0_8NullTypeESG_SK_mNSC_4lessISE_EESE_SJ_EEvbT2_T3_T4_PT6_PT7_T5_PSP_SP_NS1_7vsmem_tE
        .type           _ZN3cub18CUB_300001_SM_10006detail10merge_sort26DeviceMergeSortMergeKernelINS2_10policy_hubIN6thrust24THRUST_300001_SM_1000_NS6detail15normal_iteratorINS6_10device_ptrIN4cuda3std3__44pairIiiEEEEEEE9Policy600ESG_PNS0_8NullTypeESG_SK_mNSC_4lessISE_EESE_SJ_EEvbT2_T3_T4_PT6_PT7_T5_PSP_SP_NS1_7vsmem_tE,@function
        .size           _ZN3cub18CUB_300001_SM_10006detail10merge_sort26DeviceMergeSortMergeKernelINS2_10policy_hubIN6thrust24THRUST_300001_SM_1000_NS6detail15normal_iteratorINS6_10device_ptrIN4cuda3std3__44pairIiiEEEEEEE9Policy600ESG_PNS0_8NullTypeESG_SK_mNSC_4lessISE_EESE_SJ_EEvbT2_T3_T4_PT6_PT7_T5_PSP_SP_NS1_7vsmem_tE,(.L_x_2217 - _ZN3cub18CUB_300001_SM_10006detail10merge_sort26DeviceMergeSortMergeKernelINS2_10policy_hubIN6thrust24THRUST_300001_SM_1000_NS6detail15normal_iteratorINS6_10device_ptrIN4cuda3std3__44pairIiiEEEEEEE9Policy600ESG_PNS0_8NullTypeESG_SK_mNSC_4lessISE_EESE_SJ_EEvbT2_T3_T4_PT6_PT7_T5_PSP_SP_NS1_7vsmem_tE)
        .other          _ZN3cub18CUB_300001_SM_10006detail10merge_sort26DeviceMergeSortMergeKernelINS2_10policy_hubIN6thrust24THRUST_300001_SM_1000_NS6detail15normal_iteratorINS6_10device_ptrIN4cuda3std3__44pairIiiEEEEEEE9Policy600ESG_PNS0_8NullTypeESG_SK_mNSC_4lessISE_EESE_SJ_EEvbT2_T3_T4_PT6_PT7_T5_PSP_SP_NS1_7vsmem_tE,@"STO_CUDA_ENTRY STV_DEFAULT"
_ZN3cub18CUB_300001_SM_10006detail10merge_sort26DeviceMergeSortMergeKernelINS2_10policy_hubIN6thrust24THRUST_300001_SM_1000_NS6detail15normal_iteratorINS6_10device_ptrIN4cuda3std3__44pairIiiEEEEEEE9Policy600ESG_PNS0_8NullTypeESG_SK_mNSC_4lessISE_EESE_SJ_EEvbT2_T3_T4_PT6_PT7_T5_PSP_SP_NS1_7vsmem_tE:
.text._ZN3cub18CUB_300001_SM_10006detail10merge_sort26DeviceMergeSortMergeKernelINS2_10policy_hubIN6thrust24THRUST_300001_SM_1000_NS6detail15normal_iteratorINS6_10device_ptrIN4cuda3std3__44pairIiiEEEEEEE9Policy600ESG_PNS0_8NullTypeESG_SK_mNSC_4lessISE_EESE_SJ_EEvbT2_T3_T4_PT6_PT7_T5_PSP_SP_NS1_7vsmem_tE:
[----:B------:R-:W-:Y:S01]  /*0000*/  LDC R1, c[0x0][0x37c] ;  /* 0x0000df00ff017b82 */ /* 0x000fe20000000800 */
[----:B------:R-:W0:Y:S01]  /*0010*/  S2R R18, SR_CTAID.X ;  /* 0x0000000000127919 */ /* 0x000e220000002500 */
[----:B------:R-:W1:Y:S06]  /*0020*/  LDCU UR4, c[0x0][0x370] ;  /* 0x00006e00ff0477ac */ /* 0x000e6c0008000800 */
[----:B------:R-:W2:Y:S01]  /*0030*/  LDC.64 R2, c[0x0][0x3c0] ;  /* 0x0000f000ff027b82 */ /* 0x000ea20000000a00 */
[----:B------:R-:W3:Y:S01]  /*0040*/  S2R R0, SR_TID.X ;  /* 0x0000000000007919 */ /* 0x000ee20000002100 */
[----:B------:R-:W4:Y:S01]  /*0050*/  LDCU.64 UR6, c[0x0][0x358] ;  /* 0x00006b00ff0677ac */ /* 0x000f220008000a00 */
[----:B-1----:R-:W-:-:S06]  /*0060*/  UIADD3 UR4, UPT, UPT, UR4, -0x1, URZ ;  /* 0xffffffff04047890 */ /* 0x002fcc000fffe0ff */
[----:B0-----:R-:W-:-:S13]  /*0070*/  ISETP.GE.U32.AND P0, PT, R18, UR4, PT ;  /* 0x0000000412007c0c */ /* 0x001fda000bf06070 */
[----:B---34-:R-:W-:Y:S05]  /*0080*/  @P0 BRA `(.L_x_1084) ;  /* 0x0000002000440947 */ /* 0x018fea0003800000 */
[----:B------:R-:W0:Y:S01]  /*0090*/  LDC.64 R16, c[0x0][0x3b8] ;  /* 0x0000ee00ff107b82 */ /* 0x000e220000000a00 */
[----:B--2---:R-:W-:-:S07]  /*00a0*/  IADD3 R21, P2, PT, RZ, -R2, RZ ;  /* 0x80000002ff157210 */ /* 0x004fce0007f5e0ff */
[----:B------:R-:W1:Y:S01]  /*00b0*/  LDC.64 R10, c[0x0][0x398] ;  /* 0x0000e600ff0a7b82 */ /* 0x000e620000000a00 */
[----:B------:R-:W-:Y:S01]  /*00c0*/  IMAD.WIDE.U32 R14, R2, 0x400, RZ ;  /* 0x00000400020e7825 */ /* 0x000fe200078e00ff */
[----:B------:R-:W2:Y:S01]  /*00d0*/  LDCU.U8 UR4, c[0x0][0x380] ;  /* 0x00007000ff0477ac */ /* 0x000ea20008000000 */
[----:B0-----:R-:W-:-:S04]  /*00e0*/  LEA R16, P0, R18, R16, 0x3 ;  /* 0x0000001012107211 */ /* 0x001fc800078018ff */
[----:B------:R-:W-:-:S05]  /*00f0*/  LEA.HI.X R17, R18, R17, RZ, 0x3, P0 ;  /* 0x0000001112117211 */ /* 0x000fca00000f1cff */
[----:B------:R-:W3:Y:S04]  /*0100*/  LDG.E.64 R12, desc[UR6][R16.64+0x8] ;  /* 0x00000806100c7981 */ /* 0x000ee8000c1e1b00 */
[----:B------:R0:W4:Y:S01]  /*0110*/  LDG.E.64 R4, desc[UR6][R16.64] ;  /* 0x0000000610047981 */ /* 0x000122000c1e1b00 */
[-C--:B------:R-:W-:Y:S01]  /*0120*/  LOP3.LUT R19, R21, R18.reuse, RZ, 0xc0, !PT ;  /* 0x0000001215137212 */ /* 0x080fe200078ec0ff */
[----:B------:R-:W-:Y:S01]  /*0130*/  IMAD.SHL.U32 R7, R3, 0x400, RZ ;  /* 0x0000040003077824 */ /* 0x000fe200078e00ff */
[----:B------:R-:W-:Y:S01]  /*0140*/  LOP3.LUT R8, R14, 0xfffff800, RZ, 0xc0, !PT ;  /* 0xfffff8000e087812 */ /* 0x000fe200078ec0ff */
[----:B--2---:R-:W-:Y:S01]  /*0150*/  UPRMT UR4, UR4, 0x8880, URZ ;  /* 0x0000888004047896 */ /* 0x004fe200080000ff */
[C---:B------:R-:W-:Y:S01]  /*0160*/  SHF.L.U64.HI R6, R19.reuse, 0xb, RZ ;  /* 0x0000000b13067819 */ /* 0x040fe200000102ff */
[----:B------:R-:W-:Y:S01]  /*0170*/  IMAD.SHL.U32 R9, R19, 0x800, RZ ;  /* 0x0000080013097824 */ /* 0x000fe200078e00ff */
[----:B------:R-:W-:Y:S01]  /*0180*/  ACQBULK ;  /* 0x000000000000782e */ /* 0x000fe20000000000 */
[----:B------:R-:W-:Y:S01]  /*0190*/  IMAD.IADD R7, R15, 0x1, R7 ;  /* 0x000000010f077824 */ /* 0x000fe200078e0207 */
[----:B------:R-:W-:Y:S01]  /*01a0*/  LOP3.LUT R15, R21, R18, RZ, 0xfc, !PT ;  /* 0x00000012150f7212 */ /* 0x000fe200078efcff */
[----:B0-----:R-:W-:Y:S01]  /*01b0*/  IMAD.X R17, RZ, RZ, ~R3, P2 ;  /* 0x000000ffff117224 */ /* 0x001fe200010e0e03 */
[----:B------:R-:W-:Y:S01]  /*01c0*/  IADD3 R16, P3, PT, R18, -R19, RZ ;  /* 0x8000001312107210 */ /* 0x000fe20007f7e0ff */
[----:B------:R-:W-:Y:S01]  /*01d0*/  UISETP.NE.AND UP0, UPT, UR4, URZ, UPT ;  /* 0x000000ff0400728c */ /* 0x000fe2000bf05270 */
[----:B------:R-:W-:-:S03]  /*01e0*/  ISETP.NE.U32.AND P0, PT, R15, -0x1, PT ;  /* 0xffffffff0f00780c */ /* 0x000fc60003f05070 */
[----:B------:R-:W-:Y:S01]  /*01f0*/  IMAD.X R19, RZ, RZ, -0x1, P3 ;  /* 0xffffffffff137424 */ /* 0x000fe200018e06ff */
[----:B------:R-:W-:Y:S02]  /*0200*/  ISETP.NE.AND.EX P0, PT, R17, -0x1, PT, P0 ;  /* 0xffffffff1100780c */ /* 0x000fe40003f05300 */
[-C--:B---3--:R-:W-:Y:S02]  /*0210*/  IADD3 R2, P1, PT, R12, -R9.reuse, RZ ;  /* 0x800000090c027210 */ /* 0x088fe40007f3e0ff */
[----:B----4-:R-:W-:-:S03]  /*0220*/  IADD3 R3, P3, PT, R4, -R9, RZ ;  /* 0x8000000904037210 */ /* 0x010fc60007f7e0ff */
[--C-:B------:R-:W-:Y:S01]  /*0230*/  IMAD.X R12, R13, 0x1, ~R6.reuse, P1 ;  /* 0x000000010d0c7824 */ /* 0x100fe200008e0e06 */
[----:B-1----:R-:W-:Y:S02]  /*0240*/  IADD3 R13, P4, PT, -R9, R10, RZ ;  /* 0x0000000a090d7210 */ /* 0x002fe40007f9e1ff */
[C---:B------:R-:W-:Y:S01]  /*0250*/  ISETP.NE.U32.AND P1, PT, R16.reuse, -0x1, PT ;  /* 0xffffffff1000780c */ /* 0x040fe20003f25070 */
[--C-:B------:R-:W-:Y:S01]  /*0260*/  IMAD.X R15, R5, 0x1, ~R6.reuse, P3 ;  /* 0x00000001050f7824 */ /* 0x100fe200018e0e06 */
[----:B------:R-:W-:Y:S01]  /*0270*/  ISETP.GT.U32.AND P2, PT, R13, R8, PT ;  /* 0x000000080d00720c */ /* 0x000fe20003f44070 */
[----:B------:R-:W-:Y:S01]  /*0280*/  IMAD.X R10, R11, 0x1, ~R6, P4 ;  /* 0x000000010b0a7824 */ /* 0x000fe200020e0e06 */
[----:B------:R-:W-:Y:S01]  /*0290*/  ISETP.NE.AND.EX P1, PT, R19, -0x1, PT, P1 ;  /* 0xffffffff1300780c */ /* 0x000fe20003f25310 */
[----:B------:R-:W-:Y:S01]  /*02a0*/  IMAD.MOV.U32 R11, RZ, RZ, 0x7ff ;  /* 0x000007ffff0b7424 */ /* 0x000fe200078e00ff */
[C---:B------:R-:W-:Y:S01]  /*02b0*/  SHF.L.U64.HI R19, R16.reuse, 0xb, R19 ;  /* 0x0000000b10137819 */ /* 0x040fe20000010213 */
[----:B------:R-:W-:-:S03]  /*02c0*/  IMAD.SHL.U32 R16, R16, 0x800, RZ ;  /* 0x0000080010107824 */ /* 0x000fc600078e00ff */
[----:B------:R-:W-:Y:S02]  /*02d0*/  SEL R11, R11, 0x800, !P1 ;  /* 0x000008000b0b7807 */ /* 0x000fe40004800000 */
[----:B------:R-:W-:Y:S02]  /*02e0*/  ISETP.GT.U32.AND.EX P1, PT, R10, R7, PT, P2 ;  /* 0x000000070a00720c */ /* 0x000fe40003f24120 */
[----:B------:R-:W-:Y:S02]  /*02f0*/  IADD3 R11, P3, P4, -R2, R11, R16 ;  /* 0x0000000b020b7210 */ /* 0x000fe40007c7e110 */
[----:B------:R-:W-:Y:S02]  /*0300*/  SEL R17, R13, R8, P1 ;  /* 0x000000080d117207 */ /* 0x000fe40000800000 */
[----:B------:R-:W-:Y:S02]  /*0310*/  IADD3 R14, P2, PT, -R3, R16, RZ ;  /* 0x00000010030e7210 */ /* 0x000fe40007f5e1ff */
[----:B------:R-:W-:-:S02]  /*0320*/  SEL R20, R10, R7, P1 ;  /* 0x000000070a147207 */ /* 0x000fc40000800000 */
[----:B------:R-:W-:Y:S01]  /*0330*/  IADD3 R16, P1, PT, R17, -R8, RZ ;  /* 0x8000000811107210 */ /* 0x000fe20007f3e0ff */
[----:B------:R-:W-:Y:S01]  /*0340*/  IMAD.X R15, R19, 0x1, ~R15, P2 ;  /* 0x00000001130f7824 */ /* 0x000fe200010e0e0f */
[----:B------:R-:W-:Y:S02]  /*0350*/  IADD3.X R12, PT, PT, ~R12, RZ, R19, P3, P4 ;  /* 0x000000ff0c0c7210 */ /* 0x000fe40001fe8513 */
[----:B------:R-:W-:Y:S01]  /*0360*/  SEL R11, R8, R11, !P0 ;  /* 0x0000000b080b7207 */ /* 0x000fe20004000000 */
[----:B------:R-:W-:Y:S01]  /*0370*/  IMAD.X R20, R20, 0x1, ~R7, P1 ;  /* 0x0000000114147824 */ /* 0x000fe200008e0e07 */
[----:B------:R-:W-:Y:S02]  /*0380*/  ISETP.LT.U32.AND P2, PT, R8, R13, PT ;  /* 0x0000000d0800720c */ /* 0x000fe40003f41070 */
[----:B------:R-:W-:Y:S02]  /*0390*/  SEL R12, R7, R12, !P0 ;  /* 0x0000000c070c7207 */ /* 0x000fe40004000000 */
[----:B------:R-:W-:-:S02]  /*03a0*/  ISETP.LT.U32.AND P1, PT, R14, R16, PT ;  /* 0x000000100e00720c */ /* 0x000fc40003f21070 */
[----:B------:R-:W-:Y:S02]  /*03b0*/  ISETP.LT.U32.AND P3, PT, R11, R16, PT ;  /* 0x000000100b00720c */ /* 0x000fe40003f61070 */
[----:B------:R-:W-:Y:S02]  /*03c0*/  ISETP.LT.U32.AND.EX P2, PT, R7, R10, PT, P2 ;  /* 0x0000000a0700720c */ /* 0x000fe40003f41120 */
[-C--:B------:R-:W-:Y:S02]  /*03d0*/  ISETP.LT.U32.AND.EX P1, PT, R15, R20.reuse, PT, P1 ;  /* 0x000000140f00720c */ /* 0x080fe40003f21110 */
[----:B------:R-:W-:Y:S02]  /*03e0*/  ISETP.LT.U32.AND.EX P3, PT, R12, R20, PT, P3 ;  /* 0x000000140c00720c */ /* 0x000fe40003f61130 */
[----:B------:R-:W-:Y:S02]  /*03f0*/  @!P0 SEL R2, R8, R13, P2 ;  /* 0x0000000d08028207 */ /* 0x000fe40001000000 */
[----:B------:R-:W-:-:S02]  /*0400*/  SEL R13, R14, R16, P1 ;  /* 0x000000100e0d7207 */ /* 0x000fc40000800000 */
[----:B------:R-:W-:Y:S01]  /*0410*/  SEL R10, R11, R16, P3 ;  /* 0x000000100b0a7207 */ /* 0x000fe20001800000 */
[----:B------:R-:W-:Y:S01]  /*0420*/  IMAD.IADD R3, R2, 0x1, -R3 ;  /* 0x0000000102037824 */ /* 0x000fe200078e0a03 */
[----:B------:R-:W-:-:S03]  /*0430*/  SEL R11, R15, R20, P1 ;  /* 0x000000140f0b7207 */ /* 0x000fc60000800000 */
[----:B------:R-:W-:Y:S01]  /*0440*/  IMAD.IADD R2, R10, 0x1, -R13 ;  /* 0x000000010a027824 */ /* 0x000fe200078e0a0d */
[----:B------:R-:W-:Y:S06]  /*0450*/  BRA.U !UP0, `(.L_x_1085) ;  /* 0x0000000108f07547 */ /* 0x000fec000b800000 */
[----:B------:R-:W0:Y:S01]  /*0460*/  LDCU.64 UR4, c[0x0][0x388] ;  /* 0x00007100ff0477ac */ /* 0x000e220008000a00 */
[----:B------:R-:W-:Y:S02]  /*0470*/  IADD3 R4, P0, PT, R4, R0, RZ ;  /* 0x0000000004047210 */ /* 0x000fe40007f1e0ff */
[----:B------:R-:W-:-:S03]  /*0480*/  ISETP.GE.AND P6, PT, R0, R3, PT ;  /* 0x000000030000720c */ /* 0x000fc60003fc6270 */
[----:B------:R-:W-:Y:S01]  /*0490*/  IMAD.X R5, RZ, RZ, R5, P0 ;  /* 0x000000ffff057224 */ /* 0x000fe200000e0605 */
[----:B0-----:R-:W-:-:S04]  /*04a0*/  LEA R22, P0, R4, UR4, 0x3 ;  /* 0x0000000404167c11 */ /* 0x001fc8000f8018ff */
[----:B------:R-:W-:-:S05]  /*04b0*/  LEA.HI.X R23, R4, UR5, R5, 0x3, P0 ;  /* 0x0000000504177c11 */ /* 0x000fca00080f1c05 */
[----:B------:R0:W5:Y:S04]  /*04c0*/  @!P6 LDG.E R20, desc[UR6][R22.64] ;  /* 0x000000061614e981 */ /* 0x000168000c1e1900 */
[----:B------:R0:W5:Y:S01]  /*04d0*/  @!P6 LDG.E R21, desc[UR6][R22.64+0x4] ;  /* 0x000004061615e981 */ /* 0x000162000c1e1900 */
[----:B------:R-:W-:Y:S01]  /*04e0*/  IADD3 R5, P0, P1, R13, R9, R8 ;  /* 0x000000090d057210 */ /* 0x000fe2000791e008 */
[C---:B------:R-:W-:Y:S02]  /*04f0*/  IMAD.IADD R4, R0.reuse, 0x1, -R3 ;  /* 0x0000000100047824 */ /* 0x040fe400078e0a03 */
[C---:B------:R-:W-:Y:S01]  /*0500*/  VIADD R10, R0.reuse, 0x300 ;  /* 0x00000300000a7836 */ /* 0x040fe20000000000 */
[----:B------:R-:W-:Y:S01]  /*0510*/  IADD3.X R7, PT, PT, R11, R6, R7, P0, P1 ;  /* 0x000000060b077210 */ /* 0x000fe200007e2407 */
[----:B------:R-:W-:Y:S01]  /*0520*/  VIADD R6, R0, 0x100 ;  /* 0x0000010000067836 */ /* 0x000fe20000000000 */
[----:B------:R-:W-:Y:S01]  /*0530*/  IADD3 R5, P0, PT, R4, R5, RZ ;  /* 0x0000000504057210 */ /* 0x000fe20007f1e0ff */
[----:B------:R-:W-:Y:S01]  /*0540*/  VIADD R8, R0, 0x200 ;  /* 0x0000020000087836 */ /* 0x000fe20000000000 */
[----:B------:R-:W-:-:S02]  /*0550*/  ISETP.GE.AND P3, PT, R10, R3, PT ;  /* 0x000000030a00720c */ /* 0x000fc40003f66270 */
[----:B------:R-:W-:Y:S02]  /*0560*/  LEA.HI.X.SX32 R10, R4, R7, 0x1, P0 ;  /* 0x00000007040a7211 */ /* 0x000fe400000f0eff */
[C---:B------:R-:W-:Y:S02]  /*0570*/  LEA R24, P0, R5.reuse, UR4, 0x3 ;  /* 0x0000000405187c11 */ /* 0x040fe4000f8018ff */
[----:B------:R-:W-:Y:S02]  /*0580*/  LOP3.LUT R4, R0, 0x400, RZ, 0xfc, !PT ;  /* 0x0000040000047812 */ /* 0x000fe400078efcff */
[-C--:B------:R-:W-:Y:S01]  /*0590*/  ISETP.GE.AND P5, PT, R6, R3.reuse, PT ;  /* 0x000000030600720c */ /* 0x080fe20003fa6270 */
[----:B------:R-:W-:Y:S01]  /*05a0*/  VIADD R6, R0, 0x500 ;  /* 0x0000050000067836 */ /* 0x000fe20000000000 */
[----:B------:R-:W-:Y:S01]  /*05b0*/  ISETP.GE.AND P4, PT, R8, R3, PT ;  /* 0x000000030800720c */ /* 0x000fe20003f86270 */
[----:B------:R-:W-:Y:S01]  /*05c0*/  VIADD R8, R0, 0x600 ;  /* 0x0000060000087836 */ /* 0x000fe20000000000 */
[----:B------:R-:W-:-:S02]  /*05d0*/  LEA.HI.X R25, R5, UR5, R10, 0x3, P0 ;  /* 0x0000000505197c11 */ /* 0x000fc400080f1c0a */
[-C--:B------:R-:W-:Y:S01]  /*05e0*/  ISETP.GE.AND P2, PT, R4, R3.reuse, PT ;  /* 0x000000030400720c */ /* 0x080fe20003f46270 */
[----:B------:R-:W-:Y:S01]  /*05f0*/  VIADD R4, R0, 0x700 ;  /* 0x0000070000047836 */ /* 0x000fe20000000000 */
[-C--:B------:R-:W-:Y:S01]  /*0600*/  ISETP.GE.AND P1, PT, R6, R3.reuse, PT ;  /* 0x000000030600720c */ /* 0x080fe20003f26270 */
[----:B------:R0:W5:Y:S01]  /*0610*/  @P3 LDG.E R12, desc[UR6][R24.64+0x1800] ;  /* 0x00180006180c3981 */ /* 0x000162000c1e1900 */
[----:B------:R-:W-:-:S03]  /*0620*/  ISETP.GE.AND P0, PT, R8, R3, PT ;  /* 0x000000030800720c */ /* 0x000fc60003f06270 */
[----:B------:R0:W5:Y:S04]  /*0630*/  @P5 LDG.E R16, desc[UR6][R24.64+0x800] ;  /* 0x0008000618105981 */ /* 0x000168000c1e1900 */
        /* <DEDUP_REMOVED lines=11> */
[----:B------:R0:W5:Y:S01]  /*06f0*/  @P6 LDG.E R21, desc[UR6][R24.64+0x4] ;  /* 0x0000040618156981 */ /* 0x000162000c1e1900 */
[----:B------:R-:W-:-:S13]  /*0700*/  ISETP.GE.AND P6, PT, R4, R3, PT ;  /* 0x000000030400720c */ /* 0x000fda0003fc6270 */
[----:B------:R0:W5:Y:S04]  /*0710*/  @P6 LDG.E R4, desc[UR6][R24.64+0x3800] ;  /* 0x0038000618046981 */ /* 0x000168000c1e1900 */
[----:B------:R0:W5:Y:S04]  /*0720*/  @P6 LDG.E R5, desc[UR6][R24.64+0x3804] ;  /* 0x0038040618056981 */ /* 0x000168000c1e1900 */
[----:B------:R0:W5:Y:S04]  /*0730*/  @!P3 LDG.E R12, desc[UR6][R22.64+0x1800] ;  /* 0x00180006160cb981 */ /* 0x000168000c1e1900 */
        /* <DEDUP_REMOVED lines=12> */
[----:B------:R0:W5:Y:S01]  /*0800*/  @!P6 LDG.E R5, desc[UR6][R22.64+0x3804] ;  /* 0x003804061605e981 */ /* 0x000162000c1e1900 */
[----:B------:R-:W-:Y:S05]  /*0810*/  BRA `(.L_x_1086) ;  /* 0x0000000000ec7947 */ /* 0x000fea0003800000 */
.L_x_1085:
        /* <DEDUP_REMOVED lines=8> */
[C---:B------:R-:W-:Y:S01]  /*08a0*/  IMAD.IADD R5, R0.reuse, 0x1, -R3 ;  /* 0x0000000100057824 */ /* 0x040fe200078e0a03 */
[----:B------:R-:W-:Y:S01]  /*08b0*/  IADD3 R8, P1, P2, R13, R9, R8 ;  /* 0x000000090d087210 */ /* 0x000fe20007a3e008 */
[C---:B------:R-:W-:Y:S02]  /*08c0*/  VIADD R4, R0.reuse, 0x100 ;  /* 0x0000010000047836 */ /* 0x040fe40000000000 */
[C---:B------:R-:W-:Y:S01]  /*08d0*/  VIADD R10, R0.reuse, 0x200 ;  /* 0x00000200000a7836 */ /* 0x040fe20000000000 */
[----:B------:R-:W-:Y:S01]  /*08e0*/  IADD3.X R6, PT, PT, R11, R6, R7, P1, P2 ;  /* 0x000000060b067210 */ /* 0x000fe20000fe4407 */
[----:B------:R-:W-:Y:S01]  /*08f0*/  VIADD R12, R0, 0x300 ;  /* 0x00000300000c7836 */ /* 0x000fe20000000000 */
[----:B------:R-:W-:-:S02]  /*0900*/  IADD3 R8, P4, PT, R5, R8, RZ ;  /* 0x0000000805087210 */ /* 0x000fc40007f9e0ff */
[-C--:B------:R-:W-:Y:S02]  /*0910*/  ISETP.GE.AND P1, PT, R4, R3.reuse, PT ;  /* 0x000000030400720c */ /* 0x080fe40003f26270 */
[----:B------:R-:W-:Y:S01]  /*0920*/  LEA.HI.X.SX32 R5, R5, R6, 0x1, P4 ;  /* 0x0000000605057211 */ /* 0x000fe200020f0eff */
[----:B------:R-:W-:Y:S01]  /*0930*/  VIADD R6, R0, 0x500 ;  /* 0x0000050000067836 */ /* 0x000fe20000000000 */
[----:B------:R-:W-:Y:S02]  /*0940*/  LEA R24, P4, R8, UR4, 0x3 ;  /* 0x0000000408187c11 */ /* 0x000fe4000f8818ff */
[----:B------:R-:W-:Y:S02]  /*0950*/  LOP3.LUT R4, R0, 0x400, RZ, 0xfc, !PT ;  /* 0x0000040000047812 */ /* 0x000fe400078efcff */
[----:B------:R-:W-:Y:S01]  /*0960*/  ISETP.GE.AND P2, PT, R10, R3, PT ;  /* 0x000000030a00720c */ /* 0x000fe20003f46270 */
[----:B------:R-:W-:Y:S01]  /*0970*/  VIADD R10, R0, 0x600 ;  /* 0x00000600000a7836 */ /* 0x000fe20000000000 */
[----:B------:R-:W-:-:S02]  /*0980*/  LEA.HI.X R25, R8, UR5, R5, 0x3, P4 ;  /* 0x0000000508197c11 */ /* 0x000fc4000a0f1c05 */
[-C--:B------:R-:W-:Y:S01]  /*0990*/  ISETP.GE.AND P6, PT, R4, R3.reuse, PT ;  /* 0x000000030400720c */ /* 0x080fe20003fc6270 */
[----:B------:R-:W-:Y:S01]  /*09a0*/  VIADD R4, R0, 0x700 ;  /* 0x0000070000047836 */ /* 0x000fe20000000000 */
[-C--:B------:R-:W-:Y:S01]  /*09b0*/  ISETP.GE.AND P3, PT, R12, R3.reuse, PT ;  /* 0x000000030c00720c */ /* 0x080fe20003f66270 */
[----:B------:R1:W5:Y:S01]  /*09c0*/  @P1 LDG.E R16, desc[UR6][R24.64+0x800] ;  /* 0x0008000618101981 */ /* 0x000362000c1e1900 */
[-C--:B------:R-:W-:Y:S02]  /*09d0*/  ISETP.GE.AND P5, PT, R6, R3.reuse, PT ;  /* 0x000000030600720c */ /* 0x080fe40003fa6270 */
[-C--:B------:R-:W-:Y:S01]  /*09e0*/  ISETP.GE.AND P4, PT, R10, R3.reuse, PT ;  /* 0x000000030a00720c */ /* 0x080fe20003f86270 */
        /* <DEDUP_REMOVED lines=29> */
[----:B------:R1:W5:Y:S02]  /*0bc0*/  @!P0 LDG.E R5, desc[UR6][R22.64+0x3804] ;  /* 0x0038040616058981 */ /* 0x000364000c1e1900 */
.L_x_1086:
[----:B------:R-:W2:Y:S01]  /*0bd0*/  S2UR UR5, SR_CgaCtaId ;  /* 0x00000000000579c3 */ /* 0x000ea20000008800 */
[----:B------:R-:W-:Y:S01]  /*0be0*/  UMOV UR4, 0x400 ;  /* 0x0000040000047882 */ /* 0x000fe20000000000 */
[----:B------:R-:W-:Y:S01]  /*0bf0*/  IMAD.SHL.U32 R19, R0, 0x8, RZ ;  /* 0x0000000800137824 */ /* 0x000fe200078e00ff */
[----:B--2---:R-:W-:-:S09]  /*0c00*/  ULEA UR4, UR5, UR4, 0x18 ;  /* 0x0000000405047291 */ /* 0x004fd2000f8ec0ff */
[----:B-----5:R-:W-:Y:S04]  /*0c10*/  STS.64 [R19+UR4], R20 ;  /* 0x0000001413007988 */ /* 0x020fe80008000a04 */
[----:B------:R2:W-:Y:S04]  /*0c20*/  STS.64 [R19+UR4+0x800], R16 ;  /* 0x0008001013007988 */ /* 0x0005e80008000a04 */
[----:B------:R-:W-:Y:S04]  /*0c30*/  STS.64 [R19+UR4+0x1000], R14 ;  /* 0x0010000e13007988 */ /* 0x000fe80008000a04 */
[----:B------:R-:W-:Y:S04]  /*0c40*/  STS.64 [R19+UR4+0x1800], R12 ;  /* 0x0018000c13007988 */ /* 0x000fe80008000a04 */
[----:B------:R-:W-:Y:S04]  /*0c50*/  STS.64 [R19+UR4+0x2000], R10 ;  /* 0x0020000a13007988 */ /* 0x000fe80008000a04 */
[----:B------:R-:W-:Y:S04]  /*0c60*/  STS.64 [R19+UR4+0x2800], R8 ;  /* 0x0028000813007988 */ /* 0x000fe80008000a04 */
[----:B------:R-:W-:Y:S04]  /*0c70*/  STS.64 [R19+UR4+0x3000], R6 ;  /* 0x0030000613007988 */ /* 0x000fe80008000a04 */
[----:B------:R3:W-:Y:S01]  /*0c80*/  STS.64 [R19+UR4+0x3800], R4 ;  /* 0x0038000413007988 */ /* 0x0007e20008000a04 */
[----:B------:R-:W-:Y:S01]  /*0c90*/  BAR.SYNC.DEFER_BLOCKING 0x0 ;  /* 0x0000000000007b1d */ /* 0x000fe20000010000 */
[----:B--2---:R-:W-:-:S07]  /*0ca0*/  IMAD.IADD R16, R3, 0x1, R2 ;  /* 0x0000000103107824 */ /* 0x004fce00078e0202 */
[----:B------:R-:W-:Y:S01]  /*0cb0*/  PREEXIT ;  /* 0x000000000000782d */ /* 0x000fe20000000000 */
[----:B------:R-:W-:Y:S01]  /*0cc0*/  BSSY.RECONVERGENT B0, `(.L_x_1087) ;  /* 0x000001a000007945 */ /* 0x000fe20003800200 */
[----:B---3--:R-:W-:Y:S02]  /*0cd0*/  LEA R4, R3, UR4, 0x3 ;  /* 0x0000000403047c11 */ /* 0x008fe4000f8e18ff */
[----:B------:R-:W-:-:S04]  /*0ce0*/  VIMNMX R19, PT, PT, R19, R16, PT ;  /* 0x0000001013137248 */ /* 0x000fc80003fe0100 */
[C---:B------:R-:W-:Y:S01]  /*0cf0*/  ISETP.GE.AND P0, PT, R19.reuse, R2, PT ;  /* 0x000000021300720c */ /* 0x040fe20003f06270 */
[----:B------:R-:W-:Y:S01]  /*0d00*/  IMAD.IADD R2, R19, 0x1, -R2 ;  /* 0x0000000113027824 */ /* 0x000fe200078e0a02 */
[----:B------:R-:W-:-:S04]  /*0d10*/  VIMNMX R5, PT, PT, R3, R19, PT ;  /* 0x0000001303057248 */ /* 0x000fc80003fe0100 */
[----:B------:R-:W-:-:S04]  /*0d20*/  SEL R2, R2, RZ, P0 ;  /* 0x000000ff02027207 */ /* 0x000fc80000000000 */
[----:B------:R-:W-:-:S13]  /*0d30*/  ISETP.GE.AND P0, PT, R2, R5, PT ;  /* 0x000000050200720c */ /* 0x000fda0003f06270 */
[----:B------:R-:W-:Y:S05]  /*0d40*/  @P0 BRA `(.L_x_1088) ;  /* 0x0000000000440947 */ /* 0x000fea0003800000 */
.L_x_1089:
[----:B------:R-:W-:Y:S01]  /*0d50*/  IMAD.IADD R6, R5, 0x1, -R2 ;  /* 0x0000000105067824 */ /* 0x000fe200078e0a02 */
[----:B------:R-:W-:-:S04]  /*0d60*/  PLOP3.LUT P0, PT, PT, PT, PT, 0x8, 0x80 ;  /* 0x000000000080781c */ /* 0x000fc80003f0e170 */
[----:B------:R-:W-:-:S04]  /*0d70*/  LEA.HI R7, R6, R6, RZ, 0x1 ;  /* 0x0000000606077211 */ /* 0x000fc800078f08ff */
[----:B------:R-:W-:-:S04]  /*0d80*/  LEA.HI.SX32 R8, R7, R2, 0x1f ;  /* 0x0000000207087211 */ /* 0x000fc800078ffaff */
[----:B------:R-:W-:-:S05]  /*0d90*/  LOP3.LUT R6, RZ, R8, RZ, 0x33, !PT ;  /* 0x00000008ff067212 */ /* 0x000fca00078e33ff */
[----:B------:R-:W-:Y:S01]  /*0da0*/  IMAD.IADD R7, R19, 0x1, R6 ;  /* 0x0000000113077824 */ /* 0x000fe200078e0206 */
[----:B------:R-:W-:-:S03]  /*0db0*/  LEA R6, R8, UR4, 0x3 ;  /* 0x0000000408067c11 */ /* 0x000fc6000f8e18ff */
[----:B------:R-:W-:-:S03]  /*0dc0*/  IMAD R9, R7, 0x8, R4 ;  /* 0x0000000807097824 */ /* 0x000fc600078e0204 */
[----:B------:R-:W-:Y:S04]  /*0dd0*/  LDS.64 R6, [R6] ;  /* 0x0000000006067984 */ /* 0x000fe80000000a00 */
[----:B------:R-:W2:Y:S02]  /*0de0*/  LDS.64 R10, [R9] ;  /* 0x00000000090a7984 */ /* 0x000ea40000000a00 */
[----:B--2---:R-:W-:-:S13]  /*0df0*/  ISETP.GE.AND P2, PT, R10, R6, PT ;  /* 0x000000060a00720c */ /* 0x004fda0003f46270 */
[----:B------:R-:W-:-:S04]  /*0e00*/  @P2 ISETP.GE.AND P1, PT, R11, R7, PT ;  /* 0x000000070b00220c */ /* 0x000fc80003f26270 */
[----:B------:R-:W-:-:S04]  /*0e10*/  @P2 ISETP.LT.OR P0, PT, R6, R10, P1 ;  /* 0x0000000a0600220c */ /* 0x000fc80000f01670 */
[----:B------:R-:W-:-:S09]  /*0e20*/  SEL R5, R5, R8, P0 ;  /* 0x0000000805057207 */ /* 0x000fd20000000000 */
[----:B------:R-:W-:-:S05]  /*0e30*/  @P0 VIADD R2, R8, 0x1 ;  /* 0x0000000108020836 */ /* 0x000fca0000000000 */
[----:B------:R-:W-:-:S13]  /*0e40*/  ISETP.GE.AND P0, PT, R2, R5, PT ;  /* 0x000000050200720c */ /* 0x000fda0003f06270 */
[----:B------:R-:W-:Y:S05]  /*0e50*/  @!P0 BRA `(.L_x_1089) ;  /* 0xfffffffc00bc8947 */ /* 0x000fea000383ffff */
.L_x_1088:
[----:B------:R-:W-:Y:S05]  /*0e60*/  BSYNC.RECONVERGENT B0 ;  /* 0x0000000000007941 */ /* 0x000fea0003800200 */
.L_x_1087:
[----:B------:R-:W-:Y:S01]  /*0e70*/  IMAD.IADD R19, R19, 0x1, -R2 ;  /* 0x0000000113137824 */ /* 0x000fe200078e0a02 */
[----:B------:R-:W-:Y:S01]  /*0e80*/  LEA R10, R2, UR4, 0x3 ;  /* 0x00000004020a7c11 */ /* 0x000fe2000f8e18ff */
[----:B------:R-:W-:Y:S01]  /*0e90*/  BSSY.RECONVERGENT B0, `(.L_x_1090) ;  /* 0x000000d000007945 */ /* 0x000fe20003800200 */
[----:B------:R-:W-:Y:S01]  /*0ea0*/  PLOP3.LUT P0, PT, PT, PT, PT, 0x8, 0x80 ;  /* 0x000000000080781c */ /* 0x000fe20003f0e170 */
[----:B------:R-:W-:Y:S02]  /*0eb0*/  IMAD R8, R19, 0x8, R4 ;  /* 0x0000000813087824 */ /* 0x000fe400078e0204 */
[----:B------:R2:W3:Y:S01]  /*0ec0*/  LDS.64 R20, [R10] ;  /* 0x000000000a147984 */ /* 0x0004e20000000a00 */
[----:B------:R-:W-:-:S03]  /*0ed0*/  IMAD.IADD R19, R3, 0x1, R19 ;  /* 0x0000000103137824 */ /* 0x000fc600078e0213 */
[----:B01----:R2:W0:Y:S02]  /*0ee0*/  LDS.64 R22, [R8] ;  /* 0x0000000008167984 */ /* 0x0034240000000a00 */
[----:B------:R-:W-:-:S13]  /*0ef0*/  ISETP.GE.AND P1, PT, R19, R16, PT ;  /* 0x000000101300720c */ /* 0x000fda0003f26270 */
[----:B--2---:R-:W-:Y:S05]  /*0f00*/  @P1 BRA `(.L_x_1091) ;  /* 0x0000000000141947 */ /* 0x004fea0003800000 */
[----:B0--3--:R-:W-:Y:S02]  /*0f10*/  ISETP.GE.AND P1, PT, R22, R20, PT ;  /* 0x000000141600720c */ /* 0x009fe40003f26270 */
[----:B------:R-:W-:Y:S02]  /*0f20*/  PLOP3.LUT P0, PT, PT, PT, PT, 0x80, 0x8 ;  /* 0x000000000008781c */ /* 0x000fe40003f0f070 */
[----:B------:R-:W-:-:S13]  /*0f30*/  ISETP.GE.OR P1, PT, R2, R3, !P1 ;  /* 0x000000030200720c */ /* 0x000fda0004f26670 */
[----:B------:R-:W-:-:S04]  /*0f40*/  @!P1 ISETP.GE.AND P2, PT, R23, R21, PT ;  /* 0x000000151700920c */ /* 0x000fc80003f46270 */
[----:B------:R-:W-:-:S13]  /*0f50*/  @!P1 ISETP.GE.AND P0, PT, R20, R22, !P2 ;  /* 0x000000161400920c */ /* 0x000fda0005706270 */
.L_x_1091:
[----:B------:R-:W-:Y:S05]  /*0f60*/  BSYNC.RECONVERGENT B0 ;  /* 0x0000000000007941 */ /* 0x000fea0003800200 */
.L_x_1090:
[----:B------:R-:W-:Y:S01]  /*0f70*/  VIADD R7, R19, 0x1 ;  /* 0x0000000113077836 */ /* 0x000fe20000000000 */
[----:B------:R-:W-:Y:S01]  /*0f80*/  BSSY.RECONVERGENT B0, `(.L_x_1092) ;  /* 0x0000012000007945 */ /* 0x000fe20003800200 */
[----:B------:R-:W-:Y:S01]  /*0f90*/  @!P0 IMAD.MOV R7, RZ, RZ, R19 ;  /* 0x000000ffff078224 */ /* 0x000fe200078e0213 */
[----:B0--3--:R-:W-:Y:S01]  /*0fa0*/  SEL R5, R23, R21, P0 ;  /* 0x0000001517057207 */ /* 0x009fe20000000000 */
[----:B------:R-:W-:Y:S01]  /*0fb0*/  VIADD R6, R2, 0x1 ;  /* 0x0000000102067836 */ /* 0x000fe20000000000 */
[----:B------:R-:W-:Y:S01]  /*0fc0*/  SEL R4, R22, R20, P0 ;  /* 0x0000001416047207 */ /* 0x000fe20000000000 */
[----:B------:R-:W-:Y:S01]  /*0fd0*/  @P0 IMAD.MOV R6, RZ, RZ, R2 ;  /* 0x000000ffff060224 */ /* 0x000fe200078e0202 */
[C---:B------:R-:W-:Y:S01]  /*0fe0*/  ISETP.GE.AND P1, PT, R7.reuse, R16, PT ;  /* 0x000000100700720c */ /* 0x040fe20003f26270 */
[----:B------:R0:W1:Y:S01]  /*0ff0*/  @P0 LDS.64 R22, [R8+0x8] ;  /* 0x0000080008160984 */ /* 0x0000620000000a00 */
[----:B------:R-:W-:Y:S02]  /*1000*/  VIADD R9, R7, 0x1 ;  /* 0x0000000107097836 */ /* 0x000fe40000000000 */
[----:B------:R-:W-:Y:S01]  /*1010*/  VIADD R2, R6, 0x1 ;  /* 0x0000000106027836 */ /* 0x000fe20000000000 */
[----:B------:R0:W2:Y:S01]  /*1020*/  @!P0 LDS.64 R20, [R10+0x8] ;  /* 0x000008000a148984 */ /* 0x0000a20000000a00 */
[----:B------:R-:W-:-:S07]  /*1030*/  PLOP3.LUT P0, PT, PT, PT, PT, 0x8, 0x80 ;  /* 0x000000000080781c */ /* 0x000fce0003f0e170 */
[----:B0-----:R-:W-:Y:S06]  /*1040*/  @P1 BRA `(.L_x_1093) ;  /* 0x0000000000141947 */ /* 0x001fec0003800000 */
[----:B-12---:R-:W-:Y:S02]  /*1050*/  ISETP.GE.AND P1, PT, R22, R20, PT ;  /* 0x000000141600720c */ /* 0x006fe40003f26270 */
[----:B------:R-:W-:Y:S02]  /*1060*/  PLOP3.LUT P0, PT, PT, PT, PT, 0x80, 0x8 ;  /* 0x000000000008781c */ /* 0x000fe40003f0f070 */
[----:B------:R-:W-:-:S13]  /*1070*/  ISETP.GE.OR P1, PT, R6, R3, !P1 ;  /* 0x000000030600720c */ /* 0x000fda0004f26670 */
[----:B------:R-:W-:-:S04]  /*1080*/  @!P1 ISETP.GE.AND P2, PT, R23, R21, PT ;  /* 0x000000151700920c */ /* 0x000fc80003f46270 */
[----:B------:R-:W-:-:S13]  /*1090*/  @!P1 ISETP.GE.AND P0, PT, R20, R22, !P2 ;  /* 0x000000161400920c */ /* 0x000fda0005706270 */
.L_x_1093:
[----:B------:R-:W-:Y:S05]  /*10a0*/  BSYNC.RECONVERGENT B0 ;  /* 0x0000000000007941 */ /* 0x000fea0003800200 */
.L_x_1092:
[----:B------:R-:W-:Y:S01]  /*10b0*/  @!P0 IMAD.MOV R9, RZ, RZ, R7 ;  /* 0x000000ffff098224 */ /* 0x000fe200078e0207 */
[----:B------:R-:W-:Y:S01]  /*10c0*/  BSSY.RECONVERGENT B0, `(.L_x_1094) ;  /* 0x0000012000007945 */ /* 0x000fe20003800200 */
[----:B------:R-:W-:Y:S01]  /*10d0*/  @P0 IMAD.MOV R2, RZ, RZ, R6 ;  /* 0x000000ffff020224 */ /* 0x000fe200078e0206 */
[----:B-12---:R-:W-:Y:S01]  /*10e0*/  SEL R7, R23, R21, P0 ;  /* 0x0000001517077207 */ /* 0x006fe20000000000 */
[C---:B------:R-:W-:Y:S01]  /*10f0*/  VIADD R11, R9.reuse, 0x1 ;  /* 0x00000001090b7836 */ /* 0x040fe20000000000 */
[C---:B------:R-:W-:Y:S01]  /*1100*/  ISETP.GE.AND P1, PT, R9.reuse, R16, PT ;  /* 0x000000100900720c */ /* 0x040fe20003f26270 */
[C---:B------:R-:W-:Y:S01]  /*1110*/  VIADD R12, R2.reuse, 0x1 ;  /* 0x00000001020c7836 */ /* 0x040fe20000000000 */
[----:B------:R-:W-:Y:S02]  /*1120*/  @!P0 LEA R8, R2, UR4, 0x3 ;  /* 0x0000000402088c11 */ /* 0x000fe4000f8e18ff */
[----:B------:R-:W-:Y:S02]  /*1130*/  @P0 LEA R10, R9, UR4, 0x3 ;  /* 0x00000004090a0c11 */ /* 0x000fe4000f8e18ff */
[----:B------:R-:W-:-:S02]  /*1140*/  SEL R6, R22, R20, P0 ;  /* 0x0000001416067207 */ /* 0x000fc40000000000 */
[----:B------:R0:W1:Y:S04]  /*1150*/  @!P0 LDS.64 R20, [R8] ;  /* 0x0000000008148984 */ /* 0x0000680000000a00 */
[----:B------:R0:W2:Y:S01]  /*1160*/  @P0 LDS.64 R22, [R10] ;  /* 0x000000000a160984 */ /* 0x0000a20000000a00 */
[----:B------:R-:W-:Y:S01]  /*1170*/  PLOP3.LUT P0, PT, PT, PT, PT, 0x8, 0x80 ;  /* 0x000000000080781c */ /* 0x000fe20003f0e170 */
[----:B------:R-:W-:-:S12]  /*1180*/  @P1 BRA `(.L_x_1095) ;  /* 0x0000000000141947 */ /* 0x000fd80003800000 */
[----:B-12---:R-:W-:Y:S02]  /*1190*/  ISETP.GE.AND P1, PT, R22, R20, PT ;  /* 0x000000141600720c */ /* 0x006fe40003f26270 */
[----:B------:R-:W-:Y:S02]  /*11a0*/  PLOP3.LUT P0, PT, PT, PT, PT, 0x80, 0x8 ;  /* 0x000000000008781c */ /* 0x000fe40003f0f070 */
[----:B------:R-:W-:-:S13]  /*11b0*/  ISETP.GE.OR P1, PT, R2, R3, !P1 ;  /* 0x000000030200720c */ /* 0x000fda0004f26670 */
[----:B------:R-:W-:-:S04]  /*11c0*/  @!P1 ISETP.GE.AND P2, PT, R23, R21, PT ;  /* 0x000000151700920c */ /* 0x000fc80003f46270 */
[----:B------:R-:W-:-:S13]  /*11d0*/  @!P1 ISETP.GE.AND P0, PT, R20, R22, !P2 ;  /* 0x000000161400920c */ /* 0x000fda0005706270 */
.L_x_1095:
[----:B------:R-:W-:Y:S05]  /*11e0*/  BSYNC.RECONVERGENT B0 ;  /* 0x0000000000007941 */ /* 0x000fea0003800200 */
.L_x_1094:
        /* <DEDUP_REMOVED lines=8> */
[----:B0-----:R-:W-:Y:S02]  /*1270*/  @P0 LEA R10, R11, UR4, 0x3 ;  /* 0x000000040b0a0c11 */ /* 0x001fe4000f8e18ff */
        /* <DEDUP_REMOVED lines=10> */
.L_x_1097:
[----:B------:R-:W-:Y:S05]  /*1320*/  BSYNC.RECONVERGENT B0 ;  /* 0x0000000000007941 */ /* 0x000fea0003800200 */
.L_x_1096:
[----:B------:R-:W-:Y:S01]  /*1330*/  @!P0 IMAD.MOV R13, RZ, RZ, R11 ;  /* 0x000000ffff0d8224 */ /* 0x000fe200078e020b */
[----:B------:R-:W-:Y:S01]  /*1340*/  BSSY.RECONVERGENT B0, `(.L_x_1098) ;  /* 0x0000012000007945 */ /* 0x000fe20003800200 */
[----:B------:R-:W-:Y:S01]  /*1350*/  @P0 IMAD.MOV R14, RZ, RZ, R12 ;  /* 0x000000ffff0e0224 */ /* 0x000fe200078e020c */
[----:B-12---:R-:W-:Y:S01]  /*1360*/  SEL R11, R23, R21, P0 ;  /* 0x00000015170b7207 */ /* 0x006fe20000000000 */
[C---:B------:R-:W-:Y:S01]  /*1370*/  VIADD R15, R13.reuse, 0x1 ;  /* 0x000000010d0f7836 */ /* 0x040fe20000000000 */
[C---:B------:R-:W-:Y:S01]  /*1380*/  ISETP.GE.AND P1, PT, R13.reuse, R16, PT ;  /* 0x000000100d00720c */ /* 0x040fe20003f26270 */
[C---:B------:R-:W-:Y:S01]  /*1390*/  VIADD R24, R14.reuse, 0x1 ;  /* 0x000000010e187836 */ /* 0x040fe20000000000 */
[----:B0-----:R-:W-:Y:S02]  /*13a0*/  @!P0 LEA R2, R14, UR4, 0x3 ;  /* 0x000000040e028c11 */ /* 0x001fe4000f8e18ff */
        /* <DEDUP_REMOVED lines=11> */
.L_x_1099:
[----:B------:R-:W-:Y:S05]  /*1460*/  BSYNC.RECONVERGENT B0 ;  /* 0x0000000000007941 */ /* 0x000fea0003800200 */
.L_x_1098:
        /* <DEDUP_REMOVED lines=19> */
.L_x_1101:
[----:B------:R-:W-:Y:S05]  /*15a0*/  BSYNC.RECONVERGENT B0 ;  /* 0x0000000000007941 */ /* 0x000fea0003800200 */
.L_x_1100:
[----:B------:R-:W-:Y:S01]  /*15b0*/  @!P0 IMAD.MOV R17, RZ, RZ, R15 ;  /* 0x000000ffff118224 */ /* 0x000fe200078e020f */
[----:B------:R-:W-:Y:S01]  /*15c0*/  BSSY.RECONVERGENT B0, `(.L_x_1102) ;  /* 0x0000010000007945 */ /* 0x000fe20003800200 */
[----:B------:R-:W-:Y:S01]  /*15d0*/  @P0 IMAD.MOV R26, RZ, RZ, R24 ;  /* 0x000000ffff1a0224 */ /* 0x000fe200078e0218 */
[----:B-12---:R-:W-:Y:S02]  /*15e0*/  SEL R15, R23, R21, P0 ;  /* 0x00000015170f7207 */ /* 0x006fe40000000000 */
[C---:B------:R-:W-:Y:S02]  /*15f0*/  ISETP.GE.AND P1, PT, R17.reuse, R16, PT ;  /* 0x000000101100720c */ /* 0x040fe40003f26270 */
        /* <DEDUP_REMOVED lines=12> */
.L_x_1103:
[----:B------:R-:W-:Y:S05]  /*16c0*/  BSYNC.RECONVERGENT B0 ;  /* 0x0000000000007941 */ /* 0x000fea0003800200 */
.L_x_1102:
[----:B------:R-:W3:Y:S01]  /*16d0*/  S2UR UR5, SR_CgaCtaId ;  /* 0x00000000000579c3 */ /* 0x000ee20000008800 */
[----:B------:R-:W-:Y:S01]  /*16e0*/  UMOV UR4, 0x400 ;  /* 0x0000040000047882 */ /* 0x000fe20000000000 */
[----:B0-----:R-:W-:Y:S01]  /*16f0*/  VIADD R19, R17, 0x1 ;  /* 0x0000000111137836 */ /* 0x001fe20000000000 */
[----:B------:R-:W-:Y:S01]  /*1700*/  BSSY.RECONVERGENT B0, `(.L_x_1104) ;  /* 0x0000015000007945 */ /* 0x000fe20003800200 */
[----:B------:R-:W-:Y:S01]  /*1710*/  @!P0 IMAD.MOV R19, RZ, RZ, R17 ;  /* 0x000000ffff138224 */ /* 0x000fe200078e0211 */
[----:B-12---:R-:W-:Y:S01]  /*1720*/  SEL R17, R23, R21, P0 ;  /* 0x0000001517117207 */ /* 0x006fe20000000000 */
[----:B------:R-:W-:Y:S02]  /*1730*/  VIADD R24, R26, 0x1 ;  /* 0x000000011a187836 */ /* 0x000fe40000000000 */
[----:B------:R-:W-:Y:S01]  /*1740*/  @P0 IMAD.MOV R24, RZ, RZ, R26 ;  /* 0x000000ffff180224 */ /* 0x000fe200078e021a */
[----:B------:R-:W-:Y:S02]  /*1750*/  ISETP.GE.AND P1, PT, R19, R16, PT ;  /* 0x000000101300720c */ /* 0x000fe40003f26270 */
[----:B------:R-:W-:Y:S01]  /*1760*/  SEL R16, R22, R20, P0 ;  /* 0x0000001416107207 */ /* 0x000fe20000000000 */
[----:B---3--:R-:W-:-:S06]  /*1770*/  ULEA UR4, UR5, UR4, 0x18 ;  /* 0x0000000405047291 */ /* 0x008fcc000f8ec0ff */
[----:B------:R-:W-:-:S04]  /*1780*/  @!P0 IMAD.U32 R2, RZ, RZ, UR4 ;  /* 0x00000004ff028e24 */ /* 0x000fc8000f8e00ff */
[----:B------:R-:W-:Y:S02]  /*1790*/  @!P0 IMAD R25, R24, 0x8, R2 ;  /* 0x0000000818198824 */ /* 0x000fe400078e0202 */
[----:B------:R-:W-:-:S03]  /*17a0*/  @P0 IMAD.U32 R2, RZ, RZ, UR4 ;  /* 0x00000004ff020e24 */ /* 0x000fc6000f8e00ff */
[----:B------:R0:W1:Y:S01]  /*17b0*/  @!P0 LDS.64 R20, [R25] ;  /* 0x0000000019148984 */ /* 0x0000620000000a00 */
[----:B------:R-:W-:-:S05]  /*17c0*/  @P0 IMAD R19, R19, 0x8, R2 ;  /* 0x0000000813130824 */ /* 0x000fca00078e0202 */
        /* <DEDUP_REMOVED lines=8> */
.L_x_1105:
[----:B------:R-:W-:Y:S05]  /*1850*/  BSYNC.RECONVERGENT B0 ;  /* 0x0000000000007941 */ /* 0x000fea0003800200 */
.L_x_1104:
[----:B------:R-:W3:Y:S01]  /*1860*/  LDCU.U8 UR4, c[0x0][0x380] ;  /* 0x00007000ff0477ac */ /* 0x000ee20008000000 */
[----:B-12---:R-:W-:Y:S01]  /*1870*/  SEL R21, R23, R21, P0 ;  /* 0x0000001517157207 */ /* 0x006fe20000000000 */
[----:B------:R-:W-:Y:S01]  /*1880*/  IMAD.SHL.U32 R3, R0, 0x8, RZ ;  /* 0x0000000800037824 */ /* 0x000fe200078e00ff */
[----:B------:R-:W-:Y:S01]  /*1890*/  SEL R20, R22, R20, P0 ;  /* 0x0000001416147207 */ /* 0x000fe20000000000 */
[----:B---3--:R-:W-:-:S04]  /*18a0*/  UPRMT UR4, UR4, 0x8880, URZ ;  /* 0x0000888004047896 */ /* 0x008fc800080000ff */
[----:B------:R-:W-:Y:S01]  /*18b0*/  UISETP.NE.AND UP0, UPT, UR4, URZ, UPT ;  /* 0x000000ff0400728c */ /* 0x000fe2000bf05270 */
[----:B------:R-:W-:Y:S08]  /*18c0*/  BAR.SYNC.DEFER_BLOCKING 0x0 ;  /* 0x0000000000007b1d */ /* 0x000ff00000010000 */
[----:B------:R-:W-:Y:S05]  /*18d0*/  BRA.U !UP0, `(.L_x_1106) ;  /* 0x0000000508147547 */ /* 0x000fea000b800000 */
[----:B------:R-:W0:Y:S01]  /*18e0*/  S2R R22, SR_LANEID ;  /* 0x0000000000167919 */ /* 0x000e220000000000 */
[----:B------:R-:W-:Y:S01]  /*18f0*/  LOP3.LUT R3, R3, 0x1f00, RZ, 0xc0, !PT ;  /* 0x00001f0003037812 */ /* 0x000fe200078ec0ff */
[----:B------:R-:W1:Y:S04]  /*1900*/  LDCU.64 UR4, c[0x0][0x3a0] ;  /* 0x00007400ff0477ac */ /* 0x000e680008000a00 */
[----:B0-----:R-:W-:-:S05]  /*1910*/  IMAD R19, R22, 0x8, R3 ;  /* 0x0000000816137824 */ /* 0x001fca00078e0203 */
[----:B------:R-:W-:Y:S01]  /*1920*/  LEA.HI.SX32 R23, R19, R19, 0x1b ;  /* 0x0000001313177211 */ /* 0x000fe200078fdaff */
[----:B------:R-:W-:-:S04]  /*1930*/  IMAD R19, R22, -0x7, R19 ;  /* 0xfffffff916137824 */ /* 0x000fc800078e0213 */
[----:B------:R-:W-:Y:S01]  /*1940*/  IMAD R23, R23, 0x8, R2 ;  /* 0x0000000817177824 */ /* 0x000fe200078e0202 */
[CC--:B------:R-:W-:Y:S01]  /*1950*/  LEA.HI.SX32 R25, R19.reuse, R19.reuse, 0x1b ;  /* 0x0000001313197211 */ /* 0x0c0fe200078fdaff */
[C---:B------:R-:W-:Y:S02]  /*1960*/  VIADD R22, R19.reuse, 0x20 ;  /* 0x0000002013167836 */ /* 0x040fe40000000000 */
[C---:B------:R-:W-:Y:S01]  /*1970*/  VIADD R24, R19.reuse, 0x40 ;  /* 0x0000004013187836 */ /* 0x040fe20000000000 */
[----:B------:R0:W-:Y:S04]  /*1980*/  STS.64 [R23], R4 ;  /* 0x0000000417007388 */ /* 0x0001e80000000a00 */
[----:B------:R2:W-:Y:S04]  /*1990*/  STS.64 [R23+0x8], R6 ;  /* 0x0000080617007388 */ /* 0x0005e80000000a00 */
[----:B------:R3:W-:Y:S04]  /*19a0*/  STS.64 [R23+0x10], R8 ;  /* 0x0000100817007388 */ /* 0x0007e80000000a00 */
[----:B------:R4:W-:Y:S01]  /*19b0*/  STS.64 [R23+0x18], R10 ;  /* 0x0000180a17007388 */ /* 0x0009e20000000a00 */
[----:B0-----:R-:W-:Y:S01]  /*19c0*/  VIADD R4, R19, 0x60 ;  /* 0x0000006013047836 */ /* 0x001fe20000000000 */
[----:B------:R-:W-:-:S02]  /*19d0*/  LEA.HI.SX32 R5, R22, R19, 0x1b ;  /* 0x0000001316057211 */ /* 0x000fc400078fdaff */
[----:B------:R0:W-:Y:S01]  /*19e0*/  STS.64 [R23+0x20], R12 ;  /* 0x0000200c17007388 */ /* 0x0001e20000000a00 */
[C---:B--2---:R-:W-:Y:S01]  /*19f0*/  VIADD R6, R19.reuse, 0x80 ;  /* 0x0000008013067836 */ /* 0x044fe20000000000 */
[-C--:B------:R-:W-:Y:S01]  /*1a00*/  LEA.HI.SX32 R7, R24, R19.reuse, 0x1b ;  /* 0x0000001318077211 */ /* 0x080fe200078fdaff */
[----:B---3--:R-:W-:Y:S01]  /*1a10*/  VIADD R8, R19, 0xa0 ;  /* 0x000000a013087836 */ /* 0x008fe20000000000 */
[----:B------:R2:W-:Y:S01]  /*1a20*/  STS.64 [R23+0x28], R14 ;  /* 0x0000280e17007388 */ /* 0x0005e20000000a00 */
[-C--:B------:R-:W-:Y:S01]  /*1a30*/  LEA.HI.SX32 R9, R4, R19.reuse, 0x1b ;  /* 0x0000001304097211 */ /* 0x080fe200078fdaff */
[--C-:B------:R-:W-:Y:S01]  /*1a40*/  IMAD R4, R25, 0x8, R2.reuse ;  /* 0x0000000819047824 */ /* 0x100fe200078e0202 */
[-C--:B----4-:R-:W-:Y:S01]  /*1a50*/  LEA.HI.SX32 R11, R6, R19.reuse, 0x1b ;  /* 0x00000013060b7211 */ /* 0x090fe200078fdaff */
[----:B------:R-:W-:Y:S01]  /*1a60*/  VIADD R10, R19, 0xc0 ;  /* 0x000000c0130a7836 */ /* 0x000fe20000000000 */
[----:B------:R3:W-:Y:S01]  /*1a70*/  STS.64 [R23+0x30], R16 ;  /* 0x0000301017007388 */ /* 0x0007e20000000a00 */
[--C-:B------:R-:W-:Y:S01]  /*1a80*/  IMAD R6, R5, 0x8, R2.reuse ;  /* 0x0000000805067824 */ /* 0x100fe200078e0202 */
[-C--:B0-----:R-:W-:Y:S01]  /*1a90*/  LEA.HI.SX32 R13, R8, R19.reuse, 0x1b ;  /* 0x00000013080d7211 */ /* 0x081fe200078fdaff */
[----:B------:R-:W-:Y:S01]  /*1aa0*/  VIADD R12, R19, 0xe0 ;  /* 0x000000e0130c7836 */ /* 0x000fe20000000000 */
[----:B------:R0:W-:Y:S01]  /*1ab0*/  STS.64 [R23+0x38], R20 ;  /* 0x0000381417007388 */ /* 0x0001e20000000a00 */
[--C-:B------:R-:W-:Y:S01]  /*1ac0*/  IMAD R8, R7, 0x8, R2.reuse ;  /* 0x0000000807087824 */ /* 0x100fe200078e0202 */
[----:B------:R-:W-:Y:S01]  /*1ad0*/  NOP ;  /* 0x0000000000007918 */ /* 0x000fe20000000000 */
[-C--:B--2---:R-:W-:Y:S01]  /*1ae0*/  LEA.HI.SX32 R15, R10, R19.reuse, 0x1b ;  /* 0x000000130a0f7211 */ /* 0x084fe200078fdaff */
[--C-:B------:R-:W-:Y:S01]  /*1af0*/  IMAD R10, R9, 0x8, R2.reuse ;  /* 0x00000008090a7824 */ /* 0x100fe200078e0202 */
[----:B------:R-:W-:Y:S01]  /*1b00*/  LEA.HI.SX32 R19, R12, R19, 0x1b ;  /* 0x000000130c137211 */ /* 0x000fe200078fdaff */
[--C-:B------:R-:W-:Y:S01]  /*1b10*/  IMAD R12, R11, 0x8, R2.reuse ;  /* 0x000000080b0c7824 */ /* 0x100fe200078e0202 */
[----:B------:R-:W2:Y:S01]  /*1b20*/  LDS.64 R4, [R4] ;  /* 0x0000000004047984 */ /* 0x000ea20000000a00 */
[----:B------:R-:W-:-:S02]  /*1b30*/  IMAD R14, R13, 0x8, R2 ;  /* 0x000000080d0e7824 */ /* 0x000fc400078e0202 */
[--C-:B---3--:R-:W-:Y:S01]  /*1b40*/  IMAD R16, R15, 0x8, R2.reuse ;  /* 0x000000080f107824 */ /* 0x108fe200078e0202 */
[----:B------:R-:W3:Y:S01]  /*1b50*/  LDS.64 R6, [R6+0x100] ;  /* 0x0001000006067984 */ /* 0x000ee20000000a00 */
[----:B0-----:R-:W-:Y:S01]  /*1b60*/  IMAD R20, R19, 0x8, R2 ;  /* 0x0000000813147824 */ /* 0x001fe200078e0202 */
[----:B------:R-:W-:Y:S01]  /*1b70*/  LOP3.LUT R2, R3, 0x1f, R0, 0xf8, !PT ;  /* 0x0000001f03027812 */ /* 0x000fe200078ef800 */
[----:B------:R-:W-:Y:S01]  /*1b80*/  IMAD.MOV.U32 R3, RZ, RZ, RZ ;  /* 0x000000ffff037224 */ /* 0x000fe200078e00ff */
[----:B------:R-:W0:Y:S03]  /*1b90*/  LDS.64 R8, [R8+0x200] ;  /* 0x0002000008087984 */ /* 0x000e260000000a00 */
[----:B------:R-:W-:Y:S01]  /*1ba0*/  IMAD.WIDE.U32 R2, R18, 0x800, R2 ;  /* 0x0000080012027825 */ /* 0x000fe200078e0002 */
[----:B------:R-:W4:Y:S04]  /*1bb0*/  LDS.64 R10, [R10+0x300] ;  /* 0x000300000a0a7984 */ /* 0x000f280000000a00 */
[----:B------:R-:W5:Y:S01]  /*1bc0*/  LDS.64 R12, [R12+0x400] ;  /* 0x000400000c0c7984 */ /* 0x000f620000000a00 */
[----:B-1----:R-:W-:-:S03]  /*1bd0*/  LEA R18, P0, R2, UR4, 0x3 ;  /* 0x0000000402127c11 */ /* 0x002fc6000f8018ff */
[----:B------:R-:W1:Y:S01]  /*1be0*/  LDS.64 R14, [R14+0x500] ;  /* 0x000500000e0e7984 */ /* 0x000e620000000a00 */
[----:B------:R-:W-:-:S03]  /*1bf0*/  LEA.HI.X R19, R2, UR5, R3, 0x3, P0 ;  /* 0x0000000502137c11 */ /* 0x000fc600080f1c03 */
[----:B------:R-:W1:Y:S04]  /*1c00*/  LDS.64 R16, [R16+0x600] ;  /* 0x0006000010107984 */ /* 0x000e680000000a00 */
[----:B------:R-:W1:Y:S04]  /*1c10*/  LDS.64 R20, [R20+0x700] ;  /* 0x0007000014147984 */ /* 0x000e680000000a00 */
[----:B--2---:R-:W-:Y:S04]  /*1c20*/  STG.E desc[UR6][R18.64], R4 ;  /* 0x0000000412007986 */ /* 0x004fe8000c101906 */
[----:B------:R-:W-:Y:S04]  /*1c30*/  STG.E desc[UR6][R18.64+0x4], R5 ;  /* 0x0000040512007986 */ /* 0x000fe8000c101906 */
[----:B---3--:R-:W-:Y:S04]  /*1c40*/  STG.E desc[UR6][R18.64+0x100], R6 ;  /* 0x0001000612007986 */ /* 0x008fe8000c101906 */
[----:B------:R-:W-:Y:S04]  /*1c50*/  STG.E desc[UR6][R18.64+0x104], R7 ;  /* 0x0001040712007986 */ /* 0x000fe8000c101906 */
[----:B0-----:R-:W-:Y:S04]  /*1c60*/  STG.E desc[UR6][R18.64+0x200], R8 ;  /* 0x0002000812007986 */ /* 0x001fe8000c101906 */
[----:B------:R-:W-:Y:S04]  /*1c70*/  STG.E desc[UR6][R18.64+0x204], R9 ;  /* 0x0002040912007986 */ /* 0x000fe8000c101906 */
[----:B----4-:R-:W-:Y:S04]  /*1c80*/  STG.E desc[UR6][R18.64+0x300], R10 ;  /* 0x0003000a12007986 */ /* 0x010fe8000c101906 */
[----:B------:R-:W-:Y:S04]  /*1c90*/  STG.E desc[UR6][R18.64+0x304], R11 ;  /* 0x0003040b12007986 */ /* 0x000fe8000c101906 */
[----:B-----5:R-:W-:Y:S04]  /*1ca0*/  STG.E desc[UR6][R18.64+0x400], R12 ;  /* 0x0004000c12007986 */ /* 0x020fe8000c101906 */
[----:B------:R-:W-:Y:S04]  /*1cb0*/  STG.E desc[UR6][R18.64+0x404], R13 ;  /* 0x0004040d12007986 */ /* 0x000fe8000c101906 */
[----:B-1----:R-:W-:Y:S04]  /*1cc0*/  STG.E desc[UR6][R18.64+0x500], R14 ;  /* 0x0005000e12007986 */ /* 0x002fe8000c101906 */
[----:B------:R-:W-:Y:S04]  /*1cd0*/  STG.E desc[UR6][R18.64+0x504], R15 ;  /* 0x0005040f12007986 */ /* 0x000fe8000c101906 */
[----:B------:R-:W-:Y:S04]  /*1ce0*/  STG.E desc[UR6][R18.64+0x600], R16 ;  /* 0x0006001012007986 */ /* 0x000fe8000c101906 */
[----:B------:R-:W-:Y:S04]  /*1cf0*/  STG.E desc[UR6][R18.64+0x604], R17 ;  /* 0x0006041112007986 */ /* 0x000fe8000c101906 */
[----:B------:R-:W-:Y:S04]  /*1d00*/  STG.E desc[UR6][R18.64+0x700], R20 ;  /* 0x0007001412007986 */ /* 0x000fe8000c101906 */
[----:B------:R-:W-:Y:S01]  /*1d10*/  STG.E desc[UR6][R18.64+0x704], R21 ;  /* 0x0007041512007986 */ /* 0x000fe2000c101906 */
[----:B------:R-:W-:Y:S05]  /*1d20*/  EXIT ;  /* 0x000000000000794d */ /* 0x000fea0003800000 */
.L_x_1106:
        /* <DEDUP_REMOVED lines=19> */
[C---:B---3--:R-:W-:Y:S01]  /*1e60*/  VIADD R8, R19.reuse, 0xa0 ;  /* 0x000000a013087836 */ /* 0x048fe20000000000 */
[----:B------:R2:W-:Y:S01]  /*1e70*/  STS.64 [R23+0x28], R14 ;  /* 0x0000280e17007388 */ /* 0x0005e20000000a00 */
[----:B------:R-:W-:Y:S01]  /*1e80*/  LEA.HI.SX32 R9, R4, R19, 0x1b ;  /* 0x0000001304097211 */ /* 0x000fe200078fdaff */
[C---:B----4-:R-:W-:Y:S02]  /*1e90*/  VIADD R10, R19.reuse, 0xc0 ;  /* 0x000000c0130a7836 */ /* 0x050fe40000000000 */
[----:B------:R3:W-:Y:S01]  /*1ea0*/  STS.64 [R23+0x30], R16 ;  /* 0x0000301017007388 */ /* 0x0007e20000000a00 */
[----:B------:R-:W-:Y:S01]  /*1eb0*/  LOP3.LUT R22, R0, 0x1f, RZ, 0xc0, !PT ;  /* 0x0000001f00167812 */ /* 0x000fe200078ec0ff */
[----:B0-----:R-:W-:-:S02]  /*1ec0*/  VIADD R12, R19, 0xe0 ;  /* 0x000000e0130c7836 */ /* 0x001fc40000000000 */
[----:B------:R0:W-:Y:S01]  /*1ed0*/  STS.64 [R23+0x38], R20 ;  /* 0x0000381417007388 */ /* 0x0001e20000000a00 */
[-C--:B--2---:R-:W-:Y:S01]  /*1ee0*/  LEA.HI.SX32 R15, R6, R19.reuse, 0x1b ;  /* 0x00000013060f7211 */ /* 0x084fe200078fdaff */
[--C-:B------:R-:W-:Y:S01]  /*1ef0*/  IMAD R6, R9, 0x8, R2.reuse ;  /* 0x0000000809067824 */ /* 0x100fe200078e0202 */
[-C--:B---3--:R-:W-:Y:S01]  /*1f00*/  LEA.HI.SX32 R17, R8, R19.reuse, 0x1b ;  /* 0x0000001308117211 */ /* 0x088fe200078fdaff */
[--C-:B------:R-:W-:Y:S01]  /*1f10*/  IMAD R8, R7, 0x8, R2.reuse ;  /* 0x0000000807087824 */ /* 0x100fe200078e0202 */
[----:B------:R-:W-:Y:S01]  /*1f20*/  NOP ;  /* 0x0000000000007918 */ /* 0x000fe20000000000 */
[-C--:B0-----:R-:W-:Y:S01]  /*1f30*/  LEA.HI.SX32 R21, R10, R19.reuse, 0x1b ;  /* 0x000000130a157211 */ /* 0x081fe200078fdaff */
[--C-:B------:R-:W-:Y:S01]  /*1f40*/  IMAD R10, R5, 0x8, R2.reuse ;  /* 0x00000008050a7824 */ /* 0x100fe200078e0202 */
[----:B------:R-:W-:Y:S01]  /*1f50*/  LEA.HI.SX32 R19, R12, R19, 0x1b ;  /* 0x000000130c137211 */ /* 0x000fe200078fdaff */
[--C-:B------:R-:W-:Y:S01]  /*1f60*/  IMAD R12, R25, 0x8, R2.reuse ;  /* 0x00000008190c7824 */ /* 0x100fe200078e0202 */
[----:B------:R-:W0:Y:S01]  /*1f70*/  LDS.64 R8, [R8+0x200] ;  /* 0x0002000008087984 */ /* 0x000e220000000a00 */
[----:B------:R-:W-:-:S02]  /*1f80*/  IMAD R4, R15, 0x8, R2 ;  /* 0x000000080f047824 */ /* 0x000fc400078e0202 */
[--C-:B------:R-:W-:Y:S01]  /*1f90*/  IMAD R17, R17, 0x8, R2.reuse ;  /* 0x0000000811117824 */ /* 0x100fe200078e0202 */
[----:B------:R-:W2:Y:S01]  /*1fa0*/  LDS.64 R10, [R10+0x100] ;  /* 0x000100000a0a7984 */ /* 0x000ea20000000a00 */
[--C-:B------:R-:W-:Y:S02]  /*1fb0*/  IMAD R14, R21, 0x8, R2.reuse ;  /* 0x00000008150e7824 */ /* 0x100fe400078e0202 */
[----:B------:R-:W-:Y:S01]  /*1fc0*/  IMAD R20, R19, 0x8, R2 ;  /* 0x0000000813147824 */ /* 0x000fe200078e0202 */
[----:B------:R-:W3:Y:S01]  /*1fd0*/  LDS.64 R12, [R12] ;  /* 0x000000000c0c7984 */ /* 0x000ee20000000a00 */
[----:B------:R-:W-:-:S03]  /*1fe0*/  IMAD.MOV.U32 R23, RZ, RZ, RZ ;  /* 0x000000ffff177224 */ /* 0x000fc600078e00ff */
[----:B------:R-:W4:Y:S01]  /*1ff0*/  LDS.64 R6, [R6+0x300] ;  /* 0x0003000006067984 */ /* 0x000f220000000a00 */
[----:B------:R-:W-:-:S03]  /*2000*/  IMAD.WIDE.U32 R18, R18, 0x800, R22 ;  /* 0x0000080012127825 */ /* 0x000fc600078e0016 */
[----:B------:R-:W5:Y:S01]  /*2010*/  LDS.64 R4, [R4+0x400] ;  /* 0x0004000004047984 */ /* 0x000f620000000a00 */
[----:B------:R-:W-:-:S03]  /*2020*/  IADD3 R3, P0, PT, R3, R18, RZ ;  /* 0x0000001203037210 */ /* 0x000fc60007f1e0ff */
[----:B------:R-:W5:Y:S02]  /*2030*/  LDS.64 R16, [R17+0x500] ;  /* 0x0005000011107984 */ /* 0x000f640000000a00 */
[----:B------:R-:W-:Y:S02]  /*2040*/  IMAD.X R18, RZ, RZ, R19, P0 ;  /* 0x000000ffff127224 */ /* 0x000fe400000e0613 */
[----:B------:R-:W5:Y:S01]  /*2050*/  LDS.64 R14, [R14+0x600] ;  /* 0x000600000e0e7984 */ /* 0x000f620000000a00 */
[----:B-1----:R-:W-:-:S03]  /*2060*/  LEA R2, P0, R3, UR4, 0x3 ;  /* 0x0000000403027c11 */ /* 0x002fc6000f8018ff */
[----:B------:R-:W1:Y:S01]  /*2070*/  LDS.64 R20, [R20+0x700] ;  /* 0x0007000014147984 */ /* 0x000e620000000a00 */
[----:B------:R-:W-:-:S05]  /*2080*/  LEA.HI.X R3, R3, UR5, R18, 0x3, P0 ;  /* 0x0000000503037c11 */ /* 0x000fca00080f1c12 */
[----:B0-----:R-:W-:Y:S04]  /*2090*/  STG.E desc[UR6][R2.64+0x200], R8 ;  /* 0x0002000802007986 */ /* 0x001fe8000c101906 */
[----:B--2---:R-:W-:Y:S04]  /*20a0*/  STG.E desc[UR6][R2.64+0x100], R10 ;  /* 0x0001000a02007986 */ /* 0x004fe8000c101906 */
[----:B---3--:R-:W-:Y:S04]  /*20b0*/  STG.E desc[UR6][R2.64], R12 ;  /* 0x0000000c02007986 */ /* 0x008fe8000c101906 */
[----:B------:R-:W-:Y:S04]  /*20c0*/  STG.E desc[UR6][R2.64+0x4], R13 ;  /* 0x0000040d02007986 */ /* 0x000fe8000c101906 */
[----:B------:R-:W-:Y:S04]  /*20d0*/  STG.E desc[UR6][R2.64+0x104], R11 ;  /* 0x0001040b02007986 */ /* 0x000fe8000c101906 */
[----:B------:R-:W-:Y:S04]  /*20e0*/  STG.E desc[UR6][R2.64+0x204], R9 ;  /* 0x0002040902007986 */ /* 0x000fe8000c101906 */
[----:B----4-:R-:W-:Y:S04]  /*20f0*/  STG.E desc[UR6][R2.64+0x300], R6 ;  /* 0x0003000602007986 */ /* 0x010fe8000c101906 */
[----:B------:R-:W-:Y:S04]  /*2100*/  STG.E desc[UR6][R2.64+0x304], R7 ;  /* 0x0003040702007986 */ /* 0x000fe8000c101906 */
[----:B-----5:R-:W-:Y:S04]  /*2110*/  STG.E desc[UR6][R2.64+0x400], R4 ;  /* 0x0004000402007986 */ /* 0x020fe8000c101906 */
[----:B------:R-:W-:Y:S04]  /*2120*/  STG.E desc[UR6][R2.64+0x404], R5 ;  /* 0x0004040502007986 */ /* 0x000fe8000c101906 */
[----:B------:R-:W-:Y:S04]  /*2130*/  STG.E desc[UR6][R2.64+0x500], R16 ;  /* 0x0005001002007986 */ /* 0x000fe8000c101906 */
[----:B------:R-:W-:Y:S04]  /*2140*/  STG.E desc[UR6][R2.64+0x504], R17 ;  /* 0x0005041102007986 */ /* 0x000fe8000c101906 */
[----:B------:R-:W-:Y:S04]  /*2150*/  STG.E desc[UR6][R2.64+0x600], R14 ;  /* 0x0006000e02007986 */ /* 0x000fe8000c101906 */
[----:B------:R-:W-:Y:S04]  /*2160*/  STG.E desc[UR6][R2.64+0x604], R15 ;  /* 0x0006040f02007986 */ /* 0x000fe8000c101906 */
[----:B-1----:R-:W-:Y:S04]  /*2170*/  STG.E desc[UR6][R2.64+0x700], R20 ;  /* 0x0007001402007986 */ /* 0x002fe8000c101906 */
[----:B------:R-:W-:Y:S01]  /*2180*/  STG.E desc[UR6][R2.64+0x704], R21 ;  /* 0x0007041502007986 */ /* 0x000fe2000c101906 */
[----:B------:R-:W-:Y:S05]  /*2190*/  EXIT ;  /* 0x000000000000794d */ /* 0x000fea0003800000 */
.L_x_1084:
[----:B------:R-:W0:Y:S01]  /*21a0*/  LDC.64 R14, c[0x0][0x3b8] ;  /* 0x0000ee00ff0e7b82 */ /* 0x000e220000000a00 */
[----:B--2---:R-:W-:Y:S01]  /*21b0*/  IADD3 R7, P2, PT, RZ, -R2, RZ ;  /* 0x80000002ff077210 */ /* 0x004fe20007f5e0ff */
[----:B------:R-:W1:Y:S06]  /*21c0*/  LDCU.U8 UR4, c[0x0][0x380] ;  /* 0x00007000ff0477ac */ /* 0x000e6c0008000000 */
[----:B------:R-:W2:Y:S01]  /*21d0*/  LDC.64 R10, c[0x0][0x398] ;  /* 0x0000e600ff0a7b82 */ /* 0x000ea20000000a00 */
[----:B0-----:R-:W-:-:S04]  /*21e0*/  LEA R14, P0, R18, R14, 0x3 ;  /* 0x0000000e120e7211 */ /* 0x001fc800078018ff */
[----:B------:R-:W-:-:S05]  /*21f0*/  LEA.HI.X R15, R18, R15, RZ, 0x3, P0 ;  /* 0x0000000f120f7211 */ /* 0x000fca00000f1cff */
[----:B------:R-:W3:Y:S04]  /*2200*/  LDG.E.64 R12, desc[UR6][R14.64+0x8] ;  /* 0x000008060e0c7981 */ /* 0x000ee8000c1e1b00 */
[----:B------:R0:W4:Y:S01]  /*2210*/  LDG.E.64 R4, desc[UR6][R14.64] ;  /* 0x000000060e047981 */ /* 0x000122000c1e1b00 */
[CC--:B------:R-:W-:Y:S01]  /*2220*/  LOP3.LUT R17, R7.reuse, R18.reuse, RZ, 0xc0, !PT ;  /* 0x0000001207117212 */ /* 0x0c0fe200078ec0ff */
[----:B-1----:R-:W-:Y:S01]  /*2230*/  UPRMT UR4, UR4, 0x8880, URZ ;  /* 0x0000888004047896 */ /* 0x002fe200080000ff */
[----:B------:R-:W-:Y:S01]  /*2240*/  LOP3.LUT R7, R7, R18, RZ, 0xfc, !PT ;  /* 0x0000001207077212 */ /* 0x000fe200078efcff */
[----:B------:R-:W-:Y:S01]  /*2250*/  BSSY.RECONVERGENT B0, `(.L_x_1107) ;  /* 0x00000f7000007945 */ /* 0x000fe20003800200 */
[C---:B------:R-:W-:Y:S01]  /*2260*/  SHF.L.U64.HI R6, R17.reuse, 0xb, RZ ;  /* 0x0000000b11067819 */ /* 0x040fe200000102ff */
[----:B------:R-:W-:Y:S01]  /*2270*/  IMAD.SHL.U32 R9, R17, 0x800, RZ ;  /* 0x0000080011097824 */ /* 0x000fe200078e00ff */
[----:B------:R-:W-:Y:S01]  /*2280*/  ISETP.NE.U32.AND P0, PT, R7, -0x1, PT ;  /* 0xffffffff0700780c */ /* 0x000fe20003f05070 */
[----:B------:R-:W-:Y:S01]  /*2290*/  UISETP.NE.AND UP0, UPT, UR4, URZ, UPT ;  /* 0x000000ff0400728c */ /* 0x000fe2000bf05270 */
[----:B------:R-:W-:Y:S01]  /*22a0*/  IADD3 R17, P3, PT, R18, -R17, RZ ;  /* 0x8000001112117210 */ /* 0x000fe20007f7e0ff */
[--C-:B0-----:R-:W-:Y:S01]  /*22b0*/  IMAD.X R15, RZ, RZ, ~R3.reuse, P2 ;  /* 0x000000ffff0f7224 */ /* 0x101fe200010e0e03 */
[C---:B------:R-:W-:Y:S01]  /*22c0*/  SHF.L.U64.HI R7, R2.reuse, 0xa, R3 ;  /* 0x0000000a02077819 */ /* 0x040fe20000010203 */
[----:B------:R-:W-:Y:S01]  /*22d0*/  IMAD.SHL.U32 R2, R2, 0x400, RZ ;  /* 0x0000040002027824 */ /* 0x000fe200078e00ff */
[----:B--2---:R-:W-:Y:S01]  /*22e0*/  IADD3 R3, P2, PT, -R9, R10, RZ ;  /* 0x0000000a09037210 */ /* 0x004fe20007f5e1ff */
[----:B------:R-:W-:Y:S01]  /*22f0*/  IMAD.X R10, RZ, RZ, -0x1, P3 ;  /* 0xffffffffff0a7424 */ /* 0x000fe200018e06ff */
[----:B------:R-:W-:Y:S01]  /*2300*/  ISETP.NE.AND.EX P0, PT, R15, -0x1, PT, P0 ;  /* 0xffffffff0f00780c */ /* 0x000fe20003f05300 */
[----:B------:R-:W-:Y:S01]  /*2310*/  ACQBULK ;  /* 0x000000000000782e */ /* 0x000fe20000000000 */
[----:B------:R-:W-:Y:S01]  /*2320*/  LOP3.LUT R2, R2, 0xfffff800, RZ, 0xc0, !PT ;  /* 0xfffff80002027812 */ /* 0x000fe200078ec0ff */
[----:B------:R-:W-:Y:S01]  /*2330*/  IMAD.X R8, R11, 0x1, ~R6, P2 ;  /* 0x000000010b087824 */ /* 0x000fe200010e0e06 */
[C---:B------:R-:W-:Y:S01]  /*2340*/  SHF.L.U64.HI R19, R17.reuse, 0xb, R10 ;  /* 0x0000000b11137819 */ /* 0x040fe2000001020a */
[----:B------:R-:W-:Y:S01]  /*2350*/  IMAD.SHL.U32 R11, R17, 0x800, RZ ;  /* 0x00000800110b7824 */ /* 0x000fe200078e00ff */
[----:B---3--:R-:W-:-:S05]  /*2360*/  IADD3 R21, P1, PT, R12, -R9, RZ ;  /* 0x800000090c157210 */ /* 0x008fca0007f3e0ff */
[----:B------:R-:W-:Y:S01]  /*2370*/  IMAD.X R12, R13, 0x1, ~R6, P1 ;  /* 0x000000010d0c7824 */ /* 0x000fe200008e0e06 */
[----:B------:R-:W-:Y:S01]  /*2380*/  ISETP.NE.U32.AND P1, PT, R17, -0x1, PT ;  /* 0xffffffff1100780c */ /* 0x000fe20003f25070 */
[----:B------:R-:W-:-:S03]  /*2390*/  IMAD.MOV.U32 R13, RZ, RZ, 0x7ff ;  /* 0x000007ffff0d7424 */ /* 0x000fc600078e00ff */
[----:B------:R-:W-:Y:S02]  /*23a0*/  ISETP.NE.AND.EX P2, PT, R10, -0x1, PT, P1 ;  /* 0xffffffff0a00780c */ /* 0x000fe40003f45310 */
[-C--:B------:R-:W-:Y:S02]  /*23b0*/  ISETP.GT.U32.AND P1, PT, R3, R2.reuse, PT ;  /* 0x000000020300720c */ /* 0x080fe40003f24070 */
[----:B----4-:R-:W-:Y:S02]  /*23c0*/  IADD3 R10, P3, PT, R4, -R9, RZ ;  /* 0x80000009040a7210 */ /* 0x010fe40007f7e0ff */
[----:B------:R-:W-:Y:S02]  /*23d0*/  ISETP.GT.U32.AND.EX P1, PT, R8, R7, PT, P1 ;  /* 0x000000070800720c */ /* 0x000fe40003f24110 */
[----:B------:R-:W-:Y:S01]  /*23e0*/  SEL R16, R13, 0x800, !P2 ;  /* 0x000008000d107807 */ /* 0x000fe20005000000 */
[----:B------:R-:W-:Y:S01]  /*23f0*/  IMAD.X R14, R5, 0x1, ~R6, P3 ;  /* 0x00000001050e7824 */ /* 0x000fe200018e0e06 */
[----:B------:R-:W-:-:S02]  /*2400*/  SEL R15, R3, R2, P1 ;  /* 0x00000002030f7207 */ /* 0x000fc40000800000 */
[----:B------:R-:W-:Y:S02]  /*2410*/  IADD3 R13, P2, PT, -R10, R11, RZ ;  /* 0x0000000b0a0d7210 */ /* 0x000fe40007f5e1ff */
[----:B------:R-:W-:Y:S02]  /*2420*/  IADD3 R11, P3, P4, -R21, R16, R11 ;  /* 0x00000010150b7210 */ /* 0x000fe40007c7e10b */
[----:B------:R-:W-:Y:S01]  /*2430*/  SEL R16, R8, R7, P1 ;  /* 0x0000000708107207 */ /* 0x000fe20000800000 */
[----:B------:R-:W-:Y:S01]  /*2440*/  IMAD.X R14, R19, 0x1, ~R14, P2 ;  /* 0x00000001130e7824 */ /* 0x000fe200010e0e0e */
[----:B------:R-:W-:Y:S02]  /*2450*/  IADD3 R15, P1, PT, R15, -R2, RZ ;  /* 0x800000020f0f7210 */ /* 0x000fe40007f3e0ff */
[----:B------:R-:W-:Y:S02]  /*2460*/  IADD3.X R12, PT, PT, ~R12, RZ, R19, P3, P4 ;  /* 0x000000ff0c0c7210 */ /* 0x000fe40001fe8513 */
[----:B------:R-:W-:Y:S01]  /*2470*/  SEL R20, R2, R11, !P0 ;  /* 0x0000000b02147207 */ /* 0x000fe20004000000 */
[----:B------:R-:W-:Y:S01]  /*2480*/  IMAD.X R17, R16, 0x1, ~R7, P1 ;  /* 0x0000000110117824 */ /* 0x000fe200008e0e07 */
[----:B------:R-:W-:-:S02]  /*2490*/  ISETP.LT.U32.AND P2, PT, R2, R3, PT ;  /* 0x000000030200720c */ /* 0x000fc40003f41070 */
[----:B------:R-:W-:Y:S02]  /*24a0*/  SEL R11, R7, R12, !P0 ;  /* 0x0000000c070b7207 */ /* 0x000fe40004000000 */
[-C--:B------:R-:W-:Y:S02]  /*24b0*/  ISETP.LT.U32.AND P1, PT, R13, R15.reuse, PT ;  /* 0x0000000f0d00720c */ /* 0x080fe40003f21070 */
[----:B------:R-:W-:Y:S02]  /*24c0*/  ISETP.LT.U32.AND P3, PT, R20, R15, PT ;  /* 0x0000000f1400720c */ /* 0x000fe40003f61070 */
[----:B------:R-:W-:Y:S02]  /*24d0*/  ISETP.LT.U32.AND.EX P2, PT, R7, R8, PT, P2 ;  /* 0x000000080700720c */ /* 0x000fe40003f41120 */
[-C--:B------:R-:W-:Y:S02]  /*24e0*/  ISETP.LT.U32.AND.EX P1, PT, R14, R17.reuse, PT, P1 ;  /* 0x000000110e00720c */ /* 0x080fe40003f21110 */
[----:B------:R-:W-:-:S02]  /*24f0*/  ISETP.LT.U32.AND.EX P3, PT, R11, R17, PT, P3 ;  /* 0x000000110b00720c */ /* 0x000fc40003f61130 */
[----:B------:R-:W-:Y:S02]  /*2500*/  @!P0 SEL R21, R2, R3, P2 ;  /* 0x0000000302158207 */ /* 0x000fe40001000000 */
[-C--:B------:R-:W-:Y:S02]  /*2510*/  SEL R3, R13, R15.reuse, P1 ;  /* 0x0000000f0d037207 */ /* 0x080fe40000800000 */
[----:B------:R-:W-:Y:S01]  /*2520*/  SEL R20, R20, R15, P3 ;  /* 0x0000000f14147207 */ /* 0x000fe20001800000 */
[----:B------:R-:W-:Y:S01]  /*2530*/  IMAD.IADD R21, R21, 0x1, -R10 ;  /* 0x0000000115157824 */ /* 0x000fe200078e0a0a */
[----:B------:R-:W-:-:S03]  /*2540*/  SEL R8, R14, R17, P1 ;  /* 0x000000110e087207 */ /* 0x000fc60000800000 */
[----:B------:R-:W-:Y:S01]  /*2550*/  IMAD.IADD R20, R20, 0x1, -R3 ;  /* 0x0000000114147824 */ /* 0x000fe200078e0a03 */
[----:B------:R-:W-:Y:S06]  /*2560*/  BRA.U !UP0, `(.L_x_1108) ;  /* 0x00000005088c7547 */ /* 0x000fec000b800000 */
[----:B------:R-:W0:Y:S01]  /*2570*/  LDCU.64 UR4, c[0x0][0x388] ;  /* 0x00007100ff0477ac */ /* 0x000e220008000a00 */
[----:B------:R-:W-:Y:S01]  /*2580*/  IADD3 R3, P0, P1, R3, R9, R2 ;  /* 0x0000000903037210 */ /* 0x000fe2000791e002 */
[----:B------:R-:W-:Y:S01]  /*2590*/  IMAD.IADD R2, R0, 0x1, -R21 ;  /* 0x0000000100027824 */ /* 0x000fe200078e0a15 */
[----:B------:R-:W-:Y:S01]  /*25a0*/  IADD3 R4, P2, PT, R4, R0, RZ ;  /* 0x0000000004047210 */ /* 0x000fe20007f5e0ff */
[----:B------:R-:W-:Y:S01]  /*25b0*/  IMAD.IADD R19, R21, 0x1, R20 ;  /* 0x0000000115137824 */ /* 0x000fe200078e0214 */
[----:B------:R-:W-:Y:S01]  /*25c0*/  IADD3.X R7, PT, PT, R8, R6, R7, P0, P1 ;  /* 0x0000000608077210 */ /* 0x000fe200007e2407 */
[----:B------:R-:W-:Y:S01]  /*25d0*/  VIADD R6, R0, 0x300 ;  /* 0x0000030000067836 */ /* 0x000fe20000000000 */
[----:B------:R-:W-:Y:S01]  /*25e0*/  IADD3 R3, P1, PT, R2, R3, RZ ;  /* 0x0000000302037210 */ /* 0x000fe20007f3e0ff */
[----:B------:R-:W-:Y:S01]  /*25f0*/  IMAD.X R5, RZ, RZ, R5, P2 ;  /* 0x000000ffff057224 */ /* 0x000fe200010e0605 */
[C---:B------:R-:W-:Y:S01]  /*2600*/  ISETP.GE.AND P6, PT, R0.reuse, R19, PT ;  /* 0x000000130000720c */ /* 0x040fe20003fc6270 */
[----:B------:R-:W-:Y:S01]  /*2610*/  VIADD R28, R0, 0x500 ;  /* 0x00000500001c7836 */ /* 0x000fe20000000000 */
[----:B------:R-:W-:Y:S01]  /*2620*/  LEA.HI.X.SX32 R2, R2, R7, 0x1, P1 ;  /* 0x0000000702027211 */ /* 0x000fe200008f0eff */
[----:B------:R-:W-:Y:S01]  /*2630*/  BSSY.RECONVERGENT B1, `(.L_x_1109) ;  /* 0x0000017000017945 */ /* 0x000fe20003800200 */
[----:B------:R-:W-:-:S02]  /*2640*/  LOP3.LUT R26, R0, 0x400, RZ, 0xfc, !PT ;  /* 0x00000400001a7812 */ /* 0x000fc400078efcff */
[----:B------:R-:W-:Y:S02]  /*2650*/  CS2R R16, SRZ ;  /* 0x0000000000107805 */ /* 0x000fe4000001ff00 */
[-C--:B------:R-:W-:Y:S02]  /*2660*/  ISETP.GE.AND P2, PT, R6, R19.reuse, PT ;  /* 0x000000130600720c */ /* 0x080fe40003f46270 */
[----:B------:R-:W-:Y:S02]  /*2670*/  CS2R R14, SRZ ;  /* 0x00000000000e7805 */ /* 0x000fe4000001ff00 */
[----:B------:R-:W-:Y:S02]  /*2680*/  ISETP.GE.AND P3, PT, R26, R19, PT ;  /* 0x000000131a00720c */ /* 0x000fe40003f66270 */
[----:B0-----:R-:W-:Y:S02]  /*2690*/  LEA R22, P0, R4, UR4, 0x3 ;  /* 0x0000000404167c11 */ /* 0x001fe4000f8018ff */
[----:B------:R-:W-:-:S02]  /*26a0*/  LEA R24, P1, R3, UR4, 0x3 ;  /* 0x0000000403187c11 */ /* 0x000fc4000f8218ff */
[----:B------:R-:W-:Y:S01]  /*26b0*/  LEA.HI.X R23, R4, UR5, R5, 0x3, P0 ;  /* 0x0000000504177c11 */ /* 0x000fe200080f1c05 */
[C---:B------:R-:W-:Y:S01]  /*26c0*/  VIADD R4, R0.reuse, 0x200 ;  /* 0x0000020000047836 */ /* 0x040fe20000000000 */
[----:B------:R-:W-:Y:S01]  /*26d0*/  LEA.HI.X R25, R3, UR5, R2, 0x3, P1 ;  /* 0x0000000503197c11 */ /* 0x000fe200088f1c02 */
[----:B------:R-:W-:Y:S01]  /*26e0*/  VIADD R2, R0, 0x100 ;  /* 0x0000010000027836 */ /* 0x000fe20000000000 */
[-C--:B------:R-:W-:Y:S01]  /*26f0*/  ISETP.GE.AND P4, PT, R28, R19.reuse, PT ;  /* 0x000000131c00720c */ /* 0x080fe20003f86270 */
[----:B------:R-:W-:Y:S01]  /*2700*/  VIADD R3, R0, 0x600 ;  /* 0x0000060000037836 */ /* 0x000fe20000000000 */
[-C--:B------:R-:W-:Y:S02]  /*2710*/  ISETP.GE.AND P1, PT, R4, R19.reuse, PT ;  /* 0x000000130400720c */ /* 0x080fe40003f26270 */
[-C--:B------:R-:W-:Y:S02]  /*2720*/  ISETP.GE.AND P0, PT, R2, R19.reuse, PT ;  /* 0x000000130200720c */ /* 0x080fe40003f06270 */
[----:B------:R-:W-:Y:S01]  /*2730*/  ISETP.GE.AND P5, PT, R3, R19, PT ;  /* 0x000000130300720c */ /* 0x000fe20003fa6270 */
[----:B------:R-:W-:-:S12]  /*2740*/  @P6 BRA `(.L_x_1110) ;  /* 0x0000000000146947 */ /* 0x000fd80003800000 */
[----:B------:R-:W-:-:S13]  /*2750*/  ISETP.GE.AND P6, PT, R0, R21, PT ;  /* 0x000000150000720c */ /* 0x000fda0003fc6270 */
[----:B------:R0:W5:Y:S04]  /*2760*/  @!P6 LDG.E R16, desc[UR6][R22.64] ;  /* 0x000000061610e981 */ /* 0x000168000c1e1900 */
[----:B------:R0:W5:Y:S04]  /*2770*/  @!P6 LDG.E R17, desc[UR6][R22.64+0x4] ;  /* 0x000004061611e981 */ /* 0x000168000c1e1900 */
[----:B------:R0:W5:Y:S04]  /*2780*/  @P6 LDG.E R16, desc[UR6][R24.64] ;  /* 0x0000000618106981 */ /* 0x000168000c1e1900 */
[----:B------:R0:W5:Y:S02]  /*2790*/  @P6 LDG.E R17, desc[UR6][R24.64+0x4] ;  /* 0x0000040618116981 */ /* 0x000164000c1e1900 */
.L_x_1110:
[----:B------:R-:W-:Y:S05]  /*27a0*/  BSYNC.RECONVERGENT B1 ;  /* 0x0000000000017941 */ /* 0x000fea0003800200 */
.L_x_1109:
[----:B------:R-:W-:Y:S04]  /*27b0*/  BSSY.RECONVERGENT B1, `(.L_x_1111) ;  /* 0x0000007000017945 */ /* 0x000fe80003800200 */
[----:B------:R-:W-:Y:S05]  /*27c0*/  @P0 BRA `(.L_x_1112) ;  /* 0x0000000000140947 */ /* 0x000fea0003800000 */
[----:B------:R-:W-:-:S13]  /*27d0*/  ISETP.GE.AND P0, PT, R2, R21, PT ;  /* 0x000000150200720c */ /* 0x000fda0003f06270 */
[----:B------:R1:W5:Y:S04]  /*27e0*/  @P0 LDG.E R14, desc[UR6][R24.64+0x800] ;  /* 0x00080006180e0981 */ /* 0x000368000c1e1900 */
[----:B------:R1:W5:Y:S04]  /*27f0*/  @P0 LDG.E R15, desc[UR6][R24.64+0x804] ;  /* 0x00080406180f0981 */ /* 0x000368000c1e1900 */
[----:B------:R1:W5:Y:S04]  /*2800*/  @!P0 LDG.E R14, desc[UR6][R22.64+0x800] ;  /* 0x00080006160e8981 */ /* 0x000368000c1e1900 */
[----:B------:R1:W5:Y:S02]  /*2810*/  @!P0 LDG.E R15, desc[UR6][R22.64+0x804] ;  /* 0x00080406160f8981 */ /* 0x000364000c1e1900 */
.L_x_1112:
[----:B------:R-:W-:Y:S05]  /*2820*/  BSYNC.RECONVERGENT B1 ;  /* 0x0000000000017941 */ /* 0x000fea0003800200 */
.L_x_1111:
[----:B------:R-:W-:Y:S01]  /*2830*/  BSSY.RECONVERGENT B1, `(.L_x_1113) ;  /* 0x0000008000017945 */ /* 0x000fe20003800200 */
[----:B------:R-:W-:-:S03]  /*2840*/  CS2R R12, SRZ ;  /* 0x00000000000c7805 */ /* 0x000fc6000001ff00 */
[----:B------:R-:W-:Y:S05]  /*2850*/  @P1 BRA `(.L_x_1114) ;  /* 0x0000000000141947 */ /* 0x000fea0003800000 */
[----:B------:R-:W-:-:S13]  /*2860*/  ISETP.GE.AND P0, PT, R4, R21, PT ;  /* 0x000000150400720c */ /* 0x000fda0003f06270 */
[----:B------:R2:W5:Y:S04]  /*2870*/  @P0 LDG.E R12, desc[UR6][R24.64+0x1000] ;  /* 0x00100006180c0981 */ /* 0x000568000c1e1900 */
[----:B------:R2:W5:Y:S04]  /*2880*/  @P0 LDG.E R13, desc[UR6][R24.64+0x1004] ;  /* 0x00100406180d0981 */ /* 0x000568000c1e1900 */
[----:B------:R2:W5:Y:S04]  /*2890*/  @!P0 LDG.E R12, desc[UR6][R22.64+0x1000] ;  /* 0x00100006160c8981 */ /* 0x000568000c1e1900 */
[----:B------:R2:W5:Y:S02]  /*28a0*/  @!P0 LDG.E R13, desc[UR6][R22.64+0x1004] ;  /* 0x00100406160d8981 */ /* 0x000564000c1e1900 */
.L_x_1114:
[----:B------:R-:W-:Y:S05]  /*28b0*/  BSYNC.RECONVERGENT B1 ;  /* 0x0000000000017941 */ /* 0x000fea0003800200 */
.L_x_1113:
        /* <DEDUP_REMOVED lines=8> */
.L_x_1116:
[----:B------:R-:W-:Y:S05]  /*2940*/  BSYNC.RECONVERGENT B1 ;  /* 0x0000000000017941 */ /* 0x000fea0003800200 */
.L_x_1115:
        /* <DEDUP_REMOVED lines=8> */
.L_x_1118:
[----:B------:R-:W-:Y:S05]  /*29d0*/  BSYNC.RECONVERGENT B1 ;  /* 0x0000000000017941 */ /* 0x000fea0003800200 */
.L_x_1117:
        /* <DEDUP_REMOVED lines=8> */
.L_x_1120:
[----:B------:R-:W-:Y:S05]  /*2a60*/  BSYNC.RECONVERGENT B1 ;  /* 0x0000000000017941 */ /* 0x000fea0003800200 */
.L_x_1119:
        /* <DEDUP_REMOVED lines=8> */
.L_x_1122:
[----:B------:R-:W-:Y:S05]  /*2af0*/  BSYNC.RECONVERGENT B1 ;  /* 0x0000000000017941 */ /* 0x000fea0003800200 */
.L_x_1121:
[----:B------:R-:W-:Y:S01]  /*2b00*/  VIADD R26, R0, 0x700 ;  /* 0x00000700001a7836 */ /* 0x000fe20000000000 */
[----:B------:R-:W-:-:S04]  /*2b10*/  CS2R R2, SRZ ;  /* 0x0000000000027805 */ /* 0x000fc8000001ff00 */
[----:B------:R-:W-:-:S13]  /*2b20*/  ISETP.GE.AND P0, PT, R26, R19, PT ;  /* 0x000000131a00720c */ /* 0x000fda0003f06270 */
[----:B------:R-:W-:Y:S05]  /*2b30*/  @P0 BRA `(.L_x_1123) ;  /* 0x0000000400a00947 */ /* 0x000fea0003800000 */
[----:B------:R-:W-:-:S13]  /*2b40*/  ISETP.GE.AND P0, PT, R26, R21, PT ;  /* 0x000000151a00720c */ /* 0x000fda0003f06270 */
[----:B------:R0:W5:Y:S04]  /*2b50*/  @P0 LDG.E R2, desc[UR6][R24.64+0x3800] ;  /* 0x0038000618020981 */ /* 0x000168000c1e1900 */
[----:B------:R0:W5:Y:S04]  /*2b60*/  @P0 LDG.E R3, desc[UR6][R24.64+0x3804] ;  /* 0x0038040618030981 */ /* 0x000168000c1e1900 */
[----:B------:R0:W5:Y:S04]  /*2b70*/  @!P0 LDG.E R2, desc[UR6][R22.64+0x3800] ;  /* 0x0038000616028981 */ /* 0x000168000c1e1900 */
[----:B------:R0:W5:Y:S01]  /*2b80*/  @!P0 LDG.E R3, desc[UR6][R22.64+0x3804] ;  /* 0x0038040616038981 */ /* 0x000162000c1e1900 */
[----:B------:R-:W-:Y:S05]  /*2b90*/  BRA `(.L_x_1123) ;  /* 0x0000000400887947 */ /* 0x000fea0003800000 */
.L_x_1108:
[----:B------:R-:W0:Y:S01]  /*2ba0*/  LDCU.64 UR4, c[0x0][0x3a0] ;  /* 0x00007400ff0477ac */ /* 0x000e220008000a00 */
[----:B------:R-:W-:Y:S01]  /*2bb0*/  IADD3 R2, P0, P1, R3, R9, R2 ;  /* 0x0000000903027210 */ /* 0x000fe2000791e002 */
[----:B------:R-:W-:Y:S01]  /*2bc0*/  IMAD.IADD R9, R0, 0x1, -R21 ;  /* 0x0000000100097824 */ /* 0x000fe200078e0a15 */
[----:B------:R-:W-:Y:S01]  /*2bd0*/  IADD3 R3, P2, PT, R4, R0, RZ ;  /* 0x0000000004037210 */ /* 0x000fe20007f5e0ff */
[----:B------:R-:W-:Y:S01]  /*2be0*/  IMAD.IADD R19, R21, 0x1, R20 ;  /* 0x0000000115137824 */ /* 0x000fe200078e0214 */
[----:B------:R-:W-:Y:S01]  /*2bf0*/  IADD3.X R6, PT, PT, R8, R6, R7, P0, P1 ;  /* 0x0000000608067210 */ /* 0x000fe200007e2407 */
[C---:B------:R-:W-:Y:S01]  /*2c00*/  VIADD R28, R0.reuse, 0x500 ;  /* 0x00000500001c7836 */ /* 0x040fe20000000000 */
[C---:B------:R-:W-:Y:S01]  /*2c10*/  IADD3 R2, P1, PT, R9.reuse, R2, RZ ;  /* 0x0000000209027210 */ /* 0x040fe20007f3e0ff */
[----:B------:R-:W-:Y:S01]  /*2c20*/  IMAD.X R4, RZ, RZ, R5, P2 ;  /* 0x000000ffff047224 */ /* 0x000fe200010e0605 */
[C---:B------:R-:W-:Y:S01]  /*2c30*/  ISETP.GE.AND P6, PT, R0.reuse, R19, PT ;  /* 0x000000130000720c */ /* 0x040fe20003fc6270 */
[----:B------:R-:W-:Y:S01]  /*2c40*/  BSSY.RECONVERGENT B1, `(.L_x_1124) ;  /* 0x0000019000017945 */ /* 0x000fe20003800200 */
[----:B------:R-:W-:Y:S01]  /*2c50*/  LEA.HI.X.SX32 R9, R9, R6, 0x1, P1 ;  /* 0x0000000609097211 */ /* 0x000fe200008f0eff */
[C---:B------:R-:W-:Y:S01]  /*2c60*/  VIADD R6, R0.reuse, 0x300 ;  /* 0x0000030000067836 */ /* 0x040fe20000000000 */
        /* <DEDUP_REMOVED lines=8> */
[----:B------:R-:W-:Y:S01]  /*2cf0*/  VIADD R4, R0, 0x200 ;  /* 0x0000020000047836 */ /* 0x000fe20000000000 */
        /* <DEDUP_REMOVED lines=13> */
.L_x_1125:
[----:B------:R-:W-:Y:S05]  /*2dd0*/  BSYNC.RECONVERGENT B1 ;  /* 0x0000000000017941 */ /* 0x000fea0003800200 */
.L_x_1124:
[----:B------:R-:W-:Y:S04]  /*2de0*/  BSSY.RECONVERGENT B1, `(.L_x_1126) ;  /* 0x0000007000017945 */ /* 0x000fe80003800200 */
[----:B------:R-:W-:Y:S05]  /*2df0*/  @P0 BRA `(.L_x_1127) ;  /* 0x0000000000140947 */ /* 0x000fea0003800000 */
[----:B------:R-:W-:-:S13]  /*2e00*/  ISETP.GE.AND P0, PT, R2, R21, PT ;  /* 0x000000150200720c */ /* 0x000fda0003f06270 */
[----:B------:R1:W5:Y:S04]  /*2e10*/  @P0 LDG.E R14, desc[UR6][R24.64+0x800] ;  /* 0x00080006180e0981 */ /* 0x000368000c1e1900 */
[----:B------:R1:W5:Y:S04]  /*2e20*/  @P0 LDG.E R15, desc[UR6][R24.64+0x804] ;  /* 0x00080406180f0981 */ /* 0x000368000c1e1900 */
[----:B------:R1:W5:Y:S04]  /*2e30*/  @!P0 LDG.E R14, desc[UR6][R22.64+0x800] ;  /* 0x00080006160e8981 */ /* 0x000368000c1e1900 */
[----:B------:R1:W5:Y:S02]  /*2e40*/  @!P0 LDG.E R15, desc[UR6][R22.64+0x804] ;  /* 0x00080406160f8981 */ /* 0x000364000c1e1900 */
.L_x_1127:
[----:B------:R-:W-:Y:S05]  /*2e50*/  BSYNC.RECONVERGENT B1 ;  /* 0x0000000000017941 */ /* 0x000fea0003800200 */
.L_x_1126:
        /* <DEDUP_REMOVED lines=8> */
.L_x_1129:
[----:B------:R-:W-:Y:S05]  /*2ee0*/  BSYNC.RECONVERGENT B1 ;  /* 0x0000000000017941 */ /* 0x000fea0003800200 */
.L_x_1128:
        /* <DEDUP_REMOVED lines=8> */
.L_x_1131:
[----:B------:R-:W-:Y:S05]  /*2f70*/  BSYNC.RECONVERGENT B1 ;  /* 0x0000000000017941 */ /* 0x000fea0003800200 */
.L_x_1130:
        /* <DEDUP_REMOVED lines=8> */
.L_x_1133:
[----:B------:R-:W-:Y:S05]  /*3000*/  BSYNC.RECONVERGENT B1 ;  /* 0x0000000000017941 */ /* 0x000fea0003800200 */
.L_x_1132:
        /* <DEDUP_REMOVED lines=8> */
.L_x_1135:
[----:B------:R-:W-:Y:S05]  /*3090*/  BSYNC.RECONVERGENT B1 ;  /* 0x0000000000017941 */ /* 0x000fea0003800200 */
.L_x_1134:
        /* <DEDUP_REMOVED lines=8> */
.L_x_1137:
[----:B------:R-:W-:Y:S05]  /*3120*/  BSYNC.RECONVERGENT B1 ;  /* 0x0000000000017941 */ /* 0x000fea0003800200 */
.L_x_1136:
        /* <DEDUP_REMOVED lines=8> */
[----:B------:R0:W5:Y:S02]  /*31b0*/  @!P0 LDG.E R3, desc[UR6][R22.64+0x3804] ;  /* 0x0038040616038981 */ /* 0x000164000c1e1900 */
.L_x_1123:
[----:B------:R-:W-:Y:S05]  /*31c0*/  BSYNC.RECONVERGENT B0 ;  /* 0x0000000000007941 */ /* 0x000fea0003800200 */
.L_x_1107:
[----:B------:R-:W0:Y:S01]  /*31d0*/  S2UR UR5, SR_CgaCtaId ;  /* 0x00000000000579c3 */ /* 0x000e220000008800 */
[----:B------:R-:W-:Y:S01]  /*31e0*/  UMOV UR4, 0x400 ;  /* 0x0000040000047882 */ /* 0x000fe20000000000 */
[----:B01234-:R-:W-:Y:S01]  /*31f0*/  IMAD.SHL.U32 R22, R0, 0x8, RZ ;  /* 0x0000000800167824 */ /* 0x01ffe200078e00ff */
[----:B------:R-:W-:-:S09]  /*3200*/  ULEA UR4, UR5, UR4, 0x18 ;  /* 0x0000000405047291 */ /* 0x000fd2000f8ec0ff */
[----:B-----5:R-:W-:Y:S04]  /*3210*/  STS.64 [R22+UR4], R16 ;  /* 0x0000001016007988 */ /* 0x020fe80008000a04 */
[----:B------:R-:W-:Y:S04]  /*3220*/  STS.64 [R22+UR4+0x800], R14 ;  /* 0x0008000e16007988 */ /* 0x000fe80008000a04 */
[----:B------:R-:W-:Y:S04]  /*3230*/  STS.64 [R22+UR4+0x1000], R12 ;  /* 0x0010000c16007988 */ /* 0x000fe80008000a04 */
[----:B------:R-:W-:Y:S04]  /*3240*/  STS.64 [R22+UR4+0x1800], R10 ;  /* 0x0018000a16007988 */ /* 0x000fe80008000a04 */
[----:B------:R-:W-:Y:S04]  /*3250*/  STS.64 [R22+UR4+0x2000], R8 ;  /* 0x0020000816007988 */ /* 0x000fe80008000a04 */
[----:B------:R-:W-:Y:S04]  /*3260*/  STS.64 [R22+UR4+0x2800], R6 ;  /* 0x0028000616007988 */ /* 0x000fe80008000a04 */
[----:B------:R-:W-:Y:S04]  /*3270*/  STS.64 [R22+UR4+0x3000], R4 ;  /* 0x0030000416007988 */ /* 0x000fe80008000a04 */
[----:B------:R0:W-:Y:S01]  /*3280*/  STS.64 [R22+UR4+0x3800], R2 ;  /* 0x0038000216007988 */ /* 0x0001e20008000a04 */
[----:B------:R-:W-:Y:S01]  /*3290*/  BAR.SYNC.DEFER_BLOCKING 0x0 ;  /* 0x0000000000007b1d */ /* 0x000fe20000010000 */
[----:B0-----:R-:W-:-:S07]  /*32a0*/  VIMNMX R3, PT, PT, R22, R19, PT ;  /* 0x0000001316037248 */ /* 0x001fce0003fe0100 */
[----:B------:R-:W-:Y:S01]  /*32b0*/  PREEXIT ;  /* 0x000000000000782d */ /* 0x000fe20000000000 */
[----:B------:R-:W-:Y:S01]  /*32c0*/  BSSY.RECONVERGENT B0, `(.L_x_1138) ;  /* 0x0000019000007945 */ /* 0x000fe20003800200 */
[----:B------:R-:W-:Y:S01]  /*32d0*/  LEA R4, R21, UR4, 0x3 ;  /* 0x0000000415047c11 */ /* 0x000fe2000f8e18ff */
[C---:B------:R-:W-:Y:S01]  /*32e0*/  IMAD.IADD R2, R3.reuse, 0x1, -R20 ;  /* 0x0000000103027824 */ /* 0x040fe200078e0a14 */
[----:B------:R-:W-:Y:S02]  /*32f0*/  ISETP.GE.AND P0, PT, R3, R20, PT ;  /* 0x000000140300720c */ /* 0x000fe40003f06270 */
[----:B------:R-:W-:Y:S02]  /*3300*/  VIMNMX R5, PT, PT, R21, R3, PT ;  /* 0x0000000315057248 */ /* 0x000fe40003fe0100 */
[----:B------:R-:W-:-:S04]  /*3310*/  SEL R2, R2, RZ, P0 ;  /* 0x000000ff02027207 */ /* 0x000fc80000000000 */
[----:B------:R-:W-:-:S13]  /*3320*/  ISETP.GE.AND P0, PT, R2, R5, PT ;  /* 0x000000050200720c */ /* 0x000fda0003f06270 */
[----:B------:R-:W-:Y:S05]  /*3330*/  @P0 BRA `(.L_x_1139) ;  /* 0x0000000000440947 */ /* 0x000fea0003800000 */
.L_x_1140:
        /* <DEDUP_REMOVED lines=9> */
[----:B------:R-:W0:Y:S02]  /*33d0*/  LDS.64 R10, [R9] ;  /* 0x00000000090a7984 */ /* 0x000e240000000a00 */
[----:B0-----:R-:W-:-:S13]  /*33e0*/  ISETP.GE.AND P2, PT, R10, R6, PT ;  /* 0x000000060a00720c */ /* 0x001fda0003f46270 */
[----:B------:R-:W-:-:S04]  /*33f0*/  @P2 ISETP.GE.AND P1, PT, R11, R7, PT ;  /* 0x000000070b00220c */ /* 0x000fc80003f26270 */
[----:B------:R-:W-:-:S04]  /*3400*/  @P2 ISETP.LT.OR P0, PT, R6, R10, P1 ;  /* 0x0000000a0600220c */ /* 0x000fc80000f01670 */
[----:B------:R-:W-:-:S09]  /*3410*/  SEL R5, R5, R8, P0 ;  /* 0x0000000805057207 */ /* 0x000fd20000000000 */
[----:B------:R-:W-:-:S05]  /*3420*/  @P0 VIADD R2, R8, 0x1 ;  /* 0x0000000108020836 */ /* 0x000fca0000000000 */
[----:B------:R-:W-:-:S13]  /*3430*/  ISETP.GE.AND P0, PT, R2, R5, PT ;  /* 0x000000050200720c */ /* 0x000fda0003f06270 */
[----:B------:R-:W-:Y:S05]  /*3440*/  @!P0 BRA `(.L_x_1140) ;  /* 0xfffffffc00bc8947 */ /* 0x000fea000383ffff */
.L_x_1139:
[----:B------:R-:W-:Y:S05]  /*3450*/  BSYNC.RECONVERGENT B0 ;  /* 0x0000000000007941 */ /* 0x000fea0003800200 */
.L_x_1138:
[----:B------:R-:W-:Y:S01]  /*3460*/  IMAD.IADD R3, R3, 0x1, -R2 ;  /* 0x0000000103037824 */ /* 0x000fe200078e0a02 */
[----:B------:R-:W-:Y:S01]  /*3470*/  LEA R9, R2, UR4, 0x3 ;  /* 0x0000000402097c11 */ /* 0x000fe2000f8e18ff */
[----:B------:R-:W-:Y:S01]  /*3480*/  BSSY.RECONVERGENT B0, `(.L_x_1141) ;  /* 0x000000d000007945 */ /* 0x000fe20003800200 */
[----:B------:R-:W-:Y:S01]  /*3490*/  PLOP3.LUT P0, PT, PT, PT, PT, 0x8, 0x80 ;  /* 0x000000000080781c */ /* 0x000fe20003f0e170 */
[----:B------:R-:W-:Y:S02]  /*34a0*/  IMAD R7, R3, 0x8, R4 ;  /* 0x0000000803077824 */ /* 0x000fe400078e0204 */
[----:B------:R0:W1:Y:S01]  /*34b0*/  LDS.64 R22, [R9] ;  /* 0x0000000009167984 */ /* 0x0000620000000a00 */
[----:B------:R-:W-:-:S03]  /*34c0*/  IMAD.IADD R8, R21, 0x1, R3 ;  /* 0x0000000115087824 */ /* 0x000fc600078e0203 */
[----:B------:R0:W2:Y:S02]  /*34d0*/  LDS.64 R24, [R7] ;  /* 0x0000000007187984 */ /* 0x0000a40000000a00 */
[----:B------:R-:W-:-:S13]  /*34e0*/  ISETP.GE.AND P1, PT, R8, R19, PT ;  /* 0x000000130800720c */ /* 0x000fda0003f26270 */
[----:B0-----:R-:W-:Y:S05]  /*34f0*/  @P1 BRA `(.L_x_1142) ;  /* 0x0000000000141947 */ /* 0x001fea0003800000 */
[----:B-12---:R-:W-:Y:S02]  /*3500*/  ISETP.GE.AND P1, PT, R24, R22, PT ;  /* 0x000000161800720c */ /* 0x006fe40003f26270 */
[----:B------:R-:W-:Y:S02]  /*3510*/  PLOP3.LUT P0, PT, PT, PT, PT, 0x80, 0x8 ;  /* 0x000000000008781c */ /* 0x000fe40003f0f070 */
[----:B------:R-:W-:-:S13]  /*3520*/  ISETP.GE.OR P1, PT, R2, R21, !P1 ;  /* 0x000000150200720c */ /* 0x000fda0004f26670 */
[----:B------:R-:W-:-:S04]  /*3530*/  @!P1 ISETP.GE.AND P2, PT, R25, R23, PT ;  /* 0x000000171900920c */ /* 0x000fc80003f46270 */
[----:B------:R-:W-:-:S13]  /*3540*/  @!P1 ISETP.GE.AND P0, PT, R22, R24, !P2 ;  /* 0x000000181600920c */ /* 0x000fda0005706270 */
.L_x_1142:
[----:B------:R-:W-:Y:S05]  /*3550*/  BSYNC.RECONVERGENT B0 ;  /* 0x0000000000007941 */ /* 0x000fea0003800200 */
.L_x_1141:
[----:B------:R-:W-:Y:S01]  /*3560*/  VIADD R6, R8, 0x1 ;  /* 0x0000000108067836 */ /* 0x000fe20000000000 */
[----:B------:R-:W-:Y:S01]  /*3570*/  BSSY.RECONVERGENT B0, `(.L_x_1143) ;  /* 0x0000012000007945 */ /* 0x000fe20003800200 */
[----:B------:R-:W-:Y:S01]  /*3580*/  @!P0 IMAD.MOV R6, RZ, RZ, R8 ;  /* 0x000000ffff068224 */ /* 0x000fe200078e0208 */
[----:B-12---:R-:W-:Y:S01]  /*3590*/  SEL R5, R25, R23, P0 ;  /* 0x0000001719057207 */ /* 0x006fe20000000000 */
        /* <DEDUP_REMOVED lines=15> */
.L_x_1144:
[----:B------:R-:W-:Y:S05]  /*3690*/  BSYNC.RECONVERGENT B0 ;  /* 0x0000000000007941 */ /* 0x000fea0003800200 */
.L_x_1143:
[----:B------:R-:W-:Y:S01]  /*36a0*/  @!P0 IMAD.MOV R2, RZ, RZ, R6 ;  /* 0x000000ffff028224 */ /* 0x000fe200078e0206 */
[----:B------:R-:W-:Y:S01]  /*36b0*/  BSSY.RECONVERGENT B0, `(.L_x_1145) ;  /* 0x0000012000007945 */ /* 0x000fe20003800200 */
[----:B------:R-:W-:Y:S01]  /*36c0*/  @P0 IMAD.MOV R10, RZ, RZ, R8 ;  /* 0x000000ffff0a0224 */ /* 0x000fe200078e0208 */
[----:B-12---:R-:W-:Y:S01]  /*36d0*/  SEL R7, R25, R23, P0 ;  /* 0x0000001719077207 */ /* 0x006fe20000000000 */
[C---:B------:R-:W-:Y:S01]  /*36e0*/  VIADD R12, R2.reuse, 0x1 ;  /* 0x00000001020c7836 */ /* 0x040fe20000000000 */
[----:B------:R-:W-:Y:S01]  /*36f0*/  ISETP.GE.AND P1, PT, R2, R19, PT ;  /* 0x000000130200720c */ /* 0x000fe20003f26270 */
        /* <DEDUP_REMOVED lines=13> */
.L_x_1146:
[----:B------:R-:W-:Y:S05]  /*37d0*/  BSYNC.RECONVERGENT B0 ;  /* 0x0000000000007941 */ /* 0x000fea0003800200 */
.L_x_1145:
        /* <DEDUP_REMOVED lines=19> */
.L_x_1148:
[----:B------:R-:W-:Y:S05]  /*3910*/  BSYNC.RECONVERGENT B0 ;  /* 0x0000000000007941 */ /* 0x000fea0003800200 */
.L_x_1147:
[----:B------:R-:W-:Y:S01]  /*3920*/  @!P0 IMAD.MOV R16, RZ, RZ, R12 ;  /* 0x000000ffff108224 */ /* 0x000fe200078e020c */
[----:B------:R-:W-:Y:S01]  /*3930*/  BSSY.RECONVERGENT B0, `(.L_x_1149) ;  /* 0x0000012000007945 */ /* 0x000fe20003800200 */
[----:B------:R-:W-:Y:S01]  /*3940*/  @P0 IMAD.MOV R20, RZ, RZ, R14 ;  /* 0x000000ffff140224 */ /* 0x000fe200078e020e */
[----:B-12---:R-:W-:Y:S01]  /*3950*/  SEL R11, R25, R23, P0 ;  /* 0x00000017190b7207 */ /* 0x006fe20000000000 */
[C---:B------:R-:W-:Y:S01]  /*3960*/  VIADD R14, R16.reuse, 0x1 ;  /* 0x00000001100e7836 */ /* 0x040fe20000000000 */
[----:B------:R-:W-:Y:S01]  /*3970*/  ISETP.GE.AND P1, PT, R16, R19, PT ;  /* 0x000000131000720c */ /* 0x000fe20003f26270 */
        /* <DEDUP_REMOVED lines=13> */
.L_x_1150:
[----:B------:R-:W-:Y:S05]  /*3a50*/  BSYNC.RECONVERGENT B0 ;  /* 0x0000000000007941 */ /* 0x000fea0003800200 */
.L_x_1149:
        /* <DEDUP_REMOVED lines=19> */
.L_x_1152:
[----:B------:R-:W-:Y:S05]  /*3b90*/  BSYNC.RECONVERGENT B0 ;  /* 0x0000000000007941 */ /* 0x000fea0003800200 */
.L_x_1151:
[----:B------:R-:W-:Y:S01]  /*3ba0*/  @!P0 IMAD.MOV R16, RZ, RZ, R14 ;  /* 0x000000ffff108224 */ /* 0x000fe200078e020e */
[----:B------:R-:W-:Y:S01]  /*3bb0*/  BSSY.RECONVERGENT B0, `(.L_x_1153) ;  /* 0x0000010000007945 */ /* 0x000fe20003800200 */
[----:B------:R-:W-:Y:S01]  /*3bc0*/  @P0 IMAD.MOV R20, RZ, RZ, R26 ;  /* 0x000000ffff140224 */ /* 0x000fe200078e021a */
[----:B-12---:R-:W-:Y:S02]  /*3bd0*/  SEL R15, R25, R23, P0 ;  /* 0x00000017190f7207 */ /* 0x006fe40000000000 */
[----:B------:R-:W-:Y:S02]  /*3be0*/  ISETP.GE.AND P1, PT, R16, R19, PT ;  /* 0x000000131000720c */ /* 0x000fe40003f26270 */
        /* <DEDUP_REMOVED lines=12> */
.L_x_1154:
[----:B------:R-:W-:Y:S05]  /*3cb0*/  BSYNC.RECONVERGENT B0 ;  /* 0x0000000000007941 */ /* 0x000fea0003800200 */
.L_x_1153:
[----:B------:R-:W3:Y:S01]  /*3cc0*/  S2UR UR5, SR_CgaCtaId ;  /* 0x00000000000579c3 */ /* 0x000ee20000008800 */
[----:B------:R-:W-:Y:S01]  /*3cd0*/  UMOV UR4, 0x400 ;  /* 0x0000040000047882 */ /* 0x000fe20000000000 */
[----:B0-----:R-:W-:Y:S01]  /*3ce0*/  VIADD R3, R16, 0x1 ;  /* 0x0000000110037836 */ /* 0x001fe20000000000 */
[----:B------:R-:W-:Y:S01]  /*3cf0*/  BSSY.RECONVERGENT B0, `(.L_x_1155) ;  /* 0x0000015000007945 */ /* 0x000fe20003800200 */
[----:B------:R-:W-:Y:S01]  /*3d00*/  @!P0 IMAD.MOV R3, RZ, RZ, R16 ;  /* 0x000000ffff038224 */ /* 0x000fe200078e0210 */
[----:B-12---:R-:W-:Y:S01]  /*3d10*/  SEL R17, R25, R23, P0 ;  /* 0x0000001719117207 */ /* 0x006fe20000000000 */
[----:B------:R-:W-:Y:S01]  /*3d20*/  VIADD R26, R20, 0x1 ;  /* 0x00000001141a7836 */ /* 0x000fe20000000000 */
[----:B------:R-:W-:Y:S01]  /*3d30*/  SEL R16, R24, R22, P0 ;  /* 0x0000001618107207 */ /* 0x000fe20000000000 */
[----:B------:R-:W-:Y:S01]  /*3d40*/  @P0 IMAD.MOV R26, RZ, RZ, R20 ;  /* 0x000000ffff1a0224 */ /* 0x000fe200078e0214 */
[----:B------:R-:W-:Y:S01]  /*3d50*/  ISETP.GE.AND P1, PT, R3, R19, PT ;  /* 0x000000130300720c */ /* 0x000fe20003f26270 */
        /* <DEDUP_REMOVED lines=14> */
.L_x_1156:
[----:B------:R-:W-:Y:S05]  /*3e40*/  BSYNC.RECONVERGENT B0 ;  /* 0x0000000000007941 */ /* 0x000fea0003800200 */
.L_x_1155:
[----:B------:R-:W3:Y:S01]  /*3e50*/  LDCU.U8 UR4, c[0x0][0x380] ;  /* 0x00007000ff0477ac */ /* 0x000ee20008000000 */
[----:B-12---:R-:W-:Y:S01]  /*3e60*/  SEL R23, R25, R23, P0 ;  /* 0x0000001719177207 */ /* 0x006fe20000000000 */
[----:B0-----:R-:W-:Y:S01]  /*3e70*/  IMAD.SHL.U32 R3, R0, 0x8, RZ ;  /* 0x0000000800037824 */ /* 0x001fe200078e00ff */
[----:B------:R-:W-:Y:S01]  /*3e80*/  SEL R22, R24, R22, P0 ;  /* 0x0000001618167207 */ /* 0x000fe20000000000 */
[----:B---3--:R-:W-:-:S04]  /*3e90*/  UPRMT UR4, UR4, 0x8880, URZ ;  /* 0x0000888004047896 */ /* 0x008fc800080000ff */
[----:B------:R-:W-:Y:S01]  /*3ea0*/  UISETP.NE.AND UP0, UPT, UR4, URZ, UPT ;  /* 0x000000ff0400728c */ /* 0x000fe2000bf05270 */
[----:B------:R-:W-:Y:S08]  /*3eb0*/  BAR.SYNC.DEFER_BLOCKING 0x0 ;  /* 0x0000000000007b1d */ /* 0x000ff00000010000 */
[----:B------:R-:W-:Y:S05]  /*3ec0*/  BRA.U !UP0, `(.L_x_1157) ;  /* 0x0000000508687547 */ /* 0x000fea000b800000 */
[----:B------:R-:W0:Y:S01]  /*3ed0*/  S2R R20, SR_LANEID ;  /* 0x0000000000147919 */ /* 0x000e220000000000 */
[----:B------:R-:W-:Y:S01]  /*3ee0*/  LOP3.LUT R3, R3, 0x1f00, RZ, 0xc0, !PT ;  /* 0x00001f0003037812 */ /* 0x000fe200078ec0ff */
[----:B------:R-:W1:Y:S01]  /*3ef0*/  LDCU.64 UR4, c[0x0][0x3a0] ;  /* 0x00007400ff0477ac */ /* 0x000e620008000a00 */
[C---:B------:R-:W-:Y:S02]  /*3f00*/  ISETP.NE.AND P0, PT, R0.reuse, RZ, PT ;  /* 0x000000ff0000720c */ /* 0x040fe40003f05270 */
[----:B------:R-:W-:Y:S01]  /*3f10*/  LOP3.LUT R0, R0, 0x1f, RZ, 0xc0, !PT ;  /* 0x0000001f00007812 */ /* 0x000fe200078ec0ff */
[----:B0-----:R-:W-:-:S04]  /*3f20*/  IMAD R21, R20, 0x8, R3 ;  /* 0x0000000814157824 */ /* 0x001fc800078e0203 */
[----:B------:R-:W-:Y:S01]  /*3f30*/  IMAD R20, R20, -0x7, R21 ;  /* 0xfffffff914147824 */ /* 0x000fe200078e0215 */
[----:B------:R-:W-:-:S03]  /*3f40*/  LEA.HI.SX32 R25, R21, R21, 0x1b ;  /* 0x0000001515197211 */ /* 0x000fc600078fdaff */
[C---:B------:R-:W-:Y:S02]  /*3f50*/  VIADD R21, R20.reuse, 0x20 ;  /* 0x0000002014157836 */ /* 0x040fe40000000000 */
[----:B------:R-:W-:Y:S02]  /*3f60*/  IMAD R25, R25, 0x8, R2 ;  /* 0x0000000819197824 */ /* 0x000fe400078e0202 */
[C---:B------:R-:W-:Y:S01]  /*3f70*/  VIADD R27, R20.reuse, 0x40 ;  /* 0x00000040141b7836 */ /* 0x040fe20000000000 */
[-C--:B------:R-:W-:Y:S01]  /*3f80*/  LEA.HI.SX32 R21, R21, R20.reuse, 0x1b ;  /* 0x0000001415157211 */ /* 0x080fe200078fdaff */
[----:B------:R-:W-:Y:S01]  /*3f90*/  VIADD R29, R20, 0x60 ;  /* 0x00000060141d7836 */ /* 0x000fe20000000000 */
[----:B------:R0:W-:Y:S02]  /*3fa0*/  STS.64 [R25], R4 ;  /* 0x0000000419007388 */ /* 0x0001e40000000a00 */
[-C--:B------:R-:W-:Y:S02]  /*3fb0*/  LEA.HI.SX32 R27, R27, R20.reuse, 0x1b ;  /* 0x000000141b1b7211 */ /* 0x080fe400078fdaff */
[----:B------:R2:W-:Y:S01]  /*3fc0*/  STS.64 [R25+0x8], R6 ;  /* 0x0000080619007388 */ /* 0x0005e20000000a00 */
[----:B------:R-:W-:-:S03]  /*3fd0*/  LEA.HI.SX32 R29, R29, R20, 0x1b ;  /* 0x000000141d1d7211 */ /* 0x000fc600078fdaff */
[----:B------:R3:W-:Y:S04]  /*3fe0*/  STS.64 [R25+0x10], R8 ;  /* 0x0000100819007388 */ /* 0x0007e80000000a00 */
[----:B------:R4:W-:Y:S01]  /*3ff0*/  STS.64 [R25+0x20], R12 ;  /* 0x0000200c19007388 */ /* 0x0009e20000000a00 */
[C---:B0-----:R-:W-:Y:S01]  /*4000*/  VIADD R4, R20.reuse, 0x80 ;  /* 0x0000008014047836 */ /* 0x041fe20000000000 */
[CC--:B------:R-:W-:Y:S01]  /*4010*/  LEA.HI.SX32 R5, R20.reuse, R20.reuse, 0x1b ;  /* 0x0000001414057211 */ /* 0x0c0fe200078fdaff */
[----:B--2---:R-:W-:Y:S01]  /*4020*/  VIADD R6, R20, 0xa0 ;  /* 0x000000a014067836 */ /* 0x004fe20000000000 */
[----:B------:R0:W-:Y:S02]  /*4030*/  STS.64 [R25+0x18], R10 ;  /* 0x0000180a19007388 */ /* 0x0001e40000000a00 */
[-C--:B------:R-:W-:Y:S01]  /*4040*/  LEA.HI.SX32 R7, R4, R20.reuse, 0x1b ;  /* 0x0000001404077211 */ /* 0x080fe200078fdaff */
[----:B---3--:R-:W-:Y:S01]  /*4050*/  VIADD R8, R20, 0xc0 ;  /* 0x000000c014087836 */ /* 0x008fe20000000000 */
[----:B------:R-:W-:Y:S01]  /*4060*/  LEA.HI.SX32 R9, R6, R20, 0x1b ;  /* 0x0000001406097211 */ /* 0x000fe200078fdaff */
[----:B------:R2:W-:Y:S01]  /*4070*/  STS.64 [R25+0x28], R14 ;  /* 0x0000280e19007388 */ /* 0x0005e20000000a00 */
[----:B------:R-:W-:-:S02]  /*4080*/  IMAD R6, R5, 0x8, R2 ;  /* 0x0000000805067824 */ /* 0x000fc400078e0202 */
[----:B----4-:R-:W-:Y:S01]  /*4090*/  VIADD R13, R20, 0xe0 ;  /* 0x000000e0140d7836 */ /* 0x010fe20000000000 */
[----:B------:R3:W-:Y:S01]  /*40a0*/  STS.64 [R25+0x30], R16 ;  /* 0x0000301019007388 */ /* 0x0007e20000000a00 */
[--C-:B------:R-:W-:Y:S01]  /*40b0*/  IMAD R12, R29, 0x8, R2.reuse ;  /* 0x000000081d0c7824 */ /* 0x100fe200078e0202 */
[-C--:B0-----:R-:W-:Y:S01]  /*40c0*/  LEA.HI.SX32 R11, R8, R20.reuse, 0x1b ;  /* 0x00000014080b7211 */ /* 0x081fe200078fdaff */
[--C-:B------:R-:W-:Y:S01]  /*40d0*/  IMAD R8, R21, 0x8, R2.reuse ;  /* 0x0000000815087824 */ /* 0x100fe200078e0202 */
[----:B------:R-:W-:Y:S01]  /*40e0*/  LEA.HI.SX32 R13, R13, R20, 0x1b ;  /* 0x000000140d0d7211 */ /* 0x000fe200078fdaff */
[--C-:B------:R-:W-:Y:S01]  /*40f0*/  IMAD R10, R27, 0x8, R2.reuse ;  /* 0x000000081b0a7824 */ /* 0x100fe200078e0202 */
[----:B------:R0:W-:Y:S01]  /*4100*/  STS.64 [R25+0x38], R22 ;  /* 0x0000381619007388 */ /* 0x0001e20000000a00 */
[--C-:B--2---:R-:W-:Y:S01]  /*4110*/  IMAD R14, R7, 0x8, R2.reuse ;  /* 0x00000008070e7824 */ /* 0x104fe200078e0202 */
[----:B------:R-:W-:Y:S01]  /*4120*/  NOP ;  /* 0x0000000000007918 */ /* 0x000fe20000000000 */
[--C-:B---3--:R-:W-:Y:S01]  /*4130*/  IMAD R16, R9, 0x8, R2.reuse ;  /* 0x0000000809107824 */ /* 0x108fe200078e0202 */
[----:B------:R-:W-:Y:S01]  /*4140*/  LDS.64 R6, [R6] ;  /* 0x0000000006067984 */ /* 0x000fe20000000a00 */
[----:B------:R-:W-:-:S02]  /*4150*/  IMAD R20, R11, 0x8, R2 ;  /* 0x000000080b147824 */ /* 0x000fc400078e0202 */
[----:B------:R-:W-:Y:S01]  /*4160*/  IMAD R4, R13, 0x8, R2 ;  /* 0x000000080d047824 */ /* 0x000fe200078e0202 */
[----:B------:R-:W-:Y:S01]  /*4170*/  LDS.64 R8, [R8+0x100] ;  /* 0x0001000008087984 */ /* 0x000fe20000000a00 */
[----:B0-----:R-:W-:Y:S02]  /*4180*/  IMAD.IADD R22, R3, 0x1, R0 ;  /* 0x0000000103167824 */ /* 0x001fe400078e0200 */
[----:B------:R-:W-:Y:S01]  /*4190*/  IMAD.MOV.U32 R23, RZ, RZ, RZ ;  /* 0x000000ffff177224 */ /* 0x000fe200078e00ff */
[----:B------:R-:W-:Y:S01]  /*41a0*/  LDS.64 R10, [R10+0x200] ;  /* 0x000200000a0a7984 */ /* 0x000fe20000000a00 */
[----:B------:R-:W-:Y:S02]  /*41b0*/  VIADD R0, R22, 0x20 ;  /* 0x0000002016007836 */ /* 0x000fe40000000000 */
[----:B------:R-:W-:Y:S01]  /*41c0*/  IMAD.WIDE.U32 R28, R18, 0x800, R22 ;  /* 0x00000800121c7825 */ /* 0x000fe200078e0016 */
[----:B------:R-:W-:Y:S03]  /*41d0*/  LDS.64 R12, [R12+0x300] ;  /* 0x000300000c0c7984 */ /* 0x000fe60000000a00 */
[----:B------:R-:W-:Y:S01]  /*41e0*/  VIADD R18, R22, 0x40 ;  /* 0x0000004016127836 */ /* 0x000fe20000000000 */
[----:B------:R-:W-:Y:S04]  /*41f0*/  LDS.64 R14, [R14+0x400] ;  /* 0x000400000e0e7984 */ /* 0x000fe80000000a00 */
[----:B------:R-:W-:Y:S04]  /*4200*/  LDS.64 R16, [R16+0x500] ;  /* 0x0005000010107984 */ /* 0x000fe80000000a00 */
[----:B------:R-:W-:Y:S04]  /*4210*/  LDS.64 R20, [R20+0x600] ;  /* 0x0006000014147984 */ /* 0x000fe80000000a00 */
[----:B------:R-:W-:Y:S04]  /*4220*/  LDS.64 R4, [R4+0x700] ;  /* 0x0007000004047984 */ /* 0x000fe80000000a00 */
[----:B------:R-:W-:Y:S01]  /*4230*/  @!P0 STS [R2+0x4200], R19 ;  /* 0x0042001302008388 */ /* 0x000fe20000000800 */
[----:B------:R-:W-:Y:S01]  /*4240*/  BAR.SYNC.DEFER_BLOCKING 0x0 ;  /* 0x0000000000007b1d */ /* 0x000fe20000010000 */
[----:B-1----:R-:W-:-:S04]  /*4250*/  LEA R24, P0, R28, UR4, 0x3 ;  /* 0x000000041c187c11 */ /* 0x002fc8000f8018ff */
[----:B------:R-:W-:Y:S01]  /*4260*/  LEA.HI.X R25, R28, UR5, R29, 0x3, P0 ;  /* 0x000000051c197c11 */ /* 0x000fe200080f1c1d */
[----:B------:R0:W1:Y:S02]  /*4270*/  LDS R27, [R2+0x4200] ;  /* 0x00420000021b7984 */ /* 0x0000640000000800 */
[C---:B0-----:R-:W-:Y:S01]  /*4280*/  VIADD R2, R22.reuse, 0x60 ;  /* 0x0000006016027836 */ /* 0x041fe20000000000 */
[-C--:B-1----:R-:W-:Y:S02]  /*4290*/  ISETP.GE.AND P0, PT, R22, R27.reuse, PT ;  /* 0x0000001b1600720c */ /* 0x082fe40003f06270 */
[-C--:B------:R-:W-:Y:S01]  /*42a0*/  ISETP.GE.AND P1, PT, R0, R27.reuse, PT ;  /* 0x0000001b0000720c */ /* 0x080fe20003f26270 */
[----:B------:R-:W-:Y:S01]  /*42b0*/  VIADD R0, R22, 0x80 ;  /* 0x0000008016007836 */ /* 0x000fe20000000000 */
[-C--:B------:R-:W-:Y:S01]  /*42c0*/  ISETP.GE.AND P2, PT, R18, R27.reuse, PT ;  /* 0x0000001b1200720c */ /* 0x080fe20003f46270 */
[----:B------:R-:W-:Y:S01]  /*42d0*/  VIADD R18, R22, 0xc0 ;  /* 0x000000c016127836 */ /* 0x000fe20000000000 */
[-C--:B------:R-:W-:Y:S01]  /*42e0*/  ISETP.GE.AND P3, PT, R2, R27.reuse, PT ;  /* 0x0000001b0200720c */ /* 0x080fe20003f66270 */
[----:B------:R-:W-:Y:S01]  /*42f0*/  VIADD R2, R22, 0xa0 ;  /* 0x000000a016027836 */ /* 0x000fe20000000000 */
[-C--:B------:R-:W-:Y:S01]  /*4300*/  ISETP.GE.AND P4, PT, R0, R27.reuse, PT ;  /* 0x0000001b0000720c */ /* 0x080fe20003f86270 */
[----:B------:R-:W-:Y:S01]  /*4310*/  VIADD R22, R22, 0xe0 ;  /* 0x000000e016167836 */ /* 0x000fe20000000000 */
[----:B------:R-:W-:-:S02]  /*4320*/  ISETP.GE.AND P6, PT, R18, R27, PT ;  /* 0x0000001b1200720c */ /* 0x000fc40003fc6270 */
[-C--:B------:R-:W-:Y:S01]  /*4330*/  ISETP.GE.AND P5, PT, R2, R27.reuse, PT ;  /* 0x0000001b0200720c */ /* 0x080fe20003fa6270 */
[----:B------:R0:W-:Y:S04]  /*4340*/  @!P0 STG.E desc[UR6][R24.64], R6 ;  /* 0x0000000618008986 */ /* 0x0001e8000c101906 */
[----:B------:R0:W-:Y:S01]  /*4350*/  @!P0 STG.E desc[UR6][R24.64+0x4], R7 ;  /* 0x0000040718008986 */ /* 0x0001e2000c101906 */
[----:B------:R-:W-:-:S03]  /*4360*/  ISETP.GE.AND P0, PT, R22, R27, PT ;  /* 0x0000001b1600720c */ /* 0x000fc60003f06270 */
[----:B------:R0:W-:Y:S04]  /*4370*/  @!P1 STG.E desc[UR6][R24.64+0x100], R8 ;  /* 0x0001000818009986 */ /* 0x0001e8000c101906 */
        /* <DEDUP_REMOVED lines=10> */
[----:B------:R0:W-:Y:S01]  /*4420*/  @!P6 STG.E desc[UR6][R24.64+0x604], R21 ;  /* 0x000604151800e986 */ /* 0x0001e2000c101906 */
[----:B------:R-:W-:Y:S05]  /*4430*/  @P0 EXIT ;  /* 0x000000000000094d */ /* 0x000fea0003800000 */
[----:B------:R-:W-:Y:S04]  /*4440*/  STG.E desc[UR6][R24.64+0x700], R4 ;  /* 0x0007000418007986 */ /* 0x000fe8000c101906 */
[----:B------:R-:W-:Y:S01]  /*4450*/  STG.E desc[UR6][R24.64+0x704], R5 ;  /* 0x0007040518007986 */ /* 0x000fe2000c101906 */
[----:B------:R-:W-:Y:S05]  /*4460*/  EXIT ;  /* 0x000000000000794d */ /* 0x000fea0003800000 */
.L_x_1157:
        /* <DEDUP_REMOVED lines=43> */
[----:B0-----:R-:W-:-:S03]  /*4720*/  IMAD.MOV.U32 R25, RZ, RZ, RZ ;  /* 0x000000ffff197224 */ /* 0x001fc600078e00ff */
[----:B------:R-:W-:Y:S01]  /*4730*/  LDS.64 R10, [R10+0x200] ;  /* 0x000200000a0a7984 */ /* 0x000fe20000000a00 */
[----:B------:R-:W-:-:S03]  /*4740*/  IMAD.WIDE.U32 R26, R18, 0x800, R24 ;  /* 0x00000800121a7825 */ /* 0x000fc600078e0018 */
[----:B------:R-:W-:Y:S04]  /*4750*/  LDS.64 R12, [R12+0x300] ;  /* 0x000300000c0c7984 */ /* 0x000fe80000000a00 */
[----:B------:R-:W-:Y:S04]  /*4760*/  LDS.64 R14, [R14+0x400] ;  /* 0x000400000e0e7984 */ /* 0x000fe80000000a00 */
[----:B------:R-:W-:Y:S04]  /*4770*/  LDS.64 R16, [R16+0x500] ;  /* 0x0005000010107984 */ /* 0x000fe80000000a00 */
[----:B------:R-:W-:Y:S04]  /*4780*/  LDS.64 R20, [R20+0x600] ;  /* 0x0006000014147984 */ /* 0x000fe80000000a00 */
[----:B------:R-:W-:Y:S04]  /*4790*/  LDS.64 R4, [R4+0x700] ;  /* 0x0007000004047984 */ /* 0x000fe80000000a00 */
[----:B------:R0:W-:Y:S01]  /*47a0*/  @!P0 STS [R2+0x4200], R19 ;  /* 0x0042001302008388 */ /* 0x0001e20000000800 */
[----:B------:R-:W-:Y:S01]  /*47b0*/  BAR.SYNC.DEFER_BLOCKING 0x0 ;  /* 0x0000000000007b1d */ /* 0x000fe20000010000 */
[C---:B------:R-:W-:Y:S01]  /*47c0*/  IADD3 R0, P0, PT, R3.reuse, R26, RZ ;  /* 0x0000001a03007210 */ /* 0x040fe20007f1e0ff */
[----:B------:R-:W-:-:S04]  /*47d0*/  IMAD.IADD R3, R3, 0x1, R24 ;  /* 0x0000000103037824 */ /* 0x000fc800078e0218 */
[----:B------:R-:W-:Y:S01]  /*47e0*/  IMAD.X R27, RZ, RZ, R27, P0 ;  /* 0x000000ffff1b7224 */ /* 0x000fe200000e061b */
[C---:B-1----:R-:W-:Y:S01]  /*47f0*/  LEA R24, P0, R0.reuse, UR4, 0x3 ;  /* 0x0000000400187c11 */ /* 0x042fe2000f8018ff */
[C---:B0-----:R-:W-:Y:S02]  /*4800*/  VIADD R19, R3.reuse, 0x20 ;  /* 0x0000002003137836 */ /* 0x041fe40000000000 */
[C---:B------:R-:W-:Y:S01]  /*4810*/  VIADD R23, R3.reuse, 0x40 ;  /* 0x0000004003177836 */ /* 0x040fe20000000000 */
[----:B------:R-:W-:Y:S01]  /*4820*/  LEA.HI.X R25, R0, UR5, R27, 0x3, P0 ;  /* 0x0000000500197c11 */ /* 0x000fe200080f1c1b */
[C---:B------:R-:W-:Y:S02]  /*4830*/  VIADD R27, R3.reuse, 0xa0 ;  /* 0x000000a0031b7836 */ /* 0x040fe40000000000 */
[C---:B------:R-:W-:Y:S01]  /*4840*/  VIADD R29, R3.reuse, 0xc0 ;  /* 0x000000c0031d7836 */ /* 0x040fe20000000000 */
[----:B------:R-:W0:Y:S02]  /*4850*/  LDS R22, [R2+0x4200] ;  /* 0x0042000002167984 */ /* 0x000e240000000800 */
[----:B0-----:R-:W-:-:S02]  /*4860*/  ISETP.GE.AND P6, PT, R3, R22, PT ;  /* 0x000000160300720c */ /* 0x001fc40003fc6270 */
[-C--:B------:R-:W-:Y:S01]  /*4870*/  ISETP.GE.AND P5, PT, R19, R22.reuse, PT ;  /* 0x000000161300720c */ /* 0x080fe20003fa6270 */
[----:B------:R-:W-:Y:S01]  /*4880*/  VIADD R19, R3, 0x60 ;  /* 0x0000006003137836 */ /* 0x000fe20000000000 */
[-C--:B------:R-:W-:Y:S01]  /*4890*/  ISETP.GE.AND P4, PT, R23, R22.reuse, PT ;  /* 0x000000161700720c */ /* 0x080fe20003f86270 */
[----:B------:R-:W-:Y:S01]  /*48a0*/  VIADD R23, R3, 0x80 ;  /* 0x0000008003177836 */ /* 0x000fe20000000000 */
[-C--:B------:R-:W-:Y:S01]  /*48b0*/  ISETP.GE.AND P1, PT, R27, R22.reuse, PT ;  /* 0x000000161b00720c */ /* 0x080fe20003f26270 */
[----:B------:R-:W-:Y:S01]  /*48c0*/  VIADD R3, R3, 0xe0 ;  /* 0x000000e003037836 */ /* 0x000fe20000000000 */
[-C--:B------:R-:W-:Y:S02]  /*48d0*/  ISETP.GE.AND P3, PT, R19, R22.reuse, PT ;  /* 0x000000161300720c */ /* 0x080fe40003f66270 */
[-C--:B------:R-:W-:Y:S02]  /*48e0*/  ISETP.GE.AND P2, PT, R23, R22.reuse, PT ;  /* 0x000000161700720c */ /* 0x080fe40003f46270 */
        /* <DEDUP_REMOVED lines=20> */
.L_x_1158:
        /* <DEDUP_REMOVED lines=13> */
.L_x_2217:


//--------------------- .text._ZN3cub18CUB_300001_SM_10006detail10merge_sort30DeviceMergeSortPartitionKernelIN6thrust24THRUST_300001_SM_1000_NS6detail15normal_iteratorINS5_10device_ptrIN4cuda3std3__44pairIiiEEEEEEmNSB_4lessISD_EESD_EEvbT_PT2_T0_SL_PSL_T1_SL_i --------------------------
	.section	.text._ZN3cub18CUB_300001_SM_10006detail10merge_sort30DeviceMergeSortPartitionKernelIN6thrust24THRUST_300001_SM_1000_NS6detail15normal_iteratorINS5_10device_ptrIN4cuda3std3__44pairIiiEEEEEEmNSB_4lessISD_EESD_EEvbT_PT2_T0_SL_PSL_T1_SL_i,"ax",@progbits
	.align	128
        .global         _ZN3cub18CUB_300001_SM_10006detail10merge_sort30DeviceMergeSortPartitionKernelIN6thrust24THRUST_300001_SM_1000_NS6detail15normal_iteratorINS5_10device_ptrIN4cuda3std3__44pairIiiEEEEEEmNSB_4lessISD_EESD_EEvbT_PT2_T0_SL_PSL_T1_SL_i
        .type           _ZN3cub18CUB_300001_SM_10006detail10merge_sort30DeviceMergeSortPartitionKernelIN6thrust24THRUST_300001_SM_1000_NS6detail15normal_iteratorINS5_10device_ptrIN4cuda3std3__44pairIiiEEEEEEmNSB_4lessISD_EESD_EEvbT_PT2_T0_SL_PSL_T1_SL_i,@function
        .size           _ZN3cub18CUB_300001_SM_10006detail10merge_sort30DeviceMergeSortPartitionKernelIN6thrust24THRUST_300001_SM_1000_NS6detail15normal_iteratorINS5_10device_ptrIN4cuda3std3__44pairIiiEEEEEEmNSB_4lessISD_EESD_EEvbT_PT2_T0_SL_PSL_T1_SL_i,(.L_x_2218 - _ZN3cub18CUB_300001_SM_10006detail10merge_sort30DeviceMergeSortPartitionKernelIN6thrust24THRUST_300001_SM_1000_NS6detail15normal_iteratorINS5_10device_ptrIN4cuda3std3__44pairIiiEEEEEEmNSB_4lessISD_EESD_EEvbT_PT2_T0_SL_PSL_T1_SL_i)
        .other          _ZN3cub18CUB_300001_SM_10006detail10merge_sort30DeviceMergeSortPartitionKernelIN6thrust24THRUST_300001_SM_1000_NS6detail15normal_iteratorINS5_10device_ptrIN4cuda3std3__44pairIiiEEEEEEmNSB_4lessISD_EESD_EEvbT_PT2_T0_SL_PSL_T1_SL_i,@"STO_CUDA_ENTRY STV_DEFAULT"
_ZN3cub18CUB_300001_SM_10006detail10merge_sort30DeviceMergeSortPartitionKernelIN6thrust24THRUST_300001_SM_1000_NS6detail15normal_iteratorINS5_10device_ptrIN4cuda3std3__44pairIiiEEEEEEmNSB_4lessISD_EESD_EEvbT_PT2_T0_SL_PSL_T1_SL_i:
.text._ZN3cub18CUB_300001_SM_10006detail10merge_sort30DeviceMergeSortPartitionKernelIN6thrust24THRUST_300001_SM_1000_NS6detail15normal_iteratorINS5_10device_ptrIN4cuda3std3__44pairIiiEEEEEEmNSB_4lessISD_EESD_EEvbT_PT2_T0_SL_PSL_T1_SL_i:
[----:B------:R-:W-:Y:S01]  /*0000*/  LDC R1, c[0x0][0x37c] ;  /* 0x0000df00ff017b82 */ /* 0x000fe20000000800 */
[----:B------:R-:W0:Y:S01]  /*0010*/  S2R R0, SR_CTAID.X ;  /* 0x0000000000007919 */ /* 0x000e220000002500 */
[----:B------:R-:W0:Y:S01]  /*0020*/  LDCU UR4, c[0x0][0x360] ;  /* 0x00006c00ff0477ac */ /* 0x000e220008000800 */
[----:B------:R-:W0:Y:S01]  /*0030*/  S2R R3, SR_TID.X ;  /* 0x0000000000037919 */ /* 0x000e220000002100 */
[----:B------:R-:W1:Y:S01]  /*0040*/  LDCU.64 UR10, c[0x0][0x3a0] ;  /* 0x00007400ff0a77ac */ /* 0x000e620008000a00 */
[----:B0-----:R-:W-:-:S05]  /*0050*/  IMAD R0, R0, UR4, R3 ;  /* 0x0000000400007c24 */ /* 0x001fca000f8e0203 */
[----:B-1----:R-:W-:-:S04]  /*0060*/  ISETP.GE.U32.AND P0, PT, R0, UR10, PT ;  /* 0x0000000a00007c0c */ /* 0x002fc8000bf06070 */
[----:B------:R-:W-:-:S13]  /*0070*/  ISETP.GE.U32.AND.EX P0, PT, RZ, UR11, PT, P0 ;  /* 0x0000000bff007c0c */ /* 0x000fda000bf06100 */
[----:B------:R-:W-:Y:S05]  /*0080*/  @P0 EXIT ;  /* 0x000000000000094d */ /* 0x000fea0003800000 */
[----:B------:R-:W0:Y:S01]  /*0090*/  LDCU.64 UR6, c[0x0][0x3b8] ;  /* 0x00007700ff0677ac */ /* 0x000e220008000a00 */
[----:B------:R-:W1:Y:S01]  /*00a0*/  LDC R8, c[0x0][0x3c0] ;  /* 0x0000f000ff087b82 */ /* 0x000e620000000800 */
[----:B------:R-:W-:Y:S01]  /*00b0*/  ACQBULK ;  /* 0x000000000000782e */ /* 0x000fe20000000000 */
[----:B------:R-:W2:Y:S01]  /*00c0*/  LDCU.64 UR8, c[0x0][0x358] ;  /* 0x00006b00ff0877ac */ /* 0x000ea20008000a00 */
[----:B0-----:R-:W-:Y:S02]  /*00d0*/  UIADD3 UR4, UPT, UPT, -UR6, URZ, URZ ;  /* 0x000000ff06047290 */ /* 0x001fe4000fffe1ff */
[----:B------:R-:W-:-:S04]  /*00e0*/  USHF.R.U32.HI UR5, URZ, 0x1, UR7 ;  /* 0x00000001ff057899 */ /* 0x000fc80008011607 */
[----:B------:R-:W-:Y:S01]  /*00f0*/  LOP3.LUT R3, R0, UR4, RZ, 0xc0, !PT ;  /* 0x0000000400037c12 */ /* 0x000fe2000f8ec0ff */
[----:B------:R-:W-:Y:S01]  /*0100*/  USHF.R.U64 UR4, UR6, 0x1, UR7 ;  /* 0x0000000106047899 */ /* 0x000fe20008001207 */
[----:B-1----:R-:W-:Y:S01]  /*0110*/  SHF.R.S32.HI R9, RZ, 0x1f, R8 ;  /* 0x0000001fff097819 */ /* 0x002fe20000011408 */
[----:B------:R-:W-:Y:S02]  /*0120*/  IMAD R2, R8, UR5, RZ ;  /* 0x0000000508027c24 */ /* 0x000fe4000f8e02ff */
[----:B------:R-:W-:-:S04]  /*0130*/  IMAD.WIDE.U32 R4, R3, R8, RZ ;  /* 0x0000000803047225 */ /* 0x000fc800078e00ff */
[----:B------:R-:W-:-:S04]  /*0140*/  IMAD.WIDE.U32 R10, R8, UR4, RZ ;  /* 0x00000004080a7c25 */ /* 0x000fc8000f8e00ff */
[C---:B------:R-:W-:Y:S01]  /*0150*/  IMAD R7, R9.reuse, UR4, R2 ;  /* 0x0000000409077c24 */ /* 0x040fe2000f8e0202 */
[----:B------:R-:W-:Y:S01]  /*0160*/  IADD3 R2, P2, PT, R0, 0x1, RZ ;  /* 0x0000000100027810 */ /* 0x000fe20007f5e0ff */
[----:B------:R-:W-:Y:S01]  /*0170*/  IMAD R12, R9, R3, R5 ;  /* 0x00000003090c7224 */ /* 0x000fe200078e0205 */
[----:B------:R-:W-:Y:S01]  /*0180*/  LOP3.LUT R3, RZ, R4, RZ, 0x33, !PT ;  /* 0x00000004ff037212 */ /* 0x000fe200078e33ff */
[----:B------:R-:W-:Y:S01]  /*0190*/  IMAD.IADD R14, R11, 0x1, R7 ;  /* 0x000000010b0e7824 */ /* 0x000fe200078e0207 */
[----:B------:R-:W0:Y:S01]  /*01a0*/  LDCU.64 UR4, c[0x0][0x398] ;  /* 0x00007300ff0477ac */ /* 0x000e220008000a00 */
[----:B------:R-:W-:Y:S01]  /*01b0*/  ISETP.NE.U32.AND P0, PT, R2, UR10, PT ;  /* 0x0000000a02007c0c */ /* 0x000fe2000bf05070 */
[----:B------:R-:W-:Y:S01]  /*01c0*/  IMAD.X R2, RZ, RZ, RZ, P2 ;  /* 0x000000ffff027224 */ /* 0x000fe200010e06ff */
[----:B------:R-:W-:Y:S02]  /*01d0*/  ISETP.LT.U32.AND P1, PT, R10, R3, PT ;  /* 0x000000030a00720c */ /* 0x000fe40003f21070 */
[----:B------:R-:W-:-:S02]  /*01e0*/  LOP3.LUT R5, RZ, R12, RZ, 0x33, !PT ;  /* 0x0000000cff057212 */ /* 0x000fc400078e33ff */
[----:B------:R-:W-:Y:S02]  /*01f0*/  ISETP.NE.AND.EX P0, PT, R2, UR11, PT, P0 ;  /* 0x0000000b02007c0c */ /* 0x000fe4000bf05300 */
[----:B------:R-:W-:-:S04]  /*0200*/  ISETP.LT.U32.AND.EX P1, PT, R14, R5, PT, P1 ;  /* 0x000000050e00720c */ /* 0x000fc80003f21110 */
[----:B------:R-:W-:Y:S02]  /*0210*/  SEL R3, R10, R3, P1 ;  /* 0x000000030a037207 */ /* 0x000fe40000800000 */
[----:B------:R-:W-:Y:S02]  /*0220*/  SEL R5, R14, R5, P1 ;  /* 0x000000050e057207 */ /* 0x000fe40000800000 */
[----:B------:R-:W-:-:S03]  /*0230*/  IADD3 R2, P1, PT, R3, R4, RZ ;  /* 0x0000000403027210 */ /* 0x000fc60007f3e0ff */
[----:B------:R-:W1:Y:S02]  /*0240*/  @!P0 LDC.64 R6, c[0x0][0x3a8] ;  /* 0x0000ea00ff068b82 */ /* 0x000e640000000a00 */
[----:B------:R-:W-:Y:S01]  /*0250*/  IMAD.X R3, R5, 0x1, R12, P1 ;  /* 0x0000000105037824 */ /* 0x000fe200008e060c */
[----:B0-----:R-:W-:-:S04]  /*0260*/  ISETP.LT.U32.AND P1, PT, R2, UR4, PT ;  /* 0x0000000402007c0c */ /* 0x001fc8000bf21070 */
[----:B------:R-:W-:-:S04]  /*0270*/  ISETP.LT.U32.AND.EX P1, PT, R3, UR5, PT, P1 ;  /* 0x0000000503007c0c */ /* 0x000fc8000bf21110 */
[----:B------:R-:W-:Y:S02]  /*0280*/  SEL R2, R2, UR4, P1 ;  /* 0x0000000402027c07 */ /* 0x000fe40008800000 */
[----:B------:R-:W-:Y:S02]  /*0290*/  SEL R3, R3, UR5, P1 ;  /* 0x0000000503037c07 */ /* 0x000fe40008800000 */
[----:B------:R-:W-:Y:S02]  /*02a0*/  LOP3.LUT R17, RZ, R2, RZ, 0x33, !PT ;  /* 0x00000002ff117212 */ /* 0x000fe400078e33ff */
[----:B------:R-:W-:Y:S02]  /*02b0*/  LOP3.LUT R19, RZ, R3, RZ, 0x33, !PT ;  /* 0x00000003ff137212 */ /* 0x000fe400078e33ff */
[----:B------:R-:W-:-:S04]  /*02c0*/  ISETP.LT.U32.AND P1, PT, R10, R17, PT ;  /* 0x000000110a00720c */ /* 0x000fc80003f21070 */
[----:B------:R-:W-:-:S04]  /*02d0*/  ISETP.LT.U32.AND.EX P1, PT, R14, R19, PT, P1 ;  /* 0x000000130e00720c */ /* 0x000fc80003f21110 */
[----:B------:R-:W-:Y:S02]  /*02e0*/  SEL R17, R10, R17, P1 ;  /* 0x000000110a117207 */ /* 0x000fe40000800000 */
[----:B------:R-:W-:Y:S02]  /*02f0*/  SEL R19, R14, R19, P1 ;  /* 0x000000130e137207 */ /* 0x000fe40000800000 */
[----:B------:R-:W-:Y:S02]  /*0300*/  IADD3 R17, P3, PT, R17, R2, RZ ;  /* 0x0000000211117210 */ /* 0x000fe40007f7e0ff */
[----:B-1----:R-:W-:Y:S02]  /*0310*/  @!P0 LEA R10, P2, R0, R6, 0x3 ;  /* 0x00000006000a8211 */ /* 0x002fe400078418ff */
[----:B------:R-:W-:Y:S01]  /*0320*/  ISETP.LT.U32.AND P1, PT, R4, UR4, PT ;  /* 0x0000000404007c0c */ /* 0x000fe2000bf21070 */
[----:B------:R-:W-:Y:S01]  /*0330*/  IMAD.X R19, R19, 0x1, R3, P3 ;  /* 0x0000000113137824 */ /* 0x000fe200018e0603 */
[----:B------:R-:W-:-:S02]  /*0340*/  @!P0 LEA.HI.X R11, R0, R7, RZ, 0x3, P2 ;  /* 0x00000007000b8211 */ /* 0x000fc400010f1cff */
[----:B------:R-:W-:Y:S02]  /*0350*/  ISETP.LT.U32.AND P2, PT, R17, UR4, PT ;  /* 0x0000000411007c0c */ /* 0x000fe4000bf41070 */
[----:B------:R-:W-:Y:S01]  /*0360*/  ISETP.LT.U32.AND.EX P1, PT, R12, UR5, PT, P1 ;  /* 0x000000050c007c0c */ /* 0x000fe2000bf21110 */
[----:B--2---:R0:W-:Y:S01]  /*0370*/  @!P0 STG.E.64 desc[UR8][R10.64], R2 ;  /* 0x000000020a008986 */ /* 0x0041e2000c101b08 */
[----:B------:R-:W-:Y:S02]  /*0380*/  ISETP.LT.U32.AND.EX P2, PT, R19, UR5, PT, P2 ;  /* 0x0000000513007c0c */ /* 0x000fe4000bf41120 */
[----:B------:R-:W-:Y:S02]  /*0390*/  SEL R5, R4, UR4, P1 ;  /* 0x0000000404057c07 */ /* 0x000fe40008800000 */
[----:B------:R-:W-:Y:S02]  /*03a0*/  SEL R7, R12, UR5, P1 ;  /* 0x000000050c077c07 */ /* 0x000fe40008800000 */
[----:B------:R-:W-:-:S02]  /*03b0*/  SEL R17, R17, UR4, P2 ;  /* 0x0000000411117c07 */ /* 0x000fc40009000000 */
[----:B------:R-:W-:Y:S01]  /*03c0*/  SEL R19, R19, UR5, P2 ;  /* 0x0000000513137c07 */ /* 0x000fe20009000000 */
[----:B------:R-:W-:Y:S06]  /*03d0*/  @!P0 EXIT ;  /* 0x000000000000894d */ /* 0x000fec0003800000 */
[----:B------:R-:W1:Y:S01]  /*03e0*/  LDCU.U8 UR5, c[0x0][0x380] ;  /* 0x00007000ff0577ac */ /* 0x000e620008000000 */
[----:B------:R-:W-:Y:S01]  /*03f0*/  IADD3 R15, P0, PT, R17, -R5, RZ ;  /* 0x80000005110f7210 */ /* 0x000fe20007f1e0ff */
[----:B------:R-:W-:Y:S01]  /*0400*/  BSSY.RECONVERGENT B0, `(.L_x_1159) ;  /* 0x0000080000007945 */ /* 0x000fe20003800200 */
[----:B------:R-:W-:-:S03]  /*0410*/  UIADD3 UR4, UPT, UPT, UR6, -0x1, URZ ;  /* 0xffffffff06047890 */ /* 0x000fc6000fffe0ff */
[----:B------:R-:W-:-:S03]  /*0420*/  IMAD.X R4, R19, 0x1, ~R7, P0 ;  /* 0x0000000113047824 */ /* 0x000fc600000e0e07 */
[----:B------:R-:W-:-:S05]  /*0430*/  LOP3.LUT R13, R0, UR4, RZ, 0xc0, !PT ;  /* 0x00000004000d7c12 */ /* 0x000fca000f8ec0ff */
[----:B0-----:R-:W-:Y:S01]  /*0440*/  IMAD.WIDE.U32 R10, R13, R8, RZ ;  /* 0x000000080d0a7225 */ /* 0x001fe200078e00ff */
[----:B-1----:R-:W-:-:S03]  /*0450*/  UPRMT UR4, UR5, 0x8880, URZ ;  /* 0x0000888005047896 */ /* 0x002fc600080000ff */
[----:B------:R-:W-:Y:S01]  /*0460*/  IMAD R9, R9, R13, R11 ;  /* 0x0000000d09097224 */ /* 0x000fe200078e020b */
[----:B------:R-:W-:Y:S01]  /*0470*/  ISETP.LT.U32.AND P0, PT, R10, R15, PT ;  /* 0x0000000f0a00720c */ /* 0x000fe20003f01070 */
[----:B------:R-:W-:-:S03]  /*0480*/  UISETP.NE.AND UP0, UPT, UR4, URZ, UPT ;  /* 0x000000ff0400728c */ /* 0x000fc6000bf05270 */
[----:B------:R-:W-:-:S04]  /*0490*/  ISETP.LT.U32.AND.EX P0, PT, R9, R4, PT, P0 ;  /* 0x000000040900720c */ /* 0x000fc80003f01100 */
[----:B------:R-:W-:Y:S02]  /*04a0*/  SEL R15, R10, R15, P0 ;  /* 0x0000000f0a0f7207 */ /* 0x000fe40000000000 */
[----:B------:R-:W-:Y:S01]  /*04b0*/  SEL R9, R9, R4, P0 ;  /* 0x0000000409097207 */ /* 0x000fe20000000000 */
[----:B------:R-:W-:Y:S06]  /*04c0*/  BRA.U !UP0, `(.L_x_1160) ;  /* 0x0000000108ec7547 */ /* 0x000fec000b800000 */
[----:B------:R-:W-:Y:S01]  /*04d0*/  IADD3 R11, P0, PT, R17, -R2, RZ ;  /* 0x80000002110b7210 */ /* 0x000fe20007f1e0ff */
[----:B------:R-:W0:Y:S01]  /*04e0*/  LDCU.64 UR4, c[0x0][0x388] ;  /* 0x00007100ff0477ac */ /* 0x000e220008000a00 */
[----:B------:R-:W-:Y:S01]  /*04f0*/  IADD3 R10, P2, PT, R2, -R5, RZ ;  /* 0x80000005020a7210 */ /* 0x000fe20007f5e0ff */
[----:B------:R-:W-:Y:S02]  /*0500*/  BSSY.RECONVERGENT B1, `(.L_x_1161) ;  /* 0x0000036000017945 */ /* 0x000fe40003800200 */
[----:B------:R-:W-:Y:S01]  /*0510*/  IMAD.X R8, R19, 0x1, ~R3, P0 ;  /* 0x0000000113087824 */ /* 0x000fe200000e0e03 */
[----:B------:R-:W-:Y:S01]  /*0520*/  ISETP.GT.U32.AND P0, PT, R15, R11, PT ;  /* 0x0000000b0f00720c */ /* 0x000fe20003f04070 */
[----:B------:R-:W-:Y:S01]  /*0530*/  IMAD.X R12, R3, 0x1, ~R7, P2 ;  /* 0x00000001030c7824 */ /* 0x000fe200010e0e07 */
[----:B------:R-:W-:Y:S02]  /*0540*/  ISETP.LT.U32.AND P1, PT, R10, R15, PT ;  /* 0x0000000f0a00720c */ /* 0x000fe40003f21070 */
[----:B------:R-:W-:-:S02]  /*0550*/  ISETP.GT.U32.AND.EX P0, PT, R9, R8, PT, P0 ;  /* 0x000000080900720c */ /* 0x000fc40003f04100 */
[----:B------:R-:W-:Y:S02]  /*0560*/  ISETP.LT.U32.AND.EX P1, PT, R12, R9, PT, P1 ;  /* 0x000000090c00720c */ /* 0x000fe40003f21110 */
[-C--:B------:R-:W-:Y:S02]  /*0570*/  SEL R6, R15, R11.reuse, P0 ;  /* 0x0000000b0f067207 */ /* 0x080fe40000000000 */
[----:B------:R-:W-:Y:S02]  /*0580*/  SEL R4, R9, R8, P0 ;  /* 0x0000000809047207 */ /* 0x000fe40000000000 */
[----:B------:R-:W-:Y:S02]  /*0590*/  IADD3 R6, P0, PT, R6, -R11, RZ ;  /* 0x8000000b06067210 */ /* 0x000fe40007f1e0ff */
[----:B------:R-:W-:Y:S02]  /*05a0*/  SEL R11, R10, R15, P1 ;  /* 0x0000000f0a0b7207 */ /* 0x000fe40000800000 */
[----:B------:R-:W-:Y:S01]  /*05b0*/  SEL R13, R12, R9, P1 ;  /* 0x000000090c0d7207 */ /* 0x000fe20000800000 */
[----:B------:R-:W-:Y:S01]  /*05c0*/  IMAD.X R4, R4, 0x1, ~R8, P0 ;  /* 0x0000000104047824 */ /* 0x000fe200000e0e08 */
[----:B------:R-:W-:-:S04]  /*05d0*/  ISETP.GE.U32.AND P0, PT, R6, R11, PT ;  /* 0x0000000b0600720c */ /* 0x000fc80003f06070 */
[----:B------:R-:W-:-:S13]  /*05e0*/  ISETP.GE.U32.AND.EX P0, PT, R4, R13, PT, P0 ;  /* 0x0000000d0400720c */ /* 0x000fda0003f06100 */
[----:B0-----:R-:W-:Y:S05]  /*05f0*/  @P0 BRA `(.L_x_1162) ;  /* 0x0000000000980947 */ /* 0x001fea0003800000 */
[----:B------:R-:W-:-:S05]  /*0600*/  IADD3 R10, P0, PT, R15, R2, RZ ;  /* 0x000000020f0a7210 */ /* 0x000fca0007f1e0ff */
[----:B------:R-:W-:-:S08]  /*0610*/  IMAD.X R12, R9, 0x1, R3, P0 ;  /* 0x00000001090c7824 */ /* 0x000fd000000e0603 */
.L_x_1165:
[----:B------:R-:W-:-:S05]  /*0620*/  IADD3 R3, P0, PT, -R6, R11, RZ ;  /* 0x0000000b06037210 */ /* 0x000fca0007f1e1ff */
[----:B------:R-:W-:-:S05]  /*0630*/  IMAD.X R2, R13, 0x1, ~R4, P0 ;  /* 0x000000010d027824 */ /* 0x000fca00000e0e04 */
[----:B------:R-:W-:-:S04]  /*0640*/  SHF.R.U64 R3, R3, 0x1, R2 ;  /* 0x0000000103037819 */ /* 0x000fc80000001202 */
[----:B------:R-:W-:Y:S02]  /*0650*/  IADD3 R18, P0, PT, R6, R3, RZ ;  /* 0x0000000306127210 */ /* 0x000fe40007f1e0ff */
[----:B------:R-:W-:Y:S02]  /*0660*/  SHF.R.U32.HI R3, RZ, 0x1, R2 ;  /* 0x00000001ff037819 */ /* 0x000fe40000011602 */
[----:B------:R-:W-:-:S03]  /*0670*/  LOP3.LUT R9, RZ, R18, RZ, 0x33, !PT ;  /* 0x00000012ff097212 */ /* 0x000fc600078e33ff */
[----:B------:R-:W-:Y:S01]  /*0680*/  IMAD.X R20, R4, 0x1, R3, P0 ;  /* 0x0000000104147824 */ /* 0x000fe200000e0603 */
[----:B------:R-:W-:Y:S02]  /*0690*/  IADD3 R15, P0, PT, R18, R5, RZ ;  /* 0x00000005120f7210 */ /* 0x000fe40007f1e0ff */
[----:B------:R-:W-:Y:S02]  /*06a0*/  IADD3 R9, P1, PT, R9, R10, RZ ;  /* 0x0000000a09097210 */ /* 0x000fe40007f3e0ff */
[----:B------:R-:W-:Y:S01]  /*06b0*/  LOP3.LUT R3, RZ, R20, RZ, 0x33, !PT ;  /* 0x00000014ff037212 */ /* 0x000fe200078e33ff */
[----:B------:R-:W-:Y:S01]  /*06c0*/  IMAD.X R16, R20, 0x1, R7, P0 ;  /* 0x0000000114107824 */ /* 0x000fe200000e0607 */
[----:B------:R-:W-:-:S03]  /*06d0*/  LEA R2, P0, R15, UR4, 0x3 ;  /* 0x000000040f027c11 */ /* 0x000fc6000f8018ff */
[----:B------:R-:W-:Y:S01]  /*06e0*/  IMAD.X R14, R3, 0x1, R12, P1 ;  /* 0x00000001030e7824 */ /* 0x000fe200008e060c */
[----:B------:R-:W-:Y:S02]  /*06f0*/  LEA R8, P1, R9, UR4, 0x3 ;  /* 0x0000000409087c11 */ /* 0x000fe4000f8218ff */
[----:B------:R-:W-:Y:S02]  /*0700*/  LEA.HI.X R3, R15, UR5, R16, 0x3, P0 ;  /* 0x000000050f037c11 */ /* 0x000fe400080f1c10 */
[----:B------:R-:W-:-:S03]  /*0710*/  LEA.HI.X R9, R9, UR5, R14, 0x3, P1 ;  /* 0x0000000509097c11 */ /* 0x000fc600088f1c0e */
[----:B------:R-:W2:Y:S04]  /*0720*/  LDG.E R14, desc[UR8][R2.64] ;  /* 0x00000008020e7981 */ /* 0x000ea8000c1e1900 */
[----:B------:R-:W2:Y:S01]  /*0730*/  LDG.E R19, desc[UR8][R8.64] ;  /* 0x0000000808137981 */ /* 0x000ea2000c1e1900 */
[----:B------:R-:W-:Y:S01]  /*0740*/  IADD3 R15, P0, PT, R18, 0x1, RZ ;  /* 0x00000001120f7810 */ /* 0x000fe20007f1e0ff */
[----:B------:R-:W-:Y:S04]  /*0750*/  BSSY.RECONVERGENT B2, `(.L_x_1163) ;  /* 0x0000009000027945 */ /* 0x000fe80003800200 */
[----:B------:R-:W-:Y:S01]  /*0760*/  IMAD.X R17, RZ, RZ, R20, P0 ;  /* 0x000000ffff117224 */ /* 0x000fe200000e0614 */
[----:B------:R-:W-:-:S02]  /*0770*/  PLOP3.LUT P0, PT, PT, PT, PT, 0x8, 0x80 ;  /* 0x000000000080781c */ /* 0x000fc40003f0e170 */
[----:B--2---:R-:W-:-:S13]  /*0780*/  ISETP.GE.AND P1, PT, R19, R14, PT ;  /* 0x0000000e1300720c */ /* 0x004fda0003f26270 */
[----:B------:R-:W-:Y:S05]  /*0790*/  @!P1 BRA `(.L_x_1164) ;  /* 0x0000000000109947 */ /* 0x000fea0003800000 */
[----:B------:R-:W2:Y:S04]  /*07a0*/  LDG.E R8, desc[UR8][R8.64+0x4] ;  /* 0x0000040808087981 */ /* 0x000ea8000c1e1900 */
[----:B------:R-:W2:Y:S02]  /*07b0*/  LDG.E R3, desc[UR8][R2.64+0x4] ;  /* 0x0000040802037981 */ /* 0x000ea4000c1e1900 */
[----:B--2---:R-:W-:-:S04]  /*07c0*/  ISETP.GE.AND P0, PT, R8, R3, PT ;  /* 0x000000030800720c */ /* 0x004fc80003f06270 */
[----:B------:R-:W-:-:S13]  /*07d0*/  ISETP.LT.OR P0, PT, R14, R19, P0 ;  /* 0x000000130e00720c */ /* 0x000fda0000701670 */
.L_x_1164:
[----:B------:R-:W-:Y:S05]  /*07e0*/  BSYNC.RECONVERGENT B2 ;  /* 0x0000000000027941 */ /* 0x000fea0003800200 */
.L_x_1163:
[----:B------:R-:W-:Y:S02]  /*07f0*/  SEL R6, R15, R6, P0 ;  /* 0x000000060f067207 */ /* 0x000fe40000000000 */
[----:B------:R-:W-:Y:S02]  /*0800*/  SEL R11, R11, R18, P0 ;  /* 0x000000120b0b7207 */ /* 0x000fe40000000000 */
[----:B------:R-:W-:Y:S02]  /*0810*/  SEL R4, R17, R4, P0 ;  /* 0x0000000411047207 */ /* 0x000fe40000000000 */
[----:B------:R-:W-:Y:S02]  /*0820*/  SEL R13, R13, R20, P0 ;  /* 0x000000140d0d7207 */ /* 0x000fe40000000000 */
[----:B------:R-:W-:-:S04]  /*0830*/  ISETP.GE.U32.AND P0, PT, R6, R11, PT ;  /* 0x0000000b0600720c */ /* 0x000fc80003f06070 */
[----:B------:R-:W-:-:S13]  /*0840*/  ISETP.GE.U32.AND.EX P0, PT, R4, R13, PT, P0 ;  /* 0x0000000d0400720c */ /* 0x000fda0003f06100 */
[----:B------:R-:W-:Y:S05]  /*0850*/  @!P0 BRA `(.L_x_1165) ;  /* 0xfffffffc00708947 */ /* 0x000fea000383ffff */
.L_x_1162:
[----:B------:R-:W-:Y:S05]  /*0860*/  BSYNC.RECONVERGENT B1 ;  /* 0x0000000000017941 */ /* 0x000fea0003800200 */
.L_x_1161:
[----:B------:R-:W-:Y:S05]  /*0870*/  BRA `(.L_x_1166) ;  /* 0x0000000000e07947 */ /* 0x000fea0003800000 */
.L_x_1160:
[----:B------:R-:W-:Y:S01]  /*0880*/  IADD3 R6, P0, PT, R17, -R2, RZ ;  /* 0x8000000211067210 */ /* 0x000fe20007f1e0ff */
[----:B------:R-:W0:Y:S01]  /*0890*/  LDCU.64 UR4, c[0x0][0x390] ;  /* 0x00007200ff0477ac */ /* 0x000e220008000a00 */
[----:B------:R-:W-:-:S03]  /*08a0*/  IADD3 R4, P2, PT, R2, -R5, RZ ;  /* 0x8000000502047210 */ /* 0x000fc60007f5e0ff */
[----:B------:R-:W-:Y:S01]  /*08b0*/  IMAD.X R10, R19, 0x1, ~R3, P0 ;  /* 0x00000001130a7824 */ /* 0x000fe200000e0e03 */
[----:B------:R-:W-:Y:S01]  /*08c0*/  ISETP.GT.U32.AND P0, PT, R15, R6, PT ;  /* 0x000000060f00720c */ /* 0x000fe20003f04070 */
[----:B------:R-:W-:Y:S01]  /*08d0*/  IMAD.X R8, R3, 0x1, ~R7, P2 ;  /* 0x0000000103087824 */ /* 0x000fe200010e0e07 */
[----:B------:R-:W-:Y:S02]  /*08e0*/  ISETP.LT.U32.AND P1, PT, R4, R15, PT ;  /* 0x0000000f0400720c */ /* 0x000fe40003f21070 */
[----:B------:R-:W-:Y:S02]  /*08f0*/  ISETP.GT.U32.AND.EX P0, PT, R9, R10, PT, P0 ;  /* 0x0000000a0900720c */ /* 0x000fe40003f04100 */
[----:B------:R-:W-:Y:S02]  /*0900*/  ISETP.LT.U32.AND.EX P1, PT, R8, R9, PT, P1 ;  /* 0x000000090800720c */ /* 0x000fe40003f21110 */
[----:B------:R-:W-:Y:S02]  /*0910*/  SEL R11, R15, R6, P0 ;  /* 0x000000060f0b7207 */ /* 0x000fe40000000000 */
[----:B------:R-:W-:-:S02]  /*0920*/  SEL R13, R9, R10, P0 ;  /* 0x0000000a090d7207 */ /* 0x000fc40000000000 */
[----:B------:R-:W-:Y:S02]  /*0930*/  IADD3 R6, P0, PT, R11, -R6, RZ ;  /* 0x800000060b067210 */ /* 0x000fe40007f1e0ff */
[----:B------:R-:W-:-:S03]  /*0940*/  SEL R11, R4, R15, P1 ;  /* 0x0000000f040b7207 */ /* 0x000fc60000800000 */
[----:B------:R-:W-:Y:S01]  /*0950*/  IMAD.X R4, R13, 0x1, ~R10, P0 ;  /* 0x000000010d047824 */ /* 0x000fe200000e0e0a */
[----:B------:R-:W-:Y:S02]  /*0960*/  SEL R13, R8, R9, P1 ;  /* 0x00000009080d7207 */ /* 0x000fe40000800000 */
[----:B------:R-:W-:-:S04]  /*0970*/  ISETP.GE.U32.AND P0, PT, R6, R11, PT ;  /* 0x0000000b0600720c */ /* 0x000fc80003f06070 */
[----:B------:R-:W-:-:S13]  /*0980*/  ISETP.GE.U32.AND.EX P0, PT, R4, R13, PT, P0 ;  /* 0x0000000d0400720c */ /* 0x000fda0003f06100 */
[----:B0-----:R-:W-:Y:S05]  /*0990*/  @P0 BRA `(.L_x_1166) ;  /* 0x0000000000980947 */ /* 0x001fea0003800000 */
[----:B------:R-:W-:-:S05]  /*09a0*/  IADD3 R10, P0, PT, R15, R2, RZ ;  /* 0x000000020f0a7210 */ /* 0x000fca0007f1e0ff */
[----:B------:R-:W-:-:S08]  /*09b0*/  IMAD.X R12, R9, 0x1, R3, P0 ;  /* 0x00000001090c7824 */ /* 0x000fd000000e0603 */
.L_x_1169:
        /* <DEDUP_REMOVED lines=28> */
.L_x_1168:
[----:B------:R-:W-:Y:S05]  /*0b80*/  BSYNC.RECONVERGENT B1 ;  /* 0x0000000000017941 */ /* 0x000fea0003800200 */
.L_x_1167:
[----:B------:R-:W-:Y:S02]  /*0b90*/  SEL R6, R15, R6, P0 ;  /* 0x000000060f067207 */ /* 0x000fe40000000000 */
[----:B------:R-:W-:Y:S02]  /*0ba0*/  SEL R11, R11, R18, P0 ;  /* 0x000000120b0b7207 */ /* 0x000fe40000000000 */
[----:B------:R-:W-:Y:S02]  /*0bb0*/  SEL R4, R17, R4, P0 ;  /* 0x0000000411047207 */ /* 0x000fe40000000000 */
[----:B------:R-:W-:Y:S02]  /*0bc0*/  SEL R13, R13, R20, P0 ;  /* 0x000000140d0d7207 */ /* 0x000fe40000000000 */
[----:B------:R-:W-:-:S04]  /*0bd0*/  ISETP.GE.U32.AND P0, PT, R6, R11, PT ;  /* 0x0000000b0600720c */ /* 0x000fc80003f06070 */
[----:B------:R-:W-:-:S13]  /*0be0*/  ISETP.GE.U32.AND.EX P0, PT, R4, R13, PT, P0 ;  /* 0x0000000d0400720c */ /* 0x000fda0003f06100 */
[----:B------:R-:W-:Y:S05]  /*0bf0*/  @!P0 BRA `(.L_x_1169) ;  /* 0xfffffffc00708947 */ /* 0x000fea000383ffff */
.L_x_1166:
[----:B------:R-:W-:Y:S05]  /*0c00*/  BSYNC.RECONVERGENT B0 ;  /* 0x0000000000007941 */ /* 0x000fea0003800200 */
.L_x_1159:
[----:B------:R-:W0:Y:S01]  /*0c10*/  LDCU.64 UR6, c[0x0][0x3a8] ;  /* 0x00007500ff0677ac */ /* 0x000e220008000a00 */
[----:B------:R-:W-:-:S05]  /*0c20*/  IADD3 R6, P0, PT, R5, R6, RZ ;  /* 0x0000000605067210 */ /* 0x000fca0007f1e0ff */
[----:B------:R-:W-:Y:S01]  /*0c30*/  IMAD.X R7, R7, 0x1, R4, P0 ;  /* 0x0000000107077824 */ /* 0x000fe200000e0604 */
[----:B0-----:R-:W-:-:S04]  /*0c40*/  LEA R2, P1, R0, UR6, 0x3 ;  /* 0x0000000600027c11 */ /* 0x001fc8000f8218ff */
[----:B------:R-:W-:-:S05]  /*0c50*/  LEA.HI.X R3, R0, UR7, RZ, 0x3, P1 ;  /* 0x0000000700037c11 */ /* 0x000fca00088f1cff */
[----:B------:R-:W-:Y:S01]  /*0c60*/  STG.E.64 desc[UR8][R2.64], R6 ;  /* 0x0000000602007986 */ /* 0x000fe2000c101b08 */
[----:B------:R-:W-:Y:S05]  /*0c70*/  EXIT ;  /* 0x000000000000794d */ /* 0x000fea0003800000 */
.L_x_1170:
        /* <DEDUP_REMOVED lines=16> */
.L_x_2218:


//--------------------- .text._ZN3cub18CUB_300001_SM_10006detail10merge_sort30DeviceMergeSortBlockSortKernelINS2_10policy_hubIN6thrust24THRUST_300001_SM_1000_NS6detail15normal_iteratorINS6_10device_ptrIN4cuda3std3__44pairIiiEEEEEEE9Policy600ESG_PNS0_8NullTypeESG_SK_mNSC_4lessISE_EESE_SJ_EEvbT0_T1_T2_T3_T4_PT6_PT7_T5_NS1_7vsmem_tE --------------------------
	.section	.text._ZN3cub18CUB_300001_SM_10006detail10merge_sort30DeviceMergeSortBlockSortKernelINS2_10policy_hubIN6thrust24THRUST_300001_SM_1000_NS6detail15normal_iteratorINS6_10device_ptrIN4cuda3std3__44pairIiiEEEEEEE9Policy600ESG_PNS0_8NullTypeESG_SK_mNSC_4lessISE_EESE_SJ_EEvbT0_T1_T2_T3_T4_PT6_PT7_T5_NS1_7vsmem_tE,"ax",@progbits
	.align	128
        .global         _ZN3cub18CUB_300001_SM_10006detail10merge_sort30DeviceMergeSortBlockSortKernelINS2_10policy_hubIN6thrust24THRUST_300001_SM_1000_NS6detail15normal_iteratorINS6_10device_ptrIN4cuda3std3__44pairIiiEEEEEEE9Policy600ESG_PNS0_8NullTypeESG_SK_mNSC_4lessISE_EESE_SJ_EEvbT0_T1_T2_T3_T4_PT6_PT7_T5_NS1_7vsmem_tE
        .type           _ZN3cub18CUB_300001_SM_10006detail10merge_sort30DeviceMergeSortBlockSortKernelINS2_10policy_hubIN6thrust24THRUST_300001_SM_1000_NS6detail15normal_iteratorINS6_10device_ptrIN4cuda3std3__44pairIiiEEEEEEE9Policy600ESG_PNS0_8NullTypeESG_SK_mNSC_4lessISE_EESE_SJ_EEvbT0_T1_T2_T3_T4_PT6_PT7_T5_NS1_7vsmem_tE,@function
        .size           _ZN3cub18CUB_300001_SM_10006detail10merge_sort30DeviceMergeSortBlockSortKernelINS2_10policy_hubIN6thrust24THRUST_300001_SM_1000_NS6detail15normal_iteratorINS6_10device_ptrIN4cuda3std3__44pairIiiEEEEEEE9Policy600ESG_PNS0_8NullTypeESG_SK_mNSC_4lessISE_EESE_SJ_EEvbT0_T1_T2_T3_T4_PT6_PT7_T5_NS1_7vsmem_tE,(.L_x_2219 - _ZN3cub18CUB_300001_SM_10006detail10merge_sort30DeviceMergeSortBlockSortKernelINS2_10policy_hubIN6thrust24THRUST_300001_SM_1000_NS6detail15normal_iteratorINS6_10device_ptrIN4cuda3std3__44pairIiiEEEEEEE9Policy600ESG_PNS0_8NullTypeESG_SK_mNSC_4lessISE_EESE_SJ_EEvbT0_T1_T2_T3_T4_PT6_PT7_T5_NS1_7vsmem_tE)
        .other          _ZN3cub18CUB_300001_SM_10006detail10merge_sort30DeviceMergeSortBlockSortKernelINS2_10policy_hubIN6thrust24THRUST_300001_SM_1000_NS6detail15normal_iteratorINS6_10device_ptrIN4cuda3std3__44pairIiiEEEEEEE9Policy600ESG_PNS0_8NullTypeESG_SK_mNSC_4lessISE_EESE_SJ_EEvbT0_T1_T2_T3_T4_PT6_PT7_T5_NS1_7vsmem_tE,@"STO_CUDA_ENTRY STV_DEFAULT"
_ZN3cub18CUB_300001_SM_10006detail10merge_sort30DeviceMergeSortBlockSortKernelINS2_10policy_hubIN6thrust24THRUST_300001_SM_1000_NS6detail15normal_iteratorINS6_10device_ptrIN4cuda3std3__44pairIiiEEEEEEE9Policy600ESG_PNS0_8NullTypeESG_SK_mNSC_4lessISE_EESE_SJ_EEvbT0_T1_T2_T3_T4_PT6_PT7_T5_NS1_7vsmem_tE:
.text._ZN3cub18CUB_300001_SM_10006detail10merge_sort30DeviceMergeSortBlockSortKernelINS2_10policy_hubIN6thrust24THRUST_300001_SM_1000_NS6detail15normal_iteratorINS6_10device_ptrIN4cuda3std3__44pairIiiEEEEEEE9Policy600ESG_PNS0_8NullTypeESG_SK_mNSC_4lessISE_EESE_SJ_EEvbT0_T1_T2_T3_T4_PT6_PT7_T5_NS1_7vsmem_tE:
[----:B------:R-:W-:Y:S01]  /*0000*/  LDC R1, c[0x0][0x37c] ;  /* 0x0000df00ff017b82 */ /* 0x000fe20000000800 */
[----:B------:R-:W0:Y:S01]  /*0010*/  S2R R3, SR_CTAID.X ;  /* 0x0000000000037919 */ /* 0x000e220000002500 */
[----:B------:R-:W1:Y:S01]  /*0020*/  LDCU UR4, c[0x0][0x370] ;  /* 0x00006e00ff0477ac */ /* 0x000e620008000800 */
[----:B------:R-:W2:Y:S01]  /*0030*/  LDCU.64 UR6, c[0x0][0x358] ;  /* 0x00006b00ff0677ac */ /* 0x000ea20008000a00 */
[----:B-1----:R-:W-:-:S04]  /*0040*/  UIADD3 UR4, UP0, UPT, UR4, -0x1, URZ ;  /* 0xffffffff04047890 */ /* 0x002fc8000ff1e0ff */
[----:B------:R-:W-:-:S06]  /*0050*/  UIADD3.X UR5, UPT, UPT, URZ, -0x1, URZ, UP0, !UPT ;  /* 0xffffffffff057890 */ /* 0x000fcc00087fe4ff */
[----:B------:R-:W-:Y:S01]  /*0060*/  IMAD.U32 R0, RZ, RZ, UR5 ;  /* 0x00000005ff007e24 */ /* 0x000fe2000f8e00ff */
[C---:B0-----:R-:W-:Y:S01]  /*0070*/  ISETP.LT.U32.AND P0, PT, R3.reuse, UR4, PT ;  /* 0x0000000403007c0c */ /* 0x041fe2000bf01070 */
[----:B------:R-:W-:-:S03]  /*0080*/  IMAD.WIDE.U32 R6, R3, 0x800, RZ ;  /* 0x0000080003067825 */ /* 0x000fc600078e00ff */
[----:B------:R-:W-:-:S13]  /*0090*/  ISETP.GT.U32.AND.EX P0, PT, R0, RZ, PT, P0 ;  /* 0x000000ff0000720c */ /* 0x000fda0003f04100 */
[----:B--2---:R-:W-:Y:S05]  /*00a0*/  @!P0 BRA `(.L_x_1171) ;  /* 0x0000002c00f48947 */ /* 0x004fea0003800000 */
[----:B------:R-:W0:Y:S01]  /*00b0*/  S2R R32, SR_TID.X ;  /* 0x0000000000207919 */ /* 0x000e220000002100 */
[----:B------:R-:W1:Y:S01]  /*00c0*/  LDCU.64 UR4, c[0x0][0x388] ;  /* 0x00007100ff0477ac */ /* 0x000e620008000a00 */
[----:B------:R-:W-:Y:S01]  /*00d0*/  ACQBULK ;  /* 0x000000000000782e */ /* 0x000fe20000000000 */
[----:B0-----:R-:W-:-:S05]  /*00e0*/  IMAD.SHL.U32 R0, R32, 0x8, RZ ;  /* 0x0000000820007824 */ /* 0x001fca00078e00ff */
[----:B------:R-:W-:-:S04]  /*00f0*/  LOP3.LUT R21, R0, 0x1f00, RZ, 0xc0, !PT ;  /* 0x00001f0000157812 */ /* 0x000fc800078ec0ff */
[----:B------:R-:W-:-:S04]  /*0100*/  LOP3.LUT R3, R21, 0x1f, R32, 0xf8, !PT ;  /* 0x0000001f15037812 */ /* 0x000fc800078ef820 */
[----:B------:R-:W-:-:S05]  /*0110*/  IADD3 R3, P0, PT, R6, R3, RZ ;  /* 0x0000000306037210 */ /* 0x000fca0007f1e0ff */
[----:B------:R-:W-:Y:S02]  /*0120*/  IMAD.X R28, RZ, RZ, R7, P0 ;  /* 0x000000ffff1c7224 */ /* 0x000fe400000e0607 */
[----:B------:R-:W-:-:S03]  /*0130*/  IMAD.SHL.U32 R29, R3, 0x8, RZ ;  /* 0x00000008031d7824 */ /* 0x000fc600078e00ff */
[----:B------:R-:W-:Y:S02]  /*0140*/  SHF.L.U64.HI R28, R3, 0x3, R28 ;  /* 0x00000003031c7819 */ /* 0x000fe4000001021c */
[----:B-1----:R-:W-:-:S04]  /*0150*/  IADD3 R18, P0, PT, R29, UR4, RZ ;  /* 0x000000041d127c10 */ /* 0x002fc8000ff1e0ff */
[----:B------:R-:W-:-:S05]  /*0160*/  IADD3.X R19, PT, PT, R28, UR5, RZ, P0, !PT ;  /* 0x000000051c137c10 */ /* 0x000fca00087fe4ff */
[----:B------:R-:W2:Y:S04]  /*0170*/  LDG.E R16, desc[UR6][R18.64] ;  /* 0x0000000612107981 */ /* 0x000ea8000c1e1900 */
[----:B------:R-:W2:Y:S04]  /*0180*/  LDG.E R17, desc[UR6][R18.64+0x4] ;  /* 0x0000040612117981 */ /* 0x000ea8000c1e1900 */
[----:B------:R-:W3:Y:S04]  /*0190*/  LDG.E R14, desc[UR6][R18.64+0x100] ;  /* 0x00010006120e7981 */ /* 0x000ee8000c1e1900 */
[----:B------:R-:W3:Y:S04]  /*01a0*/  LDG.E R15, desc[UR6][R18.64+0x104] ;  /* 0x00010406120f7981 */ /* 0x000ee8000c1e1900 */
[----:B------:R-:W4:Y:S04]  /*01b0*/  LDG.E R6, desc[UR6][R18.64+0x200] ;  /* 0x0002000612067981 */ /* 0x000f28000c1e1900 */
[----:B------:R-:W4:Y:S04]  /*01c0*/  LDG.E R7, desc[UR6][R18.64+0x204] ;  /* 0x0002040612077981 */ /* 0x000f28000c1e1900 */
[----:B------:R-:W5:Y:S04]  /*01d0*/  LDG.E R4, desc[UR6][R18.64+0x300] ;  /* 0x0003000612047981 */ /* 0x000f68000c1e1900 */
        /* <DEDUP_REMOVED lines=8> */
[----:B------:R0:W5:Y:S01]  /*0260*/  LDG.E R9, desc[UR6][R18.64+0x704] ;  /* 0x0007040612097981 */ /* 0x000162000c1e1900 */
[----:B------:R-:W1:Y:S01]  /*0270*/  S2UR UR5, SR_CgaCtaId ;  /* 0x00000000000579c3 */ /* 0x000e620000008800 */
[----:B------:R-:W-:Y:S01]  /*0280*/  UMOV UR4, 0x400 ;  /* 0x0000040000047882 */ /* 0x000fe20000000000 */
[----:B------:R-:W0:Y:S01]  /*0290*/  S2R R0, SR_LANEID ;  /* 0x0000000000007919 */ /* 0x000e220000000000 */
[----:B-1----:R-:W-:Y:S01]  /*02a0*/  ULEA UR4, UR5, UR4, 0x18 ;  /* 0x0000000405047291 */ /* 0x002fe2000f8ec0ff */
[----:B0-----:R-:W-:-:S04]  /*02b0*/  IMAD.IADD R21, R21, 0x1, R0 ;  /* 0x0000000115157824 */ /* 0x001fc800078e0200 */
[C---:B------:R-:W-:Y:S01]  /*02c0*/  VIADD R20, R21.reuse, 0x20 ;  /* 0x0000002015147836 */ /* 0x040fe20000000000 */
[CC--:B------:R-:W-:Y:S01]  /*02d0*/  LEA.HI.SX32 R37, R21.reuse, R21.reuse, 0x1b ;  /* 0x0000001515257211 */ /* 0x0c0fe200078fdaff */
[C---:B------:R-:W-:Y:S02]  /*02e0*/  VIADD R22, R21.reuse, 0x40 ;  /* 0x0000004015167836 */ /* 0x040fe40000000000 */
[C---:B------:R-:W-:Y:S01]  /*02f0*/  VIADD R24, R21.reuse, 0x60 ;  /* 0x0000006015187836 */ /* 0x040fe20000000000 */
[-C--:B------:R-:W-:Y:S01]  /*0300*/  LEA.HI.SX32 R20, R20, R21.reuse, 0x1b ;  /* 0x0000001514147211 */ /* 0x080fe200078fdaff */
[C---:B------:R-:W-:Y:S01]  /*0310*/  VIADD R18, R21.reuse, 0x80 ;  /* 0x0000008015127836 */ /* 0x040fe20000000000 */
[-C--:B------:R-:W-:Y:S01]  /*0320*/  LEA.HI.SX32 R22, R22, R21.reuse, 0x1b ;  /* 0x0000001516167211 */ /* 0x080fe200078fdaff */
[C---:B------:R-:W-:Y:S01]  /*0330*/  VIADD R34, R21.reuse, 0xe0 ;  /* 0x000000e015227836 */ /* 0x040fe20000000000 */
[-C--:B------:R-:W-:Y:S01]  /*0340*/  LEA.HI.SX32 R24, R24, R21.reuse, 0x1b ;  /* 0x0000001518187211 */ /* 0x080fe200078fdaff */
[----:B------:R-:W-:Y:S01]  /*0350*/  VIADD R26, R21, 0xa0 ;  /* 0x000000a0151a7836 */ /* 0x000fe20000000000 */
[----:B------:R-:W-:Y:S01]  /*0360*/  LEA R37, R37, UR4, 0x3 ;  /* 0x0000000425257c11 */ /* 0x000fe2000f8e18ff */
[----:B------:R-:W-:Y:S01]  /*0370*/  VIADD R30, R21, 0xc0 ;  /* 0x000000c0151e7836 */ /* 0x000fe20000000000 */
[----:B------:R-:W-:Y:S01]  /*0380*/  LEA.HI.SX32 R18, R18, R21, 0x1b ;  /* 0x0000001512127211 */ /* 0x000fe200078fdaff */
[----:B------:R-:W-:Y:S01]  /*0390*/  IMAD R0, R0, 0x7, R21 ;  /* 0x0000000700007824 */ /* 0x000fe200078e0215 */
[----:B------:R-:W-:-:S02]  /*03a0*/  LEA R36, R20, UR4, 0x3 ;  /* 0x0000000414247c11 */ /* 0x000fc4000f8e18ff */
[-C--:B------:R-:W-:Y:S01]  /*03b0*/  LEA.HI.SX32 R25, R34, R21.reuse, 0x1b ;  /* 0x0000001522197211 */ /* 0x080fe200078fdaff */
[----:B------:R-:W-:Y:S01]  /*03c0*/  VIADD R19, R0, 0x1 ;  /* 0x0000000100137836 */ /* 0x000fe20000000000 */
[----:B------:R-:W-:Y:S01]  /*03d0*/  LEA R35, R22, UR4, 0x3 ;  /* 0x0000000416237c11 */ /* 0x000fe2000f8e18ff */
[----:B------:R-:W-:Y:S01]  /*03e0*/  VIADD R23, R0, 0x3 ;  /* 0x0000000300177836 */ /* 0x000fe20000000000 */
[----:B------:R-:W-:Y:S01]  /*03f0*/  LEA R34, R24, UR4, 0x3 ;  /* 0x0000000418227c11 */ /* 0x000fe2000f8e18ff */
[----:B------:R-:W-:Y:S01]  /*0400*/  VIADD R31, R0, 0x4 ;  /* 0x00000004001f7836 */ /* 0x000fe20000000000 */
[-C--:B------:R-:W-:Y:S01]  /*0410*/  LEA.HI.SX32 R26, R26, R21.reuse, 0x1b ;  /* 0x000000151a1a7211 */ /* 0x080fe200078fdaff */
[----:B------:R-:W-:Y:S01]  /*0420*/  VIADD R39, R0, 0x5 ;  /* 0x0000000500277836 */ /* 0x000fe20000000000 */
[----:B------:R-:W-:Y:S01]  /*0430*/  LEA.HI.SX32 R30, R30, R21, 0x1b ;  /* 0x000000151e1e7211 */ /* 0x000fe200078fdaff */
[----:B------:R-:W-:Y:S01]  /*0440*/  VIADD R21, R0, 0x2 ;  /* 0x0000000200157836 */ /* 0x000fe20000000000 */
[----:B------:R-:W-:Y:S01]  /*0450*/  LEA R33, R18, UR4, 0x3 ;  /* 0x0000000412217c11 */ /* 0x000fe2000f8e18ff */
[----:B------:R-:W-:Y:S01]  /*0460*/  VIADD R41, R0, 0x6 ;  /* 0x0000000600297836 */ /* 0x000fe20000000000 */
[----:B------:R-:W-:-:S02]  /*0470*/  LEA R27, R26, UR4, 0x3 ;  /* 0x000000041a1b7c11 */ /* 0x000fc4000f8e18ff */
[----:B------:R-:W-:Y:S02]  /*0480*/  LEA.HI.SX32 R24, R0, R0, 0x1b ;  /* 0x0000000000187211 */ /* 0x000fe400078fdaff */
[----:B------:R-:W-:Y:S02]  /*0490*/  LEA R26, R30, UR4, 0x3 ;  /* 0x000000041e1a7c11 */ /* 0x000fe4000f8e18ff */
[----:B------:R-:W-:Y:S02]  /*04a0*/  LEA R25, R25, UR4, 0x3 ;  /* 0x0000000419197c11 */ /* 0x000fe4000f8e18ff */
[----:B------:R-:W-:Y:S01]  /*04b0*/  LEA R24, R24, UR4, 0x3 ;  /* 0x0000000418187c11 */ /* 0x000fe2000f8e18ff */
[----:B--2---:R0:W-:Y:S04]  /*04c0*/  STS.64 [R37], R16 ;  /* 0x0000001025007388 */ /* 0x0041e80000000a00 */
[----:B---3--:R-:W-:Y:S01]  /*04d0*/  STS.64 [R36+0x100], R14 ;  /* 0x0001000e24007388 */ /* 0x008fe20000000a00 */
[----:B0-----:R-:W-:-:S03]  /*04e0*/  VIADD R17, R0, 0x7 ;  /* 0x0000000700117836 */ /* 0x001fc60000000000 */
[----:B----4-:R0:W-:Y:S02]  /*04f0*/  STS.64 [R35+0x200], R6 ;  /* 0x0002000623007388 */ /* 0x0101e40000000a00 */
[-C--:B------:R-:W-:Y:S02]  /*0500*/  LEA.HI.SX32 R17, R17, R0.reuse, 0x1b ;  /* 0x0000000011117211 */ /* 0x080fe400078fdaff */
[----:B-----5:R1:W-:Y:S01]  /*0510*/  STS.64 [R34+0x300], R4 ;  /* 0x0003000422007388 */ /* 0x0203e20000000a00 */
[-C--:B0-----:R-:W-:Y:S02]  /*0520*/  LEA.HI.SX32 R7, R19, R0.reuse, 0x1b ;  /* 0x0000000013077211 */ /* 0x081fe400078fdaff */
[----:B------:R-:W-:Y:S01]  /*0530*/  LEA.HI.SX32 R6, R21, R0, 0x1b ;  /* 0x0000000015067211 */ /* 0x000fe200078fdaff */
[----:B------:R0:W-:Y:S01]  /*0540*/  STS.64 [R33+0x400], R2 ;  /* 0x0004000221007388 */ /* 0x0001e20000000a00 */
[----:B------:R-:W-:Y:S02]  /*0550*/  LEA R7, R7, UR4, 0x3 ;  /* 0x0000000407077c11 */ /* 0x000fe4000f8e18ff */
[----:B------:R-:W-:-:S02]  /*0560*/  LEA R6, R6, UR4, 0x3 ;  /* 0x0000000406067c11 */ /* 0x000fc4000f8e18ff */
[-C--:B-1----:R-:W-:Y:S02]  /*0570*/  LEA.HI.SX32 R5, R23, R0.reuse, 0x1b ;  /* 0x0000000017057211 */ /* 0x082fe400078fdaff */
[-C--:B------:R-:W-:Y:S01]  /*0580*/  LEA.HI.SX32 R4, R31, R0.reuse, 0x1b ;  /* 0x000000001f047211 */ /* 0x080fe200078fdaff */
[----:B------:R-:W-:Y:S01]  /*0590*/  STS.64 [R27+0x500], R12 ;  /* 0x0005000c1b007388 */ /* 0x000fe20000000a00 */
[----:B------:R-:W-:Y:S02]  /*05a0*/  LEA R5, R5, UR4, 0x3 ;  /* 0x0000000405057c11 */ /* 0x000fe4000f8e18ff */
[----:B------:R-:W-:Y:S02]  /*05b0*/  LEA R4, R4, UR4, 0x3 ;  /* 0x0000000404047c11 */ /* 0x000fe4000f8e18ff */
[-C--:B0-----:R-:W-:Y:S02]  /*05c0*/  LEA.HI.SX32 R3, R39, R0.reuse, 0x1b ;  /* 0x0000000027037211 */ /* 0x081fe400078fdaff */
[----:B------:R-:W-:Y:S01]  /*05d0*/  LEA.HI.SX32 R2, R41, R0, 0x1b ;  /* 0x0000000029027211 */ /* 0x000fe200078fdaff */
[----:B------:R-:W-:Y:S01]  /*05e0*/  STS.64 [R26+0x600], R10 ;  /* 0x0006000a1a007388 */ /* 0x000fe20000000a00 */
[----:B------:R-:W-:-:S02]  /*05f0*/  LEA R3, R3, UR4, 0x3 ;  /* 0x0000000403037c11 */ /* 0x000fc4000f8e18ff */
[----:B------:R-:W-:Y:S02]  /*0600*/  LEA R2, R2, UR4, 0x3 ;  /* 0x0000000402027c11 */ /* 0x000fe4000f8e18ff */
[----:B------:R-:W-:Y:S01]  /*0610*/  LEA R0, R17, UR4, 0x3 ;  /* 0x0000000411007c11 */ /* 0x000fe2000f8e18ff */
[----:B------:R-:W-:Y:S01]  /*0620*/  STS.64 [R25+0x700], R8 ;  /* 0x0007000819007388 */ /* 0x000fe20000000a00 */
[----:B------:R-:W-:-:S03]  /*0630*/  NOP ;  /* 0x0000000000007918 */ /* 0x000fc60000000000 */
[----:B------:R-:W-:Y:S04]  /*0640*/  LDS.64 R10, [R7+0x8] ;  /* 0x00000800070a7984 */ /* 0x000fe80000000a00 */
[----:B------:R-:W-:Y:S04]  /*0650*/  LDS.64 R12, [R6+0x10] ;  /* 0x00001000060c7984 */ /* 0x000fe80000000a00 */
[----:B------:R-:W-:Y:S04]  /*0660*/  LDS.64 R14, [R5+0x18] ;  /* 0x00001800050e7984 */ /* 0x000fe80000000a00 */
[----:B------:R-:W-:Y:S04]  /*0670*/  LDS.64 R16, [R4+0x20] ;  /* 0x0000200004107984 */ /* 0x000fe80000000a00 */
[----:B------:R-:W-:Y:S04]  /*0680*/  LDS.64 R18, [R3+0x28] ;  /* 0x0000280003127984 */ /* 0x000fe80000000a00 */
[----:B------:R-:W-:Y:S04]  /*0690*/  LDS.64 R20, [R2+0x30] ;  /* 0x0000300002147984 */ /* 0x000fe80000000a00 */
[----:B------:R-:W-:Y:S04]  /*06a0*/  LDS.64 R22, [R0+0x38] ;  /* 0x0000380000167984 */ /* 0x000fe80000000a00 */
[----:B------:R-:W0:Y:S01]  /*06b0*/  LDS.64 R8, [R24] ;  /* 0x0000000018087984 */ /* 0x000e220000000a00 */
[----:B------:R-:W-:Y:S01]  /*06c0*/  BAR.SYNC.DEFER_BLOCKING 0x0 ;  /* 0x0000000000007b1d */ /* 0x000fe20000010000 */
[----:B0-----:R-:W-:-:S07]  /*06d0*/  ISETP.GE.AND P0, PT, R10, R8, PT ;  /* 0x000000080a00720c */ /* 0x001fce0003f06270 */
[----:B------:R-:W-:Y:S01]  /*06e0*/  PREEXIT ;  /* 0x000000000000782d */ /* 0x000fe20000000000 */
[----:B------:R-:W-:Y:S05]  /*06f0*/  BSSY.RECONVERGENT B0, `(.L_x_1172) ;  /* 0x000000b000007945 */ /* 0x000fea0003800200 */
[----:B------:R-:W-:Y:S05]  /*0700*/  @!P0 BRA `(.L_x_1173) ;  /* 0x0000000000148947 */ /* 0x000fea0003800000 */
[----:B------:R-:W-:Y:S01]  /*0710*/  ISETP.GE.AND P0, PT, R11, R9, PT ;  /* 0x000000090b00720c */ /* 0x000fe20003f06270 */
[----:B------:R-:W-:Y:S01]  /*0720*/  IMAD.MOV.U32 R45, RZ, RZ, R10 ;  /* 0x000000ffff2d7224 */ /* 0x000fe200078e000a */
[----:B------:R-:W-:Y:S02]  /*0730*/  MOV R44, R11 ;  /* 0x0000000b002c7202 */ /* 0x000fe40000000f00 */
[----:B------:R-:W-:-:S13]  /*0740*/  ISETP.LT.OR P0, PT, R8, R10, P0 ;  /* 0x0000000a0800720c */ /* 0x000fda0000701670 */
[----:B------:R-:W-:Y:S05]  /*0750*/  @P0 BRA `(.L_x_1174) ;  /* 0x0000000000100947 */ /* 0x000fea0003800000 */
.L_x_1173:
[----:B------:R-:W-:Y:S02]  /*0760*/  IMAD.MOV.U32 R44, RZ, RZ, R9 ;  /* 0x000000ffff2c7224 */ /* 0x000fe400078e0009 */
[----:B------:R-:W-:Y:S02]  /*0770*/  IMAD.MOV.U32 R45, RZ, RZ, R8 ;  /* 0x000000ffff2d7224 */ /* 0x000fe400078e0008 */
[----:B------:R-:W-:Y:S02]  /*0780*/  IMAD.MOV.U32 R9, RZ, RZ, R11 ;  /* 0x000000ffff097224 */ /* 0x000fe400078e000b */
[----:B------:R-:W-:-:S07]  /*0790*/  IMAD.MOV.U32 R8, RZ, RZ, R10 ;  /* 0x000000ffff087224 */ /* 0x000fce00078e000a */
.L_x_1174:
[----:B------:R-:W-:Y:S05]  /*07a0*/  BSYNC.RECONVERGENT B0 ;  /* 0x0000000000007941 */ /* 0x000fea0003800200 */
.L_x_1172:
[----:B------:R-:W-:Y:S01]  /*07b0*/  ISETP.GE.AND P0, PT, R14, R12, PT ;  /* 0x0000000c0e00720c */ /* 0x000fe20003f06270 */
[----:B------:R-:W-:-:S12]  /*07c0*/  BSSY.RECONVERGENT B0, `(.L_x_1175) ;  /* 0x000000b000007945 */ /* 0x000fd80003800200 */
[----:B------:R-:W-:Y:S05]  /*07d0*/  @!P0 BRA `(.L_x_1176) ;  /* 0x0000000000148947 */ /* 0x000fea0003800000 */
[----:B------:R-:W-:Y:S01]  /*07e0*/  ISETP.GE.AND P0, PT, R15, R13, PT ;  /* 0x0000000d0f00720c */ /* 0x000fe20003f06270 */
[----:B------:R-:W-:Y:S02]  /*07f0*/  IMAD.MOV.U32 R43, RZ, RZ, R15 ;  /* 0x000000ffff2b7224 */ /* 0x000fe400078e000f */
[----:B------:R-:W-:Y:S01]  /*0800*/  IMAD.MOV.U32 R42, RZ, RZ, R14 ;  /* 0x000000ffff2a7224 */ /* 0x000fe200078e000e */
[----:B------:R-:W-:-:S13]  /*0810*/  ISETP.LT.OR P0, PT, R12, R14, P0 ;  /* 0x0000000e0c00720c */ /* 0x000fda0000701670 */
[----:B------:R-:W-:Y:S05]  /*0820*/  @P0 BRA `(.L_x_1177) ;  /* 0x0000000000100947 */ /* 0x000fea0003800000 */
.L_x_1176:
[----:B------:R-:W-:Y:S02]  /*0830*/  IMAD.MOV.U32 R43, RZ, RZ, R13 ;  /* 0x000000ffff2b7224 */ /* 0x000fe400078e000d */
[----:B------:R-:W-:Y:S02]  /*0840*/  IMAD.MOV.U32 R42, RZ, RZ, R12 ;  /* 0x000000ffff2a7224 */ /* 0x000fe400078e000c */
[----:B------:R-:W-:Y:S02]  /*0850*/  IMAD.MOV.U32 R13, RZ, RZ, R15 ;  /* 0x000000ffff0d7224 */ /* 0x000fe400078e000f */
[----:B------:R-:W-:-:S07]  /*0860*/  IMAD.MOV.U32 R12, RZ, RZ, R14 ;  /* 0x000000ffff0c7224 */ /* 0x000fce00078e000e */
.L_x_1177:
[----:B------:R-:W-:Y:S05]  /*0870*/  BSYNC.RECONVERGENT B0 ;  /* 0x0000000000007941 */ /* 0x000fea0003800200 */
.L_x_1175:
        /* <DEDUP_REMOVED lines=8> */
.L_x_1179:
[----:B------:R-:W-:Y:S02]  /*0900*/  IMAD.MOV.U32 R30, RZ, RZ, R17 ;  /* 0x000000ffff1e7224 */ /* 0x000fe400078e0011 */
[----:B------:R-:W-:Y:S02]  /*0910*/  IMAD.MOV.U32 R31, RZ, RZ, R16 ;  /* 0x000000ffff1f7224 */ /* 0x000fe400078e0010 */
[----:B------:R-:W-:Y:S02]  /*0920*/  IMAD.MOV.U32 R17, RZ, RZ, R19 ;  /* 0x000000ffff117224 */ /* 0x000fe400078e0013 */
[----:B------:R-:W-:-:S07]  /*0930*/  IMAD.MOV.U32 R16, RZ, RZ, R18 ;  /* 0x000000ffff107224 */ /* 0x000fce00078e0012 */
.L_x_1180:
[----:B------:R-:W-:Y:S05]  /*0940*/  BSYNC.RECONVERGENT B0 ;  /* 0x0000000000007941 */ /* 0x000fea0003800200 */
.L_x_1178:
[----:B------:R-:W-:Y:S01]  /*0950*/  ISETP.GE.AND P0, PT, R22, R20, PT ;  /* 0x000000141600720c */ /* 0x000fe20003f06270 */
[----:B------:R-:W-:-:S12]  /*0960*/  BSSY.RECONVERGENT B0, `(.L_x_1181) ;  /* 0x000000b000007945 */ /* 0x000fd80003800200 */
[----:B------:R-:W-:Y:S05]  /*0970*/  @!P0 BRA `(.L_x_1182) ;  /* 0x0000000000148947 */ /* 0x000fea0003800000 */
[----:B------:R-:W-:Y:S01]  /*0980*/  ISETP.GE.AND P0, PT, R23, R21, PT ;  /* 0x000000151700720c */ /* 0x000fe20003f06270 */
[----:B------:R-:W-:Y:S01]  /*0990*/  IMAD.MOV.U32 R10, RZ, RZ, R23 ;  /* 0x000000ffff0a7224 */ /* 0x000fe200078e0017 */
[-C--:B------:R-:W-:Y:S02]  /*09a0*/  MOV R11, R22.reuse ;  /* 0x00000016000b7202 */ /* 0x080fe40000000f00 */
[----:B------:R-:W-:-:S13]  /*09b0*/  ISETP.LT.OR P0, PT, R20, R22, P0 ;  /* 0x000000161400720c */ /* 0x000fda0000701670 */
[----:B------:R-:W-:Y:S05]  /*09c0*/  @P0 BRA `(.L_x_1183) ;  /* 0x0000000000100947 */ /* 0x000fea0003800000 */
.L_x_1182:
[----:B------:R-:W-:Y:S02]  /*09d0*/  IMAD.MOV.U32 R10, RZ, RZ, R21 ;  /* 0x000000ffff0a7224 */ /* 0x000fe400078e0015 */
[----:B------:R-:W-:Y:S02]  /*09e0*/  IMAD.MOV.U32 R11, RZ, RZ, R20 ;  /* 0x000000ffff0b7224 */ /* 0x000fe400078e0014 */
[----:B------:R-:W-:Y:S02]  /*09f0*/  IMAD.MOV.U32 R21, RZ, RZ, R23 ;  /* 0x000000ffff157224 */ /* 0x000fe400078e0017 */
[----:B------:R-:W-:-:S07]  /*0a00*/  IMAD.MOV.U32 R20, RZ, RZ, R22 ;  /* 0x000000ffff147224 */ /* 0x000fce00078e0016 */
.L_x_1183:
[----:B------:R-:W-:Y:S05]  /*0a10*/  BSYNC.RECONVERGENT B0 ;  /* 0x0000000000007941 */ /* 0x000fea0003800200 */
.L_x_1181:
        /* <DEDUP_REMOVED lines=8> */
.L_x_1185:
[----:B------:R-:W-:Y:S02]  /*0aa0*/  IMAD.MOV.U32 R14, RZ, RZ, R44 ;  /* 0x000000ffff0e7224 */ /* 0x000fe400078e002c */
[----:B------:R-:W-:Y:S02]  /*0ab0*/  IMAD.MOV.U32 R15, RZ, RZ, R45 ;  /* 0x000000ffff0f7224 */ /* 0x000fe400078e002d */
[----:B------:R-:W-:Y:S02]  /*0ac0*/  IMAD.MOV.U32 R44, RZ, RZ, R13 ;  /* 0x000000ffff2c7224 */ /* 0x000fe400078e000d */
[----:B------:R-:W-:-:S07]  /*0ad0*/  IMAD.MOV.U32 R45, RZ, RZ, R12 ;  /* 0x000000ffff2d7224 */ /* 0x000fce00078e000c */
.L_x_1186:
[----:B------:R-:W-:Y:S05]  /*0ae0*/  BSYNC.RECONVERGENT B0 ;  /* 0x0000000000007941 */ /* 0x000fea0003800200 */
.L_x_1184:
        /* <DEDUP_REMOVED lines=8> */
.L_x_1188:
[----:B------:R-:W-:Y:S02]  /*0b70*/  IMAD.MOV.U32 R19, RZ, RZ, R43 ;  /* 0x000000ffff137224 */ /* 0x000fe400078e002b */
[----:B------:R-:W-:Y:S02]  /*0b80*/  IMAD.MOV.U32 R18, RZ, RZ, R42 ;  /* 0x000000ffff127224 */ /* 0x000fe400078e002a */
[----:B------:R-:W-:Y:S02]  /*0b90*/  IMAD.MOV.U32 R43, RZ, RZ, R17 ;  /* 0x000000ffff2b7224 */ /* 0x000fe400078e0011 */
[----:B------:R-:W-:-:S07]  /*0ba0*/  IMAD.MOV.U32 R42, RZ, RZ, R16 ;  /* 0x000000ffff2a7224 */ /* 0x000fce00078e0010 */
.L_x_1189:
[----:B------:R-:W-:Y:S05]  /*0bb0*/  BSYNC.RECONVERGENT B0 ;  /* 0x0000000000007941 */ /* 0x000fea0003800200 */
.L_x_1187:
        /* <DEDUP_REMOVED lines=8> */
.L_x_1191:
[----:B------:R-:W-:Y:S01]  /*0c40*/  MOV R38, R30 ;  /* 0x0000001e00267202 */ /* 0x000fe20000000f00 */
[----:B------:R-:W-:Y:S02]  /*0c50*/  IMAD.MOV.U32 R39, RZ, RZ, R31 ;  /* 0x000000ffff277224 */ /* 0x000fe400078e001f */
[----:B------:R-:W-:Y:S02]  /*0c60*/  IMAD.MOV.U32 R30, RZ, RZ, R21 ;  /* 0x000000ffff1e7224 */ /* 0x000fe400078e0015 */
[----:B------:R-:W-:-:S07]  /*0c70*/  IMAD.MOV.U32 R31, RZ, RZ, R20 ;  /* 0x000000ffff1f7224 */ /* 0x000fce00078e0014 */
.L_x_1192:
[----:B------:R-:W-:Y:S05]  /*0c80*/  BSYNC.RECONVERGENT B0 ;  /* 0x0000000000007941 */ /* 0x000fea0003800200 */
.L_x_1190:
        /* <DEDUP_REMOVED lines=8> */
.L_x_1194:
[----:B------:R-:W-:Y:S02]  /*0d10*/  IMAD.MOV.U32 R40, RZ, RZ, R9 ;  /* 0x000000ffff287224 */ /* 0x000fe400078e0009 */
[----:B------:R-:W-:Y:S02]  /*0d20*/  IMAD.MOV.U32 R41, RZ, RZ, R8 ;  /* 0x000000ffff297224 */ /* 0x000fe400078e0008 */
[----:B------:R-:W-:Y:S02]  /*0d30*/  IMAD.MOV.U32 R9, RZ, RZ, R44 ;  /* 0x000000ffff097224 */ /* 0x000fe400078e002c */
[----:B------:R-:W-:-:S07]  /*0d40*/  IMAD.MOV.U32 R8, RZ, RZ, R45 ;  /* 0x000000ffff087224 */ /* 0x000fce00078e002d */
.L_x_1195:
[----:B------:R-:W-:Y:S05]  /*0d50*/  BSYNC.RECONVERGENT B0 ;  /* 0x0000000000007941 */ /* 0x000fea0003800200 */
.L_x_1193:
        /* <DEDUP_REMOVED lines=8> */
.L_x_1197:
[----:B------:R-:W-:Y:S02]  /*0de0*/  IMAD.MOV.U32 R22, RZ, RZ, R14 ;  /* 0x000000ffff167224 */ /* 0x000fe400078e000e */
[----:B------:R-:W-:Y:S02]  /*0df0*/  IMAD.MOV.U32 R23, RZ, RZ, R15 ;  /* 0x000000ffff177224 */ /* 0x000fe400078e000f */
[----:B------:R-:W-:Y:S02]  /*0e00*/  IMAD.MOV.U32 R14, RZ, RZ, R43 ;  /* 0x000000ffff0e7224 */ /* 0x000fe400078e002b */
[----:B------:R-:W-:-:S07]  /*0e10*/  IMAD.MOV.U32 R15, RZ, RZ, R42 ;  /* 0x000000ffff0f7224 */ /* 0x000fce00078e002a */
.L_x_1198:
[----:B------:R-:W-:Y:S05]  /*0e20*/  BSYNC.RECONVERGENT B0 ;  /* 0x0000000000007941 */ /* 0x000fea0003800200 */
.L_x_1196:
        /* <DEDUP_REMOVED lines=8> */
.L_x_1200:
[----:B------:R-:W-:Y:S01]  /*0eb0*/  IMAD.MOV.U32 R13, RZ, RZ, R19 ;  /* 0x000000ffff0d7224 */ /* 0x000fe200078e0013 */
[----:B------:R-:W-:Y:S01]  /*0ec0*/  MOV R12, R18 ;  /* 0x00000012000c7202 */ /* 0x000fe20000000f00 */
[----:B------:R-:W-:Y:S02]  /*0ed0*/  IMAD.MOV.U32 R19, RZ, RZ, R30 ;  /* 0x000000ffff137224 */ /* 0x000fe400078e001e */
[----:B------:R-:W-:-:S07]  /*0ee0*/  IMAD.MOV.U32 R18, RZ, RZ, R31 ;  /* 0x000000ffff127224 */ /* 0x000fce00078e001f */
.L_x_1201:
[----:B------:R-:W-:Y:S05]  /*0ef0*/  BSYNC.RECONVERGENT B0 ;  /* 0x0000000000007941 */ /* 0x000fea0003800200 */
.L_x_1199:
        /* <DEDUP_REMOVED lines=8> */
.L_x_1203:
[----:B------:R-:W-:Y:S02]  /*0f80*/  IMAD.MOV.U32 R17, RZ, RZ, R38 ;  /* 0x000000ffff117224 */ /* 0x000fe400078e0026 */
[----:B------:R-:W-:Y:S02]  /*0f90*/  IMAD.MOV.U32 R16, RZ, RZ, R39 ;  /* 0x000000ffff107224 */ /* 0x000fe400078e0027 */
[----:B------:R-:W-:Y:S02]  /*0fa0*/  IMAD.MOV.U32 R38, RZ, RZ, R10 ;  /* 0x000000ffff267224 */ /* 0x000fe400078e000a */
[----:B------:R-:W-:-:S07]  /*0fb0*/  IMAD.MOV.U32 R39, RZ, RZ, R11 ;  /* 0x000000ffff277224 */ /* 0x000fce00078e000b */
.L_x_1204:
[----:B------:R-:W-:Y:S05]  /*0fc0*/  BSYNC.RECONVERGENT B0 ;  /* 0x0000000000007941 */ /* 0x000fea0003800200 */
.L_x_1202:
        /* <DEDUP_REMOVED lines=8> */
.L_x_1206:
[----:B------:R-:W-:Y:S02]  /*1050*/  IMAD.MOV.U32 R21, RZ, RZ, R40 ;  /* 0x000000ffff157224 */ /* 0x000fe400078e0028 */
[----:B------:R-:W-:Y:S02]  /*1060*/  IMAD.MOV.U32 R20, RZ, RZ, R41 ;  /* 0x000000ffff147224 */ /* 0x000fe400078e0029 */
[----:B------:R-:W-:Y:S02]  /*1070*/  IMAD.MOV.U32 R40, RZ, RZ, R14 ;  /* 0x000000ffff287224 */ /* 0x000fe400078e000e */
[----:B------:R-:W-:-:S07]  /*1080*/  IMAD.MOV.U32 R41, RZ, RZ, R15 ;  /* 0x000000ffff297224 */ /* 0x000fce00078e000f */
.L_x_1207:
[----:B------:R-:W-:Y:S05]  /*1090*/  BSYNC.RECONVERGENT B0 ;  /* 0x0000000000007941 */ /* 0x000fea0003800200 */
.L_x_1205:
        /* <DEDUP_REMOVED lines=8> */
.L_x_1209:
[----:B------:R-:W-:Y:S01]  /*1120*/  IMAD.MOV.U32 R30, RZ, RZ, R22 ;  /* 0x000000ffff1e7224 */ /* 0x000fe200078e0016 */
[----:B------:R-:W-:Y:S01]  /*1130*/  MOV R22, R19 ;  /* 0x0000001300167202 */ /* 0x000fe20000000f00 */
[----:B------:R-:W-:Y:S02]  /*1140*/  IMAD.MOV.U32 R31, RZ, RZ, R23 ;  /* 0x000000ffff1f7224 */ /* 0x000fe400078e0017 */
[----:B------:R-:W-:-:S07]  /*1150*/  IMAD.MOV.U32 R23, RZ, RZ, R18 ;  /* 0x000000ffff177224 */ /* 0x000fce00078e0012 */
.L_x_1210:
[----:B------:R-:W-:Y:S05]  /*1160*/  BSYNC.RECONVERGENT B0 ;  /* 0x0000000000007941 */ /* 0x000fea0003800200 */
.L_x_1208:
        /* <DEDUP_REMOVED lines=8> */
.L_x_1212:
[----:B------:R-:W-:Y:S02]  /*11f0*/  IMAD.MOV.U32 R10, RZ, RZ, R13 ;  /* 0x000000ffff0a7224 */ /* 0x000fe400078e000d */
[----:B------:R-:W-:Y:S02]  /*1200*/  IMAD.MOV.U32 R11, RZ, RZ, R12 ;  /* 0x000000ffff0b7224 */ /* 0x000fe400078e000c */
[----:B------:R-:W-:Y:S02]  /*1210*/  IMAD.MOV.U32 R13, RZ, RZ, R38 ;  /* 0x000000ffff0d7224 */ /* 0x000fe400078e0026 */
[----:B------:R-:W-:-:S07]  /*1220*/  IMAD.MOV.U32 R12, RZ, RZ, R39 ;  /* 0x000000ffff0c7224 */ /* 0x000fce00078e0027 */
.L_x_1213:
[----:B------:R-:W-:Y:S05]  /*1230*/  BSYNC.RECONVERGENT B0 ;  /* 0x0000000000007941 */ /* 0x000fea0003800200 */
.L_x_1211:
        /* <DEDUP_REMOVED lines=8> */
.L_x_1215:
[----:B------:R-:W-:Y:S02]  /*12c0*/  IMAD.MOV.U32 R14, RZ, RZ, R9 ;  /* 0x000000ffff0e7224 */ /* 0x000fe400078e0009 */
[----:B------:R-:W-:Y:S02]  /*12d0*/  IMAD.MOV.U32 R15, RZ, RZ, R8 ;  /* 0x000000ffff0f7224 */ /* 0x000fe400078e0008 */
[----:B------:R-:W-:Y:S02]  /*12e0*/  IMAD.MOV.U32 R9, RZ, RZ, R40 ;  /* 0x000000ffff097224 */ /* 0x000fe400078e0028 */
[----:B------:R-:W-:-:S07]  /*12f0*/  IMAD.MOV.U32 R8, RZ, RZ, R41 ;  /* 0x000000ffff087224 */ /* 0x000fce00078e0029 */
.L_x_1216:
[----:B------:R-:W-:Y:S05]  /*1300*/  BSYNC.RECONVERGENT B0 ;  /* 0x0000000000007941 */ /* 0x000fea0003800200 */
.L_x_1214:
        /* <DEDUP_REMOVED lines=8> */
.L_x_1218:
[----:B------:R-:W-:Y:S02]  /*1390*/  IMAD.MOV.U32 R19, RZ, RZ, R21 ;  /* 0x000000ffff137224 */ /* 0x000fe400078e0015 */
[----:B------:R-:W-:Y:S01]  /*13a0*/  IMAD.MOV.U32 R18, RZ, RZ, R20 ;  /* 0x000000ffff127224 */ /* 0x000fe200078e0014 */
[----:B------:R-:W-:Y:S01]  /*13b0*/  MOV R20, R23 ;  /* 0x0000001700147202 */ /* 0x000fe20000000f00 */
[----:B------:R-:W-:-:S07]  /*13c0*/  IMAD.MOV.U32 R21, RZ, RZ, R22 ;  /* 0x000000ffff157224 */ /* 0x000fce00078e0016 */
.L_x_1219:
[----:B------:R-:W-:Y:S05]  /*13d0*/  BSYNC.RECONVERGENT B0 ;  /* 0x0000000000007941 */ /* 0x000fea0003800200 */
.L_x_1217:
        /* <DEDUP_REMOVED lines=8> */
.L_x_1221:
[----:B------:R-:W-:Y:S02]  /*1460*/  IMAD.MOV.U32 R23, RZ, RZ, R30 ;  /* 0x000000ffff177224 */ /* 0x000fe400078e001e */
[----:B------:R-:W-:Y:S02]  /*1470*/  IMAD.MOV.U32 R22, RZ, RZ, R31 ;  /* 0x000000ffff167224 */ /* 0x000fe400078e001f */
[----:B------:R-:W-:Y:S02]  /*1480*/  IMAD.MOV.U32 R30, RZ, RZ, R13 ;  /* 0x000000ffff1e7224 */ /* 0x000fe400078e000d */
[----:B------:R-:W-:-:S07]  /*1490*/  IMAD.MOV.U32 R31, RZ, RZ, R12 ;  /* 0x000000ffff1f7224 */ /* 0x000fce00078e000c */
.L_x_1222:
[----:B------:R-:W-:Y:S05]  /*14a0*/  BSYNC.RECONVERGENT B0 ;  /* 0x0000000000007941 */ /* 0x000fea0003800200 */
.L_x_1220:
        /* <DEDUP_REMOVED lines=8> */
.L_x_1224:
[----:B------:R-:W-:Y:S02]  /*1530*/  IMAD.MOV.U32 R13, RZ, RZ, R10 ;  /* 0x000000ffff0d7224 */ /* 0x000fe400078e000a */
[----:B------:R-:W-:Y:S02]  /*1540*/  IMAD.MOV.U32 R12, RZ, RZ, R11 ;  /* 0x000000ffff0c7224 */ /* 0x000fe400078e000b */
[----:B------:R-:W-:Y:S02]  /*1550*/  IMAD.MOV.U32 R10, RZ, RZ, R17 ;  /* 0x000000ffff0a7224 */ /* 0x000fe400078e0011 */
[----:B------:R-:W-:-:S07]  /*1560*/  IMAD.MOV.U32 R11, RZ, RZ, R16 ;  /* 0x000000ffff0b7224 */ /* 0x000fce00078e0010 */
.L_x_1225:
[----:B------:R-:W-:Y:S05]  /*1570*/  BSYNC.RECONVERGENT B0 ;  /* 0x0000000000007941 */ /* 0x000fea0003800200 */
.L_x_1223:
        /* <DEDUP_REMOVED lines=8> */
.L_x_1227:
[----:B------:R-:W-:Y:S02]  /*1600*/  IMAD.MOV.U32 R16, RZ, RZ, R14 ;  /* 0x000000ffff107224 */ /* 0x000fe400078e000e */
[----:B------:R-:W-:Y:S02]  /*1610*/  IMAD.MOV.U32 R17, RZ, RZ, R15 ;  /* 0x000000ffff117224 */ /* 0x000fe400078e000f */
[----:B------:R-:W-:Y:S02]  /*1620*/  IMAD.MOV.U32 R14, RZ, RZ, R21 ;  /* 0x000000ffff0e7224 */ /* 0x000fe400078e0015 */
[----:B------:R-:W-:-:S07]  /*1630*/  IMAD.MOV.U32 R15, RZ, RZ, R20 ;  /* 0x000000ffff0f7224 */ /* 0x000fce00078e0014 */
.L_x_1228:
[----:B------:R-:W-:Y:S05]  /*1640*/  BSYNC.RECONVERGENT B0 ;  /* 0x0000000000007941 */ /* 0x000fea0003800200 */
.L_x_1226:
[----:B------:R-:W-:Y:S01]  /*1650*/  ISETP.GE.AND P0, PT, R31, R18, PT ;  /* 0x000000121f00720c */ /* 0x000fe20003f06270 */
[----:B------:R-:W-:-:S12]  /*1660*/  BSSY.RECONVERGENT B0, `(.L_x_1229) ;  /* 0x000000b000007945 */ /* 0x000fd80003800200 */
[----:B------:R-:W-:Y:S05]  /*1670*/  @!P0 BRA `(.L_x_1230) ;  /* 0x0000000000148947 */ /* 0x000fea0003800000 */
[----:B------:R-:W-:Y:S01]  /*1680*/  ISETP.GE.AND P0, PT, R30, R19, PT ;  /* 0x000000131e00720c */ /* 0x000fe20003f06270 */
[----:B------:R-:W-:Y:S01]  /*1690*/  IMAD.MOV.U32 R21, RZ, RZ, R31 ;  /* 0x000000ffff157224 */ /* 0x000fe200078e001f */
[----:B------:R-:W-:Y:S02]  /*16a0*/  MOV R20, R30 ;  /* 0x0000001e00147202 */ /* 0x000fe40000000f00 */
[----:B------:R-:W-:-:S13]  /*16b0*/  ISETP.LT.OR P0, PT, R18, R31, P0 ;  /* 0x0000001f1200720c */ /* 0x000fda0000701670 */
[----:B------:R-:W-:Y:S05]  /*16c0*/  @P0 BRA `(.L_x_1231) ;  /* 0x0000000000100947 */ /* 0x000fea0003800000 */
.L_x_1230:
[----:B------:R-:W-:Y:S02]  /*16d0*/  IMAD.MOV.U32 R20, RZ, RZ, R19 ;  /* 0x000000ffff147224 */ /* 0x000fe400078e0013 */
[----:B------:R-:W-:Y:S02]  /*16e0*/  IMAD.MOV.U32 R21, RZ, RZ, R18 ;  /* 0x000000ffff157224 */ /* 0x000fe400078e0012 */
[----:B------:R-:W-:Y:S02]  /*16f0*/  IMAD.MOV.U32 R19, RZ, RZ, R30 ;  /* 0x000000ffff137224 */ /* 0x000fe400078e001e */
[----:B------:R-:W-:-:S07]  /*1700*/  IMAD.MOV.U32 R18, RZ, RZ, R31 ;  /* 0x000000ffff127224 */ /* 0x000fce00078e001f */
.L_x_1231:
[----:B------:R-:W-:Y:S05]  /*1710*/  BSYNC.RECONVERGENT B0 ;  /* 0x0000000000007941 */ /* 0x000fea0003800200 */
.L_x_1229:
        /* <DEDUP_REMOVED lines=8> */
.L_x_1233:
[----:B------:R-:W-:Y:S02]  /*17a0*/  IMAD.MOV.U32 R30, RZ, RZ, R23 ;  /* 0x000000ffff1e7224 */ /* 0x000fe400078e0017 */
[----:B------:R-:W-:Y:S02]  /*17b0*/  IMAD.MOV.U32 R31, RZ, RZ, R22 ;  /* 0x000000ffff1f7224 */ /* 0x000fe400078e0016 */
[----:B------:R-:W-:Y:S02]  /*17c0*/  IMAD.MOV.U32 R23, RZ, RZ, R10 ;  /* 0x000000ffff177224 */ /* 0x000fe400078e000a */
[----:B------:R-:W-:-:S07]  /*17d0*/  IMAD.MOV.U32 R22, RZ, RZ, R11 ;  /* 0x000000ffff167224 */ /* 0x000fce00078e000b */
.L_x_1234:
[----:B------:R-:W-:Y:S05]  /*17e0*/  BSYNC.RECONVERGENT B0 ;  /* 0x0000000000007941 */ /* 0x000fea0003800200 */
.L_x_1232:
        /* <DEDUP_REMOVED lines=8> */
.L_x_1236:
[----:B------:R-:W-:Y:S02]  /*1870*/  IMAD.MOV.U32 R11, RZ, RZ, R9 ;  /* 0x000000ffff0b7224 */ /* 0x000fe400078e0009 */
[----:B------:R-:W-:Y:S02]  /*1880*/  IMAD.MOV.U32 R10, RZ, RZ, R8 ;  /* 0x000000ffff0a7224 */ /* 0x000fe400078e0008 */
[----:B------:R-:W-:Y:S02]  /*1890*/  IMAD.MOV.U32 R9, RZ, RZ, R14 ;  /* 0x000000ffff097224 */ /* 0x000fe400078e000e */
[----:B------:R-:W-:-:S07]  /*18a0*/  IMAD.MOV.U32 R8, RZ, RZ, R15 ;  /* 0x000000ffff087224 */ /* 0x000fce00078e000f */
.L_x_1237:
[----:B------:R-:W-:Y:S05]  /*18b0*/  BSYNC.RECONVERGENT B0 ;  /* 0x0000000000007941 */ /* 0x000fea0003800200 */
.L_x_1235:
        /* <DEDUP_REMOVED lines=8> */
.L_x_1239:
[----:B------:R-:W-:Y:S02]  /*1940*/  IMAD.MOV.U32 R15, RZ, RZ, R16 ;  /* 0x000000ffff0f7224 */ /* 0x000fe400078e0010 */
[----:B------:R-:W-:Y:S02]  /*1950*/  IMAD.MOV.U32 R14, RZ, RZ, R17 ;  /* 0x000000ffff0e7224 */ /* 0x000fe400078e0011 */
[----:B------:R-:W-:Y:S02]  /*1960*/  IMAD.MOV.U32 R16, RZ, RZ, R19 ;  /* 0x000000ffff107224 */ /* 0x000fe400078e0013 */
[----:B------:R-:W-:-:S07]  /*1970*/  IMAD.MOV.U32 R17, RZ, RZ, R18 ;  /* 0x000000ffff117224 */ /* 0x000fce00078e0012 */
.L_x_1240:
[----:B------:R-:W-:Y:S05]  /*1980*/  BSYNC.RECONVERGENT B0 ;  /* 0x0000000000007941 */ /* 0x000fea0003800200 */
.L_x_1238:
        /* <DEDUP_REMOVED lines=8> */
.L_x_1242:
[----:B------:R-:W-:Y:S02]  /*1a10*/  IMAD.MOV.U32 R19, RZ, RZ, R20 ;  /* 0x000000ffff137224 */ /* 0x000fe400078e0014 */
[----:B------:R-:W-:Y:S02]  /*1a20*/  IMAD.MOV.U32 R18, RZ, RZ, R21 ;  /* 0x000000ffff127224 */ /* 0x000fe400078e0015 */
[----:B------:R-:W-:Y:S02]  /*1a30*/  IMAD.MOV.U32 R20, RZ, RZ, R23 ;  /* 0x000000ffff147224 */ /* 0x000fe400078e0017 */
[----:B------:R-:W-:-:S07]  /*1a40*/  IMAD.MOV.U32 R21, RZ, RZ, R22 ;  /* 0x000000ffff157224 */ /* 0x000fce00078e0016 */
.L_x_1243:
[----:B------:R-:W-:Y:S05]  /*1a50*/  BSYNC.RECONVERGENT B0 ;  /* 0x0000000000007941 */ /* 0x000fea0003800200 */
.L_x_1241:
        /* <DEDUP_REMOVED lines=8> */
.L_x_1245:
[----:B------:R-:W-:Y:S02]  /*1ae0*/  IMAD.MOV.U32 R23, RZ, RZ, R30 ;  /* 0x000000ffff177224 */ /* 0x000fe400078e001e */
[----:B------:R-:W-:Y:S02]  /*1af0*/  IMAD.MOV.U32 R22, RZ, RZ, R31 ;  /* 0x000000ffff167224 */ /* 0x000fe400078e001f */
[----:B------:R-:W-:Y:S02]  /*1b00*/  IMAD.MOV.U32 R30, RZ, RZ, R13 ;  /* 0x000000ffff1e7224 */ /* 0x000fe400078e000d */
[----:B------:R-:W-:-:S07]  /*1b10*/  IMAD.MOV.U32 R31, RZ, RZ, R12 ;  /* 0x000000ffff1f7224 */ /* 0x000fce00078e000c */
.L_x_1246:
[----:B------:R-:W-:Y:S05]  /*1b20*/  BSYNC.RECONVERGENT B0 ;  /* 0x0000000000007941 */ /* 0x000fea0003800200 */
.L_x_1244:
        /* <DEDUP_REMOVED lines=8> */
.L_x_1248:
[----:B------:R-:W-:Y:S01]  /*1bb0*/  MOV R13, R11 ;  /* 0x0000000b000d7202 */ /* 0x000fe20000000f00 */
[----:B------:R-:W-:Y:S02]  /*1bc0*/  IMAD.MOV.U32 R12, RZ, RZ, R10 ;  /* 0x000000ffff0c7224 */ /* 0x000fe400078e000a */
[----:B------:R-:W-:Y:S02]  /*1bd0*/  IMAD.MOV.U32 R11, RZ, RZ, R16 ;  /* 0x000000ffff0b7224 */ /* 0x000fe400078e0010 */
[----:B------:R-:W-:-:S07]  /*1be0*/  IMAD.MOV.U32 R10, RZ, RZ, R17 ;  /* 0x000000ffff0a7224 */ /* 0x000fce00078e0011 */
.L_x_1249:
[----:B------:R-:W-:Y:S05]  /*1bf0*/  BSYNC.RECONVERGENT B0 ;  /* 0x0000000000007941 */ /* 0x000fea0003800200 */
.L_x_1247:
        /* <DEDUP_REMOVED lines=8> */
.L_x_1251:
[----:B------:R-:W-:Y:S02]  /*1c80*/  IMAD.MOV.U32 R17, RZ, RZ, R15 ;  /* 0x000000ffff117224 */ /* 0x000fe400078e000f */
[----:B------:R-:W-:Y:S02]  /*1c90*/  IMAD.MOV.U32 R16, RZ, RZ, R14 ;  /* 0x000000ffff107224 */ /* 0x000fe400078e000e */
[----:B------:R-:W-:Y:S02]  /*1ca0*/  IMAD.MOV.U32 R15, RZ, RZ, R20 ;  /* 0x000000ffff0f7224 */ /* 0x000fe400078e0014 */
[----:B------:R-:W-:-:S07]  /*1cb0*/  IMAD.MOV.U32 R14, RZ, RZ, R21 ;  /* 0x000000ffff0e7224 */ /* 0x000fce00078e0015 */
.L_x_1252:
[----:B------:R-:W-:Y:S05]  /*1cc0*/  BSYNC.RECONVERGENT B0 ;  /* 0x0000000000007941 */ /* 0x000fea0003800200 */
.L_x_1250:
        /* <DEDUP_REMOVED lines=8> */
.L_x_1254:
[----:B------:R-:W-:Y:S02]  /*1d50*/  IMAD.MOV.U32 R21, RZ, RZ, R19 ;  /* 0x000000ffff157224 */ /* 0x000fe400078e0013 */
[----:B------:R-:W-:Y:S02]  /*1d60*/  IMAD.MOV.U32 R20, RZ, RZ, R18 ;  /* 0x000000ffff147224 */ /* 0x000fe400078e0012 */
[----:B------:R-:W-:Y:S02]  /*1d70*/  IMAD.MOV.U32 R19, RZ, RZ, R30 ;  /* 0x000000ffff137224 */ /* 0x000fe400078e001e */
[----:B------:R-:W-:-:S07]  /*1d80*/  IMAD.MOV.U32 R18, RZ, RZ, R31 ;  /* 0x000000ffff127224 */ /* 0x000fce00078e001f */
.L_x_1255:
[----:B------:R-:W-:Y:S05]  /*1d90*/  BSYNC.RECONVERGENT B0 ;  /* 0x0000000000007941 */ /* 0x000fea0003800200 */
.L_x_1253:
[----:B------:R-:W-:-:S07]  /*1da0*/  IMAD.MOV.U32 R41, RZ, RZ, 0x2 ;  /* 0x00000002ff297424 */ /* 0x000fce00078e00ff */
.L_x_1275:
[----:B------:R-:W-:Y:S01]  /*1db0*/  IMAD.MOV R31, RZ, RZ, -R41 ;  /* 0x000000ffff1f7224 */ /* 0x000fe200078e0a29 */
[----:B0-----:R-:W0:Y:S01]  /*1dc0*/  S2UR UR5, SR_CgaCtaId ;  /* 0x00000000000579c3 */ /* 0x001e220000008800 */
[----:B------:R-:W-:-:S07]  /*1dd0*/  VIADD R39, R41, 0xffffffff ;  /* 0xffffffff29277836 */ /* 0x000fce0000000000 */
[----:B------:R-:W-:Y:S01]  /*1de0*/  BAR.SYNC.DEFER_BLOCKING 0x0 ;  /* 0x0000000000007b1d */ /* 0x000fe20000010000 */
[----:B------:R-:W-:Y:S02]  /*1df0*/  LOP3.LUT R30, R32, R31, RZ, 0xc0, !PT ;  /* 0x0000001f201e7212 */ /* 0x000fe400078ec0ff */
[----:B------:R-:W-:-:S03]  /*1e00*/  LOP3.LUT R39, R39, R32, RZ, 0xc0, !PT ;  /* 0x0000002027277212 */ /* 0x000fc600078ec0ff */
[----:B------:R-:W-:Y:S01]  /*1e10*/  UMOV UR4, 0x400 ;  /* 0x0000040000047882 */ /* 0x000fe20000000000 */
[----:B------:R-:W-:Y:S01]  /*1e20*/  IMAD.SHL.U32 R30, R30, 0x8, RZ ;  /* 0x000000081e1e7824 */ /* 0x000fe200078e00ff */
[----:B------:R-:W-:Y:S01]  /*1e30*/  BSSY.RECONVERGENT B0, `(.L_x_1256) ;  /* 0x0000029000007945 */ /* 0x000fe20003800200 */
[----:B------:R-:W-:-:S03]  /*1e40*/  IMAD.SHL.U32 R43, R39, 0x8, RZ ;  /* 0x00000008272b7824 */ /* 0x000fc600078e00ff */
[----:B------:R-:W-:Y:S02]  /*1e50*/  VIMNMX.U32 R30, PT, PT, R30, 0x800, PT ;  /* 0x000008001e1e7848 */ /* 0x000fe40003fe0000 */
[----:B------:R-:W-:Y:S02]  /*1e60*/  VIMNMX.U32 R43, PT, PT, R43, 0x800, PT ;  /* 0x000008002b2b7848 */ /* 0x000fe40003fe0000 */
[----:B------:R-:W-:-:S04]  /*1e70*/  LEA R38, R41, R30, 0x2 ;  /* 0x0000001e29267211 */ /* 0x000fc800078e10ff */
[----:B------:R-:W-:Y:S01]  /*1e80*/  VIMNMX.U32 R38, PT, PT, R38, 0x800, PT ;  /* 0x0000080026267848 */ /* 0x000fe20003fe0000 */
[----:B0-----:R-:W-:-:S03]  /*1e90*/  ULEA UR4, UR5, UR4, 0x18 ;  /* 0x0000000405047291 */ /* 0x001fc6000f8ec0ff */
[----:B------:R-:W-:Y:S01]  /*1ea0*/  VIADDMNMX R42, R38, -R30, R43, PT ;  /* 0x8000001e262a7246 */ /* 0x000fe2000380012b */
[----:B------:R-:W-:Y:S02]  /*1eb0*/  IMAD R40, R41, 0x4, R38 ;  /* 0x0000000429287824 */ /* 0x000fe400078e0226 */
[----:B------:R-:W-:-:S03]  /*1ec0*/  LEA R31, R32, UR4, 0x6 ;  /* 0x00000004201f7c11 */ /* 0x000fc6000f8e30ff */
[----:B------:R-:W-:Y:S02]  /*1ed0*/  VIMNMX.U32 R39, PT, PT, R40, 0x800, PT ;  /* 0x0000080028277848 */ /* 0x000fe40003fe0000 */
[----:B------:R0:W-:Y:S03]  /*1ee0*/  STS.128 [R31], R8 ;  /* 0x000000081f007388 */ /* 0x0001e60000000c00 */
[----:B------:R-:W-:Y:S01]  /*1ef0*/  IMAD.IADD R40, R39, 0x1, -R38 ;  /* 0x0000000127287824 */ /* 0x000fe200078e0a26 */
[----:B------:R0:W-:Y:S04]  /*1f00*/  STS.128 [R31+0x10], R12 ;  /* 0x0000100c1f007388 */ /* 0x0001e80000000c00 */
[C---:B------:R-:W-:Y:S01]  /*1f10*/  ISETP.GE.AND P0, PT, R43.reuse, R40, PT ;  /* 0x000000282b00720c */ /* 0x040fe20003f06270 */
[----:B------:R-:W-:Y:S01]  /*1f20*/  IMAD.IADD R40, R43, 0x1, -R40 ;  /* 0x000000012b287824 */ /* 0x000fe200078e0a28 */
[----:B------:R0:W-:Y:S04]  /*1f30*/  STS.128 [R31+0x20], R16 ;  /* 0x000020101f007388 */ /* 0x0001e80000000c00 */
[----:B------:R-:W-:Y:S01]  /*1f40*/  SEL R45, R40, RZ, P0 ;  /* 0x000000ff282d7207 */ /* 0x000fe20000000000 */
[----:B------:R0:W-:Y:S01]  /*1f50*/  STS.128 [R31+0x30], R20 ;  /* 0x000030141f007388 */ /* 0x0001e20000000c00 */
[----:B------:R-:W-:Y:S02]  /*1f60*/  BAR.SYNC.DEFER_BLOCKING 0x0 ;  /* 0x0000000000007b1d */ /* 0x000fe40000010000 */
[----:B------:R-:W-:-:S13]  /*1f70*/  ISETP.GE.AND P0, PT, R45, R42, PT ;  /* 0x0000002a2d00720c */ /* 0x000fda0003f06270 */
[----:B0-----:R-:W-:Y:S05]  /*1f80*/  @P0 BRA `(.L_x_1257) ;  /* 0x00000000004c0947 */ /* 0x001fea0003800000 */
[----:B------:R-:W-:-:S07]  /*1f90*/  IMAD.IADD R12, R43, 0x1, R38 ;  /* 0x000000012b0c7824 */ /* 0x000fce00078e0226 */
.L_x_1258:
[----:B------:R-:W-:Y:S01]  /*1fa0*/  IMAD.IADD R8, R42, 0x1, -R45 ;  /* 0x000000012a087824 */ /* 0x000fe200078e0a2d */
[----:B------:R-:W-:-:S04]  /*1fb0*/  PLOP3.LUT P0, PT, PT, PT, PT, 0x8, 0x80 ;  /* 0x000000000080781c */ /* 0x000fc80003f0e170 */
[----:B------:R-:W-:-:S04]  /*1fc0*/  LEA.HI R8, R8, R8, RZ, 0x1 ;  /* 0x0000000808087211 */ /* 0x000fc800078f08ff */
[----:B------:R-:W-:-:S04]  /*1fd0*/  LEA.HI.SX32 R13, R8, R45, 0x1f ;  /* 0x0000002d080d7211 */ /* 0x000fc800078ffaff */
[----:B------:R-:W-:Y:S01]  /*1fe0*/  LOP3.LUT R9, RZ, R13, RZ, 0x33, !PT ;  /* 0x0000000dff097212 */ /* 0x000fe200078e33ff */
[----:B------:R-:W-:-:S04]  /*1ff0*/  IMAD.IADD R8, R30, 0x1, R13 ;  /* 0x000000011e087824 */ /* 0x000fc800078e020d */
[----:B------:R-:W-:Y:S01]  /*2000*/  IMAD.IADD R9, R12, 0x1, R9 ;  /* 0x000000010c097824 */ /* 0x000fe200078e0209 */
[----:B------:R-:W-:-:S04]  /*2010*/  LEA R8, R8, UR4, 0x3 ;  /* 0x0000000408087c11 */ /* 0x000fc8000f8e18ff */
[----:B------:R-:W-:Y:S02]  /*2020*/  LEA R10, R9, UR4, 0x3 ;  /* 0x00000004090a7c11 */ /* 0x000fe4000f8e18ff */
        /* <DEDUP_REMOVED lines=9> */
.L_x_1257:
[----:B------:R-:W-:Y:S05]  /*20c0*/  BSYNC.RECONVERGENT B0 ;  /* 0x0000000000007941 */ /* 0x000fea0003800200 */
.L_x_1256:
[----:B------:R-:W-:Y:S01]  /*20d0*/  IMAD.IADD R13, R30, 0x1, R45 ;  /* 0x000000011e0d7824 */ /* 0x000fe200078e022d */
[----:B------:R-:W-:Y:S01]  /*20e0*/  IADD3 R12, PT, PT, -R45, R38, R43 ;  /* 0x000000262d0c7210 */ /* 0x000fe20007ffe12b */
[----:B------:R-:W-:Y:S01]  /*20f0*/  BSSY.RECONVERGENT B0, `(.L_x_1259) ;  /* 0x000000d000007945 */ /* 0x000fe20003800200 */
[----:B------:R-:W-:Y:S02]  /*2100*/  PLOP3.LUT P0, PT, PT, PT, PT, 0x8, 0x80 ;  /* 0x000000000080781c */ /* 0x000fe40003f0e170 */
[----:B------:R-:W-:Y:S02]  /*2110*/  LEA R14, R13, UR4, 0x3 ;  /* 0x000000040d0e7c11 */ /* 0x000fe4000f8e18ff */
[C---:B------:R-:W-:Y:S02]  /*2120*/  LEA R15, R12.reuse, UR4, 0x3 ;  /* 0x000000040c0f7c11 */ /* 0x040fe4000f8e18ff */
[----:B------:R-:W-:Y:S01]  /*2130*/  ISETP.GE.AND P1, PT, R12, R39, PT ;  /* 0x000000270c00720c */ /* 0x000fe20003f26270 */
[----:B------:R0:W1:Y:S04]  /*2140*/  LDS.64 R22, [R14] ;  /* 0x000000000e167984 */ /* 0x0000680000000a00 */
[----:B------:R0:W2:Y:S08]  /*2150*/  LDS.64 R30, [R15] ;  /* 0x000000000f1e7984 */ /* 0x0000b00000000a00 */
[----:B0-----:R-:W-:Y:S05]  /*2160*/  @P1 BRA `(.L_x_1260) ;  /* 0x0000000000141947 */ /* 0x001fea0003800000 */
[----:B-12---:R-:W-:Y:S02]  /*2170*/  ISETP.GE.AND P1, PT, R30, R22, PT ;  /* 0x000000161e00720c */ /* 0x006fe40003f26270 */
[----:B------:R-:W-:Y:S02]  /*2180*/  PLOP3.LUT P0, PT, PT, PT, PT, 0x80, 0x8 ;  /* 0x000000000008781c */ /* 0x000fe40003f0f070 */
[----:B------:R-:W-:-:S13]  /*2190*/  ISETP.GE.OR P1, PT, R13, R38, !P1 ;  /* 0x000000260d00720c */ /* 0x000fda0004f26670 */
[----:B------:R-:W-:-:S04]  /*21a0*/  @!P1 ISETP.GE.AND P2, PT, R31, R23, PT ;  /* 0x000000171f00920c */ /* 0x000fc80003f46270 */
[----:B------:R-:W-:-:S13]  /*21b0*/  @!P1 ISETP.GE.AND P0, PT, R22, R30, !P2 ;  /* 0x0000001e1600920c */ /* 0x000fda0005706270 */
.L_x_1260:
[----:B------:R-:W-:Y:S05]  /*21c0*/  BSYNC.RECONVERGENT B0 ;  /* 0x0000000000007941 */ /* 0x000fea0003800200 */
.L_x_1259:
        /* <DEDUP_REMOVED lines=19> */
.L_x_1262:
[----:B------:R-:W-:Y:S05]  /*2300*/  BSYNC.RECONVERGENT B0 ;  /* 0x0000000000007941 */ /* 0x000fea0003800200 */
.L_x_1261:
[----:B------:R-:W-:Y:S01]  /*2310*/  @!P0 IMAD.MOV R12, RZ, RZ, R10 ;  /* 0x000000ffff0c8224 */ /* 0x000fe200078e020a */
[----:B------:R-:W-:Y:S01]  /*2320*/  @P0 IADD3 R13, PT, PT, R11, RZ, RZ ;  /* 0x000000ff0b0d0210 */ /* 0x000fe20007ffe0ff */
[----:B------:R-:W-:Y:S01]  /*2330*/  BSSY.RECONVERGENT B0, `(.L_x_1263) ;  /* 0x000000f000007945 */ /* 0x000fe20003800200 */
[----:B-12---:R-:W-:Y:S02]  /*2340*/  SEL R11, R31, R23, P0 ;  /* 0x000000171f0b7207 */ /* 0x006fe40000000000 */
[C---:B------:R-:W-:Y:S02]  /*2350*/  ISETP.GE.AND P1, PT, R12.reuse, R39, PT ;  /* 0x000000270c00720c */ /* 0x040fe40003f26270 */
        /* <DEDUP_REMOVED lines=12> */
.L_x_1264:
[----:B------:R-:W-:Y:S05]  /*2420*/  BSYNC.RECONVERGENT B0 ;  /* 0x0000000000007941 */ /* 0x000fea0003800200 */
.L_x_1263:
        /* <DEDUP_REMOVED lines=8> */
[C---:B------:R-:W-:Y:S01]  /*24b0*/  ISETP.GE.AND P1, PT, R14.reuse, R39, PT ;  /* 0x000000270e00720c */ /* 0x040fe20003f26270 */
[----:B------:R-:W-:Y:S01]  /*24c0*/  VIADD R18, R14, 0x1 ;  /* 0x000000010e127836 */ /* 0x000fe20000000000 */
[----:B------:R-:W-:Y:S01]  /*24d0*/  SEL R13, R31, R23, P0 ;  /* 0x000000171f0d7207 */ /* 0x000fe20000000000 */
[----:B------:R-:W-:Y:S01]  /*24e0*/  VIADD R19, R15, 0x1 ;  /* 0x000000010f137836 */ /* 0x000fe20000000000 */
        /* <DEDUP_REMOVED lines=14> */
.L_x_1266:
[----:B------:R-:W-:Y:S05]  /*25d0*/  BSYNC.RECONVERGENT B0 ;  /* 0x0000000000007941 */ /* 0x000fea0003800200 */
.L_x_1265:
[----:B------:R-:W-:Y:S01]  /*25e0*/  @!P0 IMAD.MOV R18, RZ, RZ, R14 ;  /* 0x000000ffff128224 */ /* 0x000fe200078e020e */
[----:B------:R-:W-:Y:S01]  /*25f0*/  BSSY.RECONVERGENT B0, `(.L_x_1267) ;  /* 0x0000012000007945 */ /* 0x000fe20003800200 */
[----:B------:R-:W-:Y:S01]  /*2600*/  @P0 IMAD.MOV R19, RZ, RZ, R15 ;  /* 0x000000ffff130224 */ /* 0x000fe200078e020f */
[----:B-12---:R-:W-:Y:S01]  /*2610*/  SEL R15, R31, R23, P0 ;  /* 0x000000171f0f7207 */ /* 0x006fe20000000000 */
[C-C-:B0-----:R-:W-:Y:S01]  /*2620*/  @P0 IMAD R17, R18.reuse, 0x8, R40.reuse ;  /* 0x0000000812110824 */ /* 0x141fe200078e0228 */
[----:B------:R-:W-:Y:S01]  /*2630*/  ISETP.GE.AND P1, PT, R18, R39, PT ;  /* 0x000000271200720c */ /* 0x000fe20003f26270 */
[C---:B------:R-:W-:Y:S01]  /*2640*/  @!P0 IMAD R16, R19.reuse, 0x8, R40 ;  /* 0x0000000813108824 */ /* 0x040fe200078e0228 */
[----:B------:R-:W-:Y:S01]  /*2650*/  SEL R14, R30, R22, P0 ;  /* 0x000000161e0e7207 */ /* 0x000fe20000000000 */
[----:B------:R-:W-:Y:S01]  /*2660*/  VIADD R20, R18, 0x1 ;  /* 0x0000000112147836 */ /* 0x000fe20000000000 */
[----:B------:R0:W1:Y:S01]  /*2670*/  @P0 LDS.64 R30, [R17] ;  /* 0x00000000111e0984 */ /* 0x0000620000000a00 */
[----:B------:R-:W-:-:S03]  /*2680*/  VIADD R43, R19, 0x1 ;  /* 0x00000001132b7836 */ /* 0x000fc60000000000 */
[----:B------:R0:W2:Y:S01]  /*2690*/  @!P0 LDS.64 R22, [R16] ;  /* 0x0000000010168984 */ /* 0x0000a20000000a00 */
[----:B------:R-:W-:-:S04]  /*26a0*/  PLOP3.LUT P0, PT, PT, PT, PT, 0x8, 0x80 ;  /* 0x000000000080781c */ /* 0x000fc80003f0e170 */
[----:B------:R-:W-:Y:S09]  /*26b0*/  @P1 BRA `(.L_x_1268) ;  /* 0x0000000000141947 */ /* 0x000ff20003800000 */
[----:B-12---:R-:W-:Y:S02]  /*26c0*/  ISETP.GE.AND P1, PT, R30, R22, PT ;  /* 0x000000161e00720c */ /* 0x006fe40003f26270 */
[----:B------:R-:W-:Y:S02]  /*26d0*/  PLOP3.LUT P0, PT, PT, PT, PT, 0x80, 0x8 ;  /* 0x000000000008781c */ /* 0x000fe40003f0f070 */
[----:B------:R-:W-:-:S13]  /*26e0*/  ISETP.GE.OR P1, PT, R19, R38, !P1 ;  /* 0x000000261300720c */ /* 0x000fda0004f26670 */
[----:B------:R-:W-:-:S04]  /*26f0*/  @!P1 ISETP.GE.AND P2, PT, R31, R23, PT ;  /* 0x000000171f00920c */ /* 0x000fc80003f46270 */
[----:B------:R-:W-:-:S13]  /*2700*/  @!P1 ISETP.GE.AND P0, PT, R22, R30, !P2 ;  /* 0x0000001e1600920c */ /* 0x000fda0005706270 */
.L_x_1268:
[----:B------:R-:W-:Y:S05]  /*2710*/  BSYNC.RECONVERGENT B0 ;  /* 0x0000000000007941 */ /* 0x000fea0003800200 */
.L_x_1267:
[----:B------:R-:W-:Y:S01]  /*2720*/  @!P0 IMAD.MOV R20, RZ, RZ, R18 ;  /* 0x000000ffff148224 */ /* 0x000fe200078e0212 */
[----:B------:R-:W-:Y:S01]  /*2730*/  BSSY.RECONVERGENT B0, `(.L_x_1269) ;  /* 0x0000011000007945 */ /* 0x000fe20003800200 */
[----:B------:R-:W-:Y:S01]  /*2740*/  @P0 IMAD.MOV R43, RZ, RZ, R19 ;  /* 0x000000ffff2b0224 */ /* 0x000fe200078e0213 */
[----:B012---:R-:W-:Y:S01]  /*2750*/  SEL R17, R31, R23, P0 ;  /* 0x000000171f117207 */ /* 0x007fe20000000000 */
[C---:B------:R-:W-:Y:S01]  /*2760*/  @P0 IMAD R19, R20.reuse, 0x8, R40 ;  /* 0x0000000814130824 */ /* 0x040fe200078e0228 */
[----:B------:R-:W-:Y:S01]  /*2770*/  ISETP.GE.AND P1, PT, R20, R39, PT ;  /* 0x000000271400720c */ /* 0x000fe20003f26270 */
[C---:B------:R-:W-:Y:S01]  /*2780*/  VIADD R21, R43.reuse, 0x1 ;  /* 0x000000012b157836 */ /* 0x040fe20000000000 */
[----:B------:R-:W-:Y:S02]  /*2790*/  @!P0 LEA R18, R43, R40, 0x3 ;  /* 0x000000282b128211 */ /* 0x000fe400078e18ff */
[----:B------:R-:W-:Y:S02]  /*27a0*/  SEL R16, R30, R22, P0 ;  /* 0x000000161e107207 */ /* 0x000fe40000000000 */
[----:B------:R0:W1:Y:S04]  /*27b0*/  @P0 LDS.64 R30, [R19] ;  /* 0x00000000131e0984 */ /* 0x0000680000000a00 */
[----:B------:R0:W2:Y:S01]  /*27c0*/  @!P0 LDS.64 R22, [R18] ;  /* 0x0000000012168984 */ /* 0x0000a20000000a00 */
[----:B------:R-:W-:-:S02]  /*27d0*/  PLOP3.LUT P0, PT, PT, PT, PT, 0x8, 0x80 ;  /* 0x000000000080781c */ /* 0x000fc40003f0e170 */
[----:B------:R-:W-:Y:S11]  /*27e0*/  @P1 BRA `(.L_x_1270) ;  /* 0x0000000000141947 */ /* 0x000ff60003800000 */
[----:B-12---:R-:W-:Y:S02]  /*27f0*/  ISETP.GE.AND P1, PT, R30, R22, PT ;  /* 0x000000161e00720c */ /* 0x006fe40003f26270 */
[----:B------:R-:W-:Y:S02]  /*2800*/  PLOP3.LUT P0, PT, PT, PT, PT, 0x80, 0x8 ;  /* 0x000000000008781c */ /* 0x000fe40003f0f070 */
[----:B------:R-:W-:-:S13]  /*2810*/  ISETP.GE.OR P1, PT, R43, R38, !P1 ;  /* 0x000000262b00720c */ /* 0x000fda0004f26670 */
[----:B------:R-:W-:-:S04]  /*2820*/  @!P1 ISETP.GE.AND P2, PT, R31, R23, PT ;  /* 0x000000171f00920c */ /* 0x000fc80003f46270 */
[----:B------:R-:W-:-:S13]  /*2830*/  @!P1 ISETP.GE.AND P0, PT, R22, R30, !P2 ;  /* 0x0000001e1600920c */ /* 0x000fda0005706270 */
.L_x_1270:
[----:B------:R-:W-:Y:S05]  /*2840*/  BSYNC.RECONVERGENT B0 ;  /* 0x0000000000007941 */ /* 0x000fea0003800200 */
.L_x_1269:
[----:B------:R-:W-:Y:S01]  /*2850*/  @P0 IMAD.MOV R21, RZ, RZ, R43 ;  /* 0x000000ffff150224 */ /* 0x000fe200078e022b */
[----:B------:R-:W-:Y:S01]  /*2860*/  BSSY.RECONVERGENT B0, `(.L_x_1271) ;  /* 0x0000012000007945 */ /* 0x000fe20003800200 */
[----:B------:R-:W-:Y:S01]  /*2870*/  VIADD R43, R20, 0x1 ;  /* 0x00000001142b7836 */ /* 0x000fe20000000000 */
[----:B012---:R-:W-:Y:S01]  /*2880*/  SEL R19, R31, R23, P0 ;  /* 0x000000171f137207 */ /* 0x007fe20000000000 */
[----:B------:R-:W-:Y:S01]  /*2890*/  @!P0 IMAD.MOV R43, RZ, RZ, R20 ;  /* 0x000000ffff2b8224 */ /* 0x000fe200078e0214 */
[----:B------:R-:W-:Y:S01]  /*28a0*/  SEL R18, R30, R22, P0 ;  /* 0x000000161e127207 */ /* 0x000fe20000000000 */
[--C-:B------:R-:W-:Y:S02]  /*28b0*/  @!P0 IMAD R20, R21, 0x8, R40.reuse ;  /* 0x0000000815148824 */ /* 0x100fe400078e0228 */
[C---:B------:R-:W-:Y:S01]  /*28c0*/  @P0 IMAD R44, R43.reuse, 0x8, R40 ;  /* 0x000000082b2c0824 */ /* 0x040fe200078e0228 */
[C---:B------:R-:W-:Y:S01]  /*28d0*/  ISETP.GE.AND P1, PT, R43.reuse, R39, PT ;  /* 0x000000272b00720c */ /* 0x040fe20003f26270 */
[----:B------:R-:W-:Y:S01]  /*28e0*/  VIADD R42, R43, 0x1 ;  /* 0x000000012b2a7836 */ /* 0x000fe20000000000 */
[----:B------:R0:W1:Y:S04]  /*28f0*/  @!P0 LDS.64 R22, [R20] ;  /* 0x0000000014168984 */ /* 0x0000680000000a00 */
[----:B------:R0:W2:Y:S01]  /*2900*/  @P0 LDS.64 R30, [R44] ;  /* 0x000000002c1e0984 */ /* 0x0000a20000000a00 */
[----:B------:R-:W-:-:S06]  /*2910*/  PLOP3.LUT P0, PT, PT, PT, PT, 0x8, 0x80 ;  /* 0x000000000080781c */ /* 0x000fcc0003f0e170 */
[----:B------:R-:W-:Y:S07]  /*2920*/  @P1 BRA `(.L_x_1272) ;  /* 0x0000000000141947 */ /* 0x000fee0003800000 */
[----:B-12---:R-:W-:Y:S02]  /*2930*/  ISETP.GE.AND P1, PT, R30, R22, PT ;  /* 0x000000161e00720c */ /* 0x006fe40003f26270 */
[----:B------:R-:W-:Y:S02]  /*2940*/  PLOP3.LUT P0, PT, PT, PT, PT, 0x80, 0x8 ;  /* 0x000000000008781c */ /* 0x000fe40003f0f070 */
[----:B------:R-:W-:-:S13]  /*2950*/  ISETP.GE.OR P1, PT, R21, R38, !P1 ;  /* 0x000000261500720c */ /* 0x000fda0004f26670 */
[----:B------:R-:W-:-:S04]  /*2960*/  @!P1 ISETP.GE.AND P2, PT, R31, R23, PT ;  /* 0x000000171f00920c */ /* 0x000fc80003f46270 */
[----:B------:R-:W-:-:S13]  /*2970*/  @!P1 ISETP.GE.AND P0, PT, R22, R30, !P2 ;  /* 0x0000001e1600920c */ /* 0x000fda0005706270 */
.L_x_1272:
[----:B------:R-:W-:Y:S05]  /*2980*/  BSYNC.RECONVERGENT B0 ;  /* 0x0000000000007941 */ /* 0x000fea0003800200 */
.L_x_1271:
[----:B------:R-:W-:Y:S01]  /*2990*/  @!P0 IMAD.MOV R42, RZ, RZ, R43 ;  /* 0x000000ffff2a8224 */ /* 0x000fe200078e022b */
[----:B------:R-:W-:Y:S01]  /*29a0*/  BSSY.RECONVERGENT B0, `(.L_x_1273) ;  /* 0x0000011000007945 */ /* 0x000fe20003800200 */
[----:B------:R-:W-:Y:S01]  /*29b0*/  VIADD R43, R21, 0x1 ;  /* 0x00000001152b7836 */ /* 0x000fe20000000000 */
[----:B012---:R-:W-:Y:S01]  /*29c0*/  SEL R20, R30, R22, P0 ;  /* 0x000000161e147207 */ /* 0x007fe20000000000 */
[----:B------:R-:W-:Y:S01]  /*29d0*/  @P0 IMAD.MOV R43, RZ, RZ, R21 ;  /* 0x000000ffff2b0224 */ /* 0x000fe200078e0215 */
[C---:B------:R-:W-:Y:S02]  /*29e0*/  ISETP.GE.AND P1, PT, R42.reuse, R39, PT ;  /* 0x000000272a00720c */ /* 0x040fe40003f26270 */
[----:B------:R-:W-:Y:S01]  /*29f0*/  SEL R21, R31, R23, P0 ;  /* 0x000000171f157207 */ /* 0x000fe20000000000 */
[--C-:B------:R-:W-:Y:S02]  /*2a00*/  @!P0 IMAD R44, R43, 0x8, R40.reuse ;  /* 0x000000082b2c8824 */ /* 0x100fe400078e0228 */
[----:B------:R-:W-:-:S03]  /*2a10*/  @P0 IMAD R40, R42, 0x8, R40 ;  /* 0x000000082a280824 */ /* 0x000fc600078e0228 */
        /* <DEDUP_REMOVED lines=9> */
.L_x_1274:
[----:B------:R-:W-:Y:S05]  /*2ab0*/  BSYNC.RECONVERGENT B0 ;  /* 0x0000000000007941 */ /* 0x000fea0003800200 */
.L_x_1273:
[C---:B------:R-:W-:Y:S01]  /*2ac0*/  ISETP.GE.U32.AND P1, PT, R41.reuse, 0x81, PT ;  /* 0x000000812900780c */ /* 0x040fe20003f26070 */
[----:B------:R-:W-:Y:S01]  /*2ad0*/  IMAD.SHL.U32 R41, R41, 0x2, RZ ;  /* 0x0000000229297824 */ /* 0x000fe200078e00ff */
[----:B-12---:R-:W-:Y:S02]  /*2ae0*/  SEL R23, R31, R23, P0 ;  /* 0x000000171f177207 */ /* 0x006fe40000000000 */
[----:B------:R-:W-:-:S09]  /*2af0*/  SEL R22, R30, R22, P0 ;  /* 0x000000161e167207 */ /* 0x000fd20000000000 */
[----:B------:R-:W-:Y:S05]  /*2b00*/  @!P1 BRA `(.L_x_1275) ;  /* 0xfffffff000a89947 */ /* 0x000fea000383ffff */
[----:B------:R-:W1:Y:S02]  /*2b10*/  LDCU.U8 UR4, c[0x0][0x380] ;  /* 0x00007000ff0477ac */ /* 0x000e640008000000 */
[----:B-1----:R-:W-:-:S04]  /*2b20*/  UPRMT UR4, UR4, 0x8880, URZ ;  /* 0x0000888004047896 */ /* 0x002fc800080000ff */
[----:B------:R-:W-:Y:S01]  /*2b30*/  UISETP.NE.AND UP0, UPT, UR4, URZ, UPT ;  /* 0x000000ff0400728c */ /* 0x000fe2000bf05270 */
[----:B------:R-:W-:Y:S08]  /*2b40*/  BAR.SYNC.DEFER_BLOCKING 0x0 ;  /* 0x0000000000007b1d */ /* 0x000ff00000010000 */
[----:B------:R-:W-:Y:S05]  /*2b50*/  BRA.U !UP0, `(.L_x_1276) ;  /* 0x0000000108b47547 */ /* 0x000fea000b800000 */
[----:B------:R-:W1:Y:S01]  /*2b60*/  S2R R29, SR_TID.X ;  /* 0x00000000001d7919 */ /* 0x000e620000002100 */
[----:B------:R-:W2:Y:S01]  /*2b70*/  LDCU.64 UR4, c[0x0][0x398] ;  /* 0x00007300ff0477ac */ /* 0x000ea20008000a00 */
[----:B------:R-:W3:Y:S01]  /*2b80*/  S2R R28, SR_CTAID.X ;  /* 0x00000000001c7919 */ /* 0x000ee20000002500 */
[----:B------:R-:W-:Y:S04]  /*2b90*/  STS.64 [R24], R8 ;  /* 0x0000000818007388 */ /* 0x000fe80000000a00 */
[----:B------:R-:W-:Y:S04]  /*2ba0*/  STS.64 [R7+0x8], R10 ;  /* 0x0000080a07007388 */ /* 0x000fe80000000a00 */
[----:B------:R-:W-:Y:S04]  /*2bb0*/  STS.64 [R6+0x10], R12 ;  /* 0x0000100c06007388 */ /* 0x000fe80000000a00 */
[----:B------:R-:W-:Y:S04]  /*2bc0*/  STS.64 [R5+0x18], R14 ;  /* 0x0000180e05007388 */ /* 0x000fe80000000a00 */
[----:B------:R-:W-:Y:S04]  /*2bd0*/  STS.64 [R4+0x20], R16 ;  /* 0x0000201004007388 */ /* 0x000fe80000000a00 */
[----:B------:R-:W-:Y:S04]  /*2be0*/  STS.64 [R3+0x28], R18 ;  /* 0x0000281203007388 */ /* 0x000fe80000000a00 */
[----:B------:R-:W-:Y:S04]  /*2bf0*/  STS.64 [R2+0x30], R20 ;  /* 0x0000301402007388 */ /* 0x000fe80000000a00 */
[----:B------:R1:W-:Y:S01]  /*2c00*/  STS.64 [R0+0x38], R22 ;  /* 0x0000381600007388 */ /* 0x0003e20000000a00 */
[----:B------:R-:W-:-:S03]  /*2c10*/  NOP ;  /* 0x0000000000007918 */ /* 0x000fc60000000000 */
[----:B------:R-:W4:Y:S04]  /*2c20*/  LDS.64 R30, [R37] ;  /* 0x00000000251e7984 */ /* 0x000f280000000a00 */
[----:B------:R-:W5:Y:S01]  /*2c30*/  LDS.64 R38, [R36+0x100] ;  /* 0x0001000024267984 */ /* 0x000f620000000a00 */
[----:B-1----:R-:W-:Y:S02]  /*2c40*/  IMAD.SHL.U32 R0, R29, 0x8, RZ ;  /* 0x000000081d007824 */ /* 0x002fe400078e00ff */
[----:B---3--:R-:W-:Y:S01]  /*2c50*/  IMAD.WIDE.U32 R28, R28, 0x800, RZ ;  /* 0x000008001c1c7825 */ /* 0x008fe200078e00ff */
[----:B------:R-:W1:Y:S02]  /*2c60*/  LDS.64 R8, [R35+0x200] ;  /* 0x0002000023087984 */ /* 0x000e640000000a00 */
[----:B------:R-:W-:-:S02]  /*2c70*/  LOP3.LUT R3, R0, 0x1f00, RZ, 0xc0, !PT ;  /* 0x00001f0000037812 */ /* 0x000fc400078ec0ff */
[----:B------:R-:W3:Y:S01]  /*2c80*/  LDS.64 R10, [R34+0x300] ;  /* 0x00030000220a7984 */ /* 0x000ee20000000a00 */
[----:B------:R-:W-:-:S03]  /*2c90*/  LOP3.LUT R0, R28, 0x1f, R32, 0xf8, !PT ;  /* 0x0000001f1c007812 */ /* 0x000fc600078ef820 */
[----:B------:R-:W0:Y:S01]  /*2ca0*/  LDS.64 R6, [R33+0x400] ;  /* 0x0004000021067984 */ /* 0x000e220000000a00 */
[----:B------:R-:W-:-:S03]  /*2cb0*/  IADD3 R0, P0, PT, R3, R0, RZ ;  /* 0x0000000003007210 */ /* 0x000fc60007f1e0ff */
[----:B------:R-:W0:Y:S02]  /*2cc0*/  LDS.64 R12, [R27+0x500] ;  /* 0x000500001b0c7984 */ /* 0x000e240000000a00 */
[----:B------:R-:W-:Y:S01]  /*2cd0*/  IMAD.X R29, RZ, RZ, R29, P0 ;  /* 0x000000ffff1d7224 */ /* 0x000fe200000e061d */
[C---:B--2---:R-:W-:Y:S01]  /*2ce0*/  LEA R2, P0, R0.reuse, UR4, 0x3 ;  /* 0x0000000400027c11 */ /* 0x044fe2000f8018ff */
[----:B------:R-:W2:Y:S03]  /*2cf0*/  LDS.64 R4, [R26+0x600] ;  /* 0x000600001a047984 */ /* 0x000ea60000000a00 */
[----:B------:R-:W-:Y:S01]  /*2d00*/  LEA.HI.X R3, R0, UR5, R29, 0x3, P0 ;  /* 0x0000000500037c11 */ /* 0x000fe200080f1c1d */
[----:B------:R-:W2:Y:S04]  /*2d10*/  LDS.64 R24, [R25+0x700] ;  /* 0x0007000019187984 */ /* 0x000ea80000000a00 */
[----:B----4-:R-:W-:Y:S04]  /*2d20*/  STG.E desc[UR6][R2.64], R30 ;  /* 0x0000001e02007986 */ /* 0x010fe8000c101906 */
[----:B------:R-:W-:Y:S04]  /*2d30*/  STG.E desc[UR6][R2.64+0x4], R31 ;  /* 0x0000041f02007986 */ /* 0x000fe8000c101906 */
[----:B-----5:R-:W-:Y:S04]  /*2d40*/  STG.E desc[UR6][R2.64+0x100], R38 ;  /* 0x0001002602007986 */ /* 0x020fe8000c101906 */
[----:B------:R-:W-:Y:S04]  /*2d50*/  STG.E desc[UR6][R2.64+0x104], R39 ;  /* 0x0001042702007986 */ /* 0x000fe8000c101906 */
[----:B-1----:R-:W-:Y:S04]  /*2d60*/  STG.E desc[UR6][R2.64+0x200], R8 ;  /* 0x0002000802007986 */ /* 0x002fe8000c101906 */
[----:B------:R-:W-:Y:S04]  /*2d70*/  STG.E desc[UR6][R2.64+0x204], R9 ;  /* 0x0002040902007986 */ /* 0x000fe8000c101906 */
[----:B---3--:R-:W-:Y:S04]  /*2d80*/  STG.E desc[UR6][R2.64+0x300], R10 ;  /* 0x0003000a02007986 */ /* 0x008fe8000c101906 */
[----:B------:R-:W-:Y:S04]  /*2d90*/  STG.E desc[UR6][R2.64+0x304], R11 ;  /* 0x0003040b02007986 */ /* 0x000fe8000c101906 */
[----:B0-----:R-:W-:Y:S04]  /*2da0*/  STG.E desc[UR6][R2.64+0x400], R6 ;  /* 0x0004000602007986 */ /* 0x001fe8000c101906 */
[----:B------:R-:W-:Y:S04]  /*2db0*/  STG.E desc[UR6][R2.64+0x404], R7 ;  /* 0x0004040702007986 */ /* 0x000fe8000c101906 */
[----:B------:R-:W-:Y:S04]  /*2dc0*/  STG.E desc[UR6][R2.64+0x500], R12 ;  /* 0x0005000c02007986 */ /* 0x000fe8000c101906 */
[----:B------:R-:W-:Y:S04]  /*2dd0*/  STG.E desc[UR6][R2.64+0x504], R13 ;  /* 0x0005040d02007986 */ /* 0x000fe8000c101906 */
[----:B--2---:R-:W-:Y:S04]  /*2de0*/  STG.E desc[UR6][R2.64+0x600], R4 ;  /* 0x0006000402007986 */ /* 0x004fe8000c101906 */
[----:B------:R-:W-:Y:S04]  /*2df0*/  STG.E desc[UR6][R2.64+0x604], R5 ;  /* 0x0006040502007986 */ /* 0x000fe8000c101906 */
[----:B------:R-:W-:Y:S04]  /*2e00*/  STG.E desc[UR6][R2.64+0x700], R24 ;  /* 0x0007001802007986 */ /* 0x000fe8000c101906 */
[----:B------:R-:W-:Y:S01]  /*2e10*/  STG.E desc[UR6][R2.64+0x704], R25 ;  /* 0x0007041902007986 */ /* 0x000fe2000c101906 */
[----:B------:R-:W-:Y:S05]  /*2e20*/  EXIT ;  /* 0x000000000000794d */ /* 0x000fea0003800000 */
.L_x_1276:
[----:B------:R-:W-:Y:S01]  /*2e30*/  STS.64 [R24], R8 ;  /* 0x0000000818007388 */ /* 0x000fe20000000a00 */
[----:B------:R-:W1:Y:S03]  /*2e40*/  LDCU.64 UR4, c[0x0][0x3b0] ;  /* 0x00007600ff0477ac */ /* 0x000e660008000a00 */
[----:B------:R-:W-:Y:S04]  /*2e50*/  STS.64 [R7+0x8], R10 ;  /* 0x0000080a07007388 */ /* 0x000fe80000000a00 */
[----:B------:R-:W-:Y:S04]  /*2e60*/  STS.64 [R6+0x10], R12 ;  /* 0x0000100c06007388 */ /* 0x000fe80000000a00 */
[----:B------:R-:W-:Y:S04]  /*2e70*/  STS.64 [R5+0x18], R14 ;  /* 0x0000180e05007388 */ /* 0x000fe80000000a00 */
[----:B------:R-:W-:Y:S04]  /*2e80*/  STS.64 [R4+0x20], R16 ;  /* 0x0000201004007388 */ /* 0x000fe80000000a00 */
[----:B------:R-:W-:Y:S04]  /*2e90*/  STS.64 [R3+0x28], R18 ;  /* 0x0000281203007388 */ /* 0x000fe80000000a00 */
[----:B------:R1:W-:Y:S04]  /*2ea0*/  STS.64 [R2+0x30], R20 ;  /* 0x0000301402007388 */ /* 0x0003e80000000a00 */
[----:B------:R-:W-:Y:S01]  /*2eb0*/  STS.64 [R0+0x38], R22 ;  /* 0x0000381600007388 */ /* 0x000fe20000000a00 */
[----:B------:R-:W-:-:S03]  /*2ec0*/  NOP ;  /* 0x0000000000007918 */ /* 0x000fc60000000000 */
[----:B------:R-:W2:Y:S01]  /*2ed0*/  LDS.64 R30, [R37] ;  /* 0x00000000251e7984 */ /* 0x000ea20000000a00 */
[----:B-1----:R-:W-:-:S03]  /*2ee0*/  IADD3 R2, P0, PT, R29, UR4, RZ ;  /* 0x000000041d027c10 */ /* 0x002fc6000ff1e0ff */
[----:B------:R-:W1:Y:S01]  /*2ef0*/  LDS.64 R38, [R36+0x100] ;  /* 0x0001000024267984 */ /* 0x000e620000000a00 */
[----:B------:R-:W-:-:S03]  /*2f00*/  IADD3.X R3, PT, PT, R28, UR5, RZ, P0, !PT ;  /* 0x000000051c037c10 */ /* 0x000fc600087fe4ff */
[----:B------:R-:W3:Y:S04]  /*2f10*/  LDS.64 R8, [R35+0x200] ;  /* 0x0002000023087984 */ /* 0x000ee80000000a00 */
[----:B------:R-:W4:Y:S04]  /*2f20*/  LDS.64 R10, [R34+0x300] ;  /* 0x00030000220a7984 */ /* 0x000f280000000a00 */
[----:B------:R-:W5:Y:S04]  /*2f30*/  LDS.64 R32, [R33+0x400] ;  /* 0x0004000021207984 */ /* 0x000f680000000a00 */
[----:B------:R-:W0:Y:S04]  /*2f40*/  LDS.64 R6, [R27+0x500] ;  /* 0x000500001b067984 */ /* 0x000e280000000a00 */
[----:B------:R-:W0:Y:S04]  /*2f50*/  LDS.64 R4, [R26+0x600] ;  /* 0x000600001a047984 */ /* 0x000e280000000a00 */
[----:B------:R-:W0:Y:S04]  /*2f60*/  LDS.64 R24, [R25+0x700] ;  /* 0x0007000019187984 */ /* 0x000e280000000a00 */
[----:B--2---:R-:W-:Y:S04]  /*2f70*/  STG.E desc[UR6][R2.64], R30 ;  /* 0x0000001e02007986 */ /* 0x004fe8000c101906 */
[----:B------:R-:W-:Y:S04]  /*2f80*/  STG.E desc[UR6][R2.64+0x4], R31 ;  /* 0x0000041f02007986 */ /* 0x000fe8000c101906 */
[----:B-1----:R-:W-:Y:S04]  /*2f90*/  STG.E desc[UR6][R2.64+0x100], R38 ;  /* 0x0001002602007986 */ /* 0x002fe8000c101906 */
[----:B------:R-:W-:Y:S04]  /*2fa0*/  STG.E desc[UR6][R2.64+0x104], R39 ;  /* 0x0001042702007986 */ /* 0x000fe8000c101906 */
[----:B---3--:R-:W-:Y:S04]  /*2fb0*/  STG.E desc[UR6][R2.64+0x200], R8 ;  /* 0x0002000802007986 */ /* 0x008fe8000c101906 */
[----:B------:R-:W-:Y:S04]  /*2fc0*/  STG.E desc[UR6][R2.64+0x204], R9 ;  /* 0x0002040902007986 */ /* 0x000fe8000c101906 */
[----:B----4-:R-:W-:Y:S04]  /*2fd0*/  STG.E desc[UR6][R2.64+0x300], R10 ;  /* 0x0003000a02007986 */ /* 0x010fe8000c101906 */
[----:B------:R-:W-:Y:S04]  /*2fe0*/  STG.E desc[UR6][R2.64+0x304], R11 ;  /* 0x0003040b02007986 */ /* 0x000fe8000c101906 */
[----:B-----5:R-:W-:Y:S04]  /*2ff0*/  STG.E desc[UR6][R2.64+0x400], R32 ;  /* 0x0004002002007986 */ /* 0x020fe8000c101906 */
[----:B------:R-:W-:Y:S04]  /*3000*/  STG.E desc[UR6][R2.64+0x404], R33 ;  /* 0x0004042102007986 */ /* 0x000fe8000c101906 */
[----:B0-----:R-:W-:Y:S04]  /*3010*/  STG.E desc[UR6][R2.64+0x500], R6 ;  /* 0x0005000602007986 */ /* 0x001fe8000c101906 */
[----:B------:R-:W-:Y:S04]  /*3020*/  STG.E desc[UR6][R2.64+0x504], R7 ;  /* 0x0005040702007986 */ /* 0x000fe8000c101906 */
[----:B------:R-:W-:Y:S04]  /*3030*/  STG.E desc[UR6][R2.64+0x600], R4 ;  /* 0x0006000402007986 */ /* 0x000fe8000c101906 */
[----:B------:R-:W-:Y:S04]  /*3040*/  STG.E desc[UR6][R2.64+0x604], R5 ;  /* 0x0006040502007986 */ /* 0x000fe8000c101906 */
[----:B------:R-:W-:Y:S04]  /*3050*/  STG.E desc[UR6][R2.64+0x700], R24 ;  /* 0x0007001802007986 */ /* 0x000fe8000c101906 */
[----:B------:R-:W-:Y:S01]  /*3060*/  STG.E desc[UR6][R2.64+0x704], R25 ;  /* 0x0007041902007986 */ /* 0x000fe2000c101906 */
[----:B------:R-:W-:Y:S05]  /*3070*/  EXIT ;  /* 0x000000000000794d */ /* 0x000fea0003800000 */
.L_x_1171:
[----:B------:R-:W0:Y:S01]  /*3080*/  LDC.64 R8, c[0x0][0x388] ;  /* 0x0000e200ff087b82 */ /* 0x000e220000000a00 */
[----:B------:R-:W-:Y:S01]  /*3090*/  ACQBULK ;  /* 0x000000000000782e */ /* 0x000fe20000000000 */
[----:B------:R-:W1:Y:S06]  /*30a0*/  S2R R35, SR_TID.X ;  /* 0x0000000000237919 */ /* 0x000e6c0000002100 */
[----:B------:R-:W2:Y:S01]  /*30b0*/  LDC R7, c[0x0][0x3a8] ;  /* 0x0000ea00ff077b82 */ /* 0x000ea20000000800 */
[----:B0-----:R-:W-:-:S05]  /*30c0*/  IMAD.WIDE.U32 R8, R3, 0x4000, R8 ;  /* 0x0000400003087825 */ /* 0x001fca00078e0008 */
[----:B------:R-:W3:Y:S04]  /*30d0*/  LDG.E R3, desc[UR6][R8.64+0x4] ;  /* 0x0000040608037981 */ /* 0x000ee8000c1e1900 */
[----:B------:R0:W4:Y:S01]  /*30e0*/  LDG.E R2, desc[UR6][R8.64] ;  /* 0x0000000608027981 */ /* 0x000122000c1e1900 */
[----:B-1----:R-:W-:Y:S02]  /*30f0*/  IMAD.SHL.U32 R39, R35, 0x8, RZ ;  /* 0x0000000823277824 */ /* 0x002fe400078e00ff */
[----:B------:R-:W-:-:S03]  /*3100*/  IMAD.MOV R36, RZ, RZ, -R6 ;  /* 0x000000ffff247224 */ /* 0x000fc600078e0a06 */
[----:B------:R-:W-:Y:S02]  /*3110*/  LOP3.LUT R0, R39, 0x1f00, RZ, 0xc0, !PT ;  /* 0x00001f0027007812 */ /* 0x000fe400078ec0ff */
[----:B--2---:R-:W-:Y:S02]  /*3120*/  VIADDMNMX R36, R36, R7, 0x800, PT ;  /* 0x0000080024247446 */ /* 0x004fe40003800107 */
[----:B------:R-:W-:-:S04]  /*3130*/  LOP3.LUT R38, R0, 0x1f, R35, 0xf8, !PT ;  /* 0x0000001f00267812 */ /* 0x000fc800078ef823 */
[C---:B------:R-:W-:Y:S01]  /*3140*/  LEA R4, P0, R38.reuse, R8, 0x3 ;  /* 0x0000000826047211 */ /* 0x040fe200078018ff */
[C---:B------:R-:W-:Y:S02]  /*3150*/  VIADD R7, R38.reuse, 0x20 ;  /* 0x0000002026077836 */ /* 0x040fe40000000000 */
[C---:B------:R-:W-:Y:S01]  /*3160*/  VIADD R11, R38.reuse, 0x60 ;  /* 0x00000060260b7836 */ /* 0x040fe20000000000 */
[----:B------:R-:W-:Y:S01]  /*3170*/  IADD3.X R5, PT, PT, RZ, R9, RZ, P0, !PT ;  /* 0x00000009ff057210 */ /* 0x000fe200007fe4ff */
[C---:B0-----:R-:W-:Y:S01]  /*3180*/  VIADD R9, R38.reuse, 0x40 ;  /* 0x0000004026097836 */ /* 0x041fe20000000000 */
        /* <DEDUP_REMOVED lines=8> */
[----:B------:R-:W-:Y:S01]  /*3210*/  ISETP.GE.AND P4, PT, R13, R36, PT ;  /* 0x000000240d00720c */ /* 0x000fe20003f86270 */
[----:B---3--:R-:W-:-:S04]  /*3220*/  IMAD.MOV.U32 R9, RZ, RZ, R3 ;  /* 0x000000ffff097224 */ /* 0x008fc800078e0003 */
[----:B------:R-:W2:Y:S01]  /*3230*/  @!P0 LDG.E R3, desc[UR6][R4.64+0x4] ;  /* 0x0000040604038981 */ /* 0x000ea2000c1e1900 */
[----:B----4-:R-:W-:Y:S02]  /*3240*/  IMAD.MOV.U32 R8, RZ, RZ, R2 ;  /* 0x000000ffff087224 */ /* 0x010fe400078e0002 */
[--C-:B------:R-:W-:Y:S01]  /*3250*/  IMAD.MOV.U32 R7, RZ, RZ, R9.reuse ;  /* 0x000000ffff077224 */ /* 0x100fe200078e0009 */
[----:B------:R-:W2:Y:S01]  /*3260*/  @!P0 LDG.E R2, desc[UR6][R4.64] ;  /* 0x0000000604028981 */ /* 0x000ea2000c1e1900 */
[--C-:B------:R-:W-:Y:S02]  /*3270*/  IMAD.MOV.U32 R6, RZ, RZ, R8.reuse ;  /* 0x000000ffff067224 */ /* 0x100fe400078e0008 */
[--C-:B------:R-:W-:Y:S02]  /*3280*/  IMAD.MOV.U32 R11, RZ, RZ, R9.reuse ;  /* 0x000000ffff0b7224 */ /* 0x100fe400078e0009 */
[----:B------:R-:W-:Y:S01]  /*3290*/  IMAD.MOV.U32 R10, RZ, RZ, R8 ;  /* 0x000000ffff0a7224 */ /* 0x000fe200078e0008 */
[----:B------:R-:W3:Y:S01]  /*32a0*/  @!P1 LDG.E R7, desc[UR6][R4.64+0x104] ;  /* 0x0001040604079981 */ /* 0x000ee2000c1e1900 */
[----:B------:R-:W-:Y:S01]  /*32b0*/  ISETP.GE.AND P0, PT, R17, R36, PT ;  /* 0x000000241100720c */ /* 0x000fe20003f06270 */
[----:B------:R-:W-:-:S02]  /*32c0*/  IMAD.MOV.U32 R13, RZ, RZ, R9 ;  /* 0x000000ffff0d7224 */ /* 0x000fc400078e0009 */
[----:B------:R-:W3:Y:S01]  /*32d0*/  @!P1 LDG.E R6, desc[UR6][R4.64+0x100] ;  /* 0x0001000604069981 */ /* 0x000ee2000c1e1900 */
[-C--:B------:R-:W-:Y:S01]  /*32e0*/  ISETP.GE.AND P1, PT, R19, R36.reuse, PT ;  /* 0x000000241300720c */ /* 0x080fe20003f26270 */
[--C-:B------:R-:W-:Y:S02]  /*32f0*/  IMAD.MOV.U32 R12, RZ, RZ, R8.reuse ;  /* 0x000000ffff0c7224 */ /* 0x100fe400078e0008 */
[----:B------:R-:W4:Y:S01]  /*3300*/  @!P2 LDG.E R10, desc[UR6][R4.64+0x200] ;  /* 0x00020006040aa981 */ /* 0x000f22000c1e1900 */
[--C-:B------:R-:W-:Y:S02]  /*3310*/  IMAD.MOV.U32 R15, RZ, RZ, R9.reuse ;  /* 0x000000ffff0f7224 */ /* 0x100fe400078e0009 */
[--C-:B------:R-:W-:Y:S01]  /*3320*/  IMAD.MOV.U32 R14, RZ, RZ, R8.reuse ;  /* 0x000000ffff0e7224 */ /* 0x100fe200078e0008 */
[----:B------:R-:W4:Y:S01]  /*3330*/  @!P2 LDG.E R11, desc[UR6][R4.64+0x204] ;  /* 0x00020406040ba981 */ /* 0x000f22000c1e1900 */
[----:B------:R-:W-:Y:S01]  /*3340*/  ISETP.GE.AND P2, PT, R21, R36, PT ;  /* 0x000000241500720c */ /* 0x000fe20003f46270 */
[--C-:B------:R-:W-:Y:S01]  /*3350*/  IMAD.MOV.U32 R16, RZ, RZ, R8.reuse ;  /* 0x000000ffff107224 */ /* 0x100fe200078e0008 */
[----:B------:R-:W-:Y:S01]  /*3360*/  MOV R17, R9 ;  /* 0x0000000900117202 */ /* 0x000fe20000000f00 */
[----:B------:R-:W-:Y:S01]  /*3370*/  IMAD.MOV.U32 R18, RZ, RZ, R8 ;  /* 0x000000ffff127224 */ /* 0x000fe200078e0008 */
[----:B------:R-:W5:Y:S01]  /*3380*/  @!P3 LDG.E R12, desc[UR6][R4.64+0x300] ;  /* 0x00030006040cb981 */ /* 0x000f62000c1e1900 */
[----:B------:R-:W-:-:S03]  /*3390*/  IMAD.MOV.U32 R19, RZ, RZ, R9 ;  /* 0x000000ffff137224 */ /* 0x000fc600078e0009 */
[----:B------:R-:W5:Y:S04]  /*33a0*/  @!P3 LDG.E R13, desc[UR6][R4.64+0x304] ;  /* 0x00030406040db981 */ /* 0x000f68000c1e1900 */
[----:B------:R-:W5:Y:S04]  /*33b0*/  @!P4 LDG.E R14, desc[UR6][R4.64+0x400] ;  /* 0x00040006040ec981 */ /* 0x000f68000c1e1900 */
[----:B------:R-:W5:Y:S04]  /*33c0*/  @!P4 LDG.E R15, desc[UR6][R4.64+0x404] ;  /* 0x00040406040fc981 */ /* 0x000f68000c1e1900 */
[----:B------:R-:W5:Y:S04]  /*33d0*/  @!P0 LDG.E R16, desc[UR6][R4.64+0x500] ;  /* 0x0005000604108981 */ /* 0x000f68000c1e1900 */
[----:B------:R-:W5:Y:S04]  /*33e0*/  @!P0 LDG.E R17, desc[UR6][R4.64+0x504] ;  /* 0x0005040604118981 */ /* 0x000f68000c1e1900 */
[----:B------:R-:W5:Y:S04]  /*33f0*/  @!P1 LDG.E R18, desc[UR6][R4.64+0x600] ;  /* 0x0006000604129981 */ /* 0x000f68000c1e1900 */
[----:B------:R-:W5:Y:S04]  /*3400*/  @!P1 LDG.E R19, desc[UR6][R4.64+0x604] ;  /* 0x0006040604139981 */ /* 0x000f68000c1e1900 */
[----:B------:R-:W5:Y:S04]  /*3410*/  @!P2 LDG.E R8, desc[UR6][R4.64+0x700] ;  /* 0x000700060408a981 */ /* 0x000f68000c1e1900 */
[----:B------:R0:W5:Y:S01]  /*3420*/  @!P2 LDG.E R9, desc[UR6][R4.64+0x704] ;  /* 0x000704060409a981 */ /* 0x000162000c1e1900 */
[----:B------:R-:W1:Y:S01]  /*3430*/  S2R R21, SR_LANEID ;  /* 0x0000000000157919 */ /* 0x000e620000000000 */
[----:B------:R-:W0:Y:S01]  /*3440*/  S2UR UR5, SR_CgaCtaId ;  /* 0x00000000000579c3 */ /* 0x000e220000008800 */
[----:B------:R-:W-:-:S02]  /*3450*/  UMOV UR4, 0x400 ;  /* 0x0000040000047882 */ /* 0x000fc40000000000 */
[----:B0-----:R-:W-:Y:S01]  /*3460*/  ULEA UR4, UR5, UR4, 0x18 ;  /* 0x0000000405047291 */ /* 0x001fe2000f8ec0ff */
[----:B-1----:R-:W-:-:S04]  /*3470*/  IMAD.IADD R20, R0, 0x1, R21 ;  /* 0x0000000100147824 */ /* 0x002fc800078e0215 */
[----:B------:R-:W-:Y:S02]  /*3480*/  IMAD R0, R21, 0x7, R20 ;  /* 0x0000000715007824 */ /* 0x000fe400078e0214 */
[C---:B------:R-:W-:Y:S02]  /*3490*/  VIADD R5, R20.reuse, 0x80 ;  /* 0x0000008014057836 */ /* 0x040fe40000000000 */
[C---:B------:R-:W-:Y:S02]  /*34a0*/  VIADD R21, R20.reuse, 0x20 ;  /* 0x0000002014157836 */ /* 0x040fe40000000000 */
[C---:B------:R-:W-:Y:S01]  /*34b0*/  VIADD R23, R20.reuse, 0x40 ;  /* 0x0000004014177836 */ /* 0x040fe20000000000 */
[CC--:B------:R-:W-:Y:S01]  /*34c0*/  LEA.HI.SX32 R34, R20.reuse, R20.reuse, 0x1b ;  /* 0x0000001414227211 */ /* 0x0c0fe200078fdaff */
[C---:B------:R-:W-:Y:S01]  /*34d0*/  VIADD R25, R20.reuse, 0x60 ;  /* 0x0000006014197836 */ /* 0x040fe20000000000 */
[-C--:B------:R-:W-:Y:S01]  /*34e0*/  LEA.HI.SX32 R5, R5, R20.reuse, 0x1b ;  /* 0x0000001405057211 */ /* 0x080fe200078fdaff */
[----:B------:R-:W-:Y:S01]  /*34f0*/  VIADD R27, R20, 0xa0 ;  /* 0x000000a0141b7836 */ /* 0x000fe20000000000 */
[----:B------:R-:W-:-:S02]  /*3500*/  LEA.HI.SX32 R21, R21, R20, 0x1b ;  /* 0x0000001415157211 */ /* 0x000fc400078fdaff */
[-C--:B------:R-:W-:Y:S01]  /*3510*/  LEA.HI.SX32 R23, R23, R20.reuse, 0x1b ;  /* 0x0000001417177211 */ /* 0x080fe200078fdaff */
[----:B------:R-:W-:Y:S01]  /*3520*/  VIADD R29, R20, 0xc0 ;  /* 0x000000c0141d7836 */ /* 0x000fe20000000000 */
[----:B------:R-:W-:Y:S01]  /*3530*/  LEA R34, R34, UR4, 0x3 ;  /* 0x0000000422227c11 */ /* 0x000fe2000f8e18ff */
[----:B------:R-:W-:Y:S01]  /*3540*/  VIADD R31, R20, 0xe0 ;  /* 0x000000e0141f7836 */ /* 0x000fe20000000000 */
[----:B------:R-:W-:Y:S01]  /*3550*/  LEA R28, R5, UR4, 0x3 ;  /* 0x00000004051c7c11 */ /* 0x000fe2000f8e18ff */
[C---:B------:R-:W-:Y:S01]  /*3560*/  VIADD R5, R0.reuse, 0x1 ;  /* 0x0000000100057836 */ /* 0x040fe20000000000 */
[-C--:B------:R-:W-:Y:S01]  /*3570*/  LEA.HI.SX32 R25, R25, R20.reuse, 0x1b ;  /* 0x0000001419197211 */ /* 0x080fe200078fdaff */
[C---:B------:R-:W-:Y:S01]  /*3580*/  VIADD R37, R0.reuse, 0x4 ;  /* 0x0000000400257836 */ /* 0x040fe20000000000 */
[----:B------:R-:W-:Y:S01]  /*3590*/  LEA R33, R21, UR4, 0x3 ;  /* 0x0000000415217c11 */ /* 0x000fe2000f8e18ff */
[C---:B------:R-:W-:Y:S01]  /*35a0*/  VIADD R21, R0.reuse, 0x2 ;  /* 0x0000000200157836 */ /* 0x040fe20000000000 */
[----:B------:R-:W-:Y:S01]  /*35b0*/  LEA R32, R23, UR4, 0x3 ;  /* 0x0000000417207c11 */ /* 0x000fe2000f8e18ff */
[C---:B------:R-:W-:Y:S01]  /*35c0*/  VIADD R23, R0.reuse, 0x3 ;  /* 0x0000000300177836 */ /* 0x040fe20000000000 */
[----:B------:R-:W-:Y:S01]  /*35d0*/  LEA.HI.SX32 R27, R27, R20, 0x1b ;  /* 0x000000141b1b7211 */ /* 0x000fe200078fdaff */
[----:B------:R-:W-:-:S02]  /*35e0*/  VIADD R41, R0, 0x5 ;  /* 0x0000000500297836 */ /* 0x000fc40000000000 */
[C---:B------:R-:W-:Y:S02]  /*35f0*/  VIADD R43, R0.reuse, 0x6 ;  /* 0x00000006002b7836 */ /* 0x040fe40000000000 */
[----:B------:R-:W-:Y:S01]  /*3600*/  VIADD R45, R0, 0x7 ;  /* 0x00000007002d7836 */ /* 0x000fe20000000000 */
[-C--:B------:R-:W-:Y:S02]  /*3610*/  LEA.HI.SX32 R26, R29, R20.reuse, 0x1b ;  /* 0x000000141d1a7211 */ /* 0x080fe400078fdaff */
[----:B------:R-:W-:Y:S02]  /*3620*/  LEA.HI.SX32 R31, R31, R20, 0x1b ;  /* 0x000000141f1f7211 */ /* 0x000fe400078fdaff */
[----:B------:R-:W-:Y:S02]  /*3630*/  LEA R29, R25, UR4, 0x3 ;  /* 0x00000004191d7c11 */ /* 0x000fe4000f8e18ff */
[----:B------:R-:W-:Y:S02]  /*3640*/  LEA.HI.SX32 R5, R5, R0, 0x1b ;  /* 0x0000000005057211 */ /* 0x000fe400078fdaff */
[----:B------:R-:W-:-:S02]  /*3650*/  LEA R27, R27, UR4, 0x3 ;  /* 0x000000041b1b7c11 */ /* 0x000fc4000f8e18ff */
[-C--:B------:R-:W-:Y:S02]  /*3660*/  LEA.HI.SX32 R23, R23, R0.reuse, 0x1b ;  /* 0x0000000017177211 */ /* 0x080fe400078fdaff */
[-C--:B------:R-:W-:Y:S02]  /*3670*/  LEA.HI.SX32 R4, R37, R0.reuse, 0x1b ;  /* 0x0000000025047211 */ /* 0x080fe400078fdaff */
[-C--:B------:R-:W-:Y:S02]  /*3680*/  LEA.HI.SX32 R45, R45, R0.reuse, 0x1b ;  /* 0x000000002d2d7211 */ /* 0x080fe400078fdaff */
[----:B------:R-:W-:Y:S02]  /*3690*/  LEA.HI.SX32 R24, R0, R0, 0x1b ;  /* 0x0000000000187211 */ /* 0x000fe400078fdaff */
[----:B------:R-:W-:Y:S02]  /*36a0*/  LEA R26, R26, UR4, 0x3 ;  /* 0x000000041a1a7c11 */ /* 0x000fe4000f8e18ff */
[----:B------:R-:W-:-:S02]  /*36b0*/  LEA R25, R31, UR4, 0x3 ;  /* 0x000000041f197c11 */ /* 0x000fc4000f8e18ff */
[----:B------:R-:W-:Y:S02]  /*36c0*/  LEA R24, R24, UR4, 0x3 ;  /* 0x0000000418187c11 */ /* 0x000fe4000f8e18ff */
[----:B------:R-:W-:Y:S01]  /*36d0*/  LEA R4, R4, UR4, 0x3 ;  /* 0x0000000404047c11 */ /* 0x000fe2000f8e18ff */
[----:B--2---:R0:W-:Y:S04]  /*36e0*/  STS.64 [R34], R2 ;  /* 0x0000000222007388 */ /* 0x0041e80000000a00 */
[----:B---3--:R1:W-:Y:S01]  /*36f0*/  STS.64 [R33+0x100], R6 ;  /* 0x0001000621007388 */ /* 0x0083e20000000a00 */
[-C--:B0-----:R-:W-:Y:S02]  /*3700*/  LEA.HI.SX32 R3, R41, R0.reuse, 0x1b ;  /* 0x0000000029037211 */ /* 0x081fe400078fdaff */
[----:B------:R-:W-:-:S02]  /*3710*/  LEA.HI.SX32 R2, R43, R0, 0x1b ;  /* 0x000000002b027211 */ /* 0x000fc400078fdaff */
[----:B------:R-:W-:Y:S01]  /*3720*/  LEA R3, R3, UR4, 0x3 ;  /* 0x0000000403037c11 */ /* 0x000fe2000f8e18ff */
[----:B----4-:R0:W-:Y:S01]  /*3730*/  STS.64 [R32+0x200], R10 ;  /* 0x0002000a20007388 */ /* 0x0101e20000000a00 */
[----:B-1----:R-:W-:Y:S02]  /*3740*/  LEA.HI.SX32 R6, R21, R0, 0x1b ;  /* 0x0000000015067211 */ /* 0x002fe400078fdaff */
[----:B------:R-:W-:Y:S02]  /*3750*/  LEA R7, R5, UR4, 0x3 ;  /* 0x0000000405077c11 */ /* 0x000fe4000f8e18ff */
[----:B------:R-:W-:Y:S01]  /*3760*/  LEA R6, R6, UR4, 0x3 ;  /* 0x0000000406067c11 */ /* 0x000fe2000f8e18ff */
[----:B-----5:R-:W-:Y:S01]  /*3770*/  STS.64 [R29+0x300], R12 ;  /* 0x0003000c1d007388 */ /* 0x020fe20000000a00 */
[----:B------:R-:W-:Y:S02]  /*3780*/  LEA R5, R23, UR4, 0x3 ;  /* 0x0000000417057c11 */ /* 0x000fe4000f8e18ff */
[----:B------:R-:W-:-:S02]  /*3790*/  LEA R2, R2, UR4, 0x3 ;  /* 0x0000000402027c11 */ /* 0x000fc4000f8e18ff */
[----:B------:R-:W-:Y:S01]  /*37a0*/  LEA R0, R45, UR4, 0x3 ;  /* 0x000000042d007c11 */ /* 0x000fe2000f8e18ff */
[----:B------:R-:W-:Y:S04]  /*37b0*/  STS.64 [R28+0x400], R14 ;  /* 0x0004000e1c007388 */ /* 0x000fe80000000a00 */
[----:B------:R-:W-:Y:S04]  /*37c0*/  STS.64 [R27+0x500], R16 ;  /* 0x000500101b007388 */ /* 0x000fe80000000a00 */
[----:B------:R-:W-:Y:S04]  /*37d0*/  STS.64 [R26+0x600], R18 ;  /* 0x000600121a007388 */ /* 0x000fe80000000a00 */
        /* <DEDUP_REMOVED lines=9> */
[----:B------:R-:W1:Y:S01]  /*3870*/  LDS.64 R8, [R24] ;  /* 0x0000000018087984 */ /* 0x000e620000000a00 */
[----:B------:R-:W-:Y:S01]  /*3880*/  BAR.SYNC.DEFER_BLOCKING 0x0 ;  /* 0x0000000000007b1d */ /* 0x000fe20000010000 */
[----:B0-----:R-:W-:-:S07]  /*3890*/  VIADD R11, R39, 0x1 ;  /* 0x00000001270b7836 */ /* 0x001fce0000000000 */
[----:B------:R-:W-:Y:S01]  /*38a0*/  PREEXIT ;  /* 0x000000000000782d */ /* 0x000fe20000000000 */
[----:B------:R-:W-:Y:S01]  /*38b0*/  BSSY.RECONVERGENT B0, `(.L_x_1277) ;  /* 0x0000014000007945 */ /* 0x000fe20003800200 */
[----:B-1----:R-:W-:Y:S01]  /*38c0*/  MOV R37, R8 ;  /* 0x0000000800257202 */ /* 0x002fe20000000f00 */
[--C-:B------:R-:W-:Y:S01]  /*38d0*/  IMAD.MOV.U32 R40, RZ, RZ, R9.reuse ;  /* 0x000000ffff287224 */ /* 0x100fe200078e0009 */
[----:B------:R-:W-:Y:S01]  /*38e0*/  ISETP.GE.U32.AND P0, PT, R11, R36, PT ;  /* 0x000000240b00720c */ /* 0x000fe20003f06070 */
[----:B------:R-:W-:Y:S02]  /*38f0*/  IMAD.MOV.U32 R11, RZ, RZ, R9 ;  /* 0x000000ffff0b7224 */ /* 0x000fe400078e0009 */
[----:B------:R-:W-:-:S10]  /*3900*/  IMAD.MOV.U32 R10, RZ, RZ, R8 ;  /* 0x000000ffff0a7224 */ /* 0x000fd400078e0008 */
[----:B------:R-:W-:Y:S05]  /*3910*/  @P0 BRA `(.L_x_1278) ;  /* 0x0000000000340947 */ /* 0x000fea0003800000 */
[----:B------:R-:W-:-:S13]  /*3920*/  ISETP.GE.AND P0, PT, R8, R12, PT ;  /* 0x0000000c0800720c */ /* 0x000fda0003f06270 */
[----:B------:R-:W-:Y:S05]  /*3930*/  @!P0 BRA `(.L_x_1279) ;  /* 0x00000000001c8947 */ /* 0x000fea0003800000 */
[----:B------:R-:W-:Y:S01]  /*3940*/  ISETP.GE.AND P0, PT, R9, R13, PT ;  /* 0x0000000d0900720c */ /* 0x000fe20003f06270 */
[----:B------:R-:W-:Y:S02]  /*3950*/  IMAD.MOV.U32 R37, RZ, RZ, R8 ;  /* 0x000000ffff257224 */ /* 0x000fe400078e0008 */
[----:B------:R-:W-:Y:S01]  /*3960*/  IMAD.MOV.U32 R40, RZ, RZ, R9 ;  /* 0x000000ffff287224 */ /* 0x000fe200078e0009 */
[----:B------:R-:W-:Y:S01]  /*3970*/  ISETP.LT.OR P0, PT, R12, R8, P0 ;  /* 0x000000080c00720c */ /* 0x000fe20000701670 */
[----:B------:R-:W-:Y:S02]  /*3980*/  IMAD.MOV.U32 R11, RZ, RZ, R13 ;  /* 0x000000ffff0b7224 */ /* 0x000fe400078e000d */
[----:B------:R-:W-:-:S10]  /*3990*/  IMAD.MOV.U32 R10, RZ, RZ, R12 ;  /* 0x000000ffff0a7224 */ /* 0x000fd400078e000c */
[----:B------:R-:W-:Y:S05]  /*39a0*/  @P0 BRA `(.L_x_1278) ;  /* 0x0000000000100947 */ /* 0x000fea0003800000 */
.L_x_1279:
[--C-:B------:R-:W-:Y:S02]  /*39b0*/  IMAD.MOV.U32 R40, RZ, RZ, R13.reuse ;  /* 0x000000ffff287224 */ /* 0x100fe400078e000d */
[--C-:B------:R-:W-:Y:S02]  /*39c0*/  IMAD.MOV.U32 R37, RZ, RZ, R12.reuse ;  /* 0x000000ffff257224 */ /* 0x100fe400078e000c */
[----:B------:R-:W-:Y:S02]  /*39d0*/  IMAD.MOV.U32 R11, RZ, RZ, R13 ;  /* 0x000000ffff0b7224 */ /* 0x000fe400078e000d */
[----:B------:R-:W-:-:S07]  /*39e0*/  IMAD.MOV.U32 R10, RZ, RZ, R12 ;  /* 0x000000ffff0a7224 */ /* 0x000fce00078e000c */
.L_x_1278:
[----:B------:R-:W-:Y:S05]  /*39f0*/  BSYNC.RECONVERGENT B0 ;  /* 0x0000000000007941 */ /* 0x000fea0003800200 */
.L_x_1277:
[----:B------:R-:W-:Y:S01]  /*3a00*/  VIADD R13, R39, 0x2 ;  /* 0x00000002270d7836 */ /* 0x000fe20000000000 */
[----:B------:R-:W-:Y:S01]  /*3a10*/  BSSY.RECONVERGENT B0, `(.L_x_1280) ;  /* 0x0000010000007945 */ /* 0x000fe20003800200 */
[----:B------:R-:W-:-:S03]  /*3a20*/  IMAD.MOV.U32 R12, RZ, RZ, R37 ;  /* 0x000000ffff0c7224 */ /* 0x000fc600078e0025 */
[----:B------:R-:W-:Y:S01]  /*3a30*/  ISETP.GE.U32.AND P0, PT, R13, R36, PT ;  /* 0x000000240d00720c */ /* 0x000fe20003f06070 */
[----:B------:R-:W-:-:S12]  /*3a40*/  IMAD.MOV.U32 R13, RZ, RZ, R40 ;  /* 0x000000ffff0d7224 */ /* 0x000fd800078e0028 */
[----:B------:R-:W-:Y:S05]  /*3a50*/  @P0 BRA `(.L_x_1281) ;  /* 0x00000000002c0947 */ /* 0x000fea0003800000 */
[----:B------:R-:W-:-:S13]  /*3a60*/  ISETP.GE.AND P0, PT, R37, R14, PT ;  /* 0x0000000e2500720c */ /* 0x000fda0003f06270 */
[----:B------:R-:W-:Y:S05]  /*3a70*/  @!P0 BRA `(.L_x_1282) ;  /* 0x0000000000148947 */ /* 0x000fea0003800000 */
[----:B------:R-:W-:Y:S01]  /*3a80*/  ISETP.GE.AND P0, PT, R40, R15, PT ;  /* 0x0000000f2800720c */ /* 0x000fe20003f06270 */
[----:B------:R-:W-:Y:S02]  /*3a90*/  IMAD.MOV.U32 R13, RZ, RZ, R15 ;  /* 0x000000ffff0d7224 */ /* 0x000fe400078e000f */
[----:B------:R-:W-:Y:S01]  /*3aa0*/  IMAD.MOV.U32 R12, RZ, RZ, R14 ;  /* 0x000000ffff0c7224 */ /* 0x000fe200078e000e */
[----:B------:R-:W-:-:S13]  /*3ab0*/  ISETP.LT.OR P0, PT, R14, R37, P0 ;  /* 0x000000250e00720c */ /* 0x000fda0000701670 */
[----:B------:R-:W-:Y:S05]  /*3ac0*/  @P0 BRA `(.L_x_1281) ;  /* 0x0000000000100947 */ /* 0x000fea0003800000 */
.L_x_1282:
[----:B------:R-:W-:Y:S01]  /*3ad0*/  IMAD.MOV.U32 R40, RZ, RZ, R15 ;  /* 0x000000ffff287224 */ /* 0x000fe200078e000f */
[----:B------:R-:W-:Y:S01]  /*3ae0*/  MOV R13, R15 ;  /* 0x0000000f000d7202 */ /* 0x000fe20000000f00 */
[--C-:B------:R-:W-:Y:S02]  /*3af0*/  IMAD.MOV.U32 R37, RZ, RZ, R14.reuse ;  /* 0x000000ffff257224 */ /* 0x100fe400078e000e */
[----:B------:R-:W-:-:S07]  /*3b00*/  IMAD.MOV.U32 R12, RZ, RZ, R14 ;  /* 0x000000ffff0c7224 */ /* 0x000fce00078e000e */
.L_x_1281:
[----:B------:R-:W-:Y:S05]  /*3b10*/  BSYNC.RECONVERGENT B0 ;  /* 0x0000000000007941 */ /* 0x000fea0003800200 */
.L_x_1280:
        /* <DEDUP_REMOVED lines=13> */
.L_x_1285:
[--C-:B------:R-:W-:Y:S02]  /*3bf0*/  IMAD.MOV.U32 R40, RZ, RZ, R17.reuse ;  /* 0x000000ffff287224 */ /* 0x100fe400078e0011 */
[--C-:B------:R-:W-:Y:S02]  /*3c00*/  IMAD.MOV.U32 R37, RZ, RZ, R16.reuse ;  /* 0x000000ffff257224 */ /* 0x100fe400078e0010 */
[----:B------:R-:W-:Y:S02]  /*3c10*/  IMAD.MOV.U32 R15, RZ, RZ, R17 ;  /* 0x000000ffff0f7224 */ /* 0x000fe400078e0011 */
[----:B------:R-:W-:-:S07]  /*3c20*/  IMAD.MOV.U32 R14, RZ, RZ, R16 ;  /* 0x000000ffff0e7224 */ /* 0x000fce00078e0010 */
.L_x_1284:
[----:B------:R-:W-:Y:S05]  /*3c30*/  BSYNC.RECONVERGENT B0 ;  /* 0x0000000000007941 */ /* 0x000fea0003800200 */
.L_x_1283:
        /* <DEDUP_REMOVED lines=13> */
.L_x_1288:
[--C-:B------:R-:W-:Y:S01]  /*3d10*/  IMAD.MOV.U32 R40, RZ, RZ, R19.reuse ;  /* 0x000000ffff287224 */ /* 0x100fe200078e0013 */
[----:B------:R-:W-:Y:S01]  /*3d20*/  MOV R16, R18 ;  /* 0x0000001200107202 */ /* 0x000fe20000000f00 */
[----:B------:R-:W-:Y:S02]  /*3d30*/  IMAD.MOV.U32 R37, RZ, RZ, R18 ;  /* 0x000000ffff257224 */ /* 0x000fe400078e0012 */
[----:B------:R-:W-:-:S07]  /*3d40*/  IMAD.MOV.U32 R17, RZ, RZ, R19 ;  /* 0x000000ffff117224 */ /* 0x000fce00078e0013 */
.L_x_1287:
[----:B------:R-:W-:Y:S05]  /*3d50*/  BSYNC.RECONVERGENT B0 ;  /* 0x0000000000007941 */ /* 0x000fea0003800200 */
.L_x_1286:
        /* <DEDUP_REMOVED lines=13> */
.L_x_1291:
[--C-:B------:R-:W-:Y:S02]  /*3e30*/  IMAD.MOV.U32 R40, RZ, RZ, R21.reuse ;  /* 0x000000ffff287224 */ /* 0x100fe400078e0015 */
[--C-:B------:R-:W-:Y:S02]  /*3e40*/  IMAD.MOV.U32 R37, RZ, RZ, R20.reuse ;  /* 0x000000ffff257224 */ /* 0x100fe400078e0014 */
[----:B------:R-:W-:Y:S02]  /*3e50*/  IMAD.MOV.U32 R19, RZ, RZ, R21 ;  /* 0x000000ffff137224 */ /* 0x000fe400078e0015 */
[----:B------:R-:W-:-:S07]  /*3e60*/  IMAD.MOV.U32 R18, RZ, RZ, R20 ;  /* 0x000000ffff127224 */ /* 0x000fce00078e0014 */
.L_x_1290:
[----:B------:R-:W-:Y:S05]  /*3e70*/  BSYNC.RECONVERGENT B0 ;  /* 0x0000000000007941 */ /* 0x000fea0003800200 */
.L_x_1289:
        /* <DEDUP_REMOVED lines=13> */
.L_x_1294:
[--C-:B------:R-:W-:Y:S01]  /*3f50*/  IMAD.MOV.U32 R40, RZ, RZ, R23.reuse ;  /* 0x000000ffff287224 */ /* 0x100fe200078e0017 */
[----:B------:R-:W-:Y:S01]  /*3f60*/  MOV R20, R22 ;  /* 0x0000001600147202 */ /* 0x000fe20000000f00 */
[----:B------:R-:W-:Y:S02]  /*3f70*/  IMAD.MOV.U32 R37, RZ, RZ, R22 ;  /* 0x000000ffff257224 */ /* 0x000fe400078e0016 */
[----:B------:R-:W-:-:S07]  /*3f80*/  IMAD.MOV.U32 R21, RZ, RZ, R23 ;  /* 0x000000ffff157224 */ /* 0x000fce00078e0017 */
.L_x_1293:
[----:B------:R-:W-:Y:S05]  /*3f90*/  BSYNC.RECONVERGENT B0 ;  /* 0x0000000000007941 */ /* 0x000fea0003800200 */
.L_x_1292:
[CC--:B------:R-:W-:Y:S01]  /*3fa0*/  ISETP.GE.U32.AND P1, PT, R39.reuse, R36.reuse, PT ;  /* 0x000000242700720c */ /* 0x0c0fe20003f26070 */
[----:B------:R-:W-:Y:S01]  /*3fb0*/  VIADD R23, R39, 0x7 ;  /* 0x0000000727177836 */ /* 0x000fe20000000000 */
[----:B------:R-:W-:Y:S04]  /*3fc0*/  BSSY.RECONVERGENT B0, `(.L_x_1295) ;  /* 0x000016f000007945 */ /* 0x000fe80003800200 */
[----:B------:R-:W-:-:S04]  /*3fd0*/  ISETP.GE.U32.AND P0, PT, R23, R36, PT ;  /* 0x000000241700720c */ /* 0x000fc80003f06070 */
[----:B------:R-:W-:Y:S02]  /*3fe0*/  SEL R23, R31, R40, !P0 ;  /* 0x000000281f177207 */ /* 0x000fe40004000000 */
[----:B------:R-:W-:Y:S01]  /*3ff0*/  SEL R22, R30, R37, !P0 ;  /* 0x000000251e167207 */ /* 0x000fe20004000000 */
[----:B------:R-:W-:Y:S06]  /*4000*/  @P1 BRA `(.L_x_1296) ;  /* 0x0000001400a81947 */ /* 0x000fec0003800000 */
        /* <DEDUP_REMOVED lines=8> */
.L_x_1298:
[----:B------:R-:W-:Y:S02]  /*4090*/  IMAD.MOV.U32 R46, RZ, RZ, R9 ;  /* 0x000000ffff2e7224 */ /* 0x000fe400078e0009 */
[----:B------:R-:W-:Y:S02]  /*40a0*/  IMAD.MOV.U32 R45, RZ, RZ, R8 ;  /* 0x000000ffff2d7224 */ /* 0x000fe400078e0008 */
[----:B------:R-:W-:Y:S02]  /*40b0*/  IMAD.MOV.U32 R9, RZ, RZ, R11 ;  /* 0x000000ffff097224 */ /* 0x000fe400078e000b */
[----:B------:R-:W-:-:S07]  /*40c0*/  IMAD.MOV.U32 R8, RZ, RZ, R10 ;  /* 0x000000ffff087224 */ /* 0x000fce00078e000a */
.L_x_1299:
[----:B------:R-:W-:Y:S05]  /*40d0*/  BSYNC.RECONVERGENT B1 ;  /* 0x0000000000017941 */ /* 0x000fea0003800200 */
.L_x_1297:
        /* <DEDUP_REMOVED lines=8> */
.L_x_1301:
[----:B------:R-:W-:Y:S02]  /*4160*/  IMAD.MOV.U32 R44, RZ, RZ, R13 ;  /* 0x000000ffff2c7224 */ /* 0x000fe400078e000d */
[----:B------:R-:W-:Y:S02]  /*4170*/  IMAD.MOV.U32 R43, RZ, RZ, R12 ;  /* 0x000000ffff2b7224 */ /* 0x000fe400078e000c */
[----:B------:R-:W-:Y:S02]  /*4180*/  IMAD.MOV.U32 R13, RZ, RZ, R15 ;  /* 0x000000ffff0d7224 */ /* 0x000fe400078e000f */
[----:B------:R-:W-:-:S07]  /*4190*/  IMAD.MOV.U32 R12, RZ, RZ, R14 ;  /* 0x000000ffff0c7224 */ /* 0x000fce00078e000e */
.L_x_1302:
[----:B------:R-:W-:Y:S05]  /*41a0*/  BSYNC.RECONVERGENT B1 ;  /* 0x0000000000017941 */ /* 0x000fea0003800200 */
.L_x_1300:
        /* <DEDUP_REMOVED lines=8> */
.L_x_1304:
[----:B------:R-:W-:Y:S01]  /*4230*/  IMAD.MOV.U32 R30, RZ, RZ, R17 ;  /* 0x000000ffff1e7224 */ /* 0x000fe200078e0011 */
[----:B------:R-:W-:Y:S01]  /*4240*/  MOV R17, R19 ;  /* 0x0000001300117202 */ /* 0x000fe20000000f00 */
[----:B------:R-:W-:Y:S02]  /*4250*/  IMAD.MOV.U32 R41, RZ, RZ, R16 ;  /* 0x000000ffff297224 */ /* 0x000fe400078e0010 */
[----:B------:R-:W-:-:S07]  /*4260*/  IMAD.MOV.U32 R16, RZ, RZ, R18 ;  /* 0x000000ffff107224 */ /* 0x000fce00078e0012 */
.L_x_1305:
[----:B------:R-:W-:Y:S05]  /*4270*/  BSYNC.RECONVERGENT B1 ;  /* 0x0000000000017941 */ /* 0x000fea0003800200 */
.L_x_1303:
        /* <DEDUP_REMOVED lines=8> */
.L_x_1307:
[----:B------:R-:W-:Y:S02]  /*4300*/  IMAD.MOV.U32 R31, RZ, RZ, R21 ;  /* 0x000000ffff1f7224 */ /* 0x000fe400078e0015 */
[----:B------:R-:W-:Y:S02]  /*4310*/  IMAD.MOV.U32 R10, RZ, RZ, R20 ;  /* 0x000000ffff0a7224 */ /* 0x000fe400078e0014 */
[----:B------:R-:W-:Y:S02]  /*4320*/  IMAD.MOV.U32 R21, RZ, RZ, R23 ;  /* 0x000000ffff157224 */ /* 0x000fe400078e0017 */
[----:B------:R-:W-:-:S07]  /*4330*/  IMAD.MOV.U32 R20, RZ, RZ, R22 ;  /* 0x000000ffff147224 */ /* 0x000fce00078e0016 */
.L_x_1308:
[----:B------:R-:W-:Y:S05]  /*4340*/  BSYNC.RECONVERGENT B1 ;  /* 0x0000000000017941 */ /* 0x000fea0003800200 */
.L_x_1306:
        /* <DEDUP_REMOVED lines=8> */
.L_x_1310:
[----:B------:R-:W-:Y:S02]  /*43d0*/  IMAD.MOV.U32 R11, RZ, RZ, R46 ;  /* 0x000000ffff0b7224 */ /* 0x000fe400078e002e */
[----:B------:R-:W-:Y:S02]  /*43e0*/  IMAD.MOV.U32 R14, RZ, RZ, R45 ;  /* 0x000000ffff0e7224 */ /* 0x000fe400078e002d */
[----:B------:R-:W-:Y:S02]  /*43f0*/  IMAD.MOV.U32 R46, RZ, RZ, R13 ;  /* 0x000000ffff2e7224 */ /* 0x000fe400078e000d */
[----:B------:R-:W-:-:S07]  /*4400*/  IMAD.MOV.U32 R45, RZ, RZ, R12 ;  /* 0x000000ffff2d7224 */ /* 0x000fce00078e000c */
.L_x_1311:
[----:B------:R-:W-:Y:S05]  /*4410*/  BSYNC.RECONVERGENT B1 ;  /* 0x0000000000017941 */ /* 0x000fea0003800200 */
.L_x_1309:
        /* <DEDUP_REMOVED lines=8> */
.L_x_1313:
[----:B------:R-:W-:Y:S01]  /*44a0*/  IMAD.MOV.U32 R15, RZ, RZ, R44 ;  /* 0x000000ffff0f7224 */ /* 0x000fe200078e002c */
[----:B------:R-:W-:Y:S01]  /*44b0*/  MOV R44, R17 ;  /* 0x00000011002c7202 */ /* 0x000fe20000000f00 */
[----:B------:R-:W-:Y:S02]  /*44c0*/  IMAD.MOV.U32 R18, RZ, RZ, R43 ;  /* 0x000000ffff127224 */ /* 0x000fe400078e002b */
[----:B------:R-:W-:-:S07]  /*44d0*/  IMAD.MOV.U32 R43, RZ, RZ, R16 ;  /* 0x000000ffff2b7224 */ /* 0x000fce00078e0010 */
.L_x_1314:
[----:B------:R-:W-:Y:S05]  /*44e0*/  BSYNC.RECONVERGENT B1 ;  /* 0x0000000000017941 */ /* 0x000fea0003800200 */
.L_x_1312:
        /* <DEDUP_REMOVED lines=8> */
.L_x_1316:
[----:B------:R-:W-:Y:S02]  /*4570*/  IMAD.MOV.U32 R40, RZ, RZ, R30 ;  /* 0x000000ffff287224 */ /* 0x000fe400078e001e */
[----:B------:R-:W-:Y:S02]  /*4580*/  IMAD.MOV.U32 R19, RZ, RZ, R41 ;  /* 0x000000ffff137224 */ /* 0x000fe400078e0029 */
[----:B------:R-:W-:Y:S02]  /*4590*/  IMAD.MOV.U32 R30, RZ, RZ, R21 ;  /* 0x000000ffff1e7224 */ /* 0x000fe400078e0015 */
[----:B------:R-:W-:-:S07]  /*45a0*/  IMAD.MOV.U32 R41, RZ, RZ, R20 ;  /* 0x000000ffff297224 */ /* 0x000fce00078e0014 */
.L_x_1317:
[----:B------:R-:W-:Y:S05]  /*45b0*/  BSYNC.RECONVERGENT B1 ;  /* 0x0000000000017941 */ /* 0x000fea0003800200 */
.L_x_1315:
        /* <DEDUP_REMOVED lines=8> */
.L_x_1319:
[----:B------:R-:W-:Y:S02]  /*4640*/  IMAD.MOV.U32 R42, RZ, RZ, R9 ;  /* 0x000000ffff2a7224 */ /* 0x000fe400078e0009 */
[----:B------:R-:W-:Y:S02]  /*4650*/  IMAD.MOV.U32 R37, RZ, RZ, R8 ;  /* 0x000000ffff257224 */ /* 0x000fe400078e0008 */
[----:B------:R-:W-:Y:S02]  /*4660*/  IMAD.MOV.U32 R9, RZ, RZ, R46 ;  /* 0x000000ffff097224 */ /* 0x000fe400078e002e */
[----:B------:R-:W-:-:S07]  /*4670*/  IMAD.MOV.U32 R8, RZ, RZ, R45 ;  /* 0x000000ffff087224 */ /* 0x000fce00078e002d */
.L_x_1320:
[----:B------:R-:W-:Y:S05]  /*4680*/  BSYNC.RECONVERGENT B1 ;  /* 0x0000000000017941 */ /* 0x000fea0003800200 */
.L_x_1318:
        /* <DEDUP_REMOVED lines=8> */
.L_x_1322:
[----:B------:R-:W-:Y:S01]  /*4710*/  IMAD.MOV.U32 R22, RZ, RZ, R11 ;  /* 0x000000ffff167224 */ /* 0x000fe200078e000b */
[----:B------:R-:W-:Y:S01]  /*4720*/  MOV R11, R44 ;  /* 0x0000002c000b7202 */ /* 0x000fe20000000f00 */
[----:B------:R-:W-:Y:S02]  /*4730*/  IMAD.MOV.U32 R23, RZ, RZ, R14 ;  /* 0x000000ffff177224 */ /* 0x000fe400078e000e */
[----:B------:R-:W-:-:S07]  /*4740*/  IMAD.MOV.U32 R14, RZ, RZ, R43 ;  /* 0x000000ffff0e7224 */ /* 0x000fce00078e002b */
.L_x_1323:
[----:B------:R-:W-:Y:S05]  /*4750*/  BSYNC.RECONVERGENT B1 ;  /* 0x0000000000017941 */ /* 0x000fea0003800200 */
.L_x_1321:
        /* <DEDUP_REMOVED lines=8> */
.L_x_1325:
[----:B------:R-:W-:Y:S02]  /*47e0*/  IMAD.MOV.U32 R13, RZ, RZ, R15 ;  /* 0x000000ffff0d7224 */ /* 0x000fe400078e000f */
[----:B------:R-:W-:Y:S02]  /*47f0*/  IMAD.MOV.U32 R12, RZ, RZ, R18 ;  /* 0x000000ffff0c7224 */ /* 0x000fe400078e0012 */
[----:B------:R-:W-:Y:S02]  /*4800*/  IMAD.MOV.U32 R15, RZ, RZ, R30 ;  /* 0x000000ffff0f7224 */ /* 0x000fe400078e001e */
[----:B------:R-:W-:-:S07]  /*4810*/  IMAD.MOV.U32 R18, RZ, RZ, R41 ;  /* 0x000000ffff127224 */ /* 0x000fce00078e0029 */
.L_x_1326:
[----:B------:R-:W-:Y:S05]  /*4820*/  BSYNC.RECONVERGENT B1 ;  /* 0x0000000000017941 */ /* 0x000fea0003800200 */
.L_x_1324:
        /* <DEDUP_REMOVED lines=8> */
.L_x_1328:
[----:B------:R-:W-:Y:S02]  /*48b0*/  IMAD.MOV.U32 R17, RZ, RZ, R40 ;  /* 0x000000ffff117224 */ /* 0x000fe400078e0028 */
[----:B------:R-:W-:Y:S02]  /*48c0*/  IMAD.MOV.U32 R16, RZ, RZ, R19 ;  /* 0x000000ffff107224 */ /* 0x000fe400078e0013 */
[----:B------:R-:W-:Y:S02]  /*48d0*/  IMAD.MOV.U32 R40, RZ, RZ, R31 ;  /* 0x000000ffff287224 */ /* 0x000fe400078e001f */
[----:B------:R-:W-:-:S07]  /*48e0*/  IMAD.MOV.U32 R19, RZ, RZ, R10 ;  /* 0x000000ffff137224 */ /* 0x000fce00078e000a */
.L_x_1329:
[----:B------:R-:W-:Y:S05]  /*48f0*/  BSYNC.RECONVERGENT B1 ;  /* 0x0000000000017941 */ /* 0x000fea0003800200 */
.L_x_1327:
        /* <DEDUP_REMOVED lines=8> */
.L_x_1331:
[----:B------:R-:W-:Y:S01]  /*4980*/  IMAD.MOV.U32 R21, RZ, RZ, R42 ;  /* 0x000000ffff157224 */ /* 0x000fe200078e002a */
[----:B------:R-:W-:Y:S01]  /*4990*/  MOV R42, R11 ;  /* 0x0000000b002a7202 */ /* 0x000fe20000000f00 */
[----:B------:R-:W-:Y:S02]  /*49a0*/  IMAD.MOV.U32 R20, RZ, RZ, R37 ;  /* 0x000000ffff147224 */ /* 0x000fe400078e0025 */
[----:B------:R-:W-:-:S07]  /*49b0*/  IMAD.MOV.U32 R37, RZ, RZ, R14 ;  /* 0x000000ffff257224 */ /* 0x000fce00078e000e */
.L_x_1332:
[----:B------:R-:W-:Y:S05]  /*49c0*/  BSYNC.RECONVERGENT B1 ;  /* 0x0000000000017941 */ /* 0x000fea0003800200 */
.L_x_1330:
        /* <DEDUP_REMOVED lines=8> */
.L_x_1334:
[----:B------:R-:W-:Y:S02]  /*4a50*/  IMAD.MOV.U32 R30, RZ, RZ, R22 ;  /* 0x000000ffff1e7224 */ /* 0x000fe400078e0016 */
[----:B------:R-:W-:Y:S02]  /*4a60*/  IMAD.MOV.U32 R31, RZ, RZ, R23 ;  /* 0x000000ffff1f7224 */ /* 0x000fe400078e0017 */
[----:B------:R-:W-:Y:S02]  /*4a70*/  IMAD.MOV.U32 R22, RZ, RZ, R15 ;  /* 0x000000ffff167224 */ /* 0x000fe400078e000f */
[----:B------:R-:W-:-:S07]  /*4a80*/  IMAD.MOV.U32 R23, RZ, RZ, R18 ;  /* 0x000000ffff177224 */ /* 0x000fce00078e0012 */
.L_x_1335:
[----:B------:R-:W-:Y:S05]  /*4a90*/  BSYNC.RECONVERGENT B1 ;  /* 0x0000000000017941 */ /* 0x000fea0003800200 */
.L_x_1333:
        /* <DEDUP_REMOVED lines=8> */
.L_x_1337:
[----:B------:R-:W-:Y:S02]  /*4b20*/  IMAD.MOV.U32 R10, RZ, RZ, R13 ;  /* 0x000000ffff0a7224 */ /* 0x000fe400078e000d */
[----:B------:R-:W-:Y:S02]  /*4b30*/  IMAD.MOV.U32 R11, RZ, RZ, R12 ;  /* 0x000000ffff0b7224 */ /* 0x000fe400078e000c */
[----:B------:R-:W-:Y:S02]  /*4b40*/  IMAD.MOV.U32 R13, RZ, RZ, R40 ;  /* 0x000000ffff0d7224 */ /* 0x000fe400078e0028 */
[----:B------:R-:W-:-:S07]  /*4b50*/  IMAD.MOV.U32 R12, RZ, RZ, R19 ;  /* 0x000000ffff0c7224 */ /* 0x000fce00078e0013 */
.L_x_1338:
[----:B------:R-:W-:Y:S05]  /*4b60*/  BSYNC.RECONVERGENT B1 ;  /* 0x0000000000017941 */ /* 0x000fea0003800200 */
.L_x_1336:
        /* <DEDUP_REMOVED lines=8> */
.L_x_1340:
[----:B------:R-:W-:Y:S01]  /*4bf0*/  IMAD.MOV.U32 R14, RZ, RZ, R9 ;  /* 0x000000ffff0e7224 */ /* 0x000fe200078e0009 */
[----:B------:R-:W-:Y:S01]  /*4c00*/  MOV R9, R42 ;  /* 0x0000002a00097202 */ /* 0x000fe20000000f00 */
[----:B------:R-:W-:Y:S02]  /*4c10*/  IMAD.MOV.U32 R15, RZ, RZ, R8 ;  /* 0x000000ffff0f7224 */ /* 0x000fe400078e0008 */
[----:B------:R-:W-:-:S07]  /*4c20*/  IMAD.MOV.U32 R8, RZ, RZ, R37 ;  /* 0x000000ffff087224 */ /* 0x000fce00078e0025 */
.L_x_1341:
[----:B------:R-:W-:Y:S05]  /*4c30*/  BSYNC.RECONVERGENT B1 ;  /* 0x0000000000017941 */ /* 0x000fea0003800200 */
.L_x_1339:
        /* <DEDUP_REMOVED lines=8> */
.L_x_1343:
[----:B------:R-:W-:Y:S02]  /*4cc0*/  IMAD.MOV.U32 R19, RZ, RZ, R21 ;  /* 0x000000ffff137224 */ /* 0x000fe400078e0015 */
[----:B------:R-:W-:Y:S02]  /*4cd0*/  IMAD.MOV.U32 R18, RZ, RZ, R20 ;  /* 0x000000ffff127224 */ /* 0x000fe400078e0014 */
[----:B------:R-:W-:Y:S02]  /*4ce0*/  IMAD.MOV.U32 R21, RZ, RZ, R22 ;  /* 0x000000ffff157224 */ /* 0x000fe400078e0016 */
[----:B------:R-:W-:-:S07]  /*4cf0*/  IMAD.MOV.U32 R20, RZ, RZ, R23 ;  /* 0x000000ffff147224 */ /* 0x000fce00078e0017 */
.L_x_1344:
[----:B------:R-:W-:Y:S05]  /*4d00*/  BSYNC.RECONVERGENT B1 ;  /* 0x0000000000017941 */ /* 0x000fea0003800200 */
.L_x_1342:
        /* <DEDUP_REMOVED lines=8> */
.L_x_1346:
[----:B------:R-:W-:Y:S02]  /*4d90*/  IMAD.MOV.U32 R23, RZ, RZ, R30 ;  /* 0x000000ffff177224 */ /* 0x000fe400078e001e */
[----:B------:R-:W-:Y:S02]  /*4da0*/  IMAD.MOV.U32 R22, RZ, RZ, R31 ;  /* 0x000000ffff167224 */ /* 0x000fe400078e001f */
[----:B------:R-:W-:Y:S02]  /*4db0*/  IMAD.MOV.U32 R30, RZ, RZ, R13 ;  /* 0x000000ffff1e7224 */ /* 0x000fe400078e000d */
[----:B------:R-:W-:-:S07]  /*4dc0*/  IMAD.MOV.U32 R31, RZ, RZ, R12 ;  /* 0x000000ffff1f7224 */ /* 0x000fce00078e000c */
.L_x_1347:
[----:B------:R-:W-:Y:S05]  /*4dd0*/  BSYNC.RECONVERGENT B1 ;  /* 0x0000000000017941 */ /* 0x000fea0003800200 */
.L_x_1345:
        /* <DEDUP_REMOVED lines=8> */
.L_x_1349:
[----:B------:R-:W-:Y:S01]  /*4e60*/  IMAD.MOV.U32 R13, RZ, RZ, R10 ;  /* 0x000000ffff0d7224 */ /* 0x000fe200078e000a */
[----:B------:R-:W-:Y:S01]  /*4e70*/  MOV R10, R17 ;  /* 0x00000011000a7202 */ /* 0x000fe20000000f00 */
[----:B------:R-:W-:Y:S02]  /*4e80*/  IMAD.MOV.U32 R12, RZ, RZ, R11 ;  /* 0x000000ffff0c7224 */ /* 0x000fe400078e000b */
[----:B------:R-:W-:-:S07]  /*4e90*/  IMAD.MOV.U32 R11, RZ, RZ, R16 ;  /* 0x000000ffff0b7224 */ /* 0x000fce00078e0010 */
.L_x_1350:
[----:B------:R-:W-:Y:S05]  /*4ea0*/  BSYNC.RECONVERGENT B1 ;  /* 0x0000000000017941 */ /* 0x000fea0003800200 */
.L_x_1348:
        /* <DEDUP_REMOVED lines=8> */
.L_x_1352:
[----:B------:R-:W-:Y:S02]  /*4f30*/  IMAD.MOV.U32 R16, RZ, RZ, R14 ;  /* 0x000000ffff107224 */ /* 0x000fe400078e000e */
[----:B------:R-:W-:Y:S02]  /*4f40*/  IMAD.MOV.U32 R17, RZ, RZ, R15 ;  /* 0x000000ffff117224 */ /* 0x000fe400078e000f */
[----:B------:R-:W-:Y:S02]  /*4f50*/  IMAD.MOV.U32 R14, RZ, RZ, R21 ;  /* 0x000000ffff0e7224 */ /* 0x000fe400078e0015 */
[----:B------:R-:W-:-:S07]  /*4f60*/  IMAD.MOV.U32 R15, RZ, RZ, R20 ;  /* 0x000000ffff0f7224 */ /* 0x000fce00078e0014 */
.L_x_1353:
[----:B------:R-:W-:Y:S05]  /*4f70*/  BSYNC.RECONVERGENT B1 ;  /* 0x0000000000017941 */ /* 0x000fea0003800200 */
.L_x_1351:
        /* <DEDUP_REMOVED lines=8> */
.L_x_1355:
[----:B------:R-:W-:Y:S02]  /*5000*/  IMAD.MOV.U32 R20, RZ, RZ, R19 ;  /* 0x000000ffff147224 */ /* 0x000fe400078e0013 */
[----:B------:R-:W-:Y:S02]  /*5010*/  IMAD.MOV.U32 R21, RZ, RZ, R18 ;  /* 0x000000ffff157224 */ /* 0x000fe400078e0012 */
[----:B------:R-:W-:Y:S02]  /*5020*/  IMAD.MOV.U32 R19, RZ, RZ, R30 ;  /* 0x000000ffff137224 */ /* 0x000fe400078e001e */
[----:B------:R-:W-:-:S07]  /*5030*/  IMAD.MOV.U32 R18, RZ, RZ, R31 ;  /* 0x000000ffff127224 */ /* 0x000fce00078e001f */
.L_x_1356:
[----:B------:R-:W-:Y:S05]  /*5040*/  BSYNC.RECONVERGENT B1 ;  /* 0x0000000000017941 */ /* 0x000fea0003800200 */
.L_x_1354:
        /* <DEDUP_REMOVED lines=8> */
.L_x_1358:
[----:B------:R-:W-:Y:S01]  /*50d0*/  IMAD.MOV.U32 R30, RZ, RZ, R23 ;  /* 0x000000ffff1e7224 */ /* 0x000fe200078e0017 */
[----:B------:R-:W-:Y:S01]  /*50e0*/  MOV R23, R10 ;  /* 0x0000000a00177202 */ /* 0x000fe20000000f00 */
[----:B------:R-:W-:Y:S02]  /*50f0*/  IMAD.MOV.U32 R31, RZ, RZ, R22 ;  /* 0x000000ffff1f7224 */ /* 0x000fe400078e0016 */
[----:B------:R-:W-:-:S07]  /*5100*/  IMAD.MOV.U32 R22, RZ, RZ, R11 ;  /* 0x000000ffff167224 */ /* 0x000fce00078e000b */
.L_x_1359:
[----:B------:R-:W-:Y:S05]  /*5110*/  BSYNC.RECONVERGENT B1 ;  /* 0x0000000000017941 */ /* 0x000fea0003800200 */
.L_x_1357:
        /* <DEDUP_REMOVED lines=8> */
.L_x_1361:
[----:B------:R-:W-:Y:S02]  /*51a0*/  IMAD.MOV.U32 R11, RZ, RZ, R9 ;  /* 0x000000ffff0b7224 */ /* 0x000fe400078e0009 */
[----:B------:R-:W-:Y:S02]  /*51b0*/  IMAD.MOV.U32 R10, RZ, RZ, R8 ;  /* 0x000000ffff0a7224 */ /* 0x000fe400078e0008 */
[----:B------:R-:W-:Y:S02]  /*51c0*/  IMAD.MOV.U32 R9, RZ, RZ, R14 ;  /* 0x000000ffff097224 */ /* 0x000fe400078e000e */
[----:B------:R-:W-:-:S07]  /*51d0*/  IMAD.MOV.U32 R8, RZ, RZ, R15 ;  /* 0x000000ffff087224 */ /* 0x000fce00078e000f */
.L_x_1362:
[----:B------:R-:W-:Y:S05]  /*51e0*/  BSYNC.RECONVERGENT B1 ;  /* 0x0000000000017941 */ /* 0x000fea0003800200 */
.L_x_1360:
        /* <DEDUP_REMOVED lines=8> */
.L_x_1364:
[----:B------:R-:W-:Y:S02]  /*5270*/  IMAD.MOV.U32 R15, RZ, RZ, R16 ;  /* 0x000000ffff0f7224 */ /* 0x000fe400078e0010 */
[----:B------:R-:W-:Y:S02]  /*5280*/  IMAD.MOV.U32 R14, RZ, RZ, R17 ;  /* 0x000000ffff0e7224 */ /* 0x000fe400078e0011 */
[----:B------:R-:W-:Y:S02]  /*5290*/  IMAD.MOV.U32 R16, RZ, RZ, R19 ;  /* 0x000000ffff107224 */ /* 0x000fe400078e0013 */
[----:B------:R-:W-:-:S07]  /*52a0*/  IMAD.MOV.U32 R17, RZ, RZ, R18 ;  /* 0x000000ffff117224 */ /* 0x000fce00078e0012 */
.L_x_1365:
[----:B------:R-:W-:Y:S05]  /*52b0*/  BSYNC.RECONVERGENT B1 ;  /* 0x0000000000017941 */ /* 0x000fea0003800200 */
.L_x_1363:
        /* <DEDUP_REMOVED lines=8> */
.L_x_1367:
[----:B------:R-:W-:Y:S01]  /*5340*/  IMAD.MOV.U32 R19, RZ, RZ, R20 ;  /* 0x000000ffff137224 */ /* 0x000fe200078e0014 */
[----:B------:R-:W-:Y:S01]  /*5350*/  MOV R20, R23 ;  /* 0x0000001700147202 */ /* 0x000fe20000000f00 */
[----:B------:R-:W-:Y:S02]  /*5360*/  IMAD.MOV.U32 R18, RZ, RZ, R21 ;  /* 0x000000ffff127224 */ /* 0x000fe400078e0015 */
[----:B------:R-:W-:-:S07]  /*5370*/  IMAD.MOV.U32 R21, RZ, RZ, R22 ;  /* 0x000000ffff157224 */ /* 0x000fce00078e0016 */
.L_x_1368:
[----:B------:R-:W-:Y:S05]  /*5380*/  BSYNC.RECONVERGENT B1 ;  /* 0x0000000000017941 */ /* 0x000fea0003800200 */
.L_x_1366:
        /* <DEDUP_REMOVED lines=8> */
.L_x_1370:
[----:B------:R-:W-:Y:S02]  /*5410*/  IMAD.MOV.U32 R23, RZ, RZ, R30 ;  /* 0x000000ffff177224 */ /* 0x000fe400078e001e */
[----:B------:R-:W-:Y:S02]  /*5420*/  IMAD.MOV.U32 R22, RZ, RZ, R31 ;  /* 0x000000ffff167224 */ /* 0x000fe400078e001f */
[----:B------:R-:W-:Y:S02]  /*5430*/  IMAD.MOV.U32 R30, RZ, RZ, R13 ;  /* 0x000000ffff1e7224 */ /* 0x000fe400078e000d */
[----:B------:R-:W-:-:S07]  /*5440*/  IMAD.MOV.U32 R31, RZ, RZ, R12 ;  /* 0x000000ffff1f7224 */ /* 0x000fce00078e000c */
.L_x_1371:
[----:B------:R-:W-:Y:S05]  /*5450*/  BSYNC.RECONVERGENT B1 ;  /* 0x0000000000017941 */ /* 0x000fea0003800200 */
.L_x_1369:
        /* <DEDUP_REMOVED lines=8> */
.L_x_1373:
[----:B------:R-:W-:Y:S02]  /*54e0*/  IMAD.MOV.U32 R13, RZ, RZ, R11 ;  /* 0x000000ffff0d7224 */ /* 0x000fe400078e000b */
[----:B------:R-:W-:Y:S02]  /*54f0*/  IMAD.MOV.U32 R12, RZ, RZ, R10 ;  /* 0x000000ffff0c7224 */ /* 0x000fe400078e000a */
[----:B------:R-:W-:Y:S02]  /*5500*/  IMAD.MOV.U32 R11, RZ, RZ, R16 ;  /* 0x000000ffff0b7224 */ /* 0x000fe400078e0010 */
[----:B------:R-:W-:-:S07]  /*5510*/  IMAD.MOV.U32 R10, RZ, RZ, R17 ;  /* 0x000000ffff0a7224 */ /* 0x000fce00078e0011 */
.L_x_1374:
[----:B------:R-:W-:Y:S05]  /*5520*/  BSYNC.RECONVERGENT B1 ;  /* 0x0000000000017941 */ /* 0x000fea0003800200 */
.L_x_1372:
        /* <DEDUP_REMOVED lines=8> */
.L_x_1376:
[----:B------:R-:W-:Y:S01]  /*55b0*/  IMAD.MOV.U32 R17, RZ, RZ, R15 ;  /* 0x000000ffff117224 */ /* 0x000fe200078e000f */
[----:B------:R-:W-:Y:S01]  /*55c0*/  MOV R15, R20 ;  /* 0x00000014000f7202 */ /* 0x000fe20000000f00 */
[----:B------:R-:W-:Y:S02]  /*55d0*/  IMAD.MOV.U32 R16, RZ, RZ, R14 ;  /* 0x000000ffff107224 */ /* 0x000fe400078e000e */
[----:B------:R-:W-:-:S07]  /*55e0*/  IMAD.MOV.U32 R14, RZ, RZ, R21 ;  /* 0x000000ffff0e7224 */ /* 0x000fce00078e0015 */
.L_x_1377:
[----:B------:R-:W-:Y:S05]  /*55f0*/  BSYNC.RECONVERGENT B1 ;  /* 0x0000000000017941 */ /* 0x000fea0003800200 */
.L_x_1375:
[----:B------:R-:W-:-:S13]  /*5600*/  ISETP.GE.AND P0, PT, R31, R18, PT ;  /* 0x000000121f00720c */ /* 0x000fda0003f06270 */
[----:B------:R-:W-:Y:S05]  /*5610*/  @!P0 BRA `(.L_x_1378) ;  /* 0x0000000000148947 */ /* 0x000fea0003800000 */
[----:B------:R-:W-:Y:S01]  /*5620*/  ISETP.GE.AND P0, PT, R30, R19, PT ;  /* 0x000000131e00720c */ /* 0x000fe20003f06270 */
[----:B------:R-:W-:Y:S02]  /*5630*/  IMAD.MOV.U32 R21, RZ, RZ, R30 ;  /* 0x000000ffff157224 */ /* 0x000fe400078e001e */
[----:B------:R-:W-:Y:S01]  /*5640*/  IMAD.MOV.U32 R20, RZ, RZ, R31 ;  /* 0x000000ffff147224 */ /* 0x000fe200078e001f */
[----:B------:R-:W-:-:S13]  /*5650*/  ISETP.LT.OR P0, PT, R18, R31, P0 ;  /* 0x0000001f1200720c */ /* 0x000fda0000701670 */
[----:B------:R-:W-:Y:S05]  /*5660*/  @P0 BRA `(.L_x_1296) ;  /* 0x0000000000100947 */ /* 0x000fea0003800000 */
.L_x_1378:
[----:B------:R-:W-:Y:S02]  /*5670*/  IMAD.MOV.U32 R21, RZ, RZ, R19 ;  /* 0x000000ffff157224 */ /* 0x000fe400078e0013 */
[----:B------:R-:W-:Y:S02]  /*5680*/  IMAD.MOV.U32 R20, RZ, RZ, R18 ;  /* 0x000000ffff147224 */ /* 0x000fe400078e0012 */
[----:B------:R-:W-:Y:S02]  /*5690*/  IMAD.MOV.U32 R19, RZ, RZ, R30 ;  /* 0x000000ffff137224 */ /* 0x000fe400078e001e */
[----:B------:R-:W-:-:S07]  /*56a0*/  IMAD.MOV.U32 R18, RZ, RZ, R31 ;  /* 0x000000ffff127224 */ /* 0x000fce00078e001f */
.L_x_1296:
[----:B------:R-:W-:Y:S05]  /*56b0*/  BSYNC.RECONVERGENT B0 ;  /* 0x0000000000007941 */ /* 0x000fea0003800200 */
.L_x_1295:
[----:B------:R-:W-:-:S07]  /*56c0*/  IMAD.MOV.U32 R41, RZ, RZ, 0x2 ;  /* 0x00000002ff297424 */ /* 0x000fce00078e00ff */
.L_x_1398:
        /* <DEDUP_REMOVED lines=10> */
[C---:B------:R-:W-:Y:S02]  /*5770*/  VIMNMX R30, PT, PT, R36.reuse, R31, PT ;  /* 0x0000001f241e7248 */ /* 0x040fe40003fe0100 */
[----:B------:R-:W-:-:S03]  /*5780*/  VIMNMX R43, PT, PT, R36, R43, PT ;  /* 0x0000002b242b7248 */ /* 0x000fc60003fe0100 */
[----:B------:R-:W-:-:S05]  /*5790*/  IMAD R37, R41, 0x4, R30 ;  /* 0x0000000429257824 */ /* 0x000fca00078e021e */
[----:B------:R-:W-:Y:S01]  /*57a0*/  VIMNMX R40, PT, PT, R36, R37, PT ;  /* 0x0000002524287248 */ /* 0x000fe20003fe0100 */
[----:B0-----:R-:W-:-:S03]  /*57b0*/  ULEA UR4, UR5, UR4, 0x18 ;  /* 0x0000000405047291 */ /* 0x001fc6000f8ec0ff */
[----:B------:R-:W-:Y:S01]  /*57c0*/  VIADDMNMX R44, R40, -R30, R43, PT ;  /* 0x8000001e282c7246 */ /* 0x000fe2000380012b */
[----:B------:R-:W-:Y:S02]  /*57d0*/  IMAD R37, R41, 0x4, R40 ;  /* 0x0000000429257824 */ /* 0x000fe400078e0228 */
[----:B------:R-:W-:-:S03]  /*57e0*/  LEA R31, R35, UR4, 0x6 ;  /* 0x00000004231f7c11 */ /* 0x000fc6000f8e30ff */
[----:B------:R-:W-:Y:S02]  /*57f0*/  VIMNMX R37, PT, PT, R36, R37, PT ;  /* 0x0000002524257248 */ /* 0x000fe40003fe0100 */
        /* <DEDUP_REMOVED lines=12> */
.L_x_1381:
[----:B------:R-:W-:Y:S02]  /*58c0*/  IADD3 R8, PT, PT, R44, -R45, RZ ;  /* 0x8000002d2c087210 */ /* 0x000fe40007ffe0ff */
[----:B------:R-:W-:Y:S02]  /*58d0*/  PLOP3.LUT P0, PT, PT, PT, PT, 0x8, 0x80 ;  /* 0x000000000080781c */ /* 0x000fe40003f0e170 */
        /* <DEDUP_REMOVED lines=16> */
.L_x_1380:
[----:B------:R-:W-:Y:S05]  /*59e0*/  BSYNC.RECONVERGENT B0 ;  /* 0x0000000000007941 */ /* 0x000fea0003800200 */
.L_x_1379:
        /* <DEDUP_REMOVED lines=15> */
.L_x_1383:
[----:B------:R-:W-:Y:S05]  /*5ae0*/  BSYNC.RECONVERGENT B0 ;  /* 0x0000000000007941 */ /* 0x000fea0003800200 */
.L_x_1382:
        /* <DEDUP_REMOVED lines=19> */
.L_x_1385:
[----:B------:R-:W-:Y:S05]  /*5c20*/  BSYNC.RECONVERGENT B0 ;  /* 0x0000000000007941 */ /* 0x000fea0003800200 */
.L_x_1384:
        /* <DEDUP_REMOVED lines=19> */
.L_x_1387:
[----:B------:R-:W-:Y:S05]  /*5d60*/  BSYNC.RECONVERGENT B0 ;  /* 0x0000000000007941 */ /* 0x000fea0003800200 */
.L_x_1386:
        /* <DEDUP_REMOVED lines=17> */
.L_x_1389:
[----:B------:R-:W-:Y:S05]  /*5e80*/  BSYNC.RECONVERGENT B0 ;  /* 0x0000000000007941 */ /* 0x000fea0003800200 */
.L_x_1388:
[----:B------:R-:W3:Y:S01]  /*5e90*/  S2UR UR5, SR_CgaCtaId ;  /* 0x00000000000579c3 */ /* 0x000ee20000008800 */
[----:B------:R-:W-:Y:S01]  /*5ea0*/  UMOV UR4, 0x400 ;  /* 0x0000040000047882 */ /* 0x000fe20000000000 */
[----:B------:R-:W-:Y:S01]  /*5eb0*/  IADD3 R20, PT, PT, R16, 0x1, RZ ;  /* 0x0000000110147810 */ /* 0x000fe20007ffe0ff */
[----:B------:R-:W-:Y:S01]  /*5ec0*/  @!P0 IMAD.MOV R20, RZ, RZ, R16 ;  /* 0x000000ffff148224 */ /* 0x000fe200078e0210 */
[----:B------:R-:W-:Y:S01]  /*5ed0*/  BSSY.RECONVERGENT B0, `(.L_x_1390) ;  /* 0x0000016000007945 */ /* 0x000fe20003800200 */
[----:B------:R-:W-:Y:S01]  /*5ee0*/  VIADD R19, R17, 0x1 ;  /* 0x0000000111137836 */ /* 0x000fe20000000000 */
[----:B012---:R-:W-:Y:S01]  /*5ef0*/  SEL R15, R31, R23, P0 ;  /* 0x000000171f0f7207 */ /* 0x007fe20000000000 */
        /* <DEDUP_REMOVED lines=19> */
.L_x_1391:
[----:B------:R-:W-:Y:S05]  /*6030*/  BSYNC.RECONVERGENT B0 ;  /* 0x0000000000007941 */ /* 0x000fea0003800200 */
.L_x_1390:
[----:B------:R-:W-:Y:S01]  /*6040*/  @!P0 IMAD.MOV R18, RZ, RZ, R20 ;  /* 0x000000ffff128224 */ /* 0x000fe200078e0214 */
[----:B------:R-:W-:Y:S01]  /*6050*/  BSSY.RECONVERGENT B0, `(.L_x_1392) ;  /* 0x0000011000007945 */ /* 0x000fe20003800200 */
[----:B------:R-:W-:Y:S01]  /*6060*/  @P0 IMAD.MOV R21, RZ, RZ, R19 ;  /* 0x000000ffff150224 */ /* 0x000fe200078e0213 */
[----:B012---:R-:W-:Y:S01]  /*6070*/  SEL R17, R31, R23, P0 ;  /* 0x000000171f117207 */ /* 0x007fe20000000000 */
[C-C-:B------:R-:W-:Y:S01]  /*6080*/  @P0 IMAD R42, R18.reuse, 0x8, R43.reuse ;  /* 0x00000008122a0824 */ /* 0x140fe200078e022b */
[----:B------:R-:W-:Y:S01]  /*6090*/  ISETP.GE.AND P1, PT, R18, R37, PT ;  /* 0x000000251200720c */ /* 0x000fe20003f26270 */
[C---:B------:R-:W-:Y:S01]  /*60a0*/  @!P0 IMAD R19, R21.reuse, 0x8, R43 ;  /* 0x0000000815138824 */ /* 0x040fe200078e022b */
[----:B------:R-:W-:Y:S01]  /*60b0*/  SEL R16, R30, R22, P0 ;  /* 0x000000161e107207 */ /* 0x000fe20000000000 */
[----:B------:R-:W-:Y:S01]  /*60c0*/  VIADD R20, R21, 0x1 ;  /* 0x0000000115147836 */ /* 0x000fe20000000000 */
[----:B------:R0:W1:Y:S04]  /*60d0*/  @P0 LDS.64 R30, [R42] ;  /* 0x000000002a1e0984 */ /* 0x0000680000000a00 */
        /* <DEDUP_REMOVED lines=8> */
.L_x_1393:
[----:B------:R-:W-:Y:S05]  /*6160*/  BSYNC.RECONVERGENT B0 ;  /* 0x0000000000007941 */ /* 0x000fea0003800200 */
.L_x_1392:
[----:B------:R-:W-:Y:S01]  /*6170*/  VIADD R44, R18, 0x1 ;  /* 0x00000001122c7836 */ /* 0x000fe20000000000 */
[----:B------:R-:W-:Y:S01]  /*6180*/  BSSY.RECONVERGENT B0, `(.L_x_1394) ;  /* 0x0000012000007945 */ /* 0x000fe20003800200 */
[----:B------:R-:W-:Y:S01]  /*6190*/  @!P0 IMAD.MOV R44, RZ, RZ, R18 ;  /* 0x000000ffff2c8224 */ /* 0x000fe200078e0212 */
[----:B012---:R-:W-:Y:S01]  /*61a0*/  SEL R19, R31, R23, P0 ;  /* 0x000000171f137207 */ /* 0x007fe20000000000 */
[----:B------:R-:W-:Y:S01]  /*61b0*/  @P0 IMAD.MOV R20, RZ, RZ, R21 ;  /* 0x000000ffff140224 */ /* 0x000fe200078e0215 */
[----:B------:R-:W-:Y:S01]  /*61c0*/  SEL R18, R30, R22, P0 ;  /* 0x000000161e127207 */ /* 0x000fe20000000000 */
[C---:B------:R-:W-:Y:S01]  /*61d0*/  VIADD R42, R44.reuse, 0x1 ;  /* 0x000000012c2a7836 */ /* 0x040fe20000000000 */
[----:B------:R-:W-:Y:S01]  /*61e0*/  ISETP.GE.AND P1, PT, R44, R37, PT ;  /* 0x000000252c00720c */ /* 0x000fe20003f26270 */
[----:B------:R-:W-:Y:S01]  /*61f0*/  @!P0 IMAD R21, R20, 0x8, R43 ;  /* 0x0000000814158824 */ /* 0x000fe200078e022b */
[----:B------:R-:W-:-:S04]  /*6200*/  @P0 LEA R45, R44, R43, 0x3 ;  /* 0x0000002b2c2d0211 */ /* 0x000fc800078e18ff */
[----:B------:R0:W1:Y:S04]  /*6210*/  @!P0 LDS.64 R22, [R21] ;  /* 0x0000000015168984 */ /* 0x0000680000000a00 */
[----:B------:R0:W2:Y:S01]  /*6220*/  @P0 LDS.64 R30, [R45] ;  /* 0x000000002d1e0984 */ /* 0x0000a20000000a00 */
[----:B------:R-:W-:Y:S02]  /*6230*/  PLOP3.LUT P0, PT, PT, PT, PT, 0x8, 0x80 ;  /* 0x000000000080781c */ /* 0x000fe40003f0e170 */
[----:B------:R-:W-:Y:S11]  /*6240*/  @P1 BRA `(.L_x_1395) ;  /* 0x0000000000141947 */ /* 0x000ff60003800000 */
[----:B-12---:R-:W-:Y:S02]  /*6250*/  ISETP.GE.AND P1, PT, R30, R22, PT ;  /* 0x000000161e00720c */ /* 0x006fe40003f26270 */
[----:B------:R-:W-:Y:S02]  /*6260*/  PLOP3.LUT P0, PT, PT, PT, PT, 0x80, 0x8 ;  /* 0x000000000008781c */ /* 0x000fe40003f0f070 */
[----:B------:R-:W-:-:S13]  /*6270*/  ISETP.GE.OR P1, PT, R20, R40, !P1 ;  /* 0x000000281400720c */ /* 0x000fda0004f26670 */
[----:B------:R-:W-:-:S04]  /*6280*/  @!P1 ISETP.GE.AND P2, PT, R31, R23, PT ;  /* 0x000000171f00920c */ /* 0x000fc80003f46270 */
[----:B------:R-:W-:-:S13]  /*6290*/  @!P1 ISETP.GE.AND P0, PT, R22, R30, !P2 ;  /* 0x0000001e1600920c */ /* 0x000fda0005706270 */
.L_x_1395:
[----:B------:R-:W-:Y:S05]  /*62a0*/  BSYNC.RECONVERGENT B0 ;  /* 0x0000000000007941 */ /* 0x000fea0003800200 */
.L_x_1394:
[----:B------:R-:W-:Y:S01]  /*62b0*/  @!P0 IMAD.MOV R42, RZ, RZ, R44 ;  /* 0x000000ffff2a8224 */ /* 0x000fe200078e022c */
[----:B------:R-:W-:Y:S01]  /*62c0*/  BSSY.RECONVERGENT B0, `(.L_x_1396) ;  /* 0x0000011000007945 */ /* 0x000fe20003800200 */
[----:B------:R-:W-:Y:S01]  /*62d0*/  VIADD R44, R20, 0x1 ;  /* 0x00000001142c7836 */ /* 0x000fe20000000000 */
[----:B012---:R-:W-:Y:S01]  /*62e0*/  SEL R21, R31, R23, P0 ;  /* 0x000000171f157207 */ /* 0x007fe20000000000 */
[----:B------:R-:W-:Y:S01]  /*62f0*/  @P0 IMAD.MOV R44, RZ, RZ, R20 ;  /* 0x000000ffff2c0224 */ /* 0x000fe200078e0214 */
[C---:B------:R-:W-:Y:S01]  /*6300*/  ISETP.GE.AND P1, PT, R42.reuse, R37, PT ;  /* 0x000000252a00720c */ /* 0x040fe20003f26270 */
[--C-:B------:R-:W-:Y:S01]  /*6310*/  @P0 IMAD R46, R42, 0x8, R43.reuse ;  /* 0x000000082a2e0824 */ /* 0x100fe200078e022b */
[----:B------:R-:W-:Y:S01]  /*6320*/  SEL R20, R30, R22, P0 ;  /* 0x000000161e147207 */ /* 0x000fe20000000000 */
[----:B------:R-:W-:-:S03]  /*6330*/  @!P0 IMAD R45, R44, 0x8, R43 ;  /* 0x000000082c2d8824 */ /* 0x000fc600078e022b */
[----:B------:R0:W1:Y:S04]  /*6340*/  @P0 LDS.64 R30, [R46] ;  /* 0x000000002e1e0984 */ /* 0x0000680000000a00 */
[----:B------:R0:W2:Y:S01]  /*6350*/  @!P0 LDS.64 R22, [R45] ;  /* 0x000000002d168984 */ /* 0x0000a20000000a00 */
[----:B------:R-:W-:Y:S02]  /*6360*/  PLOP3.LUT P0, PT, PT, PT, PT, 0x8, 0x80 ;  /* 0x000000000080781c */ /* 0x000fe40003f0e170 */
[----:B------:R-:W-:Y:S11]  /*6370*/  @P1 BRA `(.L_x_1397) ;  /* 0x0000000000141947 */ /* 0x000ff60003800000 */
[----:B-12---:R-:W-:Y:S02]  /*6380*/  ISETP.GE.AND P1, PT, R30, R22, PT ;  /* 0x000000161e00720c */ /* 0x006fe40003f26270 */
[----:B------:R-:W-:Y:S02]  /*6390*/  PLOP3.LUT P0, PT, PT, PT, PT, 0x80, 0x8 ;  /* 0x000000000008781c */ /* 0x000fe40003f0f070 */
[----:B------:R-:W-:-:S13]  /*63a0*/  ISETP.GE.OR P1, PT, R44, R40, !P1 ;  /* 0x000000282c00720c */ /* 0x000fda0004f26670 */
[----:B------:R-:W-:-:S04]  /*63b0*/  @!P1 ISETP.GE.AND P2, PT, R31, R23, PT ;  /* 0x000000171f00920c */ /* 0x000fc80003f46270 */
[----:B------:R-:W-:-:S13]  /*63c0*/  @!P1 ISETP.GE.AND P0, PT, R22, R30, !P2 ;  /* 0x0000001e1600920c */ /* 0x000fda0005706270 */
.L_x_1397:
[----:B------:R-:W-:Y:S05]  /*63d0*/  BSYNC.RECONVERGENT B0 ;  /* 0x0000000000007941 */ /* 0x000fea0003800200 */
.L_x_1396:
[C---:B------:R-:W-:Y:S01]  /*63e0*/  ISETP.GE.U32.AND P1, PT, R41.reuse, 0x81, PT ;  /* 0x000000812900780c */ /* 0x040fe20003f26070 */
[----:B------:R-:W-:Y:S01]  /*63f0*/  IMAD.SHL.U32 R41, R41, 0x2, RZ ;  /* 0x0000000229297824 */ /* 0x000fe200078e00ff */
[----:B-12---:R-:W-:Y:S02]  /*6400*/  SEL R23, R31, R23, P0 ;  /* 0x000000171f177207 */ /* 0x006fe40000000000 */
[----:B------:R-:W-:-:S09]  /*6410*/  SEL R22, R30, R22, P0 ;  /* 0x000000161e167207 */ /* 0x000fd20000000000 */
[----:B------:R-:W-:Y:S05]  /*6420*/  @!P1 BRA `(.L_x_1398) ;  /* 0xfffffff000a89947 */ /* 0x000fea000383ffff */
[----:B------:R-:W1:Y:S01]  /*6430*/  LDCU.U8 UR4, c[0x0][0x380] ;  /* 0x00007000ff0477ac */ /* 0x000e620008000000 */
[----:B------:R-:W2:Y:S01]  /*6440*/  S2R R31, SR_CTAID.X ;  /* 0x00000000001f7919 */ /* 0x000ea20000002500 */
[C---:B------:R-:W-:Y:S02]  /*6450*/  VIADD R30, R38.reuse, 0x20 ;  /* 0x00000020261e7836 */ /* 0x040fe40000000000 */
[C---:B------:R-:W-:Y:S02]  /*6460*/  VIADD R40, R38.reuse, 0x60 ;  /* 0x0000006026287836 */ /* 0x040fe40000000000 */
[C---:B------:R-:W-:Y:S02]  /*6470*/  VIADD R37, R38.reuse, 0x40 ;  /* 0x0000004026257836 */ /* 0x040fe40000000000 */
[----:B------:R-:W-:Y:S01]  /*6480*/  VIADD R41, R38, 0x80 ;  /* 0x0000008026297836 */ /* 0x000fe20000000000 */
[----:B-1----:R-:W-:-:S04]  /*6490*/  UPRMT UR4, UR4, 0x8880, URZ ;  /* 0x0000888004047896 */ /* 0x002fc800080000ff */
[----:B------:R-:W-:Y:S01]  /*64a0*/  UISETP.NE.AND UP0, UPT, UR4, URZ, UPT ;  /* 0x000000ff0400728c */ /* 0x000fe2000bf05270 */
[----:B------:R-:W-:Y:S08]  /*64b0*/  BAR.SYNC.DEFER_BLOCKING 0x0 ;  /* 0x0000000000007b1d */ /* 0x000ff00000010000 */
[----:B------:R-:W-:Y:S05]  /*64c0*/  BRA.U !UP0, `(.L_x_1399) ;  /* 0x0000000108f87547 */ /* 0x000fea000b800000 */
[----:B------:R-:W-:Y:S01]  /*64d0*/  ISETP.NE.AND P0, PT, R35, RZ, PT ;  /* 0x000000ff2300720c */ /* 0x000fe20003f05270 */
[----:B------:R-:W-:Y:S01]  /*64e0*/  STS.64 [R24], R8 ;  /* 0x0000000818007388 */ /* 0x000fe20000000a00 */
[----:B------:R-:W1:Y:S03]  /*64f0*/  LDCU.64 UR4, c[0x0][0x398] ;  /* 0x00007300ff0477ac */ /* 0x000e660008000a00 */
[----:B------:R-:W-:Y:S04]  /*6500*/  STS.64 [R7+0x8], R10 ;  /* 0x0000080a07007388 */ /* 0x000fe80000000a00 */
[----:B------:R-:W-:Y:S04]  /*6510*/  STS.64 [R6+0x10], R12 ;  /* 0x0000100c06007388 */ /* 0x000fe80000000a00 */
[----:B------:R-:W-:Y:S04]  /*6520*/  STS.64 [R5+0x18], R14 ;  /* 0x0000180e05007388 */ /* 0x000fe80000000a00 */
[----:B------:R-:W-:Y:S04]  /*6530*/  STS.64 [R4+0x20], R16 ;  /* 0x0000201004007388 */ /* 0x000fe80000000a00 */
[----:B------:R3:W-:Y:S04]  /*6540*/  STS.64 [R3+0x28], R18 ;  /* 0x0000281203007388 */ /* 0x0007e80000000a00 */
[----:B------:R4:W-:Y:S04]  /*6550*/  STS.64 [R2+0x30], R20 ;  /* 0x0000301402007388 */ /* 0x0009e80000000a00 */
[----:B------:R5:W-:Y:S01]  /*6560*/  STS.64 [R0+0x38], R22 ;  /* 0x0000381600007388 */ /* 0x000be20000000a00 */
[----:B------:R-:W-:-:S03]  /*6570*/  NOP ;  /* 0x0000000000007918 */ /* 0x000fc60000000000 */
[----:B------:R-:W-:Y:S01]  /*6580*/  LDS.64 R8, [R34] ;  /* 0x0000000022087984 */ /* 0x000fe20000000a00 */
[----:B---3--:R-:W-:-:S03]  /*6590*/  IMAD.MOV.U32 R3, RZ, RZ, RZ ;  /* 0x000000ffff037224 */ /* 0x008fc600078e00ff */
[----:B0-----:R-:W-:Y:S04]  /*65a0*/  LDS.64 R44, [R33+0x100] ;  /* 0x00010000212c7984 */ /* 0x001fe80000000a00 */
[----:B------:R-:W-:Y:S04]  /*65b0*/  LDS.64 R46, [R32+0x200] ;  /* 0x00020000202e7984 */ /* 0x000fe80000000a00 */
[----:B------:R-:W-:Y:S04]  /*65c0*/  LDS.64 R10, [R29+0x300] ;  /* 0x000300001d0a7984 */ /* 0x000fe80000000a00 */
[----:B------:R-:W-:Y:S04]  /*65d0*/  LDS.64 R6, [R28+0x400] ;  /* 0x000400001c067984 */ /* 0x000fe80000000a00 */
[----:B------:R-:W-:Y:S04]  /*65e0*/  LDS.64 R12, [R27+0x500] ;  /* 0x000500001b0c7984 */ /* 0x000fe80000000a00 */
[----:B------:R-:W-:Y:S04]  /*65f0*/  LDS.64 R4, [R26+0x600] ;  /* 0x000600001a047984 */ /* 0x000fe80000000a00 */
[----:B------:R-:W-:Y:S04]  /*6600*/  LDS.64 R24, [R25+0x700] ;  /* 0x0007000019187984 */ /* 0x000fe80000000a00 */
[----:B------:R-:W-:Y:S01]  /*6610*/  @!P0 STS [R43+0x4200], R36 ;  /* 0x004200242b008388 */ /* 0x000fe20000000800 */
[----:B------:R-:W-:Y:S06]  /*6620*/  BAR.SYNC.DEFER_BLOCKING 0x0 ;  /* 0x0000000000007b1d */ /* 0x000fec0000010000 */
[----:B------:R-:W4:Y:S01]  /*6630*/  S2R R35, SR_TID.X ;  /* 0x0000000000237919 */ /* 0x000f220000002100 */
[----:B------:R-:W0:Y:S01]  /*6640*/  LDS R15, [R43+0x4200] ;  /* 0x004200002b0f7984 */ /* 0x000e220000000800 */
[C---:B----4-:R-:W-:Y:S01]  /*6650*/  LOP3.LUT R2, R35.reuse, 0x1f, RZ, 0xc0, !PT ;  /* 0x0000001f23027812 */ /* 0x050fe200078ec0ff */
[----:B-----5:R-:W-:-:S04]  /*6660*/  IMAD.SHL.U32 R0, R35, 0x8, RZ ;  /* 0x0000000823007824 */ /* 0x020fc800078e00ff */
[----:B--2---:R-:W-:Y:S01]  /*6670*/  IMAD.WIDE.U32 R2, R31, 0x800, R2 ;  /* 0x000008001f027825 */ /* 0x004fe200078e0002 */
[----:B------:R-:W-:-:S04]  /*6680*/  LOP3.LUT R14, R0, 0x1f00, RZ, 0xc0, !PT ;  /* 0x00001f00000e7812 */ /* 0x000fc800078ec0ff */
[C---:B------:R-:W-:Y:S02]  /*6690*/  IADD3 R0, P0, PT, R14.reuse, R2, RZ ;  /* 0x000000020e007210 */ /* 0x040fe40007f1e0ff */
[----:B------:R-:W-:Y:S02]  /*66a0*/  LOP3.LUT R35, R14, 0x1f, R35, 0xf8, !PT ;  /* 0x0000001f0e237812 */ /* 0x000fe400078ef823 */
[----:B-1----:R-:W-:Y:S01]  /*66b0*/  LEA R2, P2, R0, UR4, 0x3 ;  /* 0x0000000400027c11 */ /* 0x002fe2000f8418ff */
[----:B------:R-:W-:Y:S01]  /*66c0*/  IMAD.X R3, RZ, RZ, R3, P0 ;  /* 0x000000ffff037224 */ /* 0x000fe200000e0603 */
[----:B------:R-:W-:-:S04]  /*66d0*/  LOP3.LUT R14, R35, 0xc0, RZ, 0xfc, !PT ;  /* 0x000000c0230e7812 */ /* 0x000fc800078efcff */
[----:B------:R-:W-:Y:S02]  /*66e0*/  LEA.HI.X R3, R0, UR5, R3, 0x3, P2 ;  /* 0x0000000500037c11 */ /* 0x000fe400090f1c03 */
[C---:B------:R-:W-:Y:S02]  /*66f0*/  LOP3.LUT R0, R35.reuse, 0xa0, RZ, 0xfc, !PT ;  /* 0x000000a023007812 */ /* 0x040fe400078efcff */
[-C--:B0-----:R-:W-:Y:S02]  /*6700*/  ISETP.GE.AND P0, PT, R38, R15.reuse, PT ;  /* 0x0000000f2600720c */ /* 0x081fe40003f06270 */
[-C--:B------:R-:W-:Y:S02]  /*6710*/  ISETP.GE.AND P5, PT, R0, R15.reuse, PT ;  /* 0x0000000f0000720c */ /* 0x080fe40003fa6270 */
[----:B------:R-:W-:Y:S02]  /*6720*/  LOP3.LUT R0, R35, 0xe0, RZ, 0xfc, !PT ;  /* 0x000000e023007812 */ /* 0x000fe400078efcff */
[----:B------:R-:W-:-:S02]  /*6730*/  ISETP.GE.AND P1, PT, R30, R15, PT ;  /* 0x0000000f1e00720c */ /* 0x000fc40003f26270 */
[-C--:B------:R-:W-:Y:S02]  /*6740*/  ISETP.GE.AND P2, PT, R37, R15.reuse, PT ;  /* 0x0000000f2500720c */ /* 0x080fe40003f46270 */
[-C--:B------:R-:W-:Y:S02]  /*6750*/  ISETP.GE.AND P3, PT, R40, R15.reuse, PT ;  /* 0x0000000f2800720c */ /* 0x080fe40003f66270 */
[-C--:B------:R-:W-:Y:S01]  /*6760*/  ISETP.GE.AND P4, PT, R41, R15.reuse, PT ;  /* 0x0000000f2900720c */ /* 0x080fe20003f86270 */
        /* <DEDUP_REMOVED lines=20> */
.L_x_1399:
[----:B------:R-:W-:Y:S01]  /*68b0*/  ISETP.NE.AND P0, PT, R35, RZ, PT ;  /* 0x000000ff2300720c */ /* 0x000fe20003f05270 */
[----:B------:R-:W-:Y:S01]  /*68c0*/  STS.64 [R24], R8 ;  /* 0x0000000818007388 */ /* 0x000fe20000000a00 */
[----:B------:R-:W1:Y:S01]  /*68d0*/  LDCU.64 UR4, c[0x0][0x3b0] ;  /* 0x00007600ff0477ac */ /* 0x000e620008000a00 */
[----:B------:R-:W-:Y:S02]  /*68e0*/  IMAD.MOV.U32 R39, RZ, RZ, RZ ;  /* 0x000000ffff277224 */ /* 0x000fe400078e00ff */
[----:B------:R-:W-:Y:S04]  /*68f0*/  STS.64 [R7+0x8], R10 ;  /* 0x0000080a07007388 */ /* 0x000fe80000000a00 */
[----:B------:R-:W-:Y:S04]  /*6900*/  STS.64 [R6+0x10], R12 ;  /* 0x0000100c06007388 */ /* 0x000fe80000000a00 */
[----:B------:R-:W-:Y:S04]  /*6910*/  STS.64 [R5+0x18], R14 ;  /* 0x0000180e05007388 */ /* 0x000fe80000000a00 */
[----:B------:R-:W-:Y:S04]  /*6920*/  STS.64 [R4+0x20], R16 ;  /* 0x0000201004007388 */ /* 0x000fe80000000a00 */
[----:B------:R-:W-:Y:S04]  /*6930*/  STS.64 [R3+0x28], R18 ;  /* 0x0000281203007388 */ /* 0x000fe80000000a00 */
[----:B------:R2:W-:Y:S04]  /*6940*/  STS.64 [R2+0x30], R20 ;  /* 0x0000301402007388 */ /* 0x0005e80000000a00 */
[----:B------:R3:W-:Y:S01]  /*6950*/  STS.64 [R0+0x38], R22 ;  /* 0x0000381600007388 */ /* 0x0007e20000000a00 */
[----:B------:R-:W-:-:S03]  /*6960*/  NOP ;  /* 0x0000000000007918 */ /* 0x000fc60000000000 */
[----:B------:R-:W-:Y:S01]  /*6970*/  LDS.64 R34, [R34] ;  /* 0x0000000022227984 */ /* 0x000fe20000000a00 */
[----:B--2---:R-:W-:-:S03]  /*6980*/  IMAD.WIDE.U32 R2, R31, 0x800, R38 ;  /* 0x000008001f027825 */ /* 0x004fc600078e0026 */
[----:B------:R-:W-:Y:S04]  /*6990*/  LDS.64 R8, [R33+0x100] ;  /* 0x0001000021087984 */ /* 0x000fe80000000a00 */
[----:B0-----:R-:W-:Y:S04]  /*69a0*/  LDS.64 R44, [R32+0x200] ;  /* 0x00020000202c7984 */ /* 0x001fe80000000a00 */
[----:B------:R-:W-:Y:S04]  /*69b0*/  LDS.64 R10, [R29+0x300] ;  /* 0x000300001d0a7984 */ /* 0x000fe80000000a00 */
[----:B------:R-:W-:Y:S04]  /*69c0*/  LDS.64 R6, [R28+0x400] ;  /* 0x000400001c067984 */ /* 0x000fe80000000a00 */
[----:B------:R-:W-:Y:S04]  /*69d0*/  LDS.64 R12, [R27+0x500] ;  /* 0x000500001b0c7984 */ /* 0x000fe80000000a00 */
[----:B------:R-:W-:Y:S04]  /*69e0*/  LDS.64 R4, [R26+0x600] ;  /* 0x000600001a047984 */ /* 0x000fe80000000a00 */
[----:B------:R-:W-:Y:S04]  /*69f0*/  LDS.64 R24, [R25+0x700] ;  /* 0x0007000019187984 */ /* 0x000fe80000000a00 */
[----:B------:R-:W-:Y:S01]  /*6a00*/  @!P0 STS [R43+0x4200], R36 ;  /* 0x004200242b008388 */ /* 0x000fe20000000800 */
[----:B------:R-:W-:Y:S06]  /*6a10*/  BAR.SYNC.DEFER_BLOCKING 0x0 ;  /* 0x0000000000007b1d */ /* 0x000fec0000010000 */
[----:B---3--:R-:W0:Y:S01]  /*6a20*/  S2R R0, SR_TID.X ;  /* 0x0000000000007919 */ /* 0x008e220000002100 */
[----:B------:R-:W2:Y:S01]  /*6a30*/  LDS R17, [R43+0x4200] ;  /* 0x004200002b117984 */ /* 0x000ea20000000800 */
[----:B0-----:R-:W-:-:S05]  /*6a40*/  IMAD.SHL.U32 R14, R0, 0x8, RZ ;  /* 0x00000008000e7824 */ /* 0x001fca00078e00ff */
[----:B------:R-:W-:Y:S02]  /*6a50*/  LOP3.LUT R15, R14, 0x1f00, RZ, 0xc0, !PT ;  /* 0x00001f000e0f7812 */ /* 0x000fe400078ec0ff */
[C---:B-1----:R-:W-:Y:S02]  /*6a60*/  LEA R14, P0, R2.reuse, UR4, 0x3 ;  /* 0x00000004020e7c11 */ /* 0x042fe4000f8018ff */
[----:B------:R-:W-:Y:S02]  /*6a70*/  LOP3.LUT R0, R15, 0x1f, R0, 0xf8, !PT ;  /* 0x0000001f0f007812 */ /* 0x000fe400078ef800 */
[----:B------:R-:W-:Y:S02]  /*6a80*/  LEA.HI.X R15, R2, UR5, R3, 0x3, P0 ;  /* 0x00000005020f7c11 */ /* 0x000fe400080f1c03 */
[C---:B------:R-:W-:Y:S02]  /*6a90*/  LOP3.LUT R2, R0.reuse, 0xa0, RZ, 0xfc, !PT ;  /* 0x000000a000027812 */ /* 0x040fe400078efcff */
[----:B------:R-:W-:-:S02]  /*6aa0*/  LOP3.LUT R16, R0, 0xc0, RZ, 0xfc, !PT ;  /* 0x000000c000107812 */ /* 0x000fc400078efcff */
[----:B------:R-:W-:Y:S02]  /*6ab0*/  LOP3.LUT R0, R0, 0xe0, RZ, 0xfc, !PT ;  /* 0x000000e000007812 */ /* 0x000fe400078efcff */
[-C--:B--2---:R-:W-:Y:S02]  /*6ac0*/  ISETP.GE.AND P6, PT, R38, R17.reuse, PT ;  /* 0x000000112600720c */ /* 0x084fe40003fc6270 */
[-C--:B------:R-:W-:Y:S02]  /*6ad0*/  ISETP.GE.AND P5, PT, R30, R17.reuse, PT ;  /* 0x000000111e00720c */ /* 0x080fe40003fa6270 */
[-C--:B------:R-:W-:Y:S02]  /*6ae0*/  ISETP.GE.AND P4, PT, R37, R17.reuse, PT ;  /* 0x000000112500720c */ /* 0x080fe40003f86270 */
[-C--:B------:R-:W-:Y:S02]  /*6af0*/  ISETP.GE.AND P3, PT, R40, R17.reuse, PT ;  /* 0x000000112800720c */ /* 0x080fe40003f66270 */
[----:B------:R-:W-:-:S02]  /*6b00*/  ISETP.GE.AND P2, PT, R41, R17, PT ;  /* 0x000000112900720c */ /* 0x000fc40003f46270 */
        /* <DEDUP_REMOVED lines=21> */
.L_x_1400:
        /* <DEDUP_REMOVED lines=10> */
.L_x_2219:


//--------------------- .text._ZN3cub18CUB_300001_SM_10006detail10merge_sort26DeviceMergeSortMergeKernelINS2_10policy_hubIN6thrust24THRUST_300001_SM_1000_NS6detail15normal_iteratorINS6_10device_ptrIN4cuda3std3__44pairIiiEEEEEEE9Policy600ESG_PNS0_8NullTypeESG_SK_jNSC_4lessISE_EESE_SJ_EEvbT2_T3_T4_PT6_PT7_T5_PSP_SP_NS1_7vsmem_tE --------------------------
	.section	.text._ZN3cub18CUB_300001_SM_10006detail10merge_sort26DeviceMergeSortMergeKernelINS2_10policy_hubIN6thrust24THRUST_300001_SM_1000_NS6detail15normal_iteratorINS6_10device_ptrIN4cuda3std3__44pairIiiEEEEEEE9Policy600ESG_PNS0_8NullTypeESG_SK_jNSC_4lessISE_EESE_SJ_EEvbT2_T3_T4_PT6_PT7_T5_PSP_SP_NS1_7vsmem_tE,"ax",@progbits
	.align	128
        .global         _ZN3cub18CUB_300001_SM_10006detail10merge_sort26DeviceMergeSortMergeKernelINS2_10policy_hubIN6thrust24THRUST_300001_SM_1000_NS6detail15normal_iteratorINS6_10device_ptrIN4cuda3std3__44pairIiiEEEEEEE9Policy600ESG_PNS0_8NullTypeESG_SK_jNSC_4lessISE_EESE_SJ_EEvbT2_T3_T4_PT6_PT7_T5_PSP_SP_NS1_7vsmem_tE
        .type           _ZN3cub18CUB_300001_SM_10006detail10merge_sort26DeviceMergeSortMergeKernelINS2_10policy_hubIN6thrust24THRUST_300001_SM_1000_NS6detail15normal_iteratorINS6_10device_ptrIN4cuda3std3__44pairIiiEEEEEEE9Policy600ESG_PNS0_8NullTypeESG_SK_jNSC_4lessISE_EESE_SJ_EEvbT2_T3_T4_PT6_PT7_T5_PSP_SP_NS1_7vsmem_tE,@function
        .size           _ZN3cub18CUB_300001_SM_10006detail10merge_sort26DeviceMergeSortMergeKernelINS2_10policy_hubIN6thrust24THRUST_300001_SM_1000_NS6detail15normal_iteratorINS6_10device_ptrIN4cuda3std3__44pairIiiEEEEEEE9Policy600ESG_PNS0_8NullTypeESG_SK_jNSC_4lessISE_EESE_SJ_EEvbT2_T3_T4_PT6_PT7_T5_PSP_SP_NS1_7vsmem_tE,(.L_x_2220 - _ZN3cub18CUB_300001_SM_10006detail10merge_sort26DeviceMergeSortMergeKernelINS2_10policy_hubIN6thrust24THRUST_300001_SM_1000_NS6detail15normal_iteratorINS6_10device_ptrIN4cuda3std3__44pairIiiEEEEEEE9Policy600ESG_PNS0_8NullTypeESG_SK_jNSC_4lessISE_EESE_SJ_EEvbT2_T3_T4_PT6_PT7_T5_PSP_SP_NS1_7vsmem_tE)
        .other          _ZN3cub18CUB_300001_SM_10006detail10merge_sort26DeviceMergeSortMergeKernelINS2_10policy_hubIN6thrust24THRUST_300001_SM_1000_NS6detail15normal_iteratorINS6_10device_ptrIN4cuda3std3__44pairIiiEEEEEEE9Policy600ESG_PNS0_8NullTypeESG_SK_jNSC_4lessISE_EESE_SJ_EEvbT2_T3_T4_PT6_PT7_T5_PSP_SP_NS1_7vsmem_tE,@"STO_CUDA_ENTRY STV_DEFAULT"
_ZN3cub18CUB_300001_SM_10006detail10merge_sort26DeviceMergeSortMergeKernelINS2_10policy_hubIN6thrust24THRUST_300001_SM_1000_NS6detail15normal_iteratorINS6_10device_ptrIN4cuda3std3__44pairIiiEEEEEEE9Policy600ESG_PNS0_8NullTypeESG_SK_jNSC_4lessISE_EESE_SJ_EEvbT2_T3_T4_PT6_PT7_T5_PSP_SP_NS1_7vsmem_tE:
.text._ZN3cub18CUB_300001_SM_10006detail10merge_sort26DeviceMergeSortMergeKernelINS2_10policy_hubIN6thrust24THRUST_300001_SM_1000_NS6detail15normal_iteratorINS6_10device_ptrIN4cuda3std3__44pairIiiEEEEEEE9Policy600ESG_PNS0_8NullTypeESG_SK_jNSC_4lessISE_EESE_SJ_EEvbT2_T3_T4_PT6_PT7_T5_PSP_SP_NS1_7vsmem_tE:
[----:B------:R-:W-:Y:S01]  /*0000*/  LDC R1, c[0x0][0x37c] ;  /* 0x0000df00ff017b82 */ /* 0x000fe20000000800 */
[----:B------:R-:W0:Y:S01]  /*0010*/  S2R R11, SR_CTAID.X ;  /* 0x00000000000b7919 */ /* 0x000e220000002500 */
[----:B------:R-:W1:Y:S06]  /*0020*/  LDCU UR4, c[0x0][0x370] ;  /* 0x00006e00ff0477ac */ /* 0x000e6c0008000800 */
[----:B------:R-:W2:Y:S01]  /*0030*/  LDC R9, c[0x0][0x3c0] ;  /* 0x0000f000ff097b82 */ /* 0x000ea20000000800 */
[----:B------:R-:W3:Y:S01]  /*0040*/  S2R R2, SR_TID.X ;  /* 0x0000000000027919 */ /* 0x000ee20000002100 */
[----:B------:R-:W4:Y:S01]  /*0050*/  LDCU.64 UR6, c[0x0][0x358] ;  /* 0x00006b00ff0677ac */ /* 0x000f220008000a00 */
[----:B-1----:R-:W-:Y:S01]  /*0060*/  UIADD3 UR4, UPT, UPT, UR4, -0x1, URZ ;  /* 0xffffffff04047890 */ /* 0x002fe2000fffe0ff */
[----:B--2---:R-:W-:-:S05]  /*0070*/  IMAD.SHL.U32 R3, R9, 0x400, RZ ;  /* 0x0000040009037824 */ /* 0x004fca00078e00ff */
[C---:B0-----:R-:W-:Y:S01]  /*0080*/  ISETP.GE.U32.AND P0, PT, R11.reuse, UR4, PT ;  /* 0x000000040b007c0c */ /* 0x041fe2000bf06070 */
[----:B------:R-:W-:-:S12]  /*0090*/  IMAD.SHL.U32 R0, R11, 0x800, RZ ;  /* 0x000008000b007824 */ /* 0x000fd800078e00ff */
[----:B---34-:R-:W-:Y:S05]  /*00a0*/  @P0 BRA `(.L_x_1401) ;  /* 0x0000001c00cc0947 */ /* 0x018fea0003800000 */
[----:B------:R-:W0:Y:S01]  /*00b0*/  LDC.64 R6, c[0x0][0x3b8] ;  /* 0x0000ee00ff067b82 */ /* 0x000e220000000a00 */
[----:B------:R-:W-:Y:S01]  /*00c0*/  IMAD.MOV R10, RZ, RZ, -R9 ;  /* 0x000000ffff0a7224 */ /* 0x000fe200078e0a09 */
[----:B------:R-:W1:Y:S06]  /*00d0*/  LDCU.U8 UR4, c[0x0][0x380] ;  /* 0x00007000ff0477ac */ /* 0x000e6c0008000000 */
[----:B------:R-:W2:Y:S01]  /*00e0*/  LDC R12, c[0x0][0x398] ;  /* 0x0000e600ff0c7b82 */ /* 0x000ea20000000800 */
[----:B0-----:R-:W-:-:S05]  /*00f0*/  IMAD.WIDE.U32 R6, R11, 0x4, R6 ;  /* 0x000000040b067825 */ /* 0x001fca00078e0006 */
[----:B------:R-:W3:Y:S04]  /*0100*/  LDG.E R8, desc[UR6][R6.64+0x4] ;  /* 0x0000040606087981 */ /* 0x000ee8000c1e1900 */
[----:B------:R0:W4:Y:S01]  /*0110*/  LDG.E R4, desc[UR6][R6.64] ;  /* 0x0000000606047981 */ /* 0x000122000c1e1900 */
[CC--:B------:R-:W-:Y:S01]  /*0120*/  LOP3.LUT R5, R11.reuse, R10.reuse, RZ, 0xc0, !PT ;  /* 0x0000000a0b057212 */ /* 0x0c0fe200078ec0ff */
[----:B-1----:R-:W-:Y:S01]  /*0130*/  UPRMT UR4, UR4, 0x8880, URZ ;  /* 0x0000888004047896 */ /* 0x002fe200080000ff */
[C---:B------:R-:W-:Y:S01]  /*0140*/  LOP3.LUT R10, R11.reuse, R10, RZ, 0xfc, !PT ;  /* 0x0000000a0b0a7212 */ /* 0x040fe200078efcff */
[----:B------:R-:W-:Y:S02]  /*0150*/  ACQBULK ;  /* 0x000000000000782e */ /* 0x000fe40000000000 */
[----:B------:R-:W-:Y:S01]  /*0160*/  IMAD.IADD R9, R11, 0x1, -R5 ;  /* 0x000000010b097824 */ /* 0x000fe200078e0a05 */
[----:B------:R-:W-:Y:S01]  /*0170*/  ISETP.NE.AND P1, PT, R10, -0x1, PT ;  /* 0xffffffff0a00780c */ /* 0x000fe20003f25270 */
[----:B------:R-:W-:Y:S01]  /*0180*/  IMAD.SHL.U32 R5, R5, 0x800, RZ ;  /* 0x0000080005057824 */ /* 0x000fe200078e00ff */
[----:B------:R-:W-:Y:S01]  /*0190*/  UISETP.NE.AND UP0, UPT, UR4, URZ, UPT ;  /* 0x000000ff0400728c */ /* 0x000fe2000bf05270 */
[----:B------:R-:W-:Y:S01]  /*01a0*/  IMAD.SHL.U32 R9, R9, 0x800, RZ ;  /* 0x0000080009097824 */ /* 0x000fe200078e00ff */
[----:B0-----:R-:W-:Y:S01]  /*01b0*/  LOP3.LUT R6, R3, 0xfffff800, RZ, 0xc0, !PT ;  /* 0xfffff80003067812 */ /* 0x001fe200078ec0ff */
[----:B--2---:R-:W-:-:S02]  /*01c0*/  IMAD.IADD R7, R12, 0x1, -R5 ;  /* 0x000000010c077824 */ /* 0x004fc400078e0a05 */
[C---:B------:R-:W-:Y:S01]  /*01d0*/  VIADD R10, R9.reuse, 0x7ff ;  /* 0x000007ff090a7836 */ /* 0x040fe20000000000 */
[----:B------:R-:W-:Y:S02]  /*01e0*/  ISETP.NE.AND P0, PT, R9, -0x800, PT ;  /* 0xfffff8000900780c */ /* 0x000fe40003f05270 */
[----:B------:R-:W-:-:S05]  /*01f0*/  VIMNMX.U32 R11, PT, PT, R6, R7, !PT ;  /* 0x00000007060b7248 */ /* 0x000fca0007fe0000 */
[----:B------:R-:W-:-:S06]  /*0200*/  IMAD.IADD R11, R11, 0x1, -R6 ;  /* 0x000000010b0b7824 */ /* 0x000fcc00078e0a06 */
[----:B------:R-:W-:Y:S02]  /*0210*/  @P0 VIADD R10, R9, 0x800 ;  /* 0x00000800090a0836 */ /* 0x000fe40000000000 */
[----:B---3--:R-:W-:-:S04]  /*0220*/  IMAD.IADD R3, R8, 0x1, -R5 ;  /* 0x0000000108037824 */ /* 0x008fc800078e0a05 */
[----:B------:R-:W-:Y:S01]  /*0230*/  IMAD.IADD R13, R10, 0x1, -R3 ;  /* 0x000000010a0d7824 */ /* 0x000fe200078e0a03 */
[----:B------:R-:W-:Y:S01]  /*0240*/  @!P1 VIMNMX.U32 R3, PT, PT, R6, R7, PT ;  /* 0x0000000706039248 */ /* 0x000fe20003fe0000 */
[----:B----4-:R-:W-:-:S03]  /*0250*/  IMAD.IADD R4, R4, 0x1, -R5 ;  /* 0x0000000104047824 */ /* 0x010fc600078e0a05 */
[----:B------:R-:W-:Y:S01]  /*0260*/  SEL R8, R6, R13, !P1 ;  /* 0x0000000d06087207 */ /* 0x000fe20004800000 */
[----:B------:R-:W-:Y:S01]  /*0270*/  IMAD.IADD R3, R3, 0x1, -R4 ;  /* 0x0000000103037824 */ /* 0x000fe200078e0a04 */
[----:B------:R-:W-:Y:S02]  /*0280*/  VIADDMNMX.U32 R24, R9, -R4, R11, PT ;  /* 0x8000000409187246 */ /* 0x000fe4000380000b */
[----:B------:R-:W-:Y:S01]  /*0290*/  VIMNMX.U32 R25, PT, PT, R11, R8, PT ;  /* 0x000000080b197248 */ /* 0x000fe20003fe0000 */
[----:B------:R-:W-:Y:S06]  /*02a0*/  BRA.U !UP0, `(.L_x_1402) ;  /* 0x0000000108f07547 */ /* 0x000fec000b800000 */
[----:B------:R-:W0:Y:S01]  /*02b0*/  LDCU.64 UR4, c[0x0][0x388] ;  /* 0x00007100ff0477ac */ /* 0x000e220008000a00 */
[C---:B------:R-:W-:Y:S02]  /*02c0*/  IADD3 R4, P0, P1, R2.reuse, R4, R5 ;  /* 0x0000000402047210 */ /* 0x040fe4000791e005 */
[----:B------:R-:W-:Y:S02]  /*02d0*/  ISETP.GE.AND P6, PT, R2, R3, PT ;  /* 0x000000030200720c */ /* 0x000fe40003fc6270 */
[----:B------:R-:W-:Y:S02]  /*02e0*/  IADD3.X R7, PT, PT, RZ, RZ, RZ, P0, P1 ;  /* 0x000000ffff077210 */ /* 0x000fe400007e24ff */
[----:B0-----:R-:W-:-:S04]  /*02f0*/  LEA R20, P0, R4, UR4, 0x3 ;  /* 0x0000000404147c11 */ /* 0x001fc8000f8018ff */
[----:B------:R-:W-:-:S05]  /*0300*/  LEA.HI.X R21, R4, UR5, R7, 0x3, P0 ;  /* 0x0000000504157c11 */ /* 0x000fca00080f1c07 */
[----:B------:R0:W5:Y:S04]  /*0310*/  @!P6 LDG.E R18, desc[UR6][R20.64] ;  /* 0x000000061412e981 */ /* 0x000168000c1e1900 */
[----:B------:R0:W5:Y:S01]  /*0320*/  @!P6 LDG.E R19, desc[UR6][R20.64+0x4] ;  /* 0x000004061413e981 */ /* 0x000162000c1e1900 */
[----:B------:R-:W-:Y:S01]  /*0330*/  IMAD.IADD R4, R2, 0x1, -R3 ;  /* 0x0000000102047824 */ /* 0x000fe200078e0a03 */
[----:B------:R-:W-:Y:S01]  /*0340*/  IADD3 R5, P0, P1, R24, R5, R6 ;  /* 0x0000000518057210 */ /* 0x000fe2000791e006 */
[C---:B------:R-:W-:Y:S02]  /*0350*/  VIADD R10, R2.reuse, 0x300 ;  /* 0x00000300020a7836 */ /* 0x040fe40000000000 */
[----:B------:R-:W-:Y:S01]  /*0360*/  VIADD R6, R2, 0x100 ;  /* 0x0000010002067836 */ /* 0x000fe20000000000 */
[----:B------:R-:W-:Y:S01]  /*0370*/  IADD3 R5, P2, PT, R4, R5, RZ ;  /* 0x0000000504057210 */ /* 0x000fe20007f5e0ff */
[----:B------:R-:W-:Y:S01]  /*0380*/  VIADD R8, R2, 0x200 ;  /* 0x0000020002087836 */ /* 0x000fe20000000000 */
[----:B------:R-:W-:-:S02]  /*0390*/  IADD3.X R7, PT, PT, RZ, RZ, RZ, P0, P1 ;  /* 0x000000ffff077210 */ /* 0x000fc400007e24ff */
[----:B------:R-:W-:Y:S02]  /*03a0*/  ISETP.GE.AND P3, PT, R10, R3, PT ;  /* 0x000000030a00720c */ /* 0x000fe40003f66270 */
        /* <DEDUP_REMOVED lines=44> */
.L_x_1402:
        /* <DEDUP_REMOVED lines=8> */
[----:B------:R-:W-:Y:S01]  /*06f0*/  IADD3 R5, P1, P2, R24, R5, R6 ;  /* 0x0000000518057210 */ /* 0x000fe20007a3e006 */
[C---:B------:R-:W-:Y:S02]  /*0700*/  IMAD.IADD R6, R2.reuse, 0x1, -R3 ;  /* 0x0000000102067824 */ /* 0x040fe400078e0a03 */
[C---:B------:R-:W-:Y:S01]  /*0710*/  VIADD R8, R2.reuse, 0x100 ;  /* 0x0000010002087836 */ /* 0x040fe20000000000 */
[----:B------:R-:W-:Y:S01]  /*0720*/  IADD3.X R4, PT, PT, RZ, RZ, RZ, P1, P2 ;  /* 0x000000ffff047210 */ /* 0x000fe20000fe44ff */
[----:B------:R-:W-:Y:S01]  /*0730*/  VIADD R10, R2, 0x200 ;  /* 0x00000200020a7836 */ /* 0x000fe20000000000 */
[----:B------:R-:W-:Y:S01]  /*0740*/  IADD3 R5, P4, PT, R6, R5, RZ ;  /* 0x0000000506057210 */ /* 0x000fe20007f9e0ff */
[----:B------:R-:W-:Y:S01]  /*0750*/  VIADD R12, R2, 0x300 ;  /* 0x00000300020c7836 */ /* 0x000fe20000000000 */
[----:B------:R-:W-:Y:S01]  /*0760*/  ISETP.GE.AND P1, PT, R8, R3, PT ;  /* 0x000000030800720c */ /* 0x000fe20003f26270 */
[----:B------:R-:W-:Y:S01]  /*0770*/  VIADD R8, R2, 0x500 ;  /* 0x0000050002087836 */ /* 0x000fe20000000000 */
[----:B------:R-:W-:-:S02]  /*0780*/  LEA.HI.X.SX32 R4, R6, R4, 0x1, P4 ;  /* 0x0000000406047211 */ /* 0x000fc400020f0eff */
[C---:B------:R-:W-:Y:S02]  /*0790*/  LEA R22, P4, R5.reuse, UR4, 0x3 ;  /* 0x0000000405167c11 */ /* 0x040fe4000f8818ff */
[-C--:B------:R-:W-:Y:S01]  /*07a0*/  ISETP.GE.AND P2, PT, R10, R3.reuse, PT ;  /* 0x000000030a00720c */ /* 0x080fe20003f46270 */
[C---:B------:R-:W-:Y:S01]  /*07b0*/  VIADD R10, R2.reuse, 0x600 ;  /* 0x00000600020a7836 */ /* 0x040fe20000000000 */
[----:B------:R-:W-:Y:S01]  /*07c0*/  LEA.HI.X R23, R5, UR5, R4, 0x3, P4 ;  /* 0x0000000505177c11 */ /* 0x000fe2000a0f1c04 */
[C---:B------:R-:W-:Y:S01]  /*07d0*/  VIADD R4, R2.reuse, 0x700 ;  /* 0x0000070002047836 */ /* 0x040fe20000000000 */
[----:B------:R-:W-:Y:S02]  /*07e0*/  LOP3.LUT R6, R2, 0x400, RZ, 0xfc, !PT ;  /* 0x0000040002067812 */ /* 0x000fe400078efcff */
[-C--:B------:R-:W-:Y:S01]  /*07f0*/  ISETP.GE.AND P3, PT, R12, R3.reuse, PT ;  /* 0x000000030c00720c */ /* 0x080fe20003f66270 */
[----:B------:R1:W5:Y:S01]  /*0800*/  @P1 LDG.E R16, desc[UR6][R22.64+0x800] ;  /* 0x0008000616101981 */ /* 0x000362000c1e1900 */
[----:B------:R-:W-:-:S02]  /*0810*/  ISETP.GE.AND P6, PT, R6, R3, PT ;  /* 0x000000030600720c */ /* 0x000fc40003fc6270 */
        /* <DEDUP_REMOVED lines=32> */
.L_x_1403:
[----:B------:R-:W2:Y:S01]  /*0a20*/  S2UR UR5, SR_CgaCtaId ;  /* 0x00000000000579c3 */ /* 0x000ea20000008800 */
[----:B------:R-:W-:Y:S01]  /*0a30*/  UMOV UR4, 0x400 ;  /* 0x0000040000047882 */ /* 0x000fe20000000000 */
[----:B01----:R-:W-:Y:S02]  /*0a40*/  IMAD.SHL.U32 R21, R2, 0x8, RZ ;  /* 0x0000000802157824 */ /* 0x003fe400078e00ff */
[----:B------:R-:W-:Y:S01]  /*0a50*/  IMAD.IADD R24, R25, 0x1, -R24 ;  /* 0x0000000119187824 */ /* 0x000fe200078e0a18 */
        /* <DEDUP_REMOVED lines=10> */
[----:B0-----:R-:W-:-:S07]  /*0b00*/  IMAD.IADD R16, R3, 0x1, R24 ;  /* 0x0000000103107824 */ /* 0x001fce00078e0218 */
[----:B------:R-:W-:Y:S01]  /*0b10*/  PREEXIT ;  /* 0x000000000000782d */ /* 0x000fe20000000000 */
[----:B------:R-:W-:Y:S01]  /*0b20*/  BSSY.RECONVERGENT B0, `(.L_x_1404) ;  /* 0x000001a000007945 */ /* 0x000fe20003800200 */
[----:B-1----:R-:W-:-:S04]  /*0b30*/  VIMNMX R21, PT, PT, R21, R16, PT ;  /* 0x0000001015157248 */ /* 0x002fc80003fe0100 */
[C---:B------:R-:W-:Y:S01]  /*0b40*/  ISETP.GE.AND P0, PT, R21.reuse, R24, PT ;  /* 0x000000181500720c */ /* 0x040fe20003f06270 */
[----:B------:R-:W-:Y:S01]  /*0b50*/  IMAD.IADD R6, R21, 0x1, -R24 ;  /* 0x0000000115067824 */ /* 0x000fe200078e0a18 */
[----:B------:R-:W-:-:S04]  /*0b60*/  VIMNMX R5, PT, PT, R3, R21, PT ;  /* 0x0000001503057248 */ /* 0x000fc80003fe0100 */
[----:B------:R-:W-:-:S04]  /*0b70*/  SEL R6, R6, RZ, P0 ;  /* 0x000000ff06067207 */ /* 0x000fc80000000000 */
[----:B------:R-:W-:-:S13]  /*0b80*/  ISETP.GE.AND P0, PT, R6, R5, PT ;  /* 0x000000050600720c */ /* 0x000fda0003f06270 */
[----:B------:R-:W-:Y:S05]  /*0b90*/  @P0 BRA `(.L_x_1405) ;  /* 0x0000000000480947 */ /* 0x000fea0003800000 */
[----:B------:R-:W-:-:S07]  /*0ba0*/  IMAD.IADD R9, R3, 0x1, R21 ;  /* 0x0000000103097824 */ /* 0x000fce00078e0215 */
.L_x_1406:
[----:B------:R-:W-:Y:S01]  /*0bb0*/  IMAD.IADD R4, R5, 0x1, -R6 ;  /* 0x0000000105047824 */ /* 0x000fe200078e0a06 */
[----:B------:R-:W-:-:S04]  /*0bc0*/  PLOP3.LUT P0, PT, PT, PT, PT, 0x8, 0x80 ;  /* 0x000000000080781c */ /* 0x000fc80003f0e170 */
[----:B------:R-:W-:-:S04]  /*0bd0*/  LEA.HI R7, R4, R4, RZ, 0x1 ;  /* 0x0000000404077211 */ /* 0x000fc800078f08ff */
[----:B------:R-:W-:-:S04]  /*0be0*/  LEA.HI.SX32 R8, R7, R6, 0x1f ;  /* 0x0000000607087211 */ /* 0x000fc800078ffaff */
[----:B------:R-:W-:Y:S02]  /*0bf0*/  LOP3.LUT R4, RZ, R8, RZ, 0x33, !PT ;  /* 0x00000008ff047212 */ /* 0x000fe400078e33ff */
[----:B------:R-:W-:-:S03]  /*0c00*/  LEA R7, R8, UR4, 0x3 ;  /* 0x0000000408077c11 */ /* 0x000fc6000f8e18ff */
[----:B------:R-:W-:Y:S02]  /*0c10*/  IMAD.IADD R4, R9, 0x1, R4 ;  /* 0x0000000109047824 */ /* 0x000fe400078e0204 */
[----:B------:R-:W-:Y:S03]  /*0c20*/  LDS.64 R10, [R7] ;  /* 0x00000000070a7984 */ /* 0x000fe60000000a00 */
[----:B------:R-:W-:-:S05]  /*0c30*/  LEA R4, R4, UR4, 0x3 ;  /* 0x0000000404047c11 */ /* 0x000fca000f8e18ff */
        /* <DEDUP_REMOVED lines=8> */
.L_x_1405:
[----:B------:R-:W-:Y:S05]  /*0cc0*/  BSYNC.RECONVERGENT B0 ;  /* 0x0000000000007941 */ /* 0x000fea0003800200 */
.L_x_1404:
[----:B------:R-:W-:Y:S01]  /*0cd0*/  IADD3 R9, PT, PT, R3, R21, -R6 ;  /* 0x0000001503097210 */ /* 0x000fe20007ffe806 */
[----:B------:R-:W-:Y:S01]  /*0ce0*/  BSSY.RECONVERGENT B0, `(.L_x_1407) ;  /* 0x000000d000007945 */ /* 0x000fe20003800200 */
[----:B------:R-:W-:Y:S02]  /*0cf0*/  LEA R12, R6, UR4, 0x3 ;  /* 0x00000004060c7c11 */ /* 0x000fe4000f8e18ff */
[C---:B------:R-:W-:Y:S02]  /*0d00*/  LEA R11, R9.reuse, UR4, 0x3 ;  /* 0x00000004090b7c11 */ /* 0x040fe4000f8e18ff */
[----:B------:R-:W-:Y:S01]  /*0d10*/  ISETP.GE.AND P1, PT, R9, R16, PT ;  /* 0x000000100900720c */ /* 0x000fe20003f26270 */
[----:B------:R0:W1:Y:S01]  /*0d20*/  LDS.64 R20, [R12] ;  /* 0x000000000c147984 */ /* 0x0000620000000a00 */
[----:B------:R-:W-:-:S03]  /*0d30*/  PLOP3.LUT P0, PT, PT, PT, PT, 0x8, 0x80 ;  /* 0x000000000080781c */ /* 0x000fc60003f0e170 */
[----:B------:R0:W2:Y:S08]  /*0d40*/  LDS.64 R22, [R11] ;  /* 0x000000000b167984 */ /* 0x0000b00000000a00 */
[----:B0-----:R-:W-:Y:S05]  /*0d50*/  @P1 BRA `(.L_x_1408) ;  /* 0x0000000000141947 */ /* 0x001fea0003800000 */
[----:B-12---:R-:W-:Y:S02]  /*0d60*/  ISETP.GE.AND P1, PT, R22, R20, PT ;  /* 0x000000141600720c */ /* 0x006fe40003f26270 */
[----:B------:R-:W-:Y:S02]  /*0d70*/  PLOP3.LUT P0, PT, PT, PT, PT, 0x80, 0x8 ;  /* 0x000000000008781c */ /* 0x000fe40003f0f070 */
[----:B------:R-:W-:-:S13]  /*0d80*/  ISETP.GE.OR P1, PT, R6, R3, !P1 ;  /* 0x000000030600720c */ /* 0x000fda0004f26670 */
[----:B------:R-:W-:-:S04]  /*0d90*/  @!P1 ISETP.GE.AND P2, PT, R23, R21, PT ;  /* 0x000000151700920c */ /* 0x000fc80003f46270 */
[----:B------:R-:W-:-:S13]  /*0da0*/  @!P1 ISETP.GE.AND P0, PT, R20, R22, !P2 ;  /* 0x000000161400920c */ /* 0x000fda0005706270 */
.L_x_1408:
[----:B------:R-:W-:Y:S05]  /*0db0*/  BSYNC.RECONVERGENT B0 ;  /* 0x0000000000007941 */ /* 0x000fea0003800200 */
.L_x_1407:
        /* <DEDUP_REMOVED lines=19> */
.L_x_1410:
[----:B------:R-:W-:Y:S05]  /*0ef0*/  BSYNC.RECONVERGENT B0 ;  /* 0x0000000000007941 */ /* 0x000fea0003800200 */
.L_x_1409:
        /* <DEDUP_REMOVED lines=19> */
.L_x_1412:
[----:B------:R-:W-:Y:S05]  /*1030*/  BSYNC.RECONVERGENT B0 ;  /* 0x0000000000007941 */ /* 0x000fea0003800200 */
.L_x_1411:
        /* <DEDUP_REMOVED lines=19> */
.L_x_1414:
[----:B------:R-:W-:Y:S05]  /*1170*/  BSYNC.RECONVERGENT B0 ;  /* 0x0000000000007941 */ /* 0x000fea0003800200 */
.L_x_1413:
[----:B------:R-:W-:Y:S01]  /*1180*/  @!P0 IMAD.MOV R15, RZ, RZ, R13 ;  /* 0x000000ffff0f8224 */ /* 0x000fe200078e020d */
[----:B------:R-:W-:Y:S01]  /*1190*/  BSSY.RECONVERGENT B0, `(.L_x_1415) ;  /* 0x0000012000007945 */ /* 0x000fe20003800200 */
[----:B------:R-:W-:Y:S01]  /*11a0*/  @P0 IMAD.MOV R14, RZ, RZ, R12 ;  /* 0x000000ffff0e0224 */ /* 0x000fe200078e020c */
[----:B012---:R-:W-:Y:S01]  /*11b0*/  SEL R11, R23, R21, P0 ;  /* 0x00000015170b7207 */ /* 0x007fe20000000000 */
        /* <DEDUP_REMOVED lines=15> */
.L_x_1416:
[----:B------:R-:W-:Y:S05]  /*12b0*/  BSYNC.RECONVERGENT B0 ;  /* 0x0000000000007941 */ /* 0x000fea0003800200 */
.L_x_1415:
        /* <DEDUP_REMOVED lines=19> */
.L_x_1418:
[----:B------:R-:W-:Y:S05]  /*13f0*/  BSYNC.RECONVERGENT B0 ;  /* 0x0000000000007941 */ /* 0x000fea0003800200 */
.L_x_1417:
[----:B------:R-:W-:Y:S01]  /*1400*/  @!P0 IMAD.MOV R19, RZ, RZ, R17 ;  /* 0x000000ffff138224 */ /* 0x000fe200078e0211 */
[----:B------:R-:W-:Y:S01]  /*1410*/  BSSY.RECONVERGENT B0, `(.L_x_1419) ;  /* 0x0000010000007945 */ /* 0x000fe20003800200 */
[----:B------:R-:W-:Y:S01]  /*1420*/  @P0 IMAD.MOV R24, RZ, RZ, R18 ;  /* 0x000000ffff180224 */ /* 0x000fe200078e0212 */
[----:B012---:R-:W-:Y:S02]  /*1430*/  SEL R15, R23, R21, P0 ;  /* 0x00000015170f7207 */ /* 0x007fe40000000000 */
        /* <DEDUP_REMOVED lines=13> */
.L_x_1420:
[----:B------:R-:W-:Y:S05]  /*1510*/  BSYNC.RECONVERGENT B0 ;  /* 0x0000000000007941 */ /* 0x000fea0003800200 */
.L_x_1419:
[----:B------:R-:W3:Y:S01]  /*1520*/  S2UR UR5, SR_CgaCtaId ;  /* 0x00000000000579c3 */ /* 0x000ee20000008800 */
[----:B------:R-:W-:Y:S01]  /*1530*/  UMOV UR4, 0x400 ;  /* 0x0000040000047882 */ /* 0x000fe20000000000 */
[----:B------:R-:W-:Y:S01]  /*1540*/  VIADD R25, R19, 0x1 ;  /* 0x0000000113197836 */ /* 0x000fe20000000000 */
[----:B------:R-:W-:Y:S01]  /*1550*/  BSSY.RECONVERGENT B0, `(.L_x_1421) ;  /* 0x0000015000007945 */ /* 0x000fe20003800200 */
[----:B------:R-:W-:Y:S01]  /*1560*/  @!P0 IMAD.MOV R25, RZ, RZ, R19 ;  /* 0x000000ffff198224 */ /* 0x000fe200078e0213 */
[----:B012---:R-:W-:Y:S01]  /*1570*/  SEL R17, R23, R21, P0 ;  /* 0x0000001517117207 */ /* 0x007fe20000000000 */
        /* <DEDUP_REMOVED lines=18> */
.L_x_1422:
[----:B------:R-:W-:Y:S05]  /*16a0*/  BSYNC.RECONVERGENT B0 ;  /* 0x0000000000007941 */ /* 0x000fea0003800200 */
.L_x_1421:
        /* <DEDUP_REMOVED lines=11> */
[----:B0-----:R-:W-:Y:S01]  /*1760*/  IMAD R19, R22, 0x8, R3 ;  /* 0x0000000816137824 */ /* 0x001fe200078e0203 */
[----:B------:R-:W-:-:S04]  /*1770*/  LOP3.LUT R3, R3, 0x1f, R2, 0xf8, !PT ;  /* 0x0000001f03037812 */ /* 0x000fc800078ef802 */
[----:B------:R-:W-:Y:S01]  /*1780*/  LEA.HI.SX32 R23, R19, R19, 0x1b ;  /* 0x0000001313177211 */ /* 0x000fe200078fdaff */
[----:B------:R-:W-:Y:S01]  /*1790*/  IMAD R19, R22, -0x7, R19 ;  /* 0xfffffff916137824 */ /* 0x000fe200078e0213 */
[----:B------:R-:W-:-:S03]  /*17a0*/  IADD3 R3, P0, PT, R0, R3, RZ ;  /* 0x0000000300037210 */ /* 0x000fc60007f1e0ff */
[----:B------:R-:W-:Y:S01]  /*17b0*/  IMAD R23, R23, 0x8, R18 ;  /* 0x0000000817177824 */ /* 0x000fe200078e0212 */
[C---:B------:R-:W-:Y:S01]  /*17c0*/  LEA.HI.SX32 R25, R19.reuse, R19, 0x1b ;  /* 0x0000001313197211 */ /* 0x040fe200078fdaff */
[C---:B------:R-:W-:Y:S02]  /*17d0*/  VIADD R22, R19.reuse, 0x20 ;  /* 0x0000002013167836 */ /* 0x040fe40000000000 */
[----:B------:R-:W-:Y:S01]  /*17e0*/  VIADD R24, R19, 0x40 ;  /* 0x0000004013187836 */ /* 0x000fe20000000000 */
[----:B------:R0:W-:Y:S01]  /*17f0*/  STS.64 [R23], R4 ;  /* 0x0000000417007388 */ /* 0x0001e20000000a00 */
[----:B------:R-:W-:Y:S01]  /*1800*/  IMAD.X R0, RZ, RZ, RZ, P0 ;  /* 0x000000ffff007224 */ /* 0x000fe200000e06ff */
[C---:B-1----:R-:W-:Y:S02]  /*1810*/  LEA R2, P0, R3.reuse, UR4, 0x3 ;  /* 0x0000000403027c11 */ /* 0x042fe4000f8018ff */
[----:B------:R1:W-:Y:S02]  /*1820*/  STS.64 [R23+0x8], R6 ;  /* 0x0000080617007388 */ /* 0x0003e40000000a00 */
[----:B------:R-:W-:-:S02]  /*1830*/  LEA.HI.X R3, R3, UR5, R0, 0x3, P0 ;  /* 0x0000000503037c11 */ /* 0x000fc400080f1c00 */
[----:B------:R2:W-:Y:S04]  /*1840*/  STS.64 [R23+0x10], R8 ;  /* 0x0000100817007388 */ /* 0x0005e80000000a00 */
[----:B------:R3:W-:Y:S01]  /*1850*/  STS.64 [R23+0x18], R10 ;  /* 0x0000180a17007388 */ /* 0x0007e20000000a00 */
[C---:B0-----:R-:W-:Y:S01]  /*1860*/  VIADD R4, R19.reuse, 0x60 ;  /* 0x0000006013047836 */ /* 0x041fe20000000000 */
[-C--:B------:R-:W-:Y:S02]  /*1870*/  LEA.HI.SX32 R5, R22, R19.reuse, 0x1b ;  /* 0x0000001316057211 */ /* 0x080fe400078fdaff */
[----:B------:R0:W-:Y:S01]  /*1880*/  STS.64 [R23+0x20], R12 ;  /* 0x0000200c17007388 */ /* 0x0001e20000000a00 */
[C---:B-1----:R-:W-:Y:S01]  /*1890*/  VIADD R6, R19.reuse, 0x80 ;  /* 0x0000008013067836 */ /* 0x042fe20000000000 */
[-C--:B------:R-:W-:Y:S01]  /*18a0*/  LEA.HI.SX32 R7, R24, R19.reuse, 0x1b ;  /* 0x0000001318077211 */ /* 0x080fe200078fdaff */
[----:B--2---:R-:W-:Y:S01]  /*18b0*/  VIADD R8, R19, 0xa0 ;  /* 0x000000a013087836 */ /* 0x004fe20000000000 */
[----:B------:R1:W-:Y:S01]  /*18c0*/  STS.64 [R23+0x28], R14 ;  /* 0x0000280e17007388 */ /* 0x0003e20000000a00 */
[-C--:B------:R-:W-:Y:S01]  /*18d0*/  LEA.HI.SX32 R9, R4, R19.reuse, 0x1b ;  /* 0x0000001304097211 */ /* 0x080fe200078fdaff */
[--C-:B------:R-:W-:Y:S01]  /*18e0*/  IMAD R4, R25, 0x8, R18.reuse ;  /* 0x0000000819047824 */ /* 0x100fe200078e0212 */
[-C--:B---3--:R-:W-:Y:S01]  /*18f0*/  LEA.HI.SX32 R11, R6, R19.reuse, 0x1b ;  /* 0x00000013060b7211 */ /* 0x088fe200078fdaff */
[----:B------:R-:W-:Y:S01]  /*1900*/  VIADD R10, R19, 0xc0 ;  /* 0x000000c0130a7836 */ /* 0x000fe20000000000 */
[----:B------:R2:W-:Y:S01]  /*1910*/  STS.64 [R23+0x30], R16 ;  /* 0x0000301017007388 */ /* 0x0005e20000000a00 */
[--C-:B------:R-:W-:Y:S01]  /*1920*/  IMAD R6, R5, 0x8, R18.reuse ;  /* 0x0000000805067824 */ /* 0x100fe200078e0212 */
[-C--:B0-----:R-:W-:Y:S01]  /*1930*/  LEA.HI.SX32 R13, R8, R19.reuse, 0x1b ;  /* 0x00000013080d7211 */ /* 0x081fe200078fdaff */
[----:B------:R-:W-:Y:S01]  /*1940*/  VIADD R12, R19, 0xe0 ;  /* 0x000000e0130c7836 */ /* 0x000fe20000000000 */
[----:B------:R-:W-:Y:S01]  /*1950*/  STS.64 [R23+0x38], R20 ;  /* 0x0000381417007388 */ /* 0x000fe20000000a00 */
[--C-:B------:R-:W-:Y:S01]  /*1960*/  IMAD R8, R7, 0x8, R18.reuse ;  /* 0x0000000807087824 */ /* 0x100fe200078e0212 */
[----:B------:R-:W-:Y:S01]  /*1970*/  NOP ;  /* 0x0000000000007918 */ /* 0x000fe20000000000 */
[-C--:B-1----:R-:W-:Y:S01]  /*1980*/  LEA.HI.SX32 R15, R10, R19.reuse, 0x1b ;  /* 0x000000130a0f7211 */ /* 0x082fe200078fdaff */
[--C-:B------:R-:W-:Y:S01]  /*1990*/  IMAD R10, R9, 0x8, R18.reuse ;  /* 0x00000008090a7824 */ /* 0x100fe200078e0212 */
[----:B------:R-:W-:Y:S01]  /*19a0*/  LEA.HI.SX32 R19, R12, R19, 0x1b ;  /* 0x000000130c137211 */ /* 0x000fe200078fdaff */
[--C-:B------:R-:W-:Y:S01]  /*19b0*/  IMAD R12, R11, 0x8, R18.reuse ;  /* 0x000000080b0c7824 */ /* 0x100fe200078e0212 */
[----:B------:R-:W0:Y:S01]  /*19c0*/  LDS.64 R4, [R4] ;  /* 0x0000000004047984 */ /* 0x000e220000000a00 */
[----:B------:R-:W-:-:S02]  /*19d0*/  IMAD R14, R13, 0x8, R18 ;  /* 0x000000080d0e7824 */ /* 0x000fc400078e0212 */
[--C-:B--2---:R-:W-:Y:S01]  /*19e0*/  IMAD R16, R15, 0x8, R18.reuse ;  /* 0x000000080f107824 */ /* 0x104fe200078e0212 */
[----:B------:R-:W1:Y:S01]  /*19f0*/  LDS.64 R6, [R6+0x100] ;  /* 0x0001000006067984 */ /* 0x000e620000000a00 */
[----:B------:R-:W-:-:S03]  /*1a00*/  IMAD R19, R19, 0x8, R18 ;  /* 0x0000000813137824 */ /* 0x000fc600078e0212 */
[----:B------:R-:W2:Y:S04]  /*1a10*/  LDS.64 R8, [R8+0x200] ;  /* 0x0002000008087984 */ /* 0x000ea80000000a00 */
[----:B------:R-:W3:Y:S04]  /*1a20*/  LDS.64 R10, [R10+0x300] ;  /* 0x000300000a0a7984 */ /* 0x000ee80000000a00 */
[----:B------:R-:W4:Y:S04]  /*1a30*/  LDS.64 R12, [R12+0x400] ;  /* 0x000400000c0c7984 */ /* 0x000f280000000a00 */
[----:B------:R-:W5:Y:S04]  /*1a40*/  LDS.64 R14, [R14+0x500] ;  /* 0x000500000e0e7984 */ /* 0x000f680000000a00 */
[----:B------:R-:W5:Y:S04]  /*1a50*/  LDS.64 R16, [R16+0x600] ;  /* 0x0006000010107984 */ /* 0x000f680000000a00 */
[----:B------:R-:W5:Y:S04]  /*1a60*/  LDS.64 R18, [R19+0x700] ;  /* 0x0007000013127984 */ /* 0x000f680000000a00 */
[----:B0-----:R-:W-:Y:S04]  /*1a70*/  STG.E desc[UR6][R2.64], R4 ;  /* 0x0000000402007986 */ /* 0x001fe8000c101906 */
[----:B------:R-:W-:Y:S04]  /*1a80*/  STG.E desc[UR6][R2.64+0x4], R5 ;  /* 0x0000040502007986 */ /* 0x000fe8000c101906 */
[----:B-1----:R-:W-:Y:S04]  /*1a90*/  STG.E desc[UR6][R2.64+0x100], R6 ;  /* 0x0001000602007986 */ /* 0x002fe8000c101906 */
[----:B------:R-:W-:Y:S04]  /*1aa0*/  STG.E desc[UR6][R2.64+0x104], R7 ;  /* 0x0001040702007986 */ /* 0x000fe8000c101906 */
[----:B--2---:R-:W-:Y:S04]  /*1ab0*/  STG.E desc[UR6][R2.64+0x200], R8 ;  /* 0x0002000802007986 */ /* 0x004fe8000c101906 */
[----:B------:R-:W-:Y:S04]  /*1ac0*/  STG.E desc[UR6][R2.64+0x204], R9 ;  /* 0x0002040902007986 */ /* 0x000fe8000c101906 */
[----:B---3--:R-:W-:Y:S04]  /*1ad0*/  STG.E desc[UR6][R2.64+0x300], R10 ;  /* 0x0003000a02007986 */ /* 0x008fe8000c101906 */
        /* <DEDUP_REMOVED lines=8> */
[----:B------:R-:W-:Y:S01]  /*1b60*/  STG.E desc[UR6][R2.64+0x704], R19 ;  /* 0x0007041302007986 */ /* 0x000fe2000c101906 */
[----:B------:R-:W-:Y:S05]  /*1b70*/  EXIT ;  /* 0x000000000000794d */ /* 0x000fea0003800000 */
.L_x_1423:
        /* <DEDUP_REMOVED lines=24> */
[----:B0-----:R-:W-:-:S03]  /*1d00*/  VIADD R12, R19, 0xe0 ;  /* 0x000000e0130c7836 */ /* 0x001fc60000000000 */
        /* <DEDUP_REMOVED lines=14> */
[--C-:B------:R-:W-:Y:S01]  /*1df0*/  IMAD R16, R21, 0x8, R18.reuse ;  /* 0x0000000815107824 */ /* 0x100fe200078e0212 */
[----:B------:R-:W-:Y:S01]  /*1e00*/  LOP3.LUT R21, R2, 0x1f, RZ, 0xc0, !PT ;  /* 0x0000001f02157812 */ /* 0x000fe200078ec0ff */
[----:B------:R-:W-:Y:S01]  /*1e10*/  IMAD R14, R23, 0x8, R18 ;  /* 0x00000008170e7824 */ /* 0x000fe200078e0212 */
[----:B------:R-:W3:Y:S03]  /*1e20*/  LDS.64 R12, [R12] ;  /* 0x000000000c0c7984 */ /* 0x000ee60000000a00 */
[----:B------:R-:W-:Y:S01]  /*1e30*/  IMAD.IADD R0, R0, 0x1, R21 ;  /* 0x0000000100007824 */ /* 0x000fe200078e0215 */
[----:B------:R-:W4:Y:S04]  /*1e40*/  LDS.64 R6, [R6+0x300] ;  /* 0x0003000006067984 */ /* 0x000f280000000a00 */
[----:B------:R-:W5:Y:S01]  /*1e50*/  LDS.64 R4, [R4+0x400] ;  /* 0x0004000004047984 */ /* 0x000f620000000a00 */
[----:B------:R-:W-:-:S03]  /*1e60*/  IADD3 R0, P0, PT, R3, R0, RZ ;  /* 0x0000000003007210 */ /* 0x000fc60007f1e0ff */
[----:B------:R-:W5:Y:S02]  /*1e70*/  LDS.64 R18, [R19+0x500] ;  /* 0x0005000013127984 */ /* 0x000f640000000a00 */
[----:B------:R-:W-:Y:S01]  /*1e80*/  IMAD.X R3, RZ, RZ, RZ, P0 ;  /* 0x000000ffff037224 */ /* 0x000fe200000e06ff */
[C---:B-1----:R-:W-:Y:S01]  /*1e90*/  LEA R2, P0, R0.reuse, UR4, 0x3 ;  /* 0x0000000400027c11 */ /* 0x042fe2000f8018ff */
[----:B------:R-:W1:Y:S03]  /*1ea0*/  LDS.64 R16, [R16+0x600] ;  /* 0x0006000010107984 */ /* 0x000e660000000a00 */
[----:B------:R-:W-:Y:S01]  /*1eb0*/  LEA.HI.X R3, R0, UR5, R3, 0x3, P0 ;  /* 0x0000000500037c11 */ /* 0x000fe200080f1c03 */
[----:B------:R-:W1:Y:S04]  /*1ec0*/  LDS.64 R14, [R14+0x700] ;  /* 0x000700000e0e7984 */ /* 0x000e680000000a00 */
        /* <DEDUP_REMOVED lines=12> */
[----:B-1----:R-:W-:Y:S04]  /*1f90*/  STG.E desc[UR6][R2.64+0x600], R16 ;  /* 0x0006001002007986 */ /* 0x002fe8000c101906 */
[----:B------:R-:W-:Y:S04]  /*1fa0*/  STG.E desc[UR6][R2.64+0x604], R17 ;  /* 0x0006041102007986 */ /* 0x000fe8000c101906 */
[----:B------:R-:W-:Y:S04]  /*1fb0*/  STG.E desc[UR6][R2.64+0x700], R14 ;  /* 0x0007000e02007986 */ /* 0x000fe8000c101906 */
[----:B------:R-:W-:Y:S01]  /*1fc0*/  STG.E desc[UR6][R2.64+0x704], R15 ;  /* 0x0007040f02007986 */ /* 0x000fe2000c101906 */
[----:B------:R-:W-:Y:S05]  /*1fd0*/  EXIT ;  /* 0x000000000000794d */ /* 0x000fea0003800000 */
.L_x_1401:
        /* <DEDUP_REMOVED lines=10> */
[----:B------:R-:W-:Y:S01]  /*2080*/  BSSY.RECONVERGENT B0, `(.L_x_1424) ;  /* 0x00000dd000007945 */ /* 0x000fe20003800200 */
[----:B------:R-:W-:Y:S01]  /*2090*/  ACQBULK ;  /* 0x000000000000782e */ /* 0x000fe20000000000 */
[----:B------:R-:W-:Y:S01]  /*20a0*/  IMAD.IADD R9, R11, 0x1, -R10 ;  /* 0x000000010b097824 */ /* 0x000fe200078e0a0a */
[----:B------:R-:W-:Y:S01]  /*20b0*/  ISETP.NE.AND P1, PT, R8, -0x1, PT ;  /* 0xffffffff0800780c */ /* 0x000fe20003f25270 */
[----:B------:R-:W-:Y:S01]  /*20c0*/  UISETP.NE.AND UP0, UPT, UR4, URZ, UPT ;  /* 0x000000ff0400728c */ /* 0x000fe2000bf05270 */
[----:B------:R-:W-:Y:S01]  /*20d0*/  LOP3.LUT R8, R3, 0xfffff800, RZ, 0xc0, !PT ;  /* 0xfffff80003087812 */ /* 0x000fe200078ec0ff */
[----:B------:R-:W-:-:S02]  /*20e0*/  IMAD.SHL.U32 R12, R9, 0x800, RZ ;  /* 0x00000800090c7824 */ /* 0x000fc400078e00ff */
[----:B------:R-:W-:Y:S02]  /*20f0*/  IMAD.SHL.U32 R9, R10, 0x800, RZ ;  /* 0x000008000a097824 */ /* 0x000fe400078e00ff */
[C---:B0-----:R-:W-:Y:S01]  /*2100*/  VIADD R5, R12.reuse, 0x7ff ;  /* 0x000007ff0c057836 */ /* 0x041fe20000000000 */
[----:B------:R-:W-:-:S13]  /*2110*/  ISETP.NE.AND P0, PT, R12, -0x800, PT ;  /* 0xfffff8000c00780c */ /* 0x000fda0003f05270 */
[----:B------:R-:W-:Y:S02]  /*2120*/  @P0 VIADD R5, R12, 0x800 ;  /* 0x000008000c050836 */ /* 0x000fe40000000000 */
[--C-:B---3--:R-:W-:Y:S02]  /*2130*/  IMAD.IADD R4, R7, 0x1, -R9.reuse ;  /* 0x0000000107047824 */ /* 0x108fe400078e0a09 */
[--C-:B--2---:R-:W-:Y:S02]  /*2140*/  IMAD.IADD R7, R14, 0x1, -R9.reuse ;  /* 0x000000010e077824 */ /* 0x104fe400078e0a09 */
[----:B------:R-:W-:Y:S02]  /*2150*/  IMAD.IADD R5, R5, 0x1, -R4 ;  /* 0x0000000105057824 */ /* 0x000fe400078e0a04 */
[----:B----4-:R-:W-:Y:S01]  /*2160*/  IMAD.IADD R3, R6, 0x1, -R9 ;  /* 0x0000000106037824 */ /* 0x010fe200078e0a09 */
[C---:B------:R-:W-:Y:S02]  /*2170*/  VIMNMX.U32 R11, PT, PT, R8.reuse, R7, !PT ;  /* 0x00000007080b7248 */ /* 0x040fe40007fe0000 */
[----:B------:R-:W-:-:S02]  /*2180*/  SEL R5, R8, R5, !P1 ;  /* 0x0000000508057207 */ /* 0x000fc40004800000 */
[----:B------:R-:W-:Y:S01]  /*2190*/  @!P1 VIMNMX.U32 R4, PT, PT, R8, R7, PT ;  /* 0x0000000708049248 */ /* 0x000fe20003fe0000 */
[----:B------:R-:W-:-:S05]  /*21a0*/  IMAD.IADD R10, R11, 0x1, -R8 ;  /* 0x000000010b0a7824 */ /* 0x000fca00078e0a08 */
[----:B------:R-:W-:Y:S02]  /*21b0*/  VIADDMNMX.U32 R6, R12, -R3, R10, PT ;  /* 0x800000030c067246 */ /* 0x000fe4000380000a */
[----:B------:R-:W-:Y:S01]  /*21c0*/  VIMNMX.U32 R7, PT, PT, R10, R5, PT ;  /* 0x000000050a077248 */ /* 0x000fe20003fe0000 */
[----:B------:R-:W-:-:S04]  /*21d0*/  IMAD.IADD R5, R4, 0x1, -R3 ;  /* 0x0000000104057824 */ /* 0x000fc800078e0a03 */
[----:B------:R-:W-:Y:S01]  /*21e0*/  IMAD.IADD R4, R7, 0x1, -R6 ;  /* 0x0000000107047824 */ /* 0x000fe200078e0a06 */
[----:B------:R-:W-:Y:S06]  /*21f0*/  BRA.U !UP0, `(.L_x_1425) ;  /* 0x00000005088c7547 */ /* 0x000fec000b800000 */
[----:B------:R-:W0:Y:S01]  /*2200*/  LDCU.64 UR4, c[0x0][0x388] ;  /* 0x00007100ff0477ac */ /* 0x000e220008000a00 */
[----:B------:R-:W-:Y:S01]  /*2210*/  IADD3 R7, P0, P1, R6, R9, R8 ;  /* 0x0000000906077210 */ /* 0x000fe2000791e008 */
[C---:B------:R-:W-:Y:S01]  /*2220*/  IMAD.IADD R6, R2.reuse, 0x1, -R5 ;  /* 0x0000000102067824 */ /* 0x040fe200078e0a05 */
[C---:B------:R-:W-:Y:S01]  /*2230*/  IADD3 R3, P2, P3, R2.reuse, R3, R9 ;  /* 0x0000000302037210 */ /* 0x040fe20007b5e009 */
[C---:B------:R-:W-:Y:S01]  /*2240*/  VIADD R10, R2.reuse, 0x300 ;  /* 0x00000300020a7836 */ /* 0x040fe20000000000 */
[----:B------:R-:W-:Y:S01]  /*2250*/  IADD3.X R9, PT, PT, RZ, RZ, RZ, P0, P1 ;  /* 0x000000ffff097210 */ /* 0x000fe200007e24ff */
[----:B------:R-:W-:Y:S01]  /*2260*/  VIADD R28, R2, 0x500 ;  /* 0x00000500021c7836 */ /* 0x000fe20000000000 */
[----:B------:R-:W-:Y:S01]  /*2270*/  IADD3.X R8, PT, PT, RZ, RZ, RZ, P2, P3 ;  /* 0x000000ffff087210 */ /* 0x000fe200017e64ff */
[----:B------:R-:W-:Y:S01]  /*2280*/  BSSY.RECONVERGENT B1, `(.L_x_1426) ;  /* 0x000001b000017945 */ /* 0x000fe20003800200 */
[----:B------:R-:W-:Y:S02]  /*2290*/  IADD3 R7, P4, PT, R6, R7, RZ ;  /* 0x0000000706077210 */ /* 0x000fe40007f9e0ff */
[----:B------:R-:W-:-:S02]  /*22a0*/  CS2R R20, SRZ ;  /* 0x0000000000147805 */ /* 0x000fc4000001ff00 */
[----:B------:R-:W-:Y:S02]  /*22b0*/  LOP3.LUT R26, R2, 0x400, RZ, 0xfc, !PT ;  /* 0x00000400021a7812 */ /* 0x000fe400078efcff */
[----:B------:R-:W-:Y:S02]  /*22c0*/  CS2R R18, SRZ ;  /* 0x0000000000127805 */ /* 0x000fe4000001ff00 */
[----:B------:R-:W-:Y:S02]  /*22d0*/  LEA.HI.X.SX32 R6, R6, R9, 0x1, P4 ;  /* 0x0000000906067211 */ /* 0x000fe400020f0eff */
[----:B0-----:R-:W-:Y:S02]  /*22e0*/  LEA R22, P0, R3, UR4, 0x3 ;  /* 0x0000000403167c11 */ /* 0x001fe4000f8018ff */
[----:B------:R-:W-:Y:S02]  /*22f0*/  LEA R24, P1, R7, UR4, 0x3 ;  /* 0x0000000407187c11 */ /* 0x000fe4000f8218ff */
[----:B------:R-:W-:Y:S01]  /*2300*/  LEA.HI.X R23, R3, UR5, R8, 0x3, P0 ;  /* 0x0000000503177c11 */ /* 0x000fe200080f1c08 */
[----:B------:R-:W-:Y:S01]  /*2310*/  IMAD.IADD R3, R5, 0x1, R4 ;  /* 0x0000000105037824 */ /* 0x000fe200078e0204 */
[----:B------:R-:W-:Y:S01]  /*2320*/  LEA.HI.X R25, R7, UR5, R6, 0x3, P1 ;  /* 0x0000000507197c11 */ /* 0x000fe200088f1c06 */
[----:B------:R-:W-:-:S02]  /*2330*/  VIADD R6, R2, 0x100 ;  /* 0x0000010002067836 */ /* 0x000fc40000000000 */
[C---:B------:R-:W-:Y:S01]  /*2340*/  VIADD R8, R2.reuse, 0x200 ;  /* 0x0000020002087836 */ /* 0x040fe20000000000 */
[CC--:B------:R-:W-:Y:S01]  /*2350*/  ISETP.GE.AND P6, PT, R2.reuse, R3.reuse, PT ;  /* 0x000000030200720c */ /* 0x0c0fe20003fc6270 */
[----:B------:R-:W-:Y:S01]  /*2360*/  VIADD R7, R2, 0x600 ;  /* 0x0000060002077836 */ /* 0x000fe20000000000 */
[-C--:B------:R-:W-:Y:S02]  /*2370*/  ISETP.GE.AND P0, PT, R6, R3.reuse, PT ;  /* 0x000000030600720c */ /* 0x080fe40003f06270 */
[-C--:B------:R-:W-:Y:S02]  /*2380*/  ISETP.GE.AND P1, PT, R8, R3.reuse, PT ;  /* 0x000000030800720c */ /* 0x080fe40003f26270 */
[-C--:B------:R-:W-:Y:S02]  /*2390*/  ISETP.GE.AND P2, PT, R10, R3.reuse, PT ;  /* 0x000000030a00720c */ /* 0x080fe40003f46270 */
[-C--:B------:R-:W-:Y:S02]  /*23a0*/  ISETP.GE.AND P3, PT, R26, R3.reuse, PT ;  /* 0x000000031a00720c */ /* 0x080fe40003f66270 */
[----:B------:R-:W-:-:S02]  /*23b0*/  ISETP.GE.AND P4, PT, R28, R3, PT ;  /* 0x000000031c00720c */ /* 0x000fc40003f86270 */
[----:B------:R-:W-:Y:S01]  /*23c0*/  ISETP.GE.AND P5, PT, R7, R3, PT ;  /* 0x000000030700720c */ /* 0x000fe20003fa6270 */
[----:B------:R-:W-:-:S12]  /*23d0*/  @P6 BRA `(.L_x_1427) ;  /* 0x0000000000146947 */ /* 0x000fd80003800000 */
[----:B------:R-:W-:-:S13]  /*23e0*/  ISETP.GE.AND P6, PT, R2, R5, PT ;  /* 0x000000050200720c */ /* 0x000fda0003fc6270 */
[----:B------:R0:W5:Y:S04]  /*23f0*/  @!P6 LDG.E R20, desc[UR6][R22.64] ;  /* 0x000000061614e981 */ /* 0x000168000c1e1900 */
[----:B------:R0:W5:Y:S04]  /*2400*/  @!P6 LDG.E R21, desc[UR6][R22.64+0x4] ;  /* 0x000004061615e981 */ /* 0x000168000c1e1900 */
[----:B------:R0:W5:Y:S04]  /*2410*/  @P6 LDG.E R20, desc[UR6][R24.64] ;  /* 0x0000000618146981 */ /* 0x000168000c1e1900 */
[----:B------:R0:W5:Y:S02]  /*2420*/  @P6 LDG.E R21, desc[UR6][R24.64+0x4] ;  /* 0x0000040618156981 */ /* 0x000164000c1e1900 */
.L_x_1427:
[----:B------:R-:W-:Y:S05]  /*2430*/  BSYNC.RECONVERGENT B1 ;  /* 0x0000000000017941 */ /* 0x000fea0003800200 */
.L_x_1426:
[----:B------:R-:W-:Y:S04]  /*2440*/  BSSY.RECONVERGENT B1, `(.L_x_1428) ;  /* 0x0000007000017945 */ /* 0x000fe80003800200 */
[----:B------:R-:W-:Y:S05]  /*2450*/  @P0 BRA `(.L_x_1429) ;  /* 0x0000000000140947 */ /* 0x000fea0003800000 */
[----:B------:R-:W-:-:S13]  /*2460*/  ISETP.GE.AND P0, PT, R6, R5, PT ;  /* 0x000000050600720c */ /* 0x000fda0003f06270 */
[----:B------:R1:W5:Y:S04]  /*2470*/  @P0 LDG.E R18, desc[UR6][R24.64+0x800] ;  /* 0x0008000618120981 */ /* 0x000368000c1e1900 */
[----:B------:R1:W5:Y:S04]  /*2480*/  @P0 LDG.E R19, desc[UR6][R24.64+0x804] ;  /* 0x0008040618130981 */ /* 0x000368000c1e1900 */
[----:B------:R1:W5:Y:S04]  /*2490*/  @!P0 LDG.E R18, desc[UR6][R22.64+0x800] ;  /* 0x0008000616128981 */ /* 0x000368000c1e1900 */
[----:B------:R1:W5:Y:S02]  /*24a0*/  @!P0 LDG.E R19, desc[UR6][R22.64+0x804] ;  /* 0x0008040616138981 */ /* 0x000364000c1e1900 */
.L_x_1429:
[----:B------:R-:W-:Y:S05]  /*24b0*/  BSYNC.RECONVERGENT B1 ;  /* 0x0000000000017941 */ /* 0x000fea0003800200 */
.L_x_1428:
        /* <DEDUP_REMOVED lines=8> */
.L_x_1431:
[----:B------:R-:W-:Y:S05]  /*2540*/  BSYNC.RECONVERGENT B1 ;  /* 0x0000000000017941 */ /* 0x000fea0003800200 */
.L_x_1430:
        /* <DEDUP_REMOVED lines=8> */
.L_x_1433:
[----:B------:R-:W-:Y:S05]  /*25d0*/  BSYNC.RECONVERGENT B1 ;  /* 0x0000000000017941 */ /* 0x000fea0003800200 */
.L_x_1432:
        /* <DEDUP_REMOVED lines=8> */
.L_x_1435:
[----:B------:R-:W-:Y:S05]  /*2660*/  BSYNC.RECONVERGENT B1 ;  /* 0x0000000000017941 */ /* 0x000fea0003800200 */
.L_x_1434:
        /* <DEDUP_REMOVED lines=8> */
.L_x_1437:
[----:B------:R-:W-:Y:S05]  /*26f0*/  BSYNC.RECONVERGENT B1 ;  /* 0x0000000000017941 */ /* 0x000fea0003800200 */
.L_x_1436:
        /* <DEDUP_REMOVED lines=8> */
.L_x_1439:
[----:B------:R-:W-:Y:S05]  /*2780*/  BSYNC.RECONVERGENT B1 ;  /* 0x0000000000017941 */ /* 0x000fea0003800200 */
.L_x_1438:
        /* <DEDUP_REMOVED lines=10> */
.L_x_1425:
[----:B------:R-:W-:Y:S01]  /*2830*/  IMAD.IADD R7, R2, 0x1, -R5 ;  /* 0x0000000102077824 */ /* 0x000fe200078e0a05 */
[----:B------:R-:W-:Y:S01]  /*2840*/  IADD3 R6, P0, P1, R6, R9, R8 ;  /* 0x0000000906067210 */ /* 0x000fe2000791e008 */
[----:B------:R-:W0:Y:S01]  /*2850*/  LDCU.64 UR4, c[0x0][0x3a0] ;  /* 0x00007400ff0477ac */ /* 0x000e220008000a00 */
[C---:B------:R-:W-:Y:S01]  /*2860*/  IADD3 R9, P2, P3, R2.reuse, R3, R9 ;  /* 0x0000000302097210 */ /* 0x040fe20007b5e009 */
[C---:B------:R-:W-:Y:S01]  /*2870*/  VIADD R10, R2.reuse, 0x300 ;  /* 0x00000300020a7836 */ /* 0x040fe20000000000 */
[----:B------:R-:W-:Y:S01]  /*2880*/  IADD3 R8, P4, PT, R7, R6, RZ ;  /* 0x0000000607087210 */ /* 0x000fe20007f9e0ff */
[----:B------:R-:W-:Y:S01]  /*2890*/  VIADD R28, R2, 0x500 ;  /* 0x00000500021c7836 */ /* 0x000fe20000000000 */
[----:B------:R-:W-:Y:S01]  /*28a0*/  IADD3.X R3, PT, PT, RZ, RZ, RZ, P0, P1 ;  /* 0x000000ffff037210 */ /* 0x000fe200007e24ff */
[----:B------:R-:W-:Y:S01]  /*28b0*/  BSSY.RECONVERGENT B1, `(.L_x_1441) ;  /* 0x000001b000017945 */ /* 0x000fe20003800200 */
[----:B------:R-:W-:Y:S02]  /*28c0*/  IADD3.X R6, PT, PT, RZ, RZ, RZ, P2, P3 ;  /* 0x000000ffff067210 */ /* 0x000fe400017e64ff */
[----:B------:R-:W-:-:S02]  /*28d0*/  CS2R R20, SRZ ;  /* 0x0000000000147805 */ /* 0x000fc4000001ff00 */
[----:B------:R-:W-:Y:S01]  /*28e0*/  LEA.HI.X.SX32 R7, R7, R3, 0x1, P4 ;  /* 0x0000000307077211 */ /* 0x000fe200020f0eff */
[----:B------:R-:W-:Y:S01]  /*28f0*/  IMAD.IADD R3, R5, 0x1, R4 ;  /* 0x0000000105037824 */ /* 0x000fe200078e0204 */
[C---:B------:R-:W-:Y:S02]  /*2900*/  LOP3.LUT R26, R2.reuse, 0x400, RZ, 0xfc, !PT ;  /* 0x00000400021a7812 */ /* 0x040fe400078efcff */
[----:B------:R-:W-:Y:S02]  /*2910*/  CS2R R18, SRZ ;  /* 0x0000000000127805 */ /* 0x000fe4000001ff00 */
[-C--:B------:R-:W-:Y:S02]  /*2920*/  ISETP.GE.AND P6, PT, R2, R3.reuse, PT ;  /* 0x000000030200720c */ /* 0x080fe40003fc6270 */
[----:B------:R-:W-:Y:S02]  /*2930*/  ISETP.GE.AND P2, PT, R10, R3, PT ;  /* 0x000000030a00720c */ /* 0x000fe40003f46270 */
[----:B0-----:R-:W-:-:S02]  /*2940*/  LEA R22, P0, R9, UR4, 0x3 ;  /* 0x0000000409167c11 */ /* 0x001fc4000f8018ff */
[----:B------:R-:W-:Y:S02]  /*2950*/  LEA R24, P1, R8, UR4, 0x3 ;  /* 0x0000000408187c11 */ /* 0x000fe4000f8218ff */
[----:B------:R-:W-:Y:S01]  /*2960*/  LEA.HI.X R23, R9, UR5, R6, 0x3, P0 ;  /* 0x0000000509177c11 */ /* 0x000fe200080f1c06 */
[----:B------:R-:W-:Y:S01]  /*2970*/  VIADD R6, R2, 0x100 ;  /* 0x0000010002067836 */ /* 0x000fe20000000000 */
[----:B------:R-:W-:Y:S01]  /*2980*/  LEA.HI.X R25, R8, UR5, R7, 0x3, P1 ;  /* 0x0000000508197c11 */ /* 0x000fe200088f1c07 */
[----:B------:R-:W-:Y:S01]  /*2990*/  VIADD R8, R2, 0x200 ;  /* 0x0000020002087836 */ /* 0x000fe20000000000 */
[-C--:B------:R-:W-:Y:S01]  /*29a0*/  ISETP.GE.AND P3, PT, R26, R3.reuse, PT ;  /* 0x000000031a00720c */ /* 0x080fe20003f66270 */
[----:B------:R-:W-:Y:S01]  /*29b0*/  VIADD R7, R2, 0x600 ;  /* 0x0000060002077836 */ /* 0x000fe20000000000 */
[-C--:B------:R-:W-:Y:S02]  /*29c0*/  ISETP.GE.AND P0, PT, R6, R3.reuse, PT ;  /* 0x000000030600720c */ /* 0x080fe40003f06270 */
[----:B------:R-:W-:-:S02]  /*29d0*/  ISETP.GE.AND P1, PT, R8, R3, PT ;  /* 0x000000030800720c */ /* 0x000fc40003f26270 */
        /* <DEDUP_REMOVED lines=8> */
.L_x_1442:
[----:B------:R-:W-:Y:S05]  /*2a60*/  BSYNC.RECONVERGENT B1 ;  /* 0x0000000000017941 */ /* 0x000fea0003800200 */
.L_x_1441:
[----:B------:R-:W-:Y:S04]  /*2a70*/  BSSY.RECONVERGENT B1, `(.L_x_1443) ;  /* 0x0000007000017945 */ /* 0x000fe80003800200 */
[----:B------:R-:W-:Y:S05]  /*2a80*/  @P0 BRA `(.L_x_1444) ;  /* 0x0000000000140947 */ /* 0x000fea0003800000 */
[----:B------:R-:W-:-:S13]  /*2a90*/  ISETP.GE.AND P0, PT, R6, R5, PT ;  /* 0x000000050600720c */ /* 0x000fda0003f06270 */
[----:B------:R1:W5:Y:S04]  /*2aa0*/  @P0 LDG.E R18, desc[UR6][R24.64+0x800] ;  /* 0x0008000618120981 */ /* 0x000368000c1e1900 */
[----:B------:R1:W5:Y:S04]  /*2ab0*/  @P0 LDG.E R19, desc[UR6][R24.64+0x804] ;  /* 0x0008040618130981 */ /* 0x000368000c1e1900 */
[----:B------:R1:W5:Y:S04]  /*2ac0*/  @!P0 LDG.E R18, desc[UR6][R22.64+0x800] ;  /* 0x0008000616128981 */ /* 0x000368000c1e1900 */
[----:B------:R1:W5:Y:S02]  /*2ad0*/  @!P0 LDG.E R19, desc[UR6][R22.64+0x804] ;  /* 0x0008040616138981 */ /* 0x000364000c1e1900 */
.L_x_1444:
[----:B------:R-:W-:Y:S05]  /*2ae0*/  BSYNC.RECONVERGENT B1 ;  /* 0x0000000000017941 */ /* 0x000fea0003800200 */
.L_x_1443:
        /* <DEDUP_REMOVED lines=8> */
.L_x_1446:
[----:B------:R-:W-:Y:S05]  /*2b70*/  BSYNC.RECONVERGENT B1 ;  /* 0x0000000000017941 */ /* 0x000fea0003800200 */
.L_x_1445:
        /* <DEDUP_REMOVED lines=8> */
.L_x_1448:
[----:B------:R-:W-:Y:S05]  /*2c00*/  BSYNC.RECONVERGENT B1 ;  /* 0x0000000000017941 */ /* 0x000fea0003800200 */
.L_x_1447:
        /* <DEDUP_REMOVED lines=8> */
.L_x_1450:
[----:B------:R-:W-:Y:S05]  /*2c90*/  BSYNC.RECONVERGENT B1 ;  /* 0x0000000000017941 */ /* 0x000fea0003800200 */
.L_x_1449:
        /* <DEDUP_REMOVED lines=8> */
.L_x_1452:
[----:B------:R-:W-:Y:S05]  /*2d20*/  BSYNC.RECONVERGENT B1 ;  /* 0x0000000000017941 */ /* 0x000fea0003800200 */
.L_x_1451:
        /* <DEDUP_REMOVED lines=8> */
.L_x_1454:
[----:B------:R-:W-:Y:S05]  /*2db0*/  BSYNC.RECONVERGENT B1 ;  /* 0x0000000000017941 */ /* 0x000fea0003800200 */
.L_x_1453:
        /* <DEDUP_REMOVED lines=9> */
.L_x_1440:
[----:B------:R-:W-:Y:S05]  /*2e50*/  BSYNC.RECONVERGENT B0 ;  /* 0x0000000000007941 */ /* 0x000fea0003800200 */
.L_x_1424:
        /* <DEDUP_REMOVED lines=10> */
[----:B------:R0:W-:Y:S04]  /*2f00*/  STS.64 [R22+UR4+0x3000], R8 ;  /* 0x0030000816007988 */ /* 0x0001e80008000a04 */
[----:B------:R1:W-:Y:S01]  /*2f10*/  STS.64 [R22+UR4+0x3800], R6 ;  /* 0x0038000616007988 */ /* 0x0003e20008000a04 */
[----:B------:R-:W-:Y:S01]  /*2f20*/  BAR.SYNC.DEFER_BLOCKING 0x0 ;  /* 0x0000000000007b1d */ /* 0x000fe20000010000 */
[----:B0-----:R-:W-:-:S07]  /*2f30*/  VIMNMX R8, PT, PT, R22, R3, PT ;  /* 0x0000000316087248 */ /* 0x001fce0003fe0100 */
[----:B------:R-:W-:Y:S01]  /*2f40*/  PREEXIT ;  /* 0x000000000000782d */ /* 0x000fe20000000000 */
[----:B------:R-:W-:Y:S01]  /*2f50*/  BSSY.RECONVERGENT B0, `(.L_x_1455) ;  /* 0x0000019000007945 */ /* 0x000fe20003800200 */
[C---:B------:R-:W-:Y:S01]  /*2f60*/  ISETP.GE.AND P0, PT, R8.reuse, R4, PT ;  /* 0x000000040800720c */ /* 0x040fe20003f06270 */
[----:B------:R-:W-:Y:S01]  /*2f70*/  IMAD.IADD R4, R8, 0x1, -R4 ;  /* 0x0000000108047824 */ /* 0x000fe200078e0a04 */
[----:B-1----:R-:W-:-:S04]  /*2f80*/  VIMNMX R7, PT, PT, R5, R8, PT ;  /* 0x0000000805077248 */ /* 0x002fc80003fe0100 */
[----:B------:R-:W-:-:S04]  /*2f90*/  SEL R4, R4, RZ, P0 ;  /* 0x000000ff04047207 */ /* 0x000fc80000000000 */
[----:B------:R-:W-:-:S13]  /*2fa0*/  ISETP.GE.AND P0, PT, R4, R7, PT ;  /* 0x000000070400720c */ /* 0x000fda0003f06270 */
[----:B------:R-:W-:Y:S05]  /*2fb0*/  @P0 BRA `(.L_x_1456) ;  /* 0x0000000000480947 */ /* 0x000fea0003800000 */
[----:B------:R-:W-:-:S07]  /*2fc0*/  IMAD.IADD R11, R5, 0x1, R8 ;  /* 0x00000001050b7824 */ /* 0x000fce00078e0208 */
.L_x_1457:
        /* <DEDUP_REMOVED lines=17> */
.L_x_1456:
[----:B------:R-:W-:Y:S05]  /*30e0*/  BSYNC.RECONVERGENT B0 ;  /* 0x0000000000007941 */ /* 0x000fea0003800200 */
.L_x_1455:
        /* <DEDUP_REMOVED lines=14> */
.L_x_1459:
[----:B------:R-:W-:Y:S05]  /*31d0*/  BSYNC.RECONVERGENT B0 ;  /* 0x0000000000007941 */ /* 0x000fea0003800200 */
.L_x_1458:
        /* <DEDUP_REMOVED lines=19> */
.L_x_1461:
[----:B------:R-:W-:Y:S05]  /*3310*/  BSYNC.RECONVERGENT B0 ;  /* 0x0000000000007941 */ /* 0x000fea0003800200 */
.L_x_1460:
        /* <DEDUP_REMOVED lines=19> */
.L_x_1463:
[----:B------:R-:W-:Y:S05]  /*3450*/  BSYNC.RECONVERGENT B0 ;  /* 0x0000000000007941 */ /* 0x000fea0003800200 */
.L_x_1462:
[----:B------:R-:W-:Y:S01]  /*3460*/  @!P0 IMAD.MOV R14, RZ, RZ, R4 ;  /* 0x000000ffff0e8224 */ /* 0x000fe200078e0204 */
[----:B------:R-:W-:Y:S01]  /*3470*/  BSSY.RECONVERGENT B0, `(.L_x_1464) ;  /* 0x0000012000007945 */ /* 0x000fe20003800200 */
[----:B------:R-:W-:Y:S01]  /*3480*/  @P0 IMAD.MOV R16, RZ, RZ, R12 ;  /* 0x000000ffff100224 */ /* 0x000fe200078e020c */
[----:B012---:R-:W-:Y:S01]  /*3490*/  SEL R11, R23, R21, P0 ;  /* 0x00000015170b7207 */ /* 0x007fe20000000000 */
        /* <DEDUP_REMOVED lines=15> */
.L_x_1465:
[----:B------:R-:W-:Y:S05]  /*3590*/  BSYNC.RECONVERGENT B0 ;  /* 0x0000000000007941 */ /* 0x000fea0003800200 */
.L_x_1464:
        /* <DEDUP_REMOVED lines=19> */
.L_x_1467:
[----:B------:R-:W-:Y:S05]  /*36d0*/  BSYNC.RECONVERGENT B0 ;  /* 0x0000000000007941 */ /* 0x000fea0003800200 */
.L_x_1466:
        /* <DEDUP_REMOVED lines=19> */
.L_x_1469:
[----:B------:R-:W-:Y:S05]  /*3810*/  BSYNC.RECONVERGENT B0 ;  /* 0x0000000000007941 */ /* 0x000fea0003800200 */
.L_x_1468:
[----:B------:R-:W-:Y:S01]  /*3820*/  @!P0 IMAD.MOV R18, RZ, RZ, R16 ;  /* 0x000000ffff128224 */ /* 0x000fe200078e0210 */
[----:B------:R-:W-:Y:S01]  /*3830*/  BSSY.RECONVERGENT B0, `(.L_x_1470) ;  /* 0x0000010000007945 */ /* 0x000fe20003800200 */
[----:B------:R-:W-:Y:S01]  /*3840*/  @P0 IMAD.MOV R24, RZ, RZ, R26 ;  /* 0x000000ffff180224 */ /* 0x000fe200078e021a */
[----:B012---:R-:W-:Y:S02]  /*3850*/  SEL R17, R23, R21, P0 ;  /* 0x0000001517117207 */ /* 0x007fe40000000000 */
[----:B------:R-:W-:Y:S02]  /*3860*/  ISETP.GE.AND P1, PT, R18, R3, PT ;  /* 0x000000031200720c */ /* 0x000fe40003f26270 */
        /* <DEDUP_REMOVED lines=12> */
.L_x_1471:
[----:B------:R-:W-:Y:S05]  /*3930*/  BSYNC.RECONVERGENT B0 ;  /* 0x0000000000007941 */ /* 0x000fea0003800200 */
.L_x_1470:
[----:B------:R-:W3:Y:S01]  /*3940*/  S2UR UR5, SR_CgaCtaId ;  /* 0x00000000000579c3 */ /* 0x000ee20000008800 */
[----:B------:R-:W-:Y:S01]  /*3950*/  UMOV UR4, 0x400 ;  /* 0x0000040000047882 */ /* 0x000fe20000000000 */
[----:B------:R-:W-:Y:S01]  /*3960*/  VIADD R25, R24, 0x1 ;  /* 0x0000000118197836 */ /* 0x000fe20000000000 */
[----:B------:R-:W-:Y:S01]  /*3970*/  BSSY.RECONVERGENT B0, `(.L_x_1472) ;  /* 0x0000015000007945 */ /* 0x000fe20003800200 */
[----:B------:R-:W-:Y:S01]  /*3980*/  @P0 IMAD.MOV R25, RZ, RZ, R24 ;  /* 0x000000ffff190224 */ /* 0x000fe200078e0218 */
[----:B012---:R-:W-:Y:S01]  /*3990*/  SEL R19, R23, R21, P0 ;  /* 0x0000001517137207 */ /* 0x007fe20000000000 */
[----:B------:R-:W-:Y:S02]  /*39a0*/  VIADD R24, R18, 0x1 ;  /* 0x0000000112187836 */ /* 0x000fe40000000000 */
[----:B------:R-:W-:Y:S01]  /*39b0*/  @!P0 IMAD.MOV R24, RZ, RZ, R18 ;  /* 0x000000ffff188224 */ /* 0x000fe200078e0212 */
[----:B------:R-:W-:-:S04]  /*39c0*/  SEL R18, R22, R20, P0 ;  /* 0x0000001416127207 */ /* 0x000fc80000000000 */
        /* <DEDUP_REMOVED lines=15> */
.L_x_1473:
[----:B------:R-:W-:Y:S05]  /*3ac0*/  BSYNC.RECONVERGENT B0 ;  /* 0x0000000000007941 */ /* 0x000fea0003800200 */
.L_x_1472:
        /* <DEDUP_REMOVED lines=8> */
[----:B------:R-:W1:Y:S01]  /*3b50*/  S2R R22, SR_LANEID ;  /* 0x0000000000167919 */ /* 0x000e620000000000 */
[----:B------:R-:W-:Y:S01]  /*3b60*/  LOP3.LUT R5, R5, 0x1f00, RZ, 0xc0, !PT ;  /* 0x00001f0005057812 */ /* 0x000fe200078ec0ff */
[----:B------:R-:W2:Y:S01]  /*3b70*/  LDCU.64 UR4, c[0x0][0x3a0] ;  /* 0x00007400ff0477ac */ /* 0x000ea20008000a00 */
[C---:B------:R-:W-:Y:S02]  /*3b80*/  ISETP.NE.AND P0, PT, R2.reuse, RZ, PT ;  /* 0x000000ff0200720c */ /* 0x040fe40003f05270 */
[----:B------:R-:W-:Y:S01]  /*3b90*/  LOP3.LUT R2, R2, 0x1f, RZ, 0xc0, !PT ;  /* 0x0000001f02027812 */ /* 0x000fe200078ec0ff */
[----:B-1----:R-:W-:-:S04]  /*3ba0*/  IMAD R23, R22, 0x8, R5 ;  /* 0x0000000816177824 */ /* 0x002fc800078e0205 */
[----:B------:R-:W-:Y:S02]  /*3bb0*/  IMAD.IADD R5, R5, 0x1, R2 ;  /* 0x0000000105057824 */ /* 0x000fe400078e0202 */
        /* <DEDUP_REMOVED lines=13> */
[C---:B-1----:R-:W-:Y:S01]  /*3c90*/  VIADD R6, R22.reuse, 0x80 ;  /* 0x0000008016067836 */ /* 0x042fe20000000000 */
[CC--:B------:R-:W-:Y:S01]  /*3ca0*/  LEA.HI.SX32 R7, R22.reuse, R22.reuse, 0x1b ;  /* 0x0000001616077211 */ /* 0x0c0fe200078fdaff */
[----:B---3--:R-:W-:Y:S01]  /*3cb0*/  VIADD R8, R22, 0xa0 ;  /* 0x000000a016087836 */ /* 0x008fe20000000000 */
[----:B------:R1:W-:Y:S02]  /*3cc0*/  STS.64 [R25+0x18], R12 ;  /* 0x0000180c19007388 */ /* 0x0003e40000000a00 */
[-C--:B------:R-:W-:Y:S01]  /*3cd0*/  LEA.HI.SX32 R9, R6, R22.reuse, 0x1b ;  /* 0x0000001606097211 */ /* 0x080fe200078fdaff */
[----:B----4-:R-:W-:Y:S01]  /*3ce0*/  VIADD R10, R22, 0xc0 ;  /* 0x000000c0160a7836 */ /* 0x010fe20000000000 */
[----:B------:R-:W-:Y:S01]  /*3cf0*/  LEA.HI.SX32 R11, R8, R22, 0x1b ;  /* 0x00000016080b7211 */ /* 0x000fe200078fdaff */
[----:B------:R3:W-:Y:S01]  /*3d00*/  STS.64 [R25+0x28], R16 ;  /* 0x0000281019007388 */ /* 0x0007e20000000a00 */
[----:B-----5:R-:W-:-:S03]  /*3d10*/  VIADD R15, R22, 0xe0 ;  /* 0x000000e0160f7836 */ /* 0x020fc60000000000 */
[----:B------:R4:W-:Y:S01]  /*3d20*/  STS.64 [R25+0x30], R18 ;  /* 0x0000301219007388 */ /* 0x0009e20000000a00 */
[--C-:B------:R-:W-:Y:S01]  /*3d30*/  IMAD R14, R29, 0x8, R4.reuse ;  /* 0x000000081d0e7824 */ /* 0x100fe200078e0204 */
[-C--:B-1----:R-:W-:Y:S02]  /*3d40*/  LEA.HI.SX32 R13, R10, R22.reuse, 0x1b ;  /* 0x000000160a0d7211 */ /* 0x082fe400078fdaff */
[----:B------:R1:W-:Y:S01]  /*3d50*/  STS.64 [R25+0x38], R20 ;  /* 0x0000381419007388 */ /* 0x0003e20000000a00 */
[----:B------:R-:W-:Y:S01]  /*3d60*/  LEA.HI.SX32 R15, R15, R22, 0x1b ;  /* 0x000000160f0f7211 */ /* 0x000fe200078fdaff */
[--C-:B------:R-:W-:Y:S02]  /*3d70*/  IMAD R12, R9, 0x8, R4.reuse ;  /* 0x00000008090c7824 */ /* 0x100fe400078e0204 */
[--C-:B---3--:R-:W-:Y:S01]  /*3d80*/  IMAD R16, R27, 0x8, R4.reuse ;  /* 0x000000081b107824 */ /* 0x108fe200078e0204 */
[----:B------:R-:W-:Y:S01]  /*3d90*/  NOP ;  /* 0x0000000000007918 */ /* 0x000fe20000000000 */
[----:B----4-:R-:W-:-:S04]  /*3da0*/  IMAD R18, R23, 0x8, R4 ;  /* 0x0000000817127824 */ /* 0x010fc800078e0204 */
[----:B------:R-:W-:Y:S01]  /*3db0*/  LDS.64 R16, [R16+0x200] ;  /* 0x0002000010107984 */ /* 0x000fe20000000a00 */
[--C-:B-1----:R-:W-:Y:S02]  /*3dc0*/  IMAD R20, R7, 0x8, R4.reuse ;  /* 0x0000000807147824 */ /* 0x102fe400078e0204 */
[--C-:B------:R-:W-:Y:S02]  /*3dd0*/  IMAD R11, R11, 0x8, R4.reuse ;  /* 0x000000080b0b7824 */ /* 0x100fe400078e0204 */
[--C-:B------:R-:W-:Y:S01]  /*3de0*/  IMAD R8, R13, 0x8, R4.reuse ;  /* 0x000000080d087824 */ /* 0x100fe200078e0204 */
[----:B------:R-:W-:Y:S01]  /*3df0*/  LDS.64 R18, [R18+0x100] ;  /* 0x0001000012127984 */ /* 0x000fe20000000a00 */
[----:B------:R-:W-:Y:S02]  /*3e00*/  IMAD R6, R15, 0x8, R4 ;  /* 0x000000080f067824 */ /* 0x000fe400078e0204 */
[C---:B------:R-:W-:Y:S01]  /*3e10*/  VIADD R25, R5.reuse, 0x20 ;  /* 0x0000002005197836 */ /* 0x040fe20000000000 */
[----:B------:R-:W-:Y:S01]  /*3e20*/  LDS.64 R20, [R20] ;  /* 0x0000000014147984 */ /* 0x000fe20000000a00 */
[----:B------:R-:W-:-:S03]  /*3e30*/  VIADD R27, R5, 0x60 ;  /* 0x00000060051b7836 */ /* 0x000fc60000000000 */
[----:B------:R-:W-:Y:S04]  /*3e40*/  LDS.64 R14, [R14+0x300] ;  /* 0x000300000e0e7984 */ /* 0x000fe80000000a00 */
[----:B------:R-:W-:Y:S04]  /*3e50*/  LDS.64 R12, [R12+0x400] ;  /* 0x000400000c0c7984 */ /* 0x000fe80000000a00 */
[----:B------:R-:W-:Y:S04]  /*3e60*/  LDS.64 R10, [R11+0x500] ;  /* 0x000500000b0a7984 */ /* 0x000fe80000000a00 */
[----:B------:R-:W-:Y:S04]  /*3e70*/  LDS.64 R8, [R8+0x600] ;  /* 0x0006000008087984 */ /* 0x000fe80000000a00 */
[----:B------:R-:W-:Y:S04]  /*3e80*/  LDS.64 R6, [R6+0x700] ;  /* 0x0007000006067984 */ /* 0x000fe80000000a00 */
[----:B------:R1:W-:Y:S01]  /*3e90*/  @!P0 STS [R4+0x4200], R3 ;  /* 0x0042000304008388 */ /* 0x0003e20000000800 */
[----:B------:R-:W-:Y:S01]  /*3ea0*/  BAR.SYNC.DEFER_BLOCKING 0x0 ;  /* 0x0000000000007b1d */ /* 0x000fe20000010000 */
[----:B------:R-:W-:-:S05]  /*3eb0*/  IADD3 R0, P0, PT, R0, R5, RZ ;  /* 0x0000000500007210 */ /* 0x000fca0007f1e0ff */
[----:B------:R-:W-:Y:S01]  /*3ec0*/  IMAD.X R23, RZ, RZ, RZ, P0 ;  /* 0x000000ffff177224 */ /* 0x000fe200000e06ff */
[----:B--2---:R-:W-:Y:S01]  /*3ed0*/  LEA R22, P0, R0, UR4, 0x3 ;  /* 0x0000000400167c11 */ /* 0x004fe2000f8018ff */
[----:B-1----:R-:W-:-:S03]  /*3ee0*/  VIADD R3, R5, 0x40 ;  /* 0x0000004005037836 */ /* 0x002fc60000000000 */
[----:B------:R-:W-:Y:S01]  /*3ef0*/  LEA.HI.X R23, R0, UR5, R23, 0x3, P0 ;  /* 0x0000000500177c11 */ /* 0x000fe200080f1c17 */
[----:B0-----:R-:W0:Y:S02]  /*3f00*/  LDS R24, [R4+0x4200] ;  /* 0x0042000004187984 */ /* 0x001e240000000800 */
[-C--:B0-----:R-:W-:Y:S02]  /*3f10*/  ISETP.GE.AND P0, PT, R5, R24.reuse, PT ;  /* 0x000000180500720c */ /* 0x081fe40003f06270 */
        /* <DEDUP_REMOVED lines=29> */
.L_x_1474:
[----:B------:R-:W1:Y:S01]  /*40f0*/  S2R R22, SR_LANEID ;  /* 0x0000000000167919 */ /* 0x000e620000000000 */
[----:B------:R-:W-:Y:S01]  /*4100*/  LOP3.LUT R5, R5, 0x1f00, RZ, 0xc0, !PT ;  /* 0x00001f0005057812 */ /* 0x000fe200078ec0ff */
[----:B------:R-:W2:Y:S01]  /*4110*/  LDCU.64 UR4, c[0x0][0x388] ;  /* 0x00007100ff0477ac */ /* 0x000ea20008000a00 */
[C---:B------:R-:W-:Y:S02]  /*4120*/  ISETP.NE.AND P0, PT, R2.reuse, RZ, PT ;  /* 0x000000ff0200720c */ /* 0x040fe40003f05270 */
[----:B------:R-:W-:-:S05]  /*4130*/  LOP3.LUT R2, R2, 0x1f, RZ, 0xc0, !PT ;  /* 0x0000001f02027812 */ /* 0x000fca00078ec0ff */
[----:B------:R-:W-:Y:S02]  /*4140*/  IMAD.IADD R0, R0, 0x1, R2 ;  /* 0x0000000100007824 */ /* 0x000fe400078e0202 */
[----:B-1----:R-:W-:-:S04]  /*4150*/  IMAD R23, R22, 0x8, R5 ;  /* 0x0000000816177824 */ /* 0x002fc800078e0205 */
        /* <DEDUP_REMOVED lines=36> */
[----:B------:R-:W-:-:S03]  /*43a0*/  IMAD R6, R15, 0x8, R4 ;  /* 0x000000080f067824 */ /* 0x000fc600078e0204 */
[----:B------:R-:W-:Y:S04]  /*43b0*/  LDS.64 R20, [R20] ;  /* 0x0000000014147984 */ /* 0x000fe80000000a00 */
        /* <DEDUP_REMOVED lines=9> */
[C---:B------:R-:W-:Y:S02]  /*4450*/  VIADD R25, R5.reuse, 0x20 ;  /* 0x0000002005197836 */ /* 0x040fe40000000000 */
[C---:B-1----:R-:W-:Y:S02]  /*4460*/  VIADD R3, R5.reuse, 0x40 ;  /* 0x0000004005037836 */ /* 0x042fe40000000000 */
[----:B------:R-:W-:Y:S01]  /*4470*/  IMAD.X R23, RZ, RZ, RZ, P0 ;  /* 0x000000ffff177224 */ /* 0x000fe200000e06ff */
[C---:B--2---:R-:W-:Y:S01]  /*4480*/  LEA R22, P0, R0.reuse, UR4, 0x3 ;  /* 0x0000000400167c11 */ /* 0x044fe2000f8018ff */
[C---:B------:R-:W-:Y:S02]  /*4490*/  VIADD R27, R5.reuse, 0xa0 ;  /* 0x000000a0051b7836 */ /* 0x040fe40000000000 */
[C---:B------:R-:W-:Y:S01]  /*44a0*/  VIADD R29, R5.reuse, 0xc0 ;  /* 0x000000c0051d7836 */ /* 0x040fe20000000000 */
[----:B------:R-:W-:Y:S01]  /*44b0*/  LEA.HI.X R23, R0, UR5, R23, 0x3, P0 ;  /* 0x0000000500177c11 */ /* 0x000fe200080f1c17 */
[----:B0-----:R-:W0:Y:S02]  /*44c0*/  LDS R24, [R4+0x4200] ;  /* 0x0042000004187984 */ /* 0x001e240000000800 */
        /* <DEDUP_REMOVED lines=29> */
.L_x_1475:
        /* <DEDUP_REMOVED lines=14> */
.L_x_2220:


//--------------------- .text._ZN3cub18CUB_300001_SM_10006detail10merge_sort30DeviceMergeSortPartitionKernelIN6thrust24THRUST_300001_SM_1000_NS6detail15normal_iteratorINS5_10device_ptrIN4cuda3std3__44pairIiiEEEEEEjNSB_4lessISD_EESD_EEvbT_PT2_T0_SL_PSL_T1_SL_i --------------------------
	.section	.text._ZN3cub18CUB_300001_SM_10006detail10merge_sort30DeviceMergeSortPartitionKernelIN6thrust24THRUST_300001_SM_1000_NS6detail15normal_iteratorINS5_10device_ptrIN4cuda3std3__44pairIiiEEEEEEjNSB_4lessISD_EESD_EEvbT_PT2_T0_SL_PSL_T1_SL_i,"ax",@progbits
	.align	128
        .global         _ZN3cub18CUB_300001_SM_10006detail10merge_sort30DeviceMergeSortPartitionKernelIN6thrust24THRUST_300001_SM_1000_NS6detail15normal_iteratorINS5_10device_ptrIN4cuda3std3__44pairIiiEEEEEEjNSB_4lessISD_EESD_EEvbT_PT2_T0_SL_PSL_T1_SL_i
        .type           _ZN3cub18CUB_300001_SM_10006detail10merge_sort30DeviceMergeSortPartitionKernelIN6thrust24THRUST_300001_SM_1000_NS6detail15normal_iteratorINS5_10device_ptrIN4cuda3std3__44pairIiiEEEEEEjNSB_4lessISD_EESD_EEvbT_PT2_T0_SL_PSL_T1_SL_i,@function
        .size           _ZN3cub18CUB_300001_SM_10006detail10merge_sort30DeviceMergeSortPartitionKernelIN6thrust24THRUST_300001_SM_1000_NS6detail15normal_iteratorINS5_10device_ptrIN4cuda3std3__44pairIiiEEEEEEjNSB_4lessISD_EESD_EEvbT_PT2_T0_SL_PSL_T1_SL_i,(.L_x_2221 - _ZN3cub18CUB_300001_SM_10006detail10merge_sort30DeviceMergeSortPartitionKernelIN6thrust24THRUST_300001_SM_1000_NS6detail15normal_iteratorINS5_10device_ptrIN4cuda3std3__44pairIiiEEEEEEjNSB_4lessISD_EESD_EEvbT_PT2_T0_SL_PSL_T1_SL_i)
        .other          _ZN3cub18CUB_300001_SM_10006detail10merge_sort30DeviceMergeSortPartitionKernelIN6thrust24THRUST_300001_SM_1000_NS6detail15normal_iteratorINS5_10device_ptrIN4cuda3std3__44pairIiiEEEEEEjNSB_4lessISD_EESD_EEvbT_PT2_T0_SL_PSL_T1_SL_i,@"STO_CUDA_ENTRY STV_DEFAULT"
_ZN3cub18CUB_300001_SM_10006detail10merge_sort30DeviceMergeSortPartitionKernelIN6thrust24THRUST_300001_SM_1000_NS6detail15normal_iteratorINS5_10device_ptrIN4cuda3std3__44pairIiiEEEEEEjNSB_4lessISD_EESD_EEvbT_PT2_T0_SL_PSL_T1_SL_i:
.text._ZN3cub18CUB_300001_SM_10006detail10merge_sort30DeviceMergeSortPartitionKernelIN6thrust24THRUST_300001_SM_1000_NS6detail15normal_iteratorINS5_10device_ptrIN4cuda3std3__44pairIiiEEEEEEjNSB_4lessISD_EESD_EEvbT_PT2_T0_SL_PSL_T1_SL_i:
[----:B------:R-:W-:Y:S01]  /*0000*/  LDC R1, c[0x0][0x37c] ;  /* 0x0000df00ff017b82 */ /* 0x000fe20000000800 */
[----:B------:R-:W0:Y:S01]  /*0010*/  S2R R0, SR_CTAID.X ;  /* 0x0000000000007919 */ /* 0x000e220000002500 */
[----:B------:R-:W0:Y:S01]  /*0020*/  LDCU UR4, c[0x0][0x360] ;  /* 0x00006c00ff0477ac */ /* 0x000e220008000800 */
[----:B------:R-:W0:Y:S01]  /*0030*/  S2R R3, SR_TID.X ;  /* 0x0000000000037919 */ /* 0x000e220000002100 */
[----:B------:R-:W1:Y:S01]  /*0040*/  LDCU UR6, c[0x0][0x39c] ;  /* 0x00007380ff0677ac */ /* 0x000e620008000800 */
[----:B0-----:R-:W-:-:S05]  /*0050*/  IMAD R0, R0, UR4, R3 ;  /* 0x0000000400007c24 */ /* 0x001fca000f8e0203 */
[----:B-1----:R-:W-:-:S13]  /*0060*/  ISETP.GE.U32.AND P0, PT, R0, UR6, PT ;  /* 0x0000000600007c0c */ /* 0x002fda000bf06070 */
[----:B------:R-:W-:Y:S05]  /*0070*/  @P0 EXIT ;  /* 0x000000000000094d */ /* 0x000fea0003800000 */
[----:B------:R-:W0:Y:S01]  /*0080*/  LDCU UR5, c[0x0][0x3ac] ;  /* 0x00007580ff0577ac */ /* 0x000e220008000800 */
[----:B------:R-:W-:Y:S01]  /*0090*/  VIADD R2, R0, 0x1 ;  /* 0x0000000100027836 */ /* 0x000fe20000000000 */
[----:B------:R-:W-:Y:S01]  /*00a0*/  ACQBULK ;  /* 0x000000000000782e */ /* 0x000fe20000000000 */
[----:B------:R-:W1:Y:S03]  /*00b0*/  LDCU UR7, c[0x0][0x3b0] ;  /* 0x00007600ff0777ac */ /* 0x000e660008000800 */
[----:B------:R-:W-:Y:S01]  /*00c0*/  ISETP.NE.AND P0, PT, R2, UR6, PT ;  /* 0x0000000602007c0c */ /* 0x000fe2000bf05270 */
[----:B------:R-:W2:Y:S01]  /*00d0*/  LDCU UR10, c[0x0][0x398] ;  /* 0x00007300ff0a77ac */ /* 0x000ea20008000800 */
[----:B------:R-:W3:Y:S01]  /*00e0*/  LDCU.64 UR8, c[0x0][0x358] ;  /* 0x00006b00ff0877ac */ /* 0x000ee20008000a00 */
[----:B0-----:R-:W-:-:S10]  /*00f0*/  UIADD3 UR4, UPT, UPT, -UR5, URZ, URZ ;  /* 0x000000ff05047290 */ /* 0x001fd4000fffe1ff */
[----:B------:R-:W0:Y:S01]  /*0100*/  @!P0 LDC.64 R4, c[0x0][0x3a0] ;  /* 0x0000e800ff048b82 */ /* 0x000e220000000a00 */
[----:B------:R-:W-:Y:S01]  /*0110*/  LOP3.LUT R2, R0, UR4, RZ, 0xc0, !PT ;  /* 0x0000000400027c12 */ /* 0x000fe2000f8ec0ff */
[----:B------:R-:W-:-:S04]  /*0120*/  USHF.R.U32.HI UR4, URZ, 0x1, UR5 ;  /* 0x00000001ff047899 */ /* 0x000fc80008011605 */
[----:B-1----:R-:W-:Y:S01]  /*0130*/  IMAD R3, R2, UR7, RZ ;  /* 0x0000000702037c24 */ /* 0x002fe2000f8e02ff */
[----:B------:R-:W-:-:S04]  /*0140*/  UIMAD UR4, UR4, UR7, URZ ;  /* 0x00000007040472a4 */ /* 0x000fc8000f8e02ff */
[----:B------:R-:W-:-:S04]  /*0150*/  LOP3.LUT R2, RZ, R3, RZ, 0x33, !PT ;  /* 0x00000003ff027212 */ /* 0x000fc800078e33ff */
[----:B------:R-:W-:-:S04]  /*0160*/  VIMNMX.U32 R2, PT, PT, R2, UR4, PT ;  /* 0x0000000402027c48 */ /* 0x000fc8000bfe0000 */
[----:B--2---:R-:W-:Y:S01]  /*0170*/  VIADDMNMX.U32 R2, R2, R3, UR10, PT ;  /* 0x0000000a02027e46 */ /* 0x004fe2000b800003 */
[----:B0-----:R-:W-:Y:S01]  /*0180*/  @!P0 IMAD.WIDE.U32 R4, R0, 0x4, R4 ;  /* 0x0000000400048825 */ /* 0x001fe200078e0004 */
[----:B------:R-:W-:Y:S02]  /*0190*/  VIMNMX.U32 R3, PT, PT, R3, UR10, PT ;  /* 0x0000000a03037c48 */ /* 0x000fe4000bfe0000 */
[----:B------:R-:W-:Y:S02]  /*01a0*/  LOP3.LUT R6, RZ, R2, RZ, 0x33, !PT ;  /* 0x00000002ff067212 */ /* 0x000fe400078e33ff */
[----:B---3--:R0:W-:Y:S02]  /*01b0*/  @!P0 STG.E desc[UR8][R4.64], R2 ;  /* 0x0000000204008986 */ /* 0x0081e4000c101908 */
[----:B------:R-:W-:-:S04]  /*01c0*/  VIMNMX.U32 R7, PT, PT, R6, UR4, PT ;  /* 0x0000000406077c48 */ /* 0x000fc8000bfe0000 */
[----:B------:R-:W-:Y:S01]  /*01d0*/  VIADDMNMX.U32 R7, R7, R2, UR10, PT ;  /* 0x0000000a07077e46 */ /* 0x000fe2000b800002 */
[----:B------:R-:W-:Y:S06]  /*01e0*/  @!P0 EXIT ;  /* 0x000000000000894d */ /* 0x000fec0003800000 */
[----:B------:R-:W1:Y:S01]  /*01f0*/  LDCU.U8 UR6, c[0x0][0x380] ;  /* 0x00007000ff0677ac */ /* 0x000e620008000000 */
[----:B------:R-:W-:Y:S01]  /*0200*/  BSSY.RECONVERGENT B0, `(.L_x_1476) ;  /* 0x0000054000007945 */ /* 0x000fe20003800200 */
[----:B------:R-:W-:-:S06]  /*0210*/  UIADD3 UR4, UPT, UPT, UR5, -0x1, URZ ;  /* 0xffffffff05047890 */ /* 0x000fcc000fffe0ff */
[----:B0-----:R-:W-:-:S05]  /*0220*/  LOP3.LUT R4, R0, UR4, RZ, 0xc0, !PT ;  /* 0x0000000400047c12 */ /* 0x001fca000f8ec0ff */
[----:B------:R-:W-:Y:S01]  /*0230*/  IMAD R4, R4, UR7, RZ ;  /* 0x0000000704047c24 */ /* 0x000fe2000f8e02ff */
[----:B-1----:R-:W-:-:S04]  /*0240*/  UPRMT UR6, UR6, 0x8880, URZ ;  /* 0x0000888006067896 */ /* 0x002fc800080000ff */
[----:B------:R-:W-:-:S03]  /*0250*/  VIADDMNMX.U32 R4, R7, -R3, R4, PT ;  /* 0x8000000307047246 */ /* 0x000fc60003800004 */
[----:B------:R-:W-:Y:S02]  /*0260*/  UMOV UR4, UR6 ;  /* 0x0000000600047c82 */ /* 0x000fe40008000000 */
[----:B------:R-:W-:-:S09]  /*0270*/  UISETP.NE.AND UP0, UPT, UR4, URZ, UPT ;  /* 0x000000ff0400728c */ /* 0x000fd2000bf05270 */
[----:B------:R-:W-:Y:S05]  /*0280*/  BRA.U !UP0, `(.L_x_1477) ;  /* 0x00000001089c7547 */ /* 0x000fea000b800000 */
[----:B------:R-:W-:Y:S01]  /*0290*/  IMAD.IADD R7, R7, 0x1, -R2 ;  /* 0x0000000107077824 */ /* 0x000fe200078e0a02 */
[----:B------:R-:W-:Y:S01]  /*02a0*/  VIADDMNMX.U32 R5, R2, -R3, R4, PT ;  /* 0x8000000302057246 */ /* 0x000fe20003800004 */
[----:B------:R-:W0:Y:S01]  /*02b0*/  LDCU.64 UR4, c[0x0][0x388] ;  /* 0x00007100ff0477ac */ /* 0x000e220008000a00 */
[----:B------:R-:W-:Y:S02]  /*02c0*/  BSSY.RECONVERGENT B1, `(.L_x_1478) ;  /* 0x0000022000017945 */ /* 0x000fe40003800200 */
[----:B------:R-:W-:-:S05]  /*02d0*/  VIMNMX.U32 R6, PT, PT, R4, R7, !PT ;  /* 0x0000000704067248 */ /* 0x000fca0007fe0000 */
[----:B------:R-:W-:-:S05]  /*02e0*/  IMAD.IADD R6, R6, 0x1, -R7 ;  /* 0x0000000106067824 */ /* 0x000fca00078e0a07 */
[----:B------:R-:W-:-:S13]  /*02f0*/  ISETP.GE.U32.AND P0, PT, R6, R5, PT ;  /* 0x000000050600720c */ /* 0x000fda0003f06070 */
[----:B0-----:R-:W-:Y:S05]  /*0300*/  @P0 BRA `(.L_x_1479) ;  /* 0x0000000000740947 */ /* 0x001fea0003800000 */
.L_x_1482:
[----:B------:R-:W-:-:S04]  /*0310*/  IMAD.MOV.U32 R10, RZ, RZ, R6 ;  /* 0x000000ffff0a7224 */ /* 0x000fc800078e0006 */
[----:B------:R-:W-:-:S05]  /*0320*/  IMAD.IADD R6, R5, 0x1, -R10 ;  /* 0x0000000105067824 */ /* 0x000fca00078e0a0a */
[----:B------:R-:W-:-:S04]  /*0330*/  LEA.HI R16, R6, R10, RZ, 0x1f ;  /* 0x0000000a06107211 */ /* 0x000fc800078ff8ff */
[-C--:B------:R-:W-:Y:S02]  /*0340*/  LOP3.LUT R7, RZ, R16.reuse, RZ, 0x33, !PT ;  /* 0x00000010ff077212 */ /* 0x080fe400078e33ff */
[----:B------:R-:W-:-:S03]  /*0350*/  IADD3 R11, P1, PT, R3, R16, RZ ;  /* 0x00000010030b7210 */ /* 0x000fc60007f3e0ff */
[----:B------:R-:W-:Y:S02]  /*0360*/  IMAD.IADD R7, R4, 0x1, R7 ;  /* 0x0000000104077824 */ /* 0x000fe400078e0207 */
[----:B------:R-:W-:Y:S01]  /*0370*/  IMAD.X R14, RZ, RZ, RZ, P1 ;  /* 0x000000ffff0e7224 */ /* 0x000fe200008e06ff */
[C---:B------:R-:W-:Y:S02]  /*0380*/  LEA R6, P1, R11.reuse, UR4, 0x3 ;  /* 0x000000040b067c11 */ /* 0x040fe4000f8218ff */
[----:B------:R-:W-:Y:S02]  /*0390*/  IADD3 R9, P0, PT, R2, R7, RZ ;  /* 0x0000000702097210 */ /* 0x000fe40007f1e0ff */
[----:B------:R-:W-:-:S03]  /*03a0*/  LEA.HI.X R7, R11, UR5, R14, 0x3, P1 ;  /* 0x000000050b077c11 */ /* 0x000fc600088f1c0e */
[----:B------:R-:W-:Y:S01]  /*03b0*/  IMAD.X R12, RZ, RZ, RZ, P0 ;  /* 0x000000ffff0c7224 */ /* 0x000fe200000e06ff */
[C---:B------:R-:W-:Y:S01]  /*03c0*/  LEA R8, P0, R9.reuse, UR4, 0x3 ;  /* 0x0000000409087c11 */ /* 0x040fe2000f8018ff */
[----:B------:R-:W2:Y:S03]  /*03d0*/  LDG.E R11, desc[UR8][R6.64] ;  /* 0x00000008060b7981 */ /* 0x000ea6000c1e1900 */
[----:B------:R-:W-:-:S05]  /*03e0*/  LEA.HI.X R9, R9, UR5, R12, 0x3, P0 ;  /* 0x0000000509097c11 */ /* 0x000fca00080f1c0c */
[----:B------:R-:W2:Y:S01]  /*03f0*/  LDG.E R12, desc[UR8][R8.64] ;  /* 0x00000008080c7981 */ /* 0x000ea2000c1e1900 */
[----:B------:R-:W-:Y:S01]  /*0400*/  BSSY.RECONVERGENT B2, `(.L_x_1480) ;  /* 0x0000008000027945 */ /* 0x000fe20003800200 */
[----:B------:R-:W-:Y:S02]  /*0410*/  PLOP3.LUT P0, PT, PT, PT, PT, 0x8, 0x80 ;  /* 0x000000000080781c */ /* 0x000fe40003f0e170 */
[----:B--2---:R-:W-:-:S13]  /*0420*/  ISETP.GE.AND P1, PT, R12, R11, PT ;  /* 0x0000000b0c00720c */ /* 0x004fda0003f26270 */
[----:B------:R-:W-:Y:S05]  /*0430*/  @!P1 BRA `(.L_x_1481) ;  /* 0x0000000000109947 */ /* 0x000fea0003800000 */
[----:B------:R-:W2:Y:S04]  /*0440*/  LDG.E R8, desc[UR8][R8.64+0x4] ;  /* 0x0000040808087981 */ /* 0x000ea8000c1e1900 */
[----:B------:R-:W2:Y:S02]  /*0450*/  LDG.E R7, desc[UR8][R6.64+0x4] ;  /* 0x0000040806077981 */ /* 0x000ea4000c1e1900 */
[----:B--2---:R-:W-:-:S04]  /*0460*/  ISETP.GE.AND P0, PT, R8, R7, PT ;  /* 0x000000070800720c */ /* 0x004fc80003f06270 */
[----:B------:R-:W-:-:S13]  /*0470*/  ISETP.LT.OR P0, PT, R11, R12, P0 ;  /* 0x0000000c0b00720c */ /* 0x000fda0000701670 */
.L_x_1481:
[----:B------:R-:W-:Y:S05]  /*0480*/  BSYNC.RECONVERGENT B2 ;  /* 0x0000000000027941 */ /* 0x000fea0003800200 */
.L_x_1480:
[----:B------:R-:W-:Y:S01]  /*0490*/  @P0 VIADD R10, R16, 0x1 ;  /* 0x00000001100a0836 */ /* 0x000fe20000000000 */
[----:B------:R-:W-:-:S03]  /*04a0*/  SEL R5, R5, R16, P0 ;  /* 0x0000001005057207 */ /* 0x000fc60000000000 */
[----:B------:R-:W-:Y:S01]  /*04b0*/  IMAD.MOV.U32 R6, RZ, RZ, R10 ;  /* 0x000000ffff067224 */ /* 0x000fe200078e000a */
[----:B------:R-:W-:-:S13]  /*04c0*/  ISETP.GE.U32.AND P0, PT, R10, R5, PT ;  /* 0x000000050a00720c */ /* 0x000fda0003f06070 */
[----:B------:R-:W-:Y:S05]  /*04d0*/  @!P0 BRA `(.L_x_1482) ;  /* 0xfffffffc008c8947 */ /* 0x000fea000383ffff */
.L_x_1479:
[----:B------:R-:W-:Y:S05]  /*04e0*/  BSYNC.RECONVERGENT B1 ;  /* 0x0000000000017941 */ /* 0x000fea0003800200 */
.L_x_1478:
[----:B------:R-:W-:Y:S05]  /*04f0*/  BRA `(.L_x_1483) ;  /* 0x0000000000907947 */ /* 0x000fea0003800000 */
.L_x_1477:
[----:B------:R-:W-:Y:S01]  /*0500*/  IMAD.IADD R7, R7, 0x1, -R2 ;  /* 0x0000000107077824 */ /* 0x000fe200078e0a02 */
[----:B------:R-:W-:Y:S01]  /*0510*/  VIADDMNMX.U32 R5, R2, -R3, R4, PT ;  /* 0x8000000302057246 */ /* 0x000fe20003800004 */
[----:B------:R-:W0:Y:S03]  /*0520*/  LDCU.64 UR4, c[0x0][0x390] ;  /* 0x00007200ff0477ac */ /* 0x000e260008000a00 */
[----:B------:R-:W-:-:S05]  /*0530*/  VIMNMX.U32 R6, PT, PT, R4, R7, !PT ;  /* 0x0000000704067248 */ /* 0x000fca0007fe0000 */
[----:B------:R-:W-:-:S05]  /*0540*/  IMAD.IADD R6, R6, 0x1, -R7 ;  /* 0x0000000106067824 */ /* 0x000fca00078e0a07 */
[----:B------:R-:W-:-:S13]  /*0550*/  ISETP.GE.U32.AND P0, PT, R6, R5, PT ;  /* 0x000000050600720c */ /* 0x000fda0003f06070 */
[----:B0-----:R-:W-:Y:S05]  /*0560*/  @P0 BRA `(.L_x_1483) ;  /* 0x0000000000740947 */ /* 0x001fea0003800000 */
.L_x_1486:
        /* <DEDUP_REMOVED lines=23> */
.L_x_1485:
[----:B------:R-:W-:Y:S05]  /*06e0*/  BSYNC.RECONVERGENT B1 ;  /* 0x0000000000017941 */ /* 0x000fea0003800200 */
.L_x_1484:
[----:B------:R-:W-:Y:S01]  /*06f0*/  @P0 VIADD R10, R16, 0x1 ;  /* 0x00000001100a0836 */ /* 0x000fe20000000000 */
[----:B------:R-:W-:-:S03]  /*0700*/  SEL R5, R5, R16, P0 ;  /* 0x0000001005057207 */ /* 0x000fc60000000000 */
[----:B------:R-:W-:Y:S01]  /*0710*/  IMAD.MOV.U32 R6, RZ, RZ, R10 ;  /* 0x000000ffff067224 */ /* 0x000fe200078e000a */
[----:B------:R-:W-:-:S13]  /*0720*/  ISETP.GE.U32.AND P0, PT, R10, R5, PT ;  /* 0x000000050a00720c */ /* 0x000fda0003f06070 */
[----:B------:R-:W-:Y:S05]  /*0730*/  @!P0 BRA `(.L_x_1486) ;  /* 0xfffffffc008c8947 */ /* 0x000fea000383ffff */
.L_x_1483:
[----:B------:R-:W-:Y:S05]  /*0740*/  BSYNC.RECONVERGENT B0 ;  /* 0x0000000000007941 */ /* 0x000fea0003800200 */
.L_x_1476:
[----:B------:R-:W0:Y:S01]  /*0750*/  LDC.64 R4, c[0x0][0x3a0] ;  /* 0x0000e800ff047b82 */ /* 0x000e220000000a00 */
[----:B------:R-:W-:Y:S02]  /*0760*/  IMAD.IADD R3, R3, 0x1, R6 ;  /* 0x0000000103037824 */ /* 0x000fe400078e0206 */
[----:B0-----:R-:W-:-:S05]  /*0770*/  IMAD.WIDE.U32 R4, R0, 0x4, R4 ;  /* 0x0000000400047825 */ /* 0x001fca00078e0004 */
[----:B------:R-:W-:Y:S01]  /*0780*/  STG.E desc[UR8][R4.64], R3 ;  /* 0x0000000304007986 */ /* 0x000fe2000c101908 */
[----:B------:R-:W-:Y:S05]  /*0790*/  EXIT ;  /* 0x000000000000794d */ /* 0x000fea0003800000 */
.L_x_1487:
        /* <DEDUP_REMOVED lines=14> */
.L_x_2221:


//--------------------- .text._ZN3cub18CUB_300001_SM_10006detail10merge_sort30DeviceMergeSortBlockSortKernelINS2_10policy_hubIN6thrust24THRUST_300001_SM_1000_NS6detail15normal_iteratorINS6_10device_ptrIN4cuda3std3__44pairIiiEEEEEEE9Policy600ESG_PNS0_8NullTypeESG_SK_jNSC_4lessISE_EESE_SJ_EEvbT0_T1_T2_T3_T4_PT6_PT7_T5_NS1_7vsmem_tE --------------------------
	.section	.text._ZN3cub18CUB_300001_SM_10006detail10merge_sort30DeviceMergeSortBlockSortKernelINS2_10policy_hubIN6thrust24THRUST_300001_SM_1000_NS6detail15normal_iteratorINS6_10device_ptrIN4cuda3std3__44pairIiiEEEEEEE9Policy600ESG_PNS0_8NullTypeESG_SK_jNSC_4lessISE_EESE_SJ_EEvbT0_T1_T2_T3_T4_PT6_PT7_T5_NS1_7vsmem_tE,"ax",@progbits
	.align	128
        .global         _ZN3cub18CUB_300001_SM_10006detail10merge_sort30DeviceMergeSortBlockSortKernelINS2_10policy_hubIN6thrust24THRUST_300001_SM_1000_NS6detail15normal_iteratorINS6_10device_ptrIN4cuda3std3__44pairIiiEEEEEEE9Policy600ESG_PNS0_8NullTypeESG_SK_jNSC_4lessISE_EESE_SJ_EEvbT0_T1_T2_T3_T4_PT6_PT7_T5_NS1_7vsmem_tE
        .type           _ZN3cub18CUB_300001_SM_10006detail10merge_sort30DeviceMergeSortBlockSortKernelINS2_10policy_hubIN6thrust24THRUST_300001_SM_1000_NS6detail15normal_iteratorINS6_10device_ptrIN4cuda3std3__44pairIiiEEEEEEE9Policy600ESG_PNS0_8NullTypeESG_SK_jNSC_4lessISE_EESE_SJ_EEvbT0_T1_T2_T3_T4_PT6_PT7_T5_NS1_7vsmem_tE,@function
        .size           _ZN3cub18CUB_300001_SM_10006detail10merge_sort30DeviceMergeSortBlockSortKernelINS2_10policy_hubIN6thrust24THRUST_300001_SM_1000_NS6detail15normal_iteratorINS6_10device_ptrIN4cuda3std3__44pairIiiEEEEEEE9Policy600ESG_PNS0_8NullTypeESG_SK_jNSC_4lessISE_EESE_SJ_EEvbT0_T1_T2_T3_T4_PT6_PT7_T5_NS1_7vsmem_tE,(.L_x_2222 - _ZN3cub18CUB_300001_SM_10006detail10merge_sort30DeviceMergeSortBlockSortKernelINS2_10policy_hubIN6thrust24THRUST_300001_SM_1000_NS6detail15normal_iteratorINS6_10device_ptrIN4cuda3std3__44pairIiiEEEEEEE9Policy600ESG_PNS0_8NullTypeESG_SK_jNSC_4lessISE_EESE_SJ_EEvbT0_T1_T2_T3_T4_PT6_PT7_T5_NS1_7vsmem_tE)
        .other          _ZN3cub18CUB_300001_SM_10006detail10merge_sort30DeviceMergeSortBlockSortKernelINS2_10policy_hubIN6thrust24THRUST_300001_SM_1000_NS6detail15normal_iteratorINS6_10device_ptrIN4cuda3std3__44pairIiiEEEEEEE9Policy600ESG_PNS0_8NullTypeESG_SK_jNSC_4lessISE_EESE_SJ_EEvbT0_T1_T2_T3_T4_PT6_PT7_T5_NS1_7vsmem_tE,@"STO_CUDA_ENTRY STV_DEFAULT"
_ZN3cub18CUB_300001_SM_10006detail10merge_sort30DeviceMergeSortBlockSortKernelINS2_10policy_hubIN6thrust24THRUST_300001_SM_1000_NS6detail15normal_iteratorINS6_10device_ptrIN4cuda3std3__44pairIiiEEEEEEE9Policy600ESG_PNS0_8NullTypeESG_SK_jNSC_4lessISE_EESE_SJ_EEvbT0_T1_T2_T3_T4_PT6_PT7_T5_NS1_7vsmem_tE:
.text._ZN3cub18CUB_300001_SM_10006detail10merge_sort30DeviceMergeSortBlockSortKernelINS2_10policy_hubIN6thrust24THRUST_300001_SM_1000_NS6detail15normal_iteratorINS6_10device_ptrIN4cuda3std3__44pairIiiEEEEEEE9Policy600ESG_PNS0_8NullTypeESG_SK_jNSC_4lessISE_EESE_SJ_EEvbT0_T1_T2_T3_T4_PT6_PT7_T5_NS1_7vsmem_tE:
[----:B------:R-:W-:Y:S01]  /*0000*/  LDC R1, c[0x0][0x37c] ;  /* 0x0000df00ff017b82 */ /* 0x000fe20000000800 */
[----:B------:R-:W0:Y:S01]  /*0010*/  S2R R7, SR_CTAID.X ;  /* 0x0000000000077919 */ /* 0x000e220000002500 */
[----:B------:R-:W1:Y:S01]  /*0020*/  LDCU UR4, c[0x0][0x370] ;  /* 0x00006e00ff0477ac */ /* 0x000e620008000800 */
[----:B------:R-:W2:Y:S01]  /*0030*/  LDCU.64 UR6, c[0x0][0x358] ;  /* 0x00006b00ff0677ac */ /* 0x000ea20008000a00 */
[----:B-1----:R-:W-:-:S06]  /*0040*/  UIADD3 UR4, UPT, UPT, UR4, -0x1, URZ ;  /* 0xffffffff04047890 */ /* 0x002fcc000fffe0ff */
[C---:B0-----:R-:W-:Y:S01]  /*0050*/  ISETP.GE.U32.AND P0, PT, R7.reuse, UR4, PT ;  /* 0x0000000407007c0c */ /* 0x041fe2000bf06070 */
[----:B------:R-:W-:-:S12]  /*0060*/  IMAD.SHL.U32 R7, R7, 0x800, RZ ;  /* 0x0000080007077824 */ /* 0x000fd800078e00ff */
[----:B--2---:R-:W-:Y:S05]  /*0070*/  @P0 BRA `(.L_x_1488) ;  /* 0x0000002c00f40947 */ /* 0x004fea0003800000 */
[----:B------:R-:W0:Y:S01]  /*0080*/  S2R R32, SR_TID.X ;  /* 0x0000000000207919 */ /* 0x000e220000002100 */
[----:B------:R-:W1:Y:S01]  /*0090*/  LDCU.64 UR4, c[0x0][0x388] ;  /* 0x00007100ff0477ac */ /* 0x000e620008000a00 */
[----:B------:R-:W-:Y:S01]  /*00a0*/  ACQBULK ;  /* 0x000000000000782e */ /* 0x000fe20000000000 */
[----:B0-----:R-:W-:-:S05]  /*00b0*/  IMAD.SHL.U32 R0, R32, 0x8, RZ ;  /* 0x0000000820007824 */ /* 0x001fca00078e00ff */
[----:B------:R-:W-:-:S04]  /*00c0*/  LOP3.LUT R21, R0, 0x1f00, RZ, 0xc0, !PT ;  /* 0x00001f0000157812 */ /* 0x000fc800078ec0ff */
[----:B------:R-:W-:-:S04]  /*00d0*/  LOP3.LUT R0, R21, 0x1f, R32, 0xf8, !PT ;  /* 0x0000001f15007812 */ /* 0x000fc800078ef820 */
[----:B------:R-:W-:-:S05]  /*00e0*/  IADD3 R0, P0, PT, R7, R0, RZ ;  /* 0x0000000007007210 */ /* 0x000fca0007f1e0ff */
[----:B------:R-:W-:Y:S02]  /*00f0*/  IMAD.X R3, RZ, RZ, RZ, P0 ;  /* 0x000000ffff037224 */ /* 0x000fe400000e06ff */
        /* <DEDUP_REMOVED lines=50> */
[----:B------:R-:W-:-:S02]  /*0420*/  LEA R33, R18, UR4, 0x3 ;  /* 0x0000000412217c11 */ /* 0x000fc4000f8e18ff */
[----:B------:R-:W-:Y:S02]  /*0430*/  IADD3 R41, PT, PT, R0, 0x6, RZ ;  /* 0x0000000600297810 */ /* 0x000fe40007ffe0ff */
[----:B------:R-:W-:Y:S02]  /*0440*/  LEA R27, R26, UR4, 0x3 ;  /* 0x000000041a1b7c11 */ /* 0x000fe4000f8e18ff */
        /* <DEDUP_REMOVED lines=42> */
[----:B------:R-:W-:Y:S02]  /*06f0*/  IMAD.MOV.U32 R44, RZ, RZ, R11 ;  /* 0x000000ffff2c7224 */ /* 0x000fe400078e000b */
[----:B------:R-:W-:Y:S01]  /*0700*/  IMAD.MOV.U32 R45, RZ, RZ, R10 ;  /* 0x000000ffff2d7224 */ /* 0x000fe200078e000a */
[----:B------:R-:W-:-:S13]  /*0710*/  ISETP.LT.OR P0, PT, R8, R10, P0 ;  /* 0x0000000a0800720c */ /* 0x000fda0000701670 */
[----:B------:R-:W-:Y:S05]  /*0720*/  @P0 BRA `(.L_x_1491) ;  /* 0x0000000000100947 */ /* 0x000fea0003800000 */
.L_x_1490:
[----:B------:R-:W-:Y:S02]  /*0730*/  IMAD.MOV.U32 R44, RZ, RZ, R9 ;  /* 0x000000ffff2c7224 */ /* 0x000fe400078e0009 */
[----:B------:R-:W-:Y:S02]  /*0740*/  IMAD.MOV.U32 R45, RZ, RZ, R8 ;  /* 0x000000ffff2d7224 */ /* 0x000fe400078e0008 */
[----:B------:R-:W-:Y:S02]  /*0750*/  IMAD.MOV.U32 R9, RZ, RZ, R11 ;  /* 0x000000ffff097224 */ /* 0x000fe400078e000b */
[----:B------:R-:W-:-:S07]  /*0760*/  IMAD.MOV.U32 R8, RZ, RZ, R10 ;  /* 0x000000ffff087224 */ /* 0x000fce00078e000a */
.L_x_1491:
[----:B------:R-:W-:Y:S05]  /*0770*/  BSYNC.RECONVERGENT B0 ;  /* 0x0000000000007941 */ /* 0x000fea0003800200 */
.L_x_1489:
        /* <DEDUP_REMOVED lines=8> */
.L_x_1493:
[----:B------:R-:W-:Y:S02]  /*0800*/  IMAD.MOV.U32 R43, RZ, RZ, R13 ;  /* 0x000000ffff2b7224 */ /* 0x000fe400078e000d */
[----:B------:R-:W-:Y:S02]  /*0810*/  IMAD.MOV.U32 R42, RZ, RZ, R12 ;  /* 0x000000ffff2a7224 */ /* 0x000fe400078e000c */
[----:B------:R-:W-:Y:S02]  /*0820*/  IMAD.MOV.U32 R13, RZ, RZ, R15 ;  /* 0x000000ffff0d7224 */ /* 0x000fe400078e000f */
[----:B------:R-:W-:-:S07]  /*0830*/  IMAD.MOV.U32 R12, RZ, RZ, R14 ;  /* 0x000000ffff0c7224 */ /* 0x000fce00078e000e */
.L_x_1494:
[----:B------:R-:W-:Y:S05]  /*0840*/  BSYNC.RECONVERGENT B0 ;  /* 0x0000000000007941 */ /* 0x000fea0003800200 */
.L_x_1492:
        /* <DEDUP_REMOVED lines=8> */
.L_x_1496:
[----:B------:R-:W-:Y:S01]  /*08d0*/  IMAD.MOV.U32 R30, RZ, RZ, R17 ;  /* 0x000000ffff1e7224 */ /* 0x000fe200078e0011 */
[----:B------:R-:W-:Y:S01]  /*08e0*/  MOV R31, R16 ;  /* 0x00000010001f7202 */ /* 0x000fe20000000f00 */
[----:B------:R-:W-:Y:S02]  /*08f0*/  IMAD.MOV.U32 R17, RZ, RZ, R19 ;  /* 0x000000ffff117224 */ /* 0x000fe400078e0013 */
[----:B------:R-:W-:-:S07]  /*0900*/  IMAD.MOV.U32 R16, RZ, RZ, R18 ;  /* 0x000000ffff107224 */ /* 0x000fce00078e0012 */
.L_x_1497:
[----:B------:R-:W-:Y:S05]  /*0910*/  BSYNC.RECONVERGENT B0 ;  /* 0x0000000000007941 */ /* 0x000fea0003800200 */
.L_x_1495:
        /* <DEDUP_REMOVED lines=8> */
.L_x_1499:
[----:B------:R-:W-:Y:S02]  /*09a0*/  IMAD.MOV.U32 R10, RZ, RZ, R21 ;  /* 0x000000ffff0a7224 */ /* 0x000fe400078e0015 */
[----:B------:R-:W-:Y:S02]  /*09b0*/  IMAD.MOV.U32 R11, RZ, RZ, R20 ;  /* 0x000000ffff0b7224 */ /* 0x000fe400078e0014 */
[----:B------:R-:W-:Y:S02]  /*09c0*/  IMAD.MOV.U32 R21, RZ, RZ, R23 ;  /* 0x000000ffff157224 */ /* 0x000fe400078e0017 */
[----:B------:R-:W-:-:S07]  /*09d0*/  IMAD.MOV.U32 R20, RZ, RZ, R22 ;  /* 0x000000ffff147224 */ /* 0x000fce00078e0016 */
.L_x_1500:
[----:B------:R-:W-:Y:S05]  /*09e0*/  BSYNC.RECONVERGENT B0 ;  /* 0x0000000000007941 */ /* 0x000fea0003800200 */
.L_x_1498:
        /* <DEDUP_REMOVED lines=8> */
.L_x_1502:
[----:B------:R-:W-:Y:S02]  /*0a70*/  IMAD.MOV.U32 R14, RZ, RZ, R44 ;  /* 0x000000ffff0e7224 */ /* 0x000fe400078e002c */
[----:B------:R-:W-:Y:S02]  /*0a80*/  IMAD.MOV.U32 R15, RZ, RZ, R45 ;  /* 0x000000ffff0f7224 */ /* 0x000fe400078e002d */
[----:B------:R-:W-:Y:S02]  /*0a90*/  IMAD.MOV.U32 R44, RZ, RZ, R13 ;  /* 0x000000ffff2c7224 */ /* 0x000fe400078e000d */
[----:B------:R-:W-:-:S07]  /*0aa0*/  IMAD.MOV.U32 R45, RZ, RZ, R12 ;  /* 0x000000ffff2d7224 */ /* 0x000fce00078e000c */
.L_x_1503:
[----:B------:R-:W-:Y:S05]  /*0ab0*/  BSYNC.RECONVERGENT B0 ;  /* 0x0000000000007941 */ /* 0x000fea0003800200 */
.L_x_1501:
        /* <DEDUP_REMOVED lines=8> */
.L_x_1505:
[----:B------:R-:W-:Y:S01]  /*0b40*/  MOV R19, R43 ;  /* 0x0000002b00137202 */ /* 0x000fe20000000f00 */
[----:B------:R-:W-:Y:S02]  /*0b50*/  IMAD.MOV.U32 R18, RZ, RZ, R42 ;  /* 0x000000ffff127224 */ /* 0x000fe400078e002a */
[----:B------:R-:W-:Y:S02]  /*0b60*/  IMAD.MOV.U32 R43, RZ, RZ, R17 ;  /* 0x000000ffff2b7224 */ /* 0x000fe400078e0011 */
[----:B------:R-:W-:-:S07]  /*0b70*/  IMAD.MOV.U32 R42, RZ, RZ, R16 ;  /* 0x000000ffff2a7224 */ /* 0x000fce00078e0010 */
.L_x_1506:
[----:B------:R-:W-:Y:S05]  /*0b80*/  BSYNC.RECONVERGENT B0 ;  /* 0x0000000000007941 */ /* 0x000fea0003800200 */
.L_x_1504:
        /* <DEDUP_REMOVED lines=8> */
.L_x_1508:
[----:B------:R-:W-:Y:S02]  /*0c10*/  IMAD.MOV.U32 R38, RZ, RZ, R30 ;  /* 0x000000ffff267224 */ /* 0x000fe400078e001e */
[----:B------:R-:W-:Y:S02]  /*0c20*/  IMAD.MOV.U32 R39, RZ, RZ, R31 ;  /* 0x000000ffff277224 */ /* 0x000fe400078e001f */
[----:B------:R-:W-:Y:S02]  /*0c30*/  IMAD.MOV.U32 R30, RZ, RZ, R21 ;  /* 0x000000ffff1e7224 */ /* 0x000fe400078e0015 */
[----:B------:R-:W-:-:S07]  /*0c40*/  IMAD.MOV.U32 R31, RZ, RZ, R20 ;  /* 0x000000ffff1f7224 */ /* 0x000fce00078e0014 */
.L_x_1509:
[----:B------:R-:W-:Y:S05]  /*0c50*/  BSYNC.RECONVERGENT B0 ;  /* 0x0000000000007941 */ /* 0x000fea0003800200 */
.L_x_1507:
        /* <DEDUP_REMOVED lines=8> */
.L_x_1511:
[----:B------:R-:W-:Y:S02]  /*0ce0*/  IMAD.MOV.U32 R40, RZ, RZ, R9 ;  /* 0x000000ffff287224 */ /* 0x000fe400078e0009 */
[----:B------:R-:W-:Y:S02]  /*0cf0*/  IMAD.MOV.U32 R41, RZ, RZ, R8 ;  /* 0x000000ffff297224 */ /* 0x000fe400078e0008 */
[----:B------:R-:W-:Y:S02]  /*0d00*/  IMAD.MOV.U32 R9, RZ, RZ, R44 ;  /* 0x000000ffff097224 */ /* 0x000fe400078e002c */
[----:B------:R-:W-:-:S07]  /*0d10*/  IMAD.MOV.U32 R8, RZ, RZ, R45 ;  /* 0x000000ffff087224 */ /* 0x000fce00078e002d */
.L_x_1512:
[----:B------:R-:W-:Y:S05]  /*0d20*/  BSYNC.RECONVERGENT B0 ;  /* 0x0000000000007941 */ /* 0x000fea0003800200 */
.L_x_1510:
        /* <DEDUP_REMOVED lines=8> */
.L_x_1514:
[----:B------:R-:W-:Y:S02]  /*0db0*/  IMAD.MOV.U32 R22, RZ, RZ, R14 ;  /* 0x000000ffff167224 */ /* 0x000fe400078e000e */
[----:B------:R-:W-:Y:S02]  /*0dc0*/  IMAD.MOV.U32 R23, RZ, RZ, R15 ;  /* 0x000000ffff177224 */ /* 0x000fe400078e000f */
[----:B------:R-:W-:Y:S02]  /*0dd0*/  IMAD.MOV.U32 R14, RZ, RZ, R43 ;  /* 0x000000ffff0e7224 */ /* 0x000fe400078e002b */
[----:B------:R-:W-:-:S07]  /*0de0*/  IMAD.MOV.U32 R15, RZ, RZ, R42 ;  /* 0x000000ffff0f7224 */ /* 0x000fce00078e002a */
.L_x_1515:
[----:B------:R-:W-:Y:S05]  /*0df0*/  BSYNC.RECONVERGENT B0 ;  /* 0x0000000000007941 */ /* 0x000fea0003800200 */
.L_x_1513:
        /* <DEDUP_REMOVED lines=8> */
.L_x_1517:
[----:B------:R-:W-:Y:S02]  /*0e80*/  IMAD.MOV.U32 R13, RZ, RZ, R19 ;  /* 0x000000ffff0d7224 */ /* 0x000fe400078e0013 */
[----:B------:R-:W-:Y:S02]  /*0e90*/  IMAD.MOV.U32 R12, RZ, RZ, R18 ;  /* 0x000000ffff0c7224 */ /* 0x000fe400078e0012 */
[----:B------:R-:W-:Y:S02]  /*0ea0*/  IMAD.MOV.U32 R19, RZ, RZ, R30 ;  /* 0x000000ffff137224 */ /* 0x000fe400078e001e */
[----:B------:R-:W-:-:S07]  /*0eb0*/  IMAD.MOV.U32 R18, RZ, RZ, R31 ;  /* 0x000000ffff127224 */ /* 0x000fce00078e001f */
.L_x_1518:
[----:B------:R-:W-:Y:S05]  /*0ec0*/  BSYNC.RECONVERGENT B0 ;  /* 0x0000000000007941 */ /* 0x000fea0003800200 */
.L_x_1516:
        /* <DEDUP_REMOVED lines=8> */
.L_x_1520:
[----:B------:R-:W-:Y:S02]  /*0f50*/  IMAD.MOV.U32 R17, RZ, RZ, R38 ;  /* 0x000000ffff117224 */ /* 0x000fe400078e0026 */
[----:B------:R-:W-:Y:S02]  /*0f60*/  IMAD.MOV.U32 R16, RZ, RZ, R39 ;  /* 0x000000ffff107224 */ /* 0x000fe400078e0027 */
[----:B------:R-:W-:Y:S02]  /*0f70*/  IMAD.MOV.U32 R38, RZ, RZ, R10 ;  /* 0x000000ffff267224 */ /* 0x000fe400078e000a */
[----:B------:R-:W-:-:S07]  /*0f80*/  IMAD.MOV.U32 R39, RZ, RZ, R11 ;  /* 0x000000ffff277224 */ /* 0x000fce00078e000b */
.L_x_1521:
[----:B------:R-:W-:Y:S05]  /*0f90*/  BSYNC.RECONVERGENT B0 ;  /* 0x0000000000007941 */ /* 0x000fea0003800200 */
.L_x_1519:
        /* <DEDUP_REMOVED lines=8> */
.L_x_1523:
[----:B------:R-:W-:Y:S02]  /*1020*/  IMAD.MOV.U32 R21, RZ, RZ, R40 ;  /* 0x000000ffff157224 */ /* 0x000fe400078e0028 */
[----:B------:R-:W-:Y:S02]  /*1030*/  IMAD.MOV.U32 R20, RZ, RZ, R41 ;  /* 0x000000ffff147224 */ /* 0x000fe400078e0029 */
[----:B------:R-:W-:Y:S02]  /*1040*/  IMAD.MOV.U32 R40, RZ, RZ, R14 ;  /* 0x000000ffff287224 */ /* 0x000fe400078e000e */
[----:B------:R-:W-:-:S07]  /*1050*/  IMAD.MOV.U32 R41, RZ, RZ, R15 ;  /* 0x000000ffff297224 */ /* 0x000fce00078e000f */
.L_x_1524:
[----:B------:R-:W-:Y:S05]  /*1060*/  BSYNC.RECONVERGENT B0 ;  /* 0x0000000000007941 */ /* 0x000fea0003800200 */
.L_x_1522:
        /* <DEDUP_REMOVED lines=8> */
.L_x_1526:
[----:B------:R-:W-:Y:S02]  /*10f0*/  IMAD.MOV.U32 R30, RZ, RZ, R22 ;  /* 0x000000ffff1e7224 */ /* 0x000fe400078e0016 */
[----:B------:R-:W-:Y:S02]  /*1100*/  IMAD.MOV.U32 R31, RZ, RZ, R23 ;  /* 0x000000ffff1f7224 */ /* 0x000fe400078e0017 */
[----:B------:R-:W-:Y:S02]  /*1110*/  IMAD.MOV.U32 R22, RZ, RZ, R19 ;  /* 0x000000ffff167224 */ /* 0x000fe400078e0013 */
[----:B------:R-:W-:-:S07]  /*1120*/  IMAD.MOV.U32 R23, RZ, RZ, R18 ;  /* 0x000000ffff177224 */ /* 0x000fce00078e0012 */
.L_x_1527:
[----:B------:R-:W-:Y:S05]  /*1130*/  BSYNC.RECONVERGENT B0 ;  /* 0x0000000000007941 */ /* 0x000fea0003800200 */
.L_x_1525:
        /* <DEDUP_REMOVED lines=8> */
.L_x_1529:
[----:B------:R-:W-:Y:S02]  /*11c0*/  IMAD.MOV.U32 R10, RZ, RZ, R13 ;  /* 0x000000ffff0a7224 */ /* 0x000fe400078e000d */
[----:B------:R-:W-:Y:S01]  /*11d0*/  IMAD.MOV.U32 R11, RZ, RZ, R12 ;  /* 0x000000ffff0b7224 */ /* 0x000fe200078e000c */
[----:B------:R-:W-:Y:S01]  /*11e0*/  MOV R12, R39 ;  /* 0x00000027000c7202 */ /* 0x000fe20000000f00 */
[----:B------:R-:W-:-:S07]  /*11f0*/  IMAD.MOV.U32 R13, RZ, RZ, R38 ;  /* 0x000000ffff0d7224 */ /* 0x000fce00078e0026 */
.L_x_1530:
[----:B------:R-:W-:Y:S05]  /*1200*/  BSYNC.RECONVERGENT B0 ;  /* 0x0000000000007941 */ /* 0x000fea0003800200 */
.L_x_1528:
        /* <DEDUP_REMOVED lines=8> */
.L_x_1532:
[----:B------:R-:W-:Y:S02]  /*1290*/  IMAD.MOV.U32 R14, RZ, RZ, R9 ;  /* 0x000000ffff0e7224 */ /* 0x000fe400078e0009 */
[----:B------:R-:W-:Y:S02]  /*12a0*/  IMAD.MOV.U32 R15, RZ, RZ, R8 ;  /* 0x000000ffff0f7224 */ /* 0x000fe400078e0008 */
[----:B------:R-:W-:Y:S02]  /*12b0*/  IMAD.MOV.U32 R9, RZ, RZ, R40 ;  /* 0x000000ffff097224 */ /* 0x000fe400078e0028 */
[----:B------:R-:W-:-:S07]  /*12c0*/  IMAD.MOV.U32 R8, RZ, RZ, R41 ;  /* 0x000000ffff087224 */ /* 0x000fce00078e0029 */
.L_x_1533:
[----:B------:R-:W-:Y:S05]  /*12d0*/  BSYNC.RECONVERGENT B0 ;  /* 0x0000000000007941 */ /* 0x000fea0003800200 */
.L_x_1531:
        /* <DEDUP_REMOVED lines=8> */
.L_x_1535:
[----:B------:R-:W-:Y:S02]  /*1360*/  IMAD.MOV.U32 R19, RZ, RZ, R21 ;  /* 0x000000ffff137224 */ /* 0x000fe400078e0015 */
[----:B------:R-:W-:Y:S02]  /*1370*/  IMAD.MOV.U32 R18, RZ, RZ, R20 ;  /* 0x000000ffff127224 */ /* 0x000fe400078e0014 */
[----:B------:R-:W-:Y:S02]  /*1380*/  IMAD.MOV.U32 R21, RZ, RZ, R22 ;  /* 0x000000ffff157224 */ /* 0x000fe400078e0016 */
[----:B------:R-:W-:-:S07]  /*1390*/  IMAD.MOV.U32 R20, RZ, RZ, R23 ;  /* 0x000000ffff147224 */ /* 0x000fce00078e0017 */
.L_x_1536:
[----:B------:R-:W-:Y:S05]  /*13a0*/  BSYNC.RECONVERGENT B0 ;  /* 0x0000000000007941 */ /* 0x000fea0003800200 */
.L_x_1534:
        /* <DEDUP_REMOVED lines=8> */
.L_x_1538:
[----:B------:R-:W-:Y:S01]  /*1430*/  IMAD.MOV.U32 R23, RZ, RZ, R30 ;  /* 0x000000ffff177224 */ /* 0x000fe200078e001e */
[----:B------:R-:W-:Y:S01]  /*1440*/  MOV R30, R13 ;  /* 0x0000000d001e7202 */ /* 0x000fe20000000f00 */
[----:B------:R-:W-:Y:S02]  /*1450*/  IMAD.MOV.U32 R22, RZ, RZ, R31 ;  /* 0x000000ffff167224 */ /* 0x000fe400078e001f */
[----:B------:R-:W-:-:S07]  /*1460*/  IMAD.MOV.U32 R31, RZ, RZ, R12 ;  /* 0x000000ffff1f7224 */ /* 0x000fce00078e000c */
.L_x_1539:
[----:B------:R-:W-:Y:S05]  /*1470*/  BSYNC.RECONVERGENT B0 ;  /* 0x0000000000007941 */ /* 0x000fea0003800200 */
.L_x_1537:
        /* <DEDUP_REMOVED lines=8> */
.L_x_1541:
[----:B------:R-:W-:Y:S02]  /*1500*/  IMAD.MOV.U32 R13, RZ, RZ, R10 ;  /* 0x000000ffff0d7224 */ /* 0x000fe400078e000a */
[----:B------:R-:W-:Y:S02]  /*1510*/  IMAD.MOV.U32 R12, RZ, RZ, R11 ;  /* 0x000000ffff0c7224 */ /* 0x000fe400078e000b */
[----:B------:R-:W-:Y:S02]  /*1520*/  IMAD.MOV.U32 R10, RZ, RZ, R17 ;  /* 0x000000ffff0a7224 */ /* 0x000fe400078e0011 */
[----:B------:R-:W-:-:S07]  /*1530*/  IMAD.MOV.U32 R11, RZ, RZ, R16 ;  /* 0x000000ffff0b7224 */ /* 0x000fce00078e0010 */
.L_x_1542:
[----:B------:R-:W-:Y:S05]  /*1540*/  BSYNC.RECONVERGENT B0 ;  /* 0x0000000000007941 */ /* 0x000fea0003800200 */
.L_x_1540:
        /* <DEDUP_REMOVED lines=8> */
.L_x_1544:
[----:B------:R-:W-:Y:S02]  /*15d0*/  IMAD.MOV.U32 R16, RZ, RZ, R14 ;  /* 0x000000ffff107224 */ /* 0x000fe400078e000e */
[----:B------:R-:W-:Y:S02]  /*15e0*/  IMAD.MOV.U32 R17, RZ, RZ, R15 ;  /* 0x000000ffff117224 */ /* 0x000fe400078e000f */
[----:B------:R-:W-:Y:S02]  /*15f0*/  IMAD.MOV.U32 R14, RZ, RZ, R21 ;  /* 0x000000ffff0e7224 */ /* 0x000fe400078e0015 */
[----:B------:R-:W-:-:S07]  /*1600*/  IMAD.MOV.U32 R15, RZ, RZ, R20 ;  /* 0x000000ffff0f7224 */ /* 0x000fce00078e0014 */
.L_x_1545:
[----:B------:R-:W-:Y:S05]  /*1610*/  BSYNC.RECONVERGENT B0 ;  /* 0x0000000000007941 */ /* 0x000fea0003800200 */
.L_x_1543:
        /* <DEDUP_REMOVED lines=8> */
.L_x_1547:
[----:B------:R-:W-:Y:S01]  /*16a0*/  IMAD.MOV.U32 R20, RZ, RZ, R19 ;  /* 0x000000ffff147224 */ /* 0x000fe200078e0013 */
[----:B------:R-:W-:Y:S01]  /*16b0*/  MOV R21, R18 ;  /* 0x0000001200157202 */ /* 0x000fe20000000f00 */
[----:B------:R-:W-:Y:S02]  /*16c0*/  IMAD.MOV.U32 R19, RZ, RZ, R30 ;  /* 0x000000ffff137224 */ /* 0x000fe400078e001e */
[----:B------:R-:W-:-:S07]  /*16d0*/  IMAD.MOV.U32 R18, RZ, RZ, R31 ;  /* 0x000000ffff127224 */ /* 0x000fce00078e001f */
.L_x_1548:
[----:B------:R-:W-:Y:S05]  /*16e0*/  BSYNC.RECONVERGENT B0 ;  /* 0x0000000000007941 */ /* 0x000fea0003800200 */
.L_x_1546:
        /* <DEDUP_REMOVED lines=8> */
.L_x_1550:
[----:B------:R-:W-:Y:S02]  /*1770*/  IMAD.MOV.U32 R30, RZ, RZ, R23 ;  /* 0x000000ffff1e7224 */ /* 0x000fe400078e0017 */
[----:B------:R-:W-:Y:S02]  /*1780*/  IMAD.MOV.U32 R31, RZ, RZ, R22 ;  /* 0x000000ffff1f7224 */ /* 0x000fe400078e0016 */
[----:B------:R-:W-:Y:S02]  /*1790*/  IMAD.MOV.U32 R23, RZ, RZ, R10 ;  /* 0x000000ffff177224 */ /* 0x000fe400078e000a */
[----:B------:R-:W-:-:S07]  /*17a0*/  IMAD.MOV.U32 R22, RZ, RZ, R11 ;  /* 0x000000ffff167224 */ /* 0x000fce00078e000b */
.L_x_1551:
[----:B------:R-:W-:Y:S05]  /*17b0*/  BSYNC.RECONVERGENT B0 ;  /* 0x0000000000007941 */ /* 0x000fea0003800200 */
.L_x_1549:
        /* <DEDUP_REMOVED lines=8> */
.L_x_1553:
[----:B------:R-:W-:Y:S02]  /*1840*/  IMAD.MOV.U32 R11, RZ, RZ, R9 ;  /* 0x000000ffff0b7224 */ /* 0x000fe400078e0009 */
[----:B------:R-:W-:Y:S02]  /*1850*/  IMAD.MOV.U32 R10, RZ, RZ, R8 ;  /* 0x000000ffff0a7224 */ /* 0x000fe400078e0008 */
[----:B------:R-:W-:Y:S02]  /*1860*/  IMAD.MOV.U32 R9, RZ, RZ, R14 ;  /* 0x000000ffff097224 */ /* 0x000fe400078e000e */
[----:B------:R-:W-:-:S07]  /*1870*/  IMAD.MOV.U32 R8, RZ, RZ, R15 ;  /* 0x000000ffff087224 */ /* 0x000fce00078e000f */
.L_x_1554:
[----:B------:R-:W-:Y:S05]  /*1880*/  BSYNC.RECONVERGENT B0 ;  /* 0x0000000000007941 */ /* 0x000fea0003800200 */
.L_x_1552:
        /* <DEDUP_REMOVED lines=8> */
.L_x_1556:
[----:B------:R-:W-:Y:S01]  /*1910*/  MOV R15, R16 ;  /* 0x00000010000f7202 */ /* 0x000fe20000000f00 */
[----:B------:R-:W-:Y:S02]  /*1920*/  IMAD.MOV.U32 R14, RZ, RZ, R17 ;  /* 0x000000ffff0e7224 */ /* 0x000fe400078e0011 */
[----:B------:R-:W-:Y:S02]  /*1930*/  IMAD.MOV.U32 R16, RZ, RZ, R19 ;  /* 0x000000ffff107224 */ /* 0x000fe400078e0013 */
[----:B------:R-:W-:-:S07]  /*1940*/  IMAD.MOV.U32 R17, RZ, RZ, R18 ;  /* 0x000000ffff117224 */ /* 0x000fce00078e0012 */
.L_x_1557:
[----:B------:R-:W-:Y:S05]  /*1950*/  BSYNC.RECONVERGENT B0 ;  /* 0x0000000000007941 */ /* 0x000fea0003800200 */
.L_x_1555:
        /* <DEDUP_REMOVED lines=8> */
.L_x_1559:
[----:B------:R-:W-:Y:S02]  /*19e0*/  IMAD.MOV.U32 R19, RZ, RZ, R20 ;  /* 0x000000ffff137224 */ /* 0x000fe400078e0014 */
[----:B------:R-:W-:Y:S02]  /*19f0*/  IMAD.MOV.U32 R18, RZ, RZ, R21 ;  /* 0x000000ffff127224 */ /* 0x000fe400078e0015 */
[----:B------:R-:W-:Y:S02]  /*1a00*/  IMAD.MOV.U32 R20, RZ, RZ, R23 ;  /* 0x000000ffff147224 */ /* 0x000fe400078e0017 */
[----:B------:R-:W-:-:S07]  /*1a10*/  IMAD.MOV.U32 R21, RZ, RZ, R22 ;  /* 0x000000ffff157224 */ /* 0x000fce00078e0016 */
.L_x_1560:
[----:B------:R-:W-:Y:S05]  /*1a20*/  BSYNC.RECONVERGENT B0 ;  /* 0x0000000000007941 */ /* 0x000fea0003800200 */
.L_x_1558:
        /* <DEDUP_REMOVED lines=8> */
.L_x_1562:
[----:B------:R-:W-:Y:S02]  /*1ab0*/  IMAD.MOV.U32 R23, RZ, RZ, R30 ;  /* 0x000000ffff177224 */ /* 0x000fe400078e001e */
[----:B------:R-:W-:Y:S02]  /*1ac0*/  IMAD.MOV.U32 R22, RZ, RZ, R31 ;  /* 0x000000ffff167224 */ /* 0x000fe400078e001f */
[----:B------:R-:W-:Y:S02]  /*1ad0*/  IMAD.MOV.U32 R30, RZ, RZ, R13 ;  /* 0x000000ffff1e7224 */ /* 0x000fe400078e000d */
[----:B------:R-:W-:-:S07]  /*1ae0*/  IMAD.MOV.U32 R31, RZ, RZ, R12 ;  /* 0x000000ffff1f7224 */ /* 0x000fce00078e000c */
.L_x_1563:
[----:B------:R-:W-:Y:S05]  /*1af0*/  BSYNC.RECONVERGENT B0 ;  /* 0x0000000000007941 */ /* 0x000fea0003800200 */
.L_x_1561:
        /* <DEDUP_REMOVED lines=8> */
.L_x_1565:
[----:B------:R-:W-:Y:S02]  /*1b80*/  IMAD.MOV.U32 R13, RZ, RZ, R11 ;  /* 0x000000ffff0d7224 */ /* 0x000fe400078e000b */
[----:B------:R-:W-:Y:S02]  /*1b90*/  IMAD.MOV.U32 R12, RZ, RZ, R10 ;  /* 0x000000ffff0c7224 */ /* 0x000fe400078e000a */
[----:B------:R-:W-:Y:S02]  /*1ba0*/  IMAD.MOV.U32 R11, RZ, RZ, R16 ;  /* 0x000000ffff0b7224 */ /* 0x000fe400078e0010 */
[----:B------:R-:W-:-:S07]  /*1bb0*/  IMAD.MOV.U32 R10, RZ, RZ, R17 ;  /* 0x000000ffff0a7224 */ /* 0x000fce00078e0011 */
.L_x_1566:
[----:B------:R-:W-:Y:S05]  /*1bc0*/  BSYNC.RECONVERGENT B0 ;  /* 0x0000000000007941 */ /* 0x000fea0003800200 */
.L_x_1564:
        /* <DEDUP_REMOVED lines=8> */
.L_x_1568:
[----:B------:R-:W-:Y:S02]  /*1c50*/  IMAD.MOV.U32 R17, RZ, RZ, R15 ;  /* 0x000000ffff117224 */ /* 0x000fe400078e000f */
[----:B------:R-:W-:Y:S02]  /*1c60*/  IMAD.MOV.U32 R16, RZ, RZ, R14 ;  /* 0x000000ffff107224 */ /* 0x000fe400078e000e */
[----:B------:R-:W-:Y:S02]  /*1c70*/  IMAD.MOV.U32 R15, RZ, RZ, R20 ;  /* 0x000000ffff0f7224 */ /* 0x000fe400078e0014 */
[----:B------:R-:W-:-:S07]  /*1c80*/  IMAD.MOV.U32 R14, RZ, RZ, R21 ;  /* 0x000000ffff0e7224 */ /* 0x000fce00078e0015 */
.L_x_1569:
[----:B------:R-:W-:Y:S05]  /*1c90*/  BSYNC.RECONVERGENT B0 ;  /* 0x0000000000007941 */ /* 0x000fea0003800200 */
.L_x_1567:
        /* <DEDUP_REMOVED lines=8> */
.L_x_1571:
[----:B------:R-:W-:Y:S02]  /*1d20*/  IMAD.MOV.U32 R21, RZ, RZ, R19 ;  /* 0x000000ffff157224 */ /* 0x000fe400078e0013 */
[----:B------:R-:W-:Y:S02]  /*1d30*/  IMAD.MOV.U32 R20, RZ, RZ, R18 ;  /* 0x000000ffff147224 */ /* 0x000fe400078e0012 */
[----:B------:R-:W-:Y:S02]  /*1d40*/  IMAD.MOV.U32 R19, RZ, RZ, R30 ;  /* 0x000000ffff137224 */ /* 0x000fe400078e001e */
[----:B------:R-:W-:-:S07]  /*1d50*/  IMAD.MOV.U32 R18, RZ, RZ, R31 ;  /* 0x000000ffff127224 */ /* 0x000fce00078e001f */
.L_x_1572:
[----:B------:R-:W-:Y:S05]  /*1d60*/  BSYNC.RECONVERGENT B0 ;  /* 0x0000000000007941 */ /* 0x000fea0003800200 */
.L_x_1570:
[----:B------:R-:W-:-:S07]  /*1d70*/  HFMA2 R41, -RZ, RZ, 0, 1.1920928955078125e-07 ;  /* 0x00000002ff297431 */ /* 0x000fce00000001ff */
.L_x_1592:
        /* <DEDUP_REMOVED lines=11> */
[----:B------:R-:W-:-:S03]  /*1e30*/  VIMNMX.U32 R43, PT, PT, R43, 0x800, PT ;  /* 0x000008002b2b7848 */ /* 0x000fc60003fe0000 */
[----:B------:R-:W-:-:S05]  /*1e40*/  IMAD R38, R41, 0x4, R30 ;  /* 0x0000000429267824 */ /* 0x000fca00078e021e */
        /* <DEDUP_REMOVED lines=18> */
.L_x_1575:
        /* <DEDUP_REMOVED lines=18> */
.L_x_1574:
[----:B------:R-:W-:Y:S05]  /*2090*/  BSYNC.RECONVERGENT B0 ;  /* 0x0000000000007941 */ /* 0x000fea0003800200 */
.L_x_1573:
        /* <DEDUP_REMOVED lines=15> */
.L_x_1577:
[----:B------:R-:W-:Y:S05]  /*2190*/  BSYNC.RECONVERGENT B0 ;  /* 0x0000000000007941 */ /* 0x000fea0003800200 */
.L_x_1576:
[----:B------:R-:W-:Y:S01]  /*21a0*/  VIADD R10, R12, 0x1 ;  /* 0x000000010c0a7836 */ /* 0x000fe20000000000 */
[----:B------:R-:W-:Y:S01]  /*21b0*/  IADD3 R11, PT, PT, R13, 0x1, RZ ;  /* 0x000000010d0b7810 */ /* 0x000fe20007ffe0ff */
[----:B------:R-:W-:Y:S01]  /*21c0*/  @!P0 IMAD.MOV R10, RZ, RZ, R12 ;  /* 0x000000ffff0a8224 */ /* 0x000fe200078e020c */
[----:B------:R-:W-:Y:S01]  /*21d0*/  BSSY.RECONVERGENT B0, `(.L_x_1578) ;  /* 0x0000010000007945 */ /* 0x000fe20003800200 */
[----:B------:R-:W-:Y:S01]  /*21e0*/  @P0 IMAD.MOV R11, RZ, RZ, R13 ;  /* 0x000000ffff0b0224 */ /* 0x000fe200078e020d */
[----:B-12---:R-:W-:Y:S01]  /*21f0*/  SEL R9, R31, R23, P0 ;  /* 0x000000171f097207 */ /* 0x006fe20000000000 */
[C---:B------:R-:W-:Y:S01]  /*2200*/  VIADD R12, R10.reuse, 0x1 ;  /* 0x000000010a0c7836 */ /* 0x040fe20000000000 */
[----:B------:R-:W-:Y:S01]  /*2210*/  ISETP.GE.AND P1, PT, R10, R39, PT ;  /* 0x000000270a00720c */ /* 0x000fe20003f26270 */
[----:B------:R-:W-:Y:S01]  /*2220*/  VIADD R13, R11, 0x1 ;  /* 0x000000010b0d7836 */ /* 0x000fe20000000000 */
[----:B------:R-:W-:Y:S02]  /*2230*/  SEL R8, R30, R22, P0 ;  /* 0x000000161e087207 */ /* 0x000fe40000000000 */
[----:B------:R0:W1:Y:S04]  /*2240*/  @P0 LDS.64 R30, [R15+0x8] ;  /* 0x000008000f1e0984 */ /* 0x0000680000000a00 */
[----:B------:R0:W2:Y:S01]  /*2250*/  @!P0 LDS.64 R22, [R14+0x8] ;  /* 0x000008000e168984 */ /* 0x0000a20000000a00 */
[----:B------:R-:W-:-:S04]  /*2260*/  PLOP3.LUT P0, PT, PT, PT, PT, 0x8, 0x80 ;  /* 0x000000000080781c */ /* 0x000fc80003f0e170 */
[----:B------:R-:W-:Y:S09]  /*2270*/  @P1 BRA `(.L_x_1579) ;  /* 0x0000000000141947 */ /* 0x000ff20003800000 */
[----:B-12---:R-:W-:Y:S02]  /*2280*/  ISETP.GE.AND P1, PT, R30, R22, PT ;  /* 0x000000161e00720c */ /* 0x006fe40003f26270 */
[----:B------:R-:W-:Y:S02]  /*2290*/  PLOP3.LUT P0, PT, PT, PT, PT, 0x80, 0x8 ;  /* 0x000000000008781c */ /* 0x000fe40003f0f070 */
[----:B------:R-:W-:-:S13]  /*22a0*/  ISETP.GE.OR P1, PT, R11, R38, !P1 ;  /* 0x000000260b00720c */ /* 0x000fda0004f26670 */
[----:B------:R-:W-:-:S04]  /*22b0*/  @!P1 ISETP.GE.AND P2, PT, R31, R23, PT ;  /* 0x000000171f00920c */ /* 0x000fc80003f46270 */
[----:B------:R-:W-:-:S13]  /*22c0*/  @!P1 ISETP.GE.AND P0, PT, R22, R30, !P2 ;  /* 0x0000001e1600920c */ /* 0x000fda0005706270 */
.L_x_1579:
[----:B------:R-:W-:Y:S05]  /*22d0*/  BSYNC.RECONVERGENT B0 ;  /* 0x0000000000007941 */ /* 0x000fea0003800200 */
.L_x_1578:
        /* <DEDUP_REMOVED lines=17> */
.L_x_1581:
[----:B------:R-:W-:Y:S05]  /*23f0*/  BSYNC.RECONVERGENT B0 ;  /* 0x0000000000007941 */ /* 0x000fea0003800200 */
.L_x_1580:
        /* <DEDUP_REMOVED lines=26> */
.L_x_1583:
[----:B------:R-:W-:Y:S05]  /*25a0*/  BSYNC.RECONVERGENT B0 ;  /* 0x0000000000007941 */ /* 0x000fea0003800200 */
.L_x_1582:
[----:B------:R-:W-:Y:S01]  /*25b0*/  @!P0 IADD3 R18, PT, PT, R14, RZ, RZ ;  /* 0x000000ff0e128210 */ /* 0x000fe20007ffe0ff */
[----:B------:R-:W-:Y:S01]  /*25c0*/  @P0 IMAD.MOV R19, RZ, RZ, R15 ;  /* 0x000000ffff130224 */ /* 0x000fe200078e020f */
[----:B------:R-:W-:Y:S01]  /*25d0*/  BSSY.RECONVERGENT B0, `(.L_x_1584) ;  /* 0x0000011000007945 */ /* 0x000fe20003800200 */
[----:B-12---:R-:W-:Y:S02]  /*25e0*/  SEL R15, R31, R23, P0 ;  /* 0x000000171f0f7207 */ /* 0x006fe40000000000 */
[----:B------:R-:W-:Y:S01]  /*25f0*/  ISETP.GE.AND P1, PT, R18, R39, PT ;  /* 0x000000271200720c */ /* 0x000fe20003f26270 */
[C-C-:B0-----:R-:W-:Y:S01]  /*2600*/  @!P0 IMAD R16, R19.reuse, 0x8, R40.reuse ;  /* 0x0000000813108824 */ /* 0x141fe200078e0228 */
[----:B------:R-:W-:Y:S01]  /*2610*/  SEL R14, R30, R22, P0 ;  /* 0x000000161e0e7207 */ /* 0x000fe20000000000 */
[C---:B------:R-:W-:Y:S02]  /*2620*/  @P0 IMAD R17, R18.reuse, 0x8, R40 ;  /* 0x0000000812110824 */ /* 0x040fe400078e0228 */
[----:B------:R-:W-:Y:S01]  /*2630*/  VIADD R20, R18, 0x1 ;  /* 0x0000000112147836 */ /* 0x000fe20000000000 */
[----:B------:R0:W1:Y:S01]  /*2640*/  @!P0 LDS.64 R22, [R16] ;  /* 0x0000000010168984 */ /* 0x0000620000000a00 */
[----:B------:R-:W-:-:S03]  /*2650*/  VIADD R43, R19, 0x1 ;  /* 0x00000001132b7836 */ /* 0x000fc60000000000 */
        /* <DEDUP_REMOVED lines=8> */
.L_x_1585:
[----:B------:R-:W-:Y:S05]  /*26e0*/  BSYNC.RECONVERGENT B0 ;  /* 0x0000000000007941 */ /* 0x000fea0003800200 */
.L_x_1584:
        /* <DEDUP_REMOVED lines=18> */
.L_x_1587:
[----:B------:R-:W-:Y:S05]  /*2810*/  BSYNC.RECONVERGENT B0 ;  /* 0x0000000000007941 */ /* 0x000fea0003800200 */
.L_x_1586:
        /* <DEDUP_REMOVED lines=19> */
.L_x_1589:
[----:B------:R-:W-:Y:S05]  /*2950*/  BSYNC.RECONVERGENT B0 ;  /* 0x0000000000007941 */ /* 0x000fea0003800200 */
.L_x_1588:
[----:B------:R-:W-:Y:S01]  /*2960*/  @!P0 IMAD.MOV R42, RZ, RZ, R43 ;  /* 0x000000ffff2a8224 */ /* 0x000fe200078e022b */
[----:B------:R-:W-:Y:S01]  /*2970*/  IADD3 R43, PT, PT, R21, 0x1, RZ ;  /* 0x00000001152b7810 */ /* 0x000fe20007ffe0ff */
[----:B------:R-:W-:Y:S01]  /*2980*/  @P0 IMAD.MOV R43, RZ, RZ, R21 ;  /* 0x000000ffff2b0224 */ /* 0x000fe200078e0215 */
[----:B------:R-:W-:Y:S01]  /*2990*/  BSSY.RECONVERGENT B0, `(.L_x_1590) ;  /* 0x000000f000007945 */ /* 0x000fe20003800200 */
[----:B-12---:R-:W-:Y:S02]  /*29a0*/  SEL R21, R31, R23, P0 ;  /* 0x000000171f157207 */ /* 0x006fe40000000000 */
[----:B------:R-:W-:Y:S01]  /*29b0*/  ISETP.GE.AND P1, PT, R42, R39, PT ;  /* 0x000000272a00720c */ /* 0x000fe20003f26270 */
[--C-:B0-----:R-:W-:Y:S01]  /*29c0*/  @!P0 IMAD R44, R43, 0x8, R40.reuse ;  /* 0x000000082b2c8824 */ /* 0x101fe200078e0228 */
[----:B------:R-:W-:Y:S01]  /*29d0*/  SEL R20, R30, R22, P0 ;  /* 0x000000161e147207 */ /* 0x000fe20000000000 */
[----:B------:R-:W-:-:S03]  /*29e0*/  @P0 IMAD R40, R42, 0x8, R40 ;  /* 0x000000082a280824 */ /* 0x000fc600078e0228 */
        /* <DEDUP_REMOVED lines=9> */
.L_x_1591:
[----:B------:R-:W-:Y:S05]  /*2a80*/  BSYNC.RECONVERGENT B0 ;  /* 0x0000000000007941 */ /* 0x000fea0003800200 */
.L_x_1590:
        /* <DEDUP_REMOVED lines=24> */
[C---:B-1----:R-:W-:Y:S01]  /*2c10*/  LOP3.LUT R0, R28.reuse, 0x1f, RZ, 0xc0, !PT ;  /* 0x0000001f1c007812 */ /* 0x042fe200078ec0ff */
[----:B------:R-:W-:Y:S02]  /*2c20*/  IMAD.SHL.U32 R28, R28, 0x8, RZ ;  /* 0x000000081c1c7824 */ /* 0x000fe400078e00ff */
[----:B------:R-:W1:Y:S02]  /*2c30*/  LDS.64 R38, [R35+0x200] ;  /* 0x0002000023267984 */ /* 0x000e640000000a00 */
[----:B---3--:R-:W-:Y:S01]  /*2c40*/  IMAD R29, R29, 0x800, R0 ;  /* 0x000008001d1d7824 */ /* 0x008fe200078e0200 */
[----:B------:R-:W-:Y:S01]  /*2c50*/  LOP3.LUT R28, R28, 0x1f00, RZ, 0xc0, !PT ;  /* 0x00001f001c1c7812 */ /* 0x000fe200078ec0ff */
[----:B------:R-:W3:Y:S03]  /*2c60*/  LDS.64 R10, [R34+0x300] ;  /* 0x00030000220a7984 */ /* 0x000ee60000000a00 */
[----:B------:R-:W-:Y:S01]  /*2c70*/  IADD3 R29, P0, PT, R28, R29, RZ ;  /* 0x0000001d1c1d7210 */ /* 0x000fe20007f1e0ff */
[----:B------:R-:W0:Y:S04]  /*2c80*/  LDS.64 R32, [R33+0x400] ;  /* 0x0004000021207984 */ /* 0x000e280000000a00 */
[----:B------:R-:W0:Y:S01]  /*2c90*/  LDS.64 R6, [R27+0x500] ;  /* 0x000500001b067984 */ /* 0x000e220000000a00 */
[----:B------:R-:W-:Y:S01]  /*2ca0*/  IMAD.X R0, RZ, RZ, RZ, P0 ;  /* 0x000000ffff007224 */ /* 0x000fe200000e06ff */
[----:B--2---:R-:W-:-:S02]  /*2cb0*/  LEA R2, P0, R29, UR4, 0x3 ;  /* 0x000000041d027c11 */ /* 0x004fc4000f8018ff */
[----:B------:R-:W2:Y:S02]  /*2cc0*/  LDS.64 R4, [R26+0x600] ;  /* 0x000600001a047984 */ /* 0x000ea40000000a00 */
[----:B------:R-:W-:Y:S02]  /*2cd0*/  LEA.HI.X R3, R29, UR5, R0, 0x3, P0 ;  /* 0x000000051d037c11 */ /* 0x000fe400080f1c00 */
        /* <DEDUP_REMOVED lines=18> */
.L_x_1593:
        /* <DEDUP_REMOVED lines=37> */
.L_x_1488:
[----:B------:R-:W0:Y:S01]  /*3050*/  LDC.64 R4, c[0x0][0x388] ;  /* 0x0000e200ff047b82 */ /* 0x000e220000000a00 */
[----:B------:R-:W-:Y:S01]  /*3060*/  ACQBULK ;  /* 0x000000000000782e */ /* 0x000fe20000000000 */
[----:B------:R-:W1:Y:S06]  /*3070*/  S2R R36, SR_TID.X ;  /* 0x0000000000247919 */ /* 0x000e6c0000002100 */
[----:B------:R-:W2:Y:S01]  /*3080*/  LDC R9, c[0x0][0x3a8] ;  /* 0x0000ea00ff097b82 */ /* 0x000ea20000000800 */
[----:B0-----:R-:W-:-:S05]  /*3090*/  IMAD.WIDE.U32 R4, R7, 0x8, R4 ;  /* 0x0000000807047825 */ /* 0x001fca00078e0004 */
[----:B------:R-:W3:Y:S04]  /*30a0*/  LDG.E R3, desc[UR6][R4.64+0x4] ;  /* 0x0000040604037981 */ /* 0x000ee8000c1e1900 */
[----:B------:R-:W4:Y:S01]  /*30b0*/  LDG.E R2, desc[UR6][R4.64] ;  /* 0x0000000604027981 */ /* 0x000f22000c1e1900 */
[----:B-1----:R-:W-:Y:S02]  /*30c0*/  IMAD.SHL.U32 R39, R36, 0x8, RZ ;  /* 0x0000000824277824 */ /* 0x002fe400078e00ff */
[----:B------:R-:W-:-:S03]  /*30d0*/  IMAD.MOV R38, RZ, RZ, -R7 ;  /* 0x000000ffff267224 */ /* 0x000fc600078e0a07 */
[----:B------:R-:W-:Y:S02]  /*30e0*/  LOP3.LUT R23, R39, 0x1f00, RZ, 0xc0, !PT ;  /* 0x00001f0027177812 */ /* 0x000fe400078ec0ff */
[----:B--2---:R-:W-:Y:S02]  /*30f0*/  VIADDMNMX R38, R38, R9, 0x800, PT ;  /* 0x0000080026267446 */ /* 0x004fe40003800109 */
[----:B------:R-:W-:-:S04]  /*3100*/  LOP3.LUT R35, R23, 0x1f, R36, 0xf8, !PT ;  /* 0x0000001f17237812 */ /* 0x000fc800078ef824 */
[C---:B------:R-:W-:Y:S01]  /*3110*/  LEA R18, P0, R35.reuse, R4, 0x3 ;  /* 0x0000000423127211 */ /* 0x040fe200078018ff */
[C---:B------:R-:W-:Y:S01]  /*3120*/  VIADD R7, R35.reuse, 0x20 ;  /* 0x0000002023077836 */ /* 0x040fe20000000000 */
[C---:B------:R-:W-:Y:S01]  /*3130*/  IADD3 R15, PT, PT, R35.reuse, 0xa0, RZ ;  /* 0x000000a0230f7810 */ /* 0x040fe20007ffe0ff */
[----:B------:R-:W-:Y:S02]  /*3140*/  VIADD R9, R35, 0x60 ;  /* 0x0000006023097836 */ /* 0x000fe40000000000 */
[----:B------:R-:W-:Y:S01]  /*3150*/  IMAD.X R19, RZ, RZ, R5, P0 ;  /* 0x000000ffff137224 */ /* 0x000fe200000e0605 */
[-C--:B------:R-:W-:Y:S01]  /*3160*/  ISETP.GE.AND P1, PT, R7, R38.reuse, PT ;  /* 0x000000260700720c */ /* 0x080fe20003f26270 */
[C---:B------:R-:W-:Y:S01]  /*3170*/  VIADD R7, R35.reuse, 0x40 ;  /* 0x0000004023077836 */ /* 0x040fe20000000000 */
[CC--:B------:R-:W-:Y:S01]  /*3180*/  ISETP.GE.AND P0, PT, R35.reuse, R38.reuse, PT ;  /* 0x000000262300720c */ /* 0x0c0fe20003f06270 */
[----:B------:R-:W-:Y:S01]  /*3190*/  VIADD R11, R35, 0x80 ;  /* 0x00000080230b7836 */ /* 0x000fe20000000000 */
[-C--:B------:R-:W-:Y:S01]  /*31a0*/  ISETP.GE.AND P3, PT, R9, R38.reuse, PT ;  /* 0x000000260900720c */ /* 0x080fe20003f66270 */
[----:B------:R-:W-:Y:S01]  /*31b0*/  VIADD R17, R35, 0xc0 ;  /* 0x000000c023117836 */ /* 0x000fe20000000000 */
[-C--:B------:R-:W-:Y:S01]  /*31c0*/  ISETP.GE.AND P2, PT, R7, R38.reuse, PT ;  /* 0x000000260700720c */ /* 0x080fe20003f46270 */
[----:B------:R-:W-:Y:S01]  /*31d0*/  VIADD R21, R35, 0xe0 ;  /* 0x000000e023157836 */ /* 0x000fe20000000000 */
[----:B------:R-:W-:Y:S01]  /*31e0*/  ISETP.GE.AND P4, PT, R11, R38, PT ;  /* 0x000000260b00720c */ /* 0x000fe20003f86270 */
[----:B------:R-:W0:Y:S01]  /*31f0*/  S2R R0, SR_LANEID ;  /* 0x0000000000007919 */ /* 0x000e220000000000 */
[----:B---3--:R-:W-:-:S05]  /*3200*/  IMAD.MOV.U32 R9, RZ, RZ, R3 ;  /* 0x000000ffff097224 */ /* 0x008fca00078e0003 */
        /* <DEDUP_REMOVED lines=15> */
[----:B------:R-:W-:Y:S01]  /*3300*/  IMAD.MOV.U32 R12, RZ, RZ, R8 ;  /* 0x000000ffff0c7224 */ /* 0x000fe200078e0008 */
[----:B------:R-:W4:Y:S01]  /*3310*/  @!P2 LDG.E R6, desc[UR6][R18.64+0x200] ;  /* 0x000200061206a981 */ /* 0x000f22000c1e1900 */
[----:B------:R-:W-:Y:S01]  /*3320*/  ISETP.GE.AND P2, PT, R21, R38, PT ;  /* 0x000000261500720c */ /* 0x000fe20003f46270 */
[----:B------:R-:W-:-:S02]  /*3330*/  IMAD.MOV.U32 R15, RZ, RZ, R9 ;  /* 0x000000ffff0f7224 */ /* 0x000fc400078e0009 */
[--C-:B------:R-:W-:Y:S01]  /*3340*/  IMAD.MOV.U32 R14, RZ, RZ, R8.reuse ;  /* 0x000000ffff0e7224 */ /* 0x100fe200078e0008 */
[----:B------:R-:W5:Y:S01]  /*3350*/  @!P3 LDG.E R11, desc[UR6][R18.64+0x304] ;  /* 0x00030406120bb981 */ /* 0x000f62000c1e1900 */
[----:B------:R-:W-:Y:S02]  /*3360*/  IMAD.MOV.U32 R17, RZ, RZ, R9 ;  /* 0x000000ffff117224 */ /* 0x000fe400078e0009 */
[----:B------:R-:W-:Y:S01]  /*3370*/  IMAD.MOV.U32 R16, RZ, RZ, R8 ;  /* 0x000000ffff107224 */ /* 0x000fe200078e0008 */
        /* <DEDUP_REMOVED lines=9> */
[----:B------:R-:W1:Y:S01]  /*3410*/  S2UR UR5, SR_CgaCtaId ;  /* 0x00000000000579c3 */ /* 0x000e620000008800 */
[----:B0-----:R-:W-:Y:S01]  /*3420*/  IMAD.IADD R23, R23, 0x1, R0 ;  /* 0x0000000117177824 */ /* 0x001fe200078e0200 */
[----:B------:R-:W-:-:S03]  /*3430*/  UMOV UR4, 0x400 ;  /* 0x0000040000047882 */ /* 0x000fc60000000000 */
[C---:B------:R-:W-:Y:S01]  /*3440*/  VIADD R20, R23.reuse, 0x20 ;  /* 0x0000002017147836 */ /* 0x040fe20000000000 */
[C---:B------:R-:W-:Y:S01]  /*3450*/  IADD3 R22, PT, PT, R23.reuse, 0x40, RZ ;  /* 0x0000004017167810 */ /* 0x040fe20007ffe0ff */
[C---:B------:R-:W-:Y:S01]  /*3460*/  VIADD R24, R23.reuse, 0x60 ;  /* 0x0000006017187836 */ /* 0x040fe20000000000 */
[CC--:B------:R-:W-:Y:S01]  /*3470*/  LEA.HI.SX32 R34, R23.reuse, R23.reuse, 0x1b ;  /* 0x0000001717227211 */ /* 0x0c0fe200078fdaff */
[C---:B-1----:R-:W-:Y:S01]  /*3480*/  VIADD R18, R23.reuse, 0x80 ;  /* 0x0000008017127836 */ /* 0x042fe20000000000 */
[-C--:B------:R-:W-:Y:S01]  /*3490*/  LEA.HI.SX32 R20, R20, R23.reuse, 0x1b ;  /* 0x0000001714147211 */ /* 0x080fe200078fdaff */
[C---:B------:R-:W-:Y:S01]  /*34a0*/  VIADD R26, R23.reuse, 0xa0 ;  /* 0x000000a0171a7836 */ /* 0x040fe20000000000 */
[----:B------:R-:W-:Y:S01]  /*34b0*/  LEA.HI.SX32 R22, R22, R23, 0x1b ;  /* 0x0000001716167211 */ /* 0x000fe200078fdaff */
[C---:B------:R-:W-:Y:S02]  /*34c0*/  VIADD R28, R23.reuse, 0xc0 ;  /* 0x000000c0171c7836 */ /* 0x040fe40000000000 */
[----:B------:R-:W-:-:S02]  /*34d0*/  VIADD R30, R23, 0xe0 ;  /* 0x000000e0171e7836 */ /* 0x000fc40000000000 */
[----:B------:R-:W-:Y:S01]  /*34e0*/  IMAD R0, R0, 0x7, R23 ;  /* 0x0000000700007824 */ /* 0x000fe200078e0217 */
[----:B------:R-:W-:Y:S01]  /*34f0*/  ULEA UR4, UR5, UR4, 0x18 ;  /* 0x0000000405047291 */ /* 0x000fe2000f8ec0ff */
[-C--:B------:R-:W-:Y:S02]  /*3500*/  LEA.HI.SX32 R24, R24, R23.reuse, 0x1b ;  /* 0x0000001718187211 */ /* 0x080fe400078fdaff */
[----:B------:R-:W-:Y:S01]  /*3510*/  VIADD R21, R0, 0x1 ;  /* 0x0000000100157836 */ /* 0x000fe20000000000 */
[-C--:B------:R-:W-:Y:S02]  /*3520*/  LEA.HI.SX32 R18, R18, R23.reuse, 0x1b ;  /* 0x0000001712127211 */ /* 0x080fe400078fdaff */
[----:B------:R-:W-:Y:S02]  /*3530*/  LEA R34, R34, UR4, 0x3 ;  /* 0x0000000422227c11 */ /* 0x000fe4000f8e18ff */
[----:B------:R-:W-:Y:S01]  /*3540*/  LEA R33, R20, UR4, 0x3 ;  /* 0x0000000414217c11 */ /* 0x000fe2000f8e18ff */
[----:B------:R-:W-:Y:S01]  /*3550*/  VIADD R31, R0, 0x3 ;  /* 0x00000003001f7836 */ /* 0x000fe20000000000 */
[-C--:B------:R-:W-:Y:S01]  /*3560*/  LEA.HI.SX32 R26, R26, R23.reuse, 0x1b ;  /* 0x000000171a1a7211 */ /* 0x080fe200078fdaff */
[----:B------:R-:W-:Y:S01]  /*3570*/  VIADD R37, R0, 0x4 ;  /* 0x0000000400257836 */ /* 0x000fe20000000000 */
[-C--:B------:R-:W-:Y:S01]  /*3580*/  LEA.HI.SX32 R19, R28, R23.reuse, 0x1b ;  /* 0x000000171c137211 */ /* 0x080fe200078fdaff */
[----:B------:R-:W-:Y:S01]  /*3590*/  VIADD R41, R0, 0x5 ;  /* 0x0000000500297836 */ /* 0x000fe20000000000 */
[----:B------:R-:W-:Y:S01]  /*35a0*/  LEA.HI.SX32 R25, R30, R23, 0x1b ;  /* 0x000000171e197211 */ /* 0x000fe200078fdaff */
[----:B------:R-:W-:Y:S01]  /*35b0*/  VIADD R23, R0, 0x2 ;  /* 0x0000000200177836 */ /* 0x000fe20000000000 */
[----:B------:R-:W-:Y:S01]  /*35c0*/  LEA R32, R22, UR4, 0x3 ;  /* 0x0000000416207c11 */ /* 0x000fe2000f8e18ff */
[----:B------:R-:W-:-:S02]  /*35d0*/  VIADD R43, R0, 0x6 ;  /* 0x00000006002b7836 */ /* 0x000fc40000000000 */
[----:B------:R-:W-:Y:S01]  /*35e0*/  VIADD R45, R0, 0x7 ;  /* 0x00000007002d7836 */ /* 0x000fe20000000000 */
[----:B------:R-:W-:Y:S02]  /*35f0*/  LEA R29, R24, UR4, 0x3 ;  /* 0x00000004181d7c11 */ /* 0x000fe4000f8e18ff */
[----:B------:R-:W-:Y:S02]  /*3600*/  LEA R28, R18, UR4, 0x3 ;  /* 0x00000004121c7c11 */ /* 0x000fe4000f8e18ff */
[----:B------:R-:W-:Y:S02]  /*3610*/  LEA R27, R26, UR4, 0x3 ;  /* 0x000000041a1b7c11 */ /* 0x000fe4000f8e18ff */
[-C--:B------:R-:W-:Y:S02]  /*3620*/  LEA.HI.SX32 R45, R45, R0.reuse, 0x1b ;  /* 0x000000002d2d7211 */ /* 0x080fe400078fdaff */
[----:B------:R-:W-:Y:S02]  /*3630*/  LEA.HI.SX32 R24, R0, R0, 0x1b ;  /* 0x0000000000187211 */ /* 0x000fe400078fdaff */
[----:B------:R-:W-:-:S02]  /*3640*/  LEA R26, R19, UR4, 0x3 ;  /* 0x00000004131a7c11 */ /* 0x000fc4000f8e18ff */
[----:B------:R-:W-:Y:S02]  /*3650*/  LEA R25, R25, UR4, 0x3 ;  /* 0x0000000419197c11 */ /* 0x000fe4000f8e18ff */
[----:B------:R-:W-:Y:S01]  /*3660*/  LEA R24, R24, UR4, 0x3 ;  /* 0x0000000418187c11 */ /* 0x000fe2000f8e18ff */
[----:B--2---:R0:W-:Y:S04]  /*3670*/  STS.64 [R34], R2 ;  /* 0x0000000222007388 */ /* 0x0041e80000000a00 */
[----:B---3--:R1:W-:Y:S01]  /*3680*/  STS.64 [R33+0x100], R4 ;  /* 0x0001000421007388 */ /* 0x0083e20000000a00 */
[-C--:B0-----:R-:W-:Y:S02]  /*3690*/  LEA.HI.SX32 R3, R41, R0.reuse, 0x1b ;  /* 0x0000000029037211 */ /* 0x081fe400078fdaff */
[-C--:B------:R-:W-:Y:S01]  /*36a0*/  LEA.HI.SX32 R2, R43, R0.reuse, 0x1b ;  /* 0x000000002b027211 */ /* 0x080fe200078fdaff */
[----:B----4-:R0:W-:Y:S01]  /*36b0*/  STS.64 [R32+0x200], R6 ;  /* 0x0002000620007388 */ /* 0x0101e20000000a00 */
[----:B-1----:R-:W-:-:S02]  /*36c0*/  LEA.HI.SX32 R5, R31, R0, 0x1b ;  /* 0x000000001f057211 */ /* 0x002fc400078fdaff */
[-C--:B------:R-:W-:Y:S02]  /*36d0*/  LEA.HI.SX32 R4, R37, R0.reuse, 0x1b ;  /* 0x0000000025047211 */ /* 0x080fe400078fdaff */
[----:B------:R-:W-:Y:S01]  /*36e0*/  LEA R5, R5, UR4, 0x3 ;  /* 0x0000000405057c11 */ /* 0x000fe2000f8e18ff */
[----:B-----5:R1:W-:Y:S01]  /*36f0*/  STS.64 [R29+0x300], R10 ;  /* 0x0003000a1d007388 */ /* 0x0203e20000000a00 */
[-C--:B0-----:R-:W-:Y:S02]  /*3700*/  LEA.HI.SX32 R7, R21, R0.reuse, 0x1b ;  /* 0x0000000015077211 */ /* 0x081fe400078fdaff */
[----:B------:R-:W-:Y:S02]  /*3710*/  LEA.HI.SX32 R6, R23, R0, 0x1b ;  /* 0x0000000017067211 */ /* 0x000fe400078fdaff */
[----:B------:R-:W-:Y:S01]  /*3720*/  LEA R7, R7, UR4, 0x3 ;  /* 0x0000000407077c11 */ /* 0x000fe2000f8e18ff */
[----:B------:R-:W-:Y:S01]  /*3730*/  STS.64 [R28+0x400], R12 ;  /* 0x0004000c1c007388 */ /* 0x000fe20000000a00 */
[----:B------:R-:W-:-:S02]  /*3740*/  LEA R6, R6, UR4, 0x3 ;  /* 0x0000000406067c11 */ /* 0x000fc4000f8e18ff */
[----:B------:R-:W-:Y:S02]  /*3750*/  LEA R4, R4, UR4, 0x3 ;  /* 0x0000000404047c11 */ /* 0x000fe4000f8e18ff */
[----:B------:R-:W-:Y:S02]  /*3760*/  LEA R3, R3, UR4, 0x3 ;  /* 0x0000000403037c11 */ /* 0x000fe4000f8e18ff */
[----:B------:R-:W-:Y:S01]  /*3770*/  LEA R2, R2, UR4, 0x3 ;  /* 0x0000000402027c11 */ /* 0x000fe2000f8e18ff */
[----:B------:R-:W-:Y:S01]  /*3780*/  STS.64 [R27+0x500], R14 ;  /* 0x0005000e1b007388 */ /* 0x000fe20000000a00 */
[----:B------:R-:W-:-:S03]  /*3790*/  LEA R0, R45, UR4, 0x3 ;  /* 0x000000042d007c11 */ /* 0x000fc6000f8e18ff */
        /* <DEDUP_REMOVED lines=12> */
[----:B-1----:R-:W-:-:S07]  /*3860*/  VIADD R11, R39, 0x1 ;  /* 0x00000001270b7836 */ /* 0x002fce0000000000 */
[----:B------:R-:W-:Y:S01]  /*3870*/  PREEXIT ;  /* 0x000000000000782d */ /* 0x000fe20000000000 */
[----:B------:R-:W-:Y:S01]  /*3880*/  BSSY.RECONVERGENT B0, `(.L_x_1594) ;  /* 0x0000014000007945 */ /* 0x000fe20003800200 */
[----:B0-----:R-:W-:Y:S01]  /*3890*/  IMAD.MOV.U32 R37, RZ, RZ, R8 ;  /* 0x000000ffff257224 */ /* 0x001fe200078e0008 */
[----:B------:R-:W-:Y:S01]  /*38a0*/  MOV R10, R8 ;  /* 0x00000008000a7202 */ /* 0x000fe20000000f00 */
[--C-:B------:R-:W-:Y:S01]  /*38b0*/  IMAD.MOV.U32 R40, RZ, RZ, R9.reuse ;  /* 0x000000ffff287224 */ /* 0x100fe200078e0009 */
        /* <DEDUP_REMOVED lines=12> */
.L_x_1596:
[--C-:B------:R-:W-:Y:S02]  /*3980*/  IMAD.MOV.U32 R40, RZ, RZ, R13.reuse ;  /* 0x000000ffff287224 */ /* 0x100fe400078e000d */
[--C-:B------:R-:W-:Y:S02]  /*3990*/  IMAD.MOV.U32 R37, RZ, RZ, R12.reuse ;  /* 0x000000ffff257224 */ /* 0x100fe400078e000c */
[----:B------:R-:W-:Y:S02]  /*39a0*/  IMAD.MOV.U32 R11, RZ, RZ, R13 ;  /* 0x000000ffff0b7224 */ /* 0x000fe400078e000d */
[----:B------:R-:W-:-:S07]  /*39b0*/  IMAD.MOV.U32 R10, RZ, RZ, R12 ;  /* 0x000000ffff0a7224 */ /* 0x000fce00078e000c */
.L_x_1595:
[----:B------:R-:W-:Y:S05]  /*39c0*/  BSYNC.RECONVERGENT B0 ;  /* 0x0000000000007941 */ /* 0x000fea0003800200 */
.L_x_1594:
        /* <DEDUP_REMOVED lines=13> */
.L_x_1599:
[--C-:B------:R-:W-:Y:S01]  /*3aa0*/  IMAD.MOV.U32 R40, RZ, RZ, R15.reuse ;  /* 0x000000ffff287224 */ /* 0x100fe200078e000f */
[----:B------:R-:W-:Y:S01]  /*3ab0*/  MOV R12, R14 ;  /* 0x0000000e000c7202 */ /* 0x000fe20000000f00 */
[----:B------:R-:W-:Y:S02]  /*3ac0*/  IMAD.MOV.U32 R37, RZ, RZ, R14 ;  /* 0x000000ffff257224 */ /* 0x000fe400078e000e */
[----:B------:R-:W-:-:S07]  /*3ad0*/  IMAD.MOV.U32 R13, RZ, RZ, R15 ;  /* 0x000000ffff0d7224 */ /* 0x000fce00078e000f */
.L_x_1598:
[----:B------:R-:W-:Y:S05]  /*3ae0*/  BSYNC.RECONVERGENT B0 ;  /* 0x0000000000007941 */ /* 0x000fea0003800200 */
.L_x_1597:
        /* <DEDUP_REMOVED lines=13> */
.L_x_1602:
[--C-:B------:R-:W-:Y:S02]  /*3bc0*/  IMAD.MOV.U32 R40, RZ, RZ, R17.reuse ;  /* 0x000000ffff287224 */ /* 0x100fe400078e0011 */
[--C-:B------:R-:W-:Y:S02]  /*3bd0*/  IMAD.MOV.U32 R37, RZ, RZ, R16.reuse ;  /* 0x000000ffff257224 */ /* 0x100fe400078e0010 */
[----:B------:R-:W-:Y:S02]  /*3be0*/  IMAD.MOV.U32 R15, RZ, RZ, R17 ;  /* 0x000000ffff0f7224 */ /* 0x000fe400078e0011 */
[----:B------:R-:W-:-:S07]  /*3bf0*/  IMAD.MOV.U32 R14, RZ, RZ, R16 ;  /* 0x000000ffff0e7224 */ /* 0x000fce00078e0010 */
.L_x_1601:
[----:B------:R-:W-:Y:S05]  /*3c00*/  BSYNC.RECONVERGENT B0 ;  /* 0x0000000000007941 */ /* 0x000fea0003800200 */
.L_x_1600:
        /* <DEDUP_REMOVED lines=13> */
.L_x_1605:
[----:B------:R-:W-:Y:S01]  /*3ce0*/  IMAD.MOV.U32 R40, RZ, RZ, R19 ;  /* 0x000000ffff287224 */ /* 0x000fe200078e0013 */
[----:B------:R-:W-:Y:S01]  /*3cf0*/  MOV R17, R19 ;  /* 0x0000001300117202 */ /* 0x000fe20000000f00 */
[--C-:B------:R-:W-:Y:S02]  /*3d00*/  IMAD.MOV.U32 R37, RZ, RZ, R18.reuse ;  /* 0x000000ffff257224 */ /* 0x100fe400078e0012 */
[----:B------:R-:W-:-:S07]  /*3d10*/  IMAD.MOV.U32 R16, RZ, RZ, R18 ;  /* 0x000000ffff107224 */ /* 0x000fce00078e0012 */
.L_x_1604:
[----:B------:R-:W-:Y:S05]  /*3d20*/  BSYNC.RECONVERGENT B0 ;  /* 0x0000000000007941 */ /* 0x000fea0003800200 */
.L_x_1603:
        /* <DEDUP_REMOVED lines=13> */
.L_x_1608:
[--C-:B------:R-:W-:Y:S02]  /*3e00*/  IMAD.MOV.U32 R40, RZ, RZ, R21.reuse ;  /* 0x000000ffff287224 */ /* 0x100fe400078e0015 */
[--C-:B------:R-:W-:Y:S02]  /*3e10*/  IMAD.MOV.U32 R37, RZ, RZ, R20.reuse ;  /* 0x000000ffff257224 */ /* 0x100fe400078e0014 */
[----:B------:R-:W-:Y:S02]  /*3e20*/  IMAD.MOV.U32 R19, RZ, RZ, R21 ;  /* 0x000000ffff137224 */ /* 0x000fe400078e0015 */
[----:B------:R-:W-:-:S07]  /*3e30*/  IMAD.MOV.U32 R18, RZ, RZ, R20 ;  /* 0x000000ffff127224 */ /* 0x000fce00078e0014 */
.L_x_1607:
[----:B------:R-:W-:Y:S05]  /*3e40*/  BSYNC.RECONVERGENT B0 ;  /* 0x0000000000007941 */ /* 0x000fea0003800200 */
.L_x_1606:
        /* <DEDUP_REMOVED lines=13> */
.L_x_1611:
[--C-:B------:R-:W-:Y:S01]  /*3f20*/  IMAD.MOV.U32 R40, RZ, RZ, R23.reuse ;  /* 0x000000ffff287224 */ /* 0x100fe200078e0017 */
[----:B------:R-:W-:Y:S01]  /*3f30*/  MOV R37, R22 ;  /* 0x0000001600257202 */ /* 0x000fe20000000f00 */
[----:B------:R-:W-:Y:S02]  /*3f40*/  IMAD.MOV.U32 R21, RZ, RZ, R23 ;  /* 0x000000ffff157224 */ /* 0x000fe400078e0017 */
[----:B------:R-:W-:-:S07]  /*3f50*/  IMAD.MOV.U32 R20, RZ, RZ, R22 ;  /* 0x000000ffff147224 */ /* 0x000fce00078e0016 */
.L_x_1610:
[----:B------:R-:W-:Y:S05]  /*3f60*/  BSYNC.RECONVERGENT B0 ;  /* 0x0000000000007941 */ /* 0x000fea0003800200 */
.L_x_1609:
        /* <DEDUP_REMOVED lines=15> */
.L_x_1615:
[----:B------:R-:W-:Y:S02]  /*4060*/  IMAD.MOV.U32 R44, RZ, RZ, R9 ;  /* 0x000000ffff2c7224 */ /* 0x000fe400078e0009 */
[----:B------:R-:W-:Y:S02]  /*4070*/  IMAD.MOV.U32 R45, RZ, RZ, R8 ;  /* 0x000000ffff2d7224 */ /* 0x000fe400078e0008 */
[----:B------:R-:W-:Y:S02]  /*4080*/  IMAD.MOV.U32 R9, RZ, RZ, R11 ;  /* 0x000000ffff097224 */ /* 0x000fe400078e000b */
[----:B------:R-:W-:-:S07]  /*4090*/  IMAD.MOV.U32 R8, RZ, RZ, R10 ;  /* 0x000000ffff087224 */ /* 0x000fce00078e000a */
.L_x_1616:
[----:B------:R-:W-:Y:S05]  /*40a0*/  BSYNC.RECONVERGENT B1 ;  /* 0x0000000000017941 */ /* 0x000fea0003800200 */
.L_x_1614:
        /* <DEDUP_REMOVED lines=8> */
.L_x_1618:
[----:B------:R-:W-:Y:S02]  /*4130*/  IMAD.MOV.U32 R43, RZ, RZ, R13 ;  /* 0x000000ffff2b7224 */ /* 0x000fe400078e000d */
[----:B------:R-:W-:Y:S02]  /*4140*/  IMAD.MOV.U32 R42, RZ, RZ, R12 ;  /* 0x000000ffff2a7224 */ /* 0x000fe400078e000c */
[----:B------:R-:W-:Y:S02]  /*4150*/  IMAD.MOV.U32 R13, RZ, RZ, R15 ;  /* 0x000000ffff0d7224 */ /* 0x000fe400078e000f */
[----:B------:R-:W-:-:S07]  /*4160*/  IMAD.MOV.U32 R12, RZ, RZ, R14 ;  /* 0x000000ffff0c7224 */ /* 0x000fce00078e000e */
.L_x_1619:
[----:B------:R-:W-:Y:S05]  /*4170*/  BSYNC.RECONVERGENT B1 ;  /* 0x0000000000017941 */ /* 0x000fea0003800200 */
.L_x_1617:
        /* <DEDUP_REMOVED lines=8> */
.L_x_1621:
[----:B------:R-:W-:Y:S02]  /*4200*/  IMAD.MOV.U32 R30, RZ, RZ, R17 ;  /* 0x000000ffff1e7224 */ /* 0x000fe400078e0011 */
[----:B------:R-:W-:Y:S02]  /*4210*/  IMAD.MOV.U32 R31, RZ, RZ, R16 ;  /* 0x000000ffff1f7224 */ /* 0x000fe400078e0010 */
[----:B------:R-:W-:Y:S02]  /*4220*/  IMAD.MOV.U32 R17, RZ, RZ, R19 ;  /* 0x000000ffff117224 */ /* 0x000fe400078e0013 */
[----:B------:R-:W-:-:S07]  /*4230*/  IMAD.MOV.U32 R16, RZ, RZ, R18 ;  /* 0x000000ffff107224 */ /* 0x000fce00078e0012 */
.L_x_1622:
[----:B------:R-:W-:Y:S05]  /*4240*/  BSYNC.RECONVERGENT B1 ;  /* 0x0000000000017941 */ /* 0x000fea0003800200 */
.L_x_1620:
        /* <DEDUP_REMOVED lines=8> */
.L_x_1624:
[----:B------:R-:W-:Y:S02]  /*42d0*/  IMAD.MOV.U32 R10, RZ, RZ, R21 ;  /* 0x000000ffff0a7224 */ /* 0x000fe400078e0015 */
[----:B------:R-:W-:Y:S02]  /*42e0*/  IMAD.MOV.U32 R11, RZ, RZ, R20 ;  /* 0x000000ffff0b7224 */ /* 0x000fe400078e0014 */
[----:B------:R-:W-:Y:S02]  /*42f0*/  IMAD.MOV.U32 R21, RZ, RZ, R23 ;  /* 0x000000ffff157224 */ /* 0x000fe400078e0017 */
[----:B------:R-:W-:-:S07]  /*4300*/  IMAD.MOV.U32 R20, RZ, RZ, R22 ;  /* 0x000000ffff147224 */ /* 0x000fce00078e0016 */
.L_x_1625:
[----:B------:R-:W-:Y:S05]  /*4310*/  BSYNC.RECONVERGENT B1 ;  /* 0x0000000000017941 */ /* 0x000fea0003800200 */
.L_x_1623:
        /* <DEDUP_REMOVED lines=8> */
.L_x_1627:
[----:B------:R-:W-:Y:S02]  /*43a0*/  IMAD.MOV.U32 R14, RZ, RZ, R44 ;  /* 0x000000ffff0e7224 */ /* 0x000fe400078e002c */
[----:B------:R-:W-:Y:S02]  /*43b0*/  IMAD.MOV.U32 R15, RZ, RZ, R45 ;  /* 0x000000ffff0f7224 */ /* 0x000fe400078e002d */
[----:B------:R-:W-:Y:S02]  /*43c0*/  IMAD.MOV.U32 R44, RZ, RZ, R13 ;  /* 0x000000ffff2c7224 */ /* 0x000fe400078e000d */
[----:B------:R-:W-:-:S07]  /*43d0*/  IMAD.MOV.U32 R45, RZ, RZ, R12 ;  /* 0x000000ffff2d7224 */ /* 0x000fce00078e000c */
.L_x_1628:
[----:B------:R-:W-:Y:S05]  /*43e0*/  BSYNC.RECONVERGENT B1 ;  /* 0x0000000000017941 */ /* 0x000fea0003800200 */
.L_x_1626:
        /* <DEDUP_REMOVED lines=8> */
.L_x_1630:
[----:B------:R-:W-:Y:S02]  /*4470*/  IMAD.MOV.U32 R19, RZ, RZ, R43 ;  /* 0x000000ffff137224 */ /* 0x000fe400078e002b */
[----:B------:R-:W-:Y:S02]  /*4480*/  IMAD.MOV.U32 R18, RZ, RZ, R42 ;  /* 0x000000ffff127224 */ /* 0x000fe400078e002a */
[----:B------:R-:W-:Y:S02]  /*4490*/  IMAD.MOV.U32 R43, RZ, RZ, R17 ;  /* 0x000000ffff2b7224 */ /* 0x000fe400078e0011 */
[----:B------:R-:W-:-:S07]  /*44a0*/  IMAD.MOV.U32 R42, RZ, RZ, R16 ;  /* 0x000000ffff2a7224 */ /* 0x000fce00078e0010 */
.L_x_1631:
[----:B------:R-:W-:Y:S05]  /*44b0*/  BSYNC.RECONVERGENT B1 ;  /* 0x0000000000017941 */ /* 0x000fea0003800200 */
.L_x_1629:
        /* <DEDUP_REMOVED lines=8> */
.L_x_1633:
[----:B------:R-:W-:Y:S02]  /*4540*/  IMAD.MOV.U32 R37, RZ, RZ, R30 ;  /* 0x000000ffff257224 */ /* 0x000fe400078e001e */
[----:B------:R-:W-:Y:S02]  /*4550*/  IMAD.MOV.U32 R39, RZ, RZ, R31 ;  /* 0x000000ffff277224 */ /* 0x000fe400078e001f */
[----:B------:R-:W-:Y:S02]  /*4560*/  IMAD.MOV.U32 R30, RZ, RZ, R21 ;  /* 0x000000ffff1e7224 */ /* 0x000fe400078e0015 */
[----:B------:R-:W-:-:S07]  /*4570*/  IMAD.MOV.U32 R31, RZ, RZ, R20 ;  /* 0x000000ffff1f7224 */ /* 0x000fce00078e0014 */
.L_x_1634:
[----:B------:R-:W-:Y:S05]  /*4580*/  BSYNC.RECONVERGENT B1 ;  /* 0x0000000000017941 */ /* 0x000fea0003800200 */
.L_x_1632:
        /* <DEDUP_REMOVED lines=8> */
.L_x_1636:
[----:B------:R-:W-:Y:S02]  /*4610*/  IMAD.MOV.U32 R40, RZ, RZ, R9 ;  /* 0x000000ffff287224 */ /* 0x000fe400078e0009 */
[----:B------:R-:W-:Y:S01]  /*4620*/  IMAD.MOV.U32 R41, RZ, RZ, R8 ;  /* 0x000000ffff297224 */ /* 0x000fe200078e0008 */
[----:B------:R-:W-:Y:S01]  /*4630*/  MOV R8, R45 ;  /* 0x0000002d00087202 */ /* 0x000fe20000000f00 */
[----:B------:R-:W-:-:S07]  /*4640*/  IMAD.MOV.U32 R9, RZ, RZ, R44 ;  /* 0x000000ffff097224 */ /* 0x000fce00078e002c */
.L_x_1637:
[----:B------:R-:W-:Y:S05]  /*4650*/  BSYNC.RECONVERGENT B1 ;  /* 0x0000000000017941 */ /* 0x000fea0003800200 */
.L_x_1635:
        /* <DEDUP_REMOVED lines=8> */
.L_x_1639:
[----:B------:R-:W-:Y:S02]  /*46e0*/  IMAD.MOV.U32 R22, RZ, RZ, R14 ;  /* 0x000000ffff167224 */ /* 0x000fe400078e000e */
[----:B------:R-:W-:Y:S02]  /*46f0*/  IMAD.MOV.U32 R23, RZ, RZ, R15 ;  /* 0x000000ffff177224 */ /* 0x000fe400078e000f */
[----:B------:R-:W-:Y:S02]  /*4700*/  IMAD.MOV.U32 R14, RZ, RZ, R43 ;  /* 0x000000ffff0e7224 */ /* 0x000fe400078e002b */
[----:B------:R-:W-:-:S07]  /*4710*/  IMAD.MOV.U32 R15, RZ, RZ, R42 ;  /* 0x000000ffff0f7224 */ /* 0x000fce00078e002a */
.L_x_1640:
[----:B------:R-:W-:Y:S05]  /*4720*/  BSYNC.RECONVERGENT B1 ;  /* 0x0000000000017941 */ /* 0x000fea0003800200 */
.L_x_1638:
        /* <DEDUP_REMOVED lines=8> */
.L_x_1642:
[----:B------:R-:W-:Y:S02]  /*47b0*/  IMAD.MOV.U32 R13, RZ, RZ, R19 ;  /* 0x000000ffff0d7224 */ /* 0x000fe400078e0013 */
[----:B------:R-:W-:Y:S02]  /*47c0*/  IMAD.MOV.U32 R12, RZ, RZ, R18 ;  /* 0x000000ffff0c7224 */ /* 0x000fe400078e0012 */
[----:B------:R-:W-:Y:S02]  /*47d0*/  IMAD.MOV.U32 R19, RZ, RZ, R30 ;  /* 0x000000ffff137224 */ /* 0x000fe400078e001e */
[----:B------:R-:W-:-:S07]  /*47e0*/  IMAD.MOV.U32 R18, RZ, RZ, R31 ;  /* 0x000000ffff127224 */ /* 0x000fce00078e001f */
.L_x_1643:
[----:B------:R-:W-:Y:S05]  /*47f0*/  BSYNC.RECONVERGENT B1 ;  /* 0x0000000000017941 */ /* 0x000fea0003800200 */
.L_x_1641:
        /* <DEDUP_REMOVED lines=8> */
.L_x_1645:
[----:B------:R-:W-:Y:S01]  /*4880*/  IMAD.MOV.U32 R17, RZ, RZ, R37 ;  /* 0x000000ffff117224 */ /* 0x000fe200078e0025 */
[----:B------:R-:W-:Y:S01]  /*4890*/  MOV R37, R10 ;  /* 0x0000000a00257202 */ /* 0x000fe20000000f00 */
[----:B------:R-:W-:Y:S02]  /*48a0*/  IMAD.MOV.U32 R16, RZ, RZ, R39 ;  /* 0x000000ffff107224 */ /* 0x000fe400078e0027 */
[----:B------:R-:W-:-:S07]  /*48b0*/  IMAD.MOV.U32 R39, RZ, RZ, R11 ;  /* 0x000000ffff277224 */ /* 0x000fce00078e000b */
.L_x_1646:
[----:B------:R-:W-:Y:S05]  /*48c0*/  BSYNC.RECONVERGENT B1 ;  /* 0x0000000000017941 */ /* 0x000fea0003800200 */
.L_x_1644:
        /* <DEDUP_REMOVED lines=8> */
.L_x_1648:
[----:B------:R-:W-:Y:S02]  /*4950*/  IMAD.MOV.U32 R21, RZ, RZ, R40 ;  /* 0x000000ffff157224 */ /* 0x000fe400078e0028 */
[----:B------:R-:W-:Y:S02]  /*4960*/  IMAD.MOV.U32 R20, RZ, RZ, R41 ;  /* 0x000000ffff147224 */ /* 0x000fe400078e0029 */
[----:B------:R-:W-:Y:S02]  /*4970*/  IMAD.MOV.U32 R40, RZ, RZ, R14 ;  /* 0x000000ffff287224 */ /* 0x000fe400078e000e */
[----:B------:R-:W-:-:S07]  /*4980*/  IMAD.MOV.U32 R41, RZ, RZ, R15 ;  /* 0x000000ffff297224 */ /* 0x000fce00078e000f */
.L_x_1649:
[----:B------:R-:W-:Y:S05]  /*4990*/  BSYNC.RECONVERGENT B1 ;  /* 0x0000000000017941 */ /* 0x000fea0003800200 */
.L_x_1647:
        /* <DEDUP_REMOVED lines=8> */
.L_x_1651:
[----:B------:R-:W-:Y:S02]  /*4a20*/  IMAD.MOV.U32 R30, RZ, RZ, R22 ;  /* 0x000000ffff1e7224 */ /* 0x000fe400078e0016 */
[----:B------:R-:W-:Y:S02]  /*4a30*/  IMAD.MOV.U32 R31, RZ, RZ, R23 ;  /* 0x000000ffff1f7224 */ /* 0x000fe400078e0017 */
[----:B------:R-:W-:Y:S02]  /*4a40*/  IMAD.MOV.U32 R22, RZ, RZ, R19 ;  /* 0x000000ffff167224 */ /* 0x000fe400078e0013 */
[----:B------:R-:W-:-:S07]  /*4a50*/  IMAD.MOV.U32 R23, RZ, RZ, R18 ;  /* 0x000000ffff177224 */ /* 0x000fce00078e0012 */
.L_x_1652:
[----:B------:R-:W-:Y:S05]  /*4a60*/  BSYNC.RECONVERGENT B1 ;  /* 0x0000000000017941 */ /* 0x000fea0003800200 */
.L_x_1650:
        /* <DEDUP_REMOVED lines=8> */
.L_x_1654:
[----:B------:R-:W-:Y:S01]  /*4af0*/  MOV R10, R13 ;  /* 0x0000000d000a7202 */ /* 0x000fe20000000f00 */
[----:B------:R-:W-:Y:S02]  /*4b00*/  IMAD.MOV.U32 R11, RZ, RZ, R12 ;  /* 0x000000ffff0b7224 */ /* 0x000fe400078e000c */
[----:B------:R-:W-:Y:S02]  /*4b10*/  IMAD.MOV.U32 R13, RZ, RZ, R37 ;  /* 0x000000ffff0d7224 */ /* 0x000fe400078e0025 */
[----:B------:R-:W-:-:S07]  /*4b20*/  IMAD.MOV.U32 R12, RZ, RZ, R39 ;  /* 0x000000ffff0c7224 */ /* 0x000fce00078e0027 */
.L_x_1655:
[----:B------:R-:W-:Y:S05]  /*4b30*/  BSYNC.RECONVERGENT B1 ;  /* 0x0000000000017941 */ /* 0x000fea0003800200 */
.L_x_1653:
        /* <DEDUP_REMOVED lines=8> */
.L_x_1657:
[----:B------:R-:W-:Y:S02]  /*4bc0*/  IMAD.MOV.U32 R14, RZ, RZ, R9 ;  /* 0x000000ffff0e7224 */ /* 0x000fe400078e0009 */
[----:B------:R-:W-:Y:S02]  /*4bd0*/  IMAD.MOV.U32 R15, RZ, RZ, R8 ;  /* 0x000000ffff0f7224 */ /* 0x000fe400078e0008 */
[----:B------:R-:W-:Y:S02]  /*4be0*/  IMAD.MOV.U32 R9, RZ, RZ, R40 ;  /* 0x000000ffff097224 */ /* 0x000fe400078e0028 */
[----:B------:R-:W-:-:S07]  /*4bf0*/  IMAD.MOV.U32 R8, RZ, RZ, R41 ;  /* 0x000000ffff087224 */ /* 0x000fce00078e0029 */
.L_x_1658:
[----:B------:R-:W-:Y:S05]  /*4c00*/  BSYNC.RECONVERGENT B1 ;  /* 0x0000000000017941 */ /* 0x000fea0003800200 */
.L_x_1656:
        /* <DEDUP_REMOVED lines=8> */
.L_x_1660:
[----:B------:R-:W-:Y:S02]  /*4c90*/  IMAD.MOV.U32 R19, RZ, RZ, R21 ;  /* 0x000000ffff137224 */ /* 0x000fe400078e0015 */
[----:B------:R-:W-:Y:S02]  /*4ca0*/  IMAD.MOV.U32 R18, RZ, RZ, R20 ;  /* 0x000000ffff127224 */ /* 0x000fe400078e0014 */
[----:B------:R-:W-:Y:S02]  /*4cb0*/  IMAD.MOV.U32 R21, RZ, RZ, R22 ;  /* 0x000000ffff157224 */ /* 0x000fe400078e0016 */
[----:B------:R-:W-:-:S07]  /*4cc0*/  IMAD.MOV.U32 R20, RZ, RZ, R23 ;  /* 0x000000ffff147224 */ /* 0x000fce00078e0017 */
.L_x_1661:
[----:B------:R-:W-:Y:S05]  /*4cd0*/  BSYNC.RECONVERGENT B1 ;  /* 0x0000000000017941 */ /* 0x000fea0003800200 */
.L_x_1659:
        /* <DEDUP_REMOVED lines=8> */
.L_x_1663:
[----:B------:R-:W-:Y:S02]  /*4d60*/  IMAD.MOV.U32 R23, RZ, RZ, R30 ;  /* 0x000000ffff177224 */ /* 0x000fe400078e001e */
[----:B------:R-:W-:Y:S02]  /*4d70*/  IMAD.MOV.U32 R22, RZ, RZ, R31 ;  /* 0x000000ffff167224 */ /* 0x000fe400078e001f */
[----:B------:R-:W-:Y:S02]  /*4d80*/  IMAD.MOV.U32 R30, RZ, RZ, R13 ;  /* 0x000000ffff1e7224 */ /* 0x000fe400078e000d */
[----:B------:R-:W-:-:S07]  /*4d90*/  IMAD.MOV.U32 R31, RZ, RZ, R12 ;  /* 0x000000ffff1f7224 */ /* 0x000fce00078e000c */
.L_x_1664:
[----:B------:R-:W-:Y:S05]  /*4da0*/  BSYNC.RECONVERGENT B1 ;  /* 0x0000000000017941 */ /* 0x000fea0003800200 */
.L_x_1662:
        /* <DEDUP_REMOVED lines=8> */
.L_x_1666:
[----:B------:R-:W-:Y:S02]  /*4e30*/  IMAD.MOV.U32 R13, RZ, RZ, R10 ;  /* 0x000000ffff0d7224 */ /* 0x000fe400078e000a */
[----:B------:R-:W-:Y:S02]  /*4e40*/  IMAD.MOV.U32 R12, RZ, RZ, R11 ;  /* 0x000000ffff0c7224 */ /* 0x000fe400078e000b */
[----:B------:R-:W-:Y:S02]  /*4e50*/  IMAD.MOV.U32 R10, RZ, RZ, R17 ;  /* 0x000000ffff0a7224 */ /* 0x000fe400078e0011 */
[----:B------:R-:W-:-:S07]  /*4e60*/  IMAD.MOV.U32 R11, RZ, RZ, R16 ;  /* 0x000000ffff0b7224 */ /* 0x000fce00078e0010 */
.L_x_1667:
[----:B------:R-:W-:Y:S05]  /*4e70*/  BSYNC.RECONVERGENT B1 ;  /* 0x0000000000017941 */ /* 0x000fea0003800200 */
.L_x_1665:
        /* <DEDUP_REMOVED lines=8> */
.L_x_1669:
[----:B------:R-:W-:Y:S01]  /*4f00*/  IMAD.MOV.U32 R16, RZ, RZ, R14 ;  /* 0x000000ffff107224 */ /* 0x000fe200078e000e */
[----:B------:R-:W-:Y:S01]  /*4f10*/  MOV R14, R21 ;  /* 0x00000015000e7202 */ /* 0x000fe20000000f00 */
[----:B------:R-:W-:Y:S02]  /*4f20*/  IMAD.MOV.U32 R17, RZ, RZ, R15 ;  /* 0x000000ffff117224 */ /* 0x000fe400078e000f */
[----:B------:R-:W-:-:S07]  /*4f30*/  IMAD.MOV.U32 R15, RZ, RZ, R20 ;  /* 0x000000ffff0f7224 */ /* 0x000fce00078e0014 */
.L_x_1670:
[----:B------:R-:W-:Y:S05]  /*4f40*/  BSYNC.RECONVERGENT B1 ;  /* 0x0000000000017941 */ /* 0x000fea0003800200 */
.L_x_1668:
        /* <DEDUP_REMOVED lines=8> */
.L_x_1672:
[----:B------:R-:W-:Y:S02]  /*4fd0*/  IMAD.MOV.U32 R20, RZ, RZ, R19 ;  /* 0x000000ffff147224 */ /* 0x000fe400078e0013 */
[----:B------:R-:W-:Y:S02]  /*4fe0*/  IMAD.MOV.U32 R21, RZ, RZ, R18 ;  /* 0x000000ffff157224 */ /* 0x000fe400078e0012 */
[----:B------:R-:W-:Y:S02]  /*4ff0*/  IMAD.MOV.U32 R19, RZ, RZ, R30 ;  /* 0x000000ffff137224 */ /* 0x000fe400078e001e */
[----:B------:R-:W-:-:S07]  /*5000*/  IMAD.MOV.U32 R18, RZ, RZ, R31 ;  /* 0x000000ffff127224 */ /* 0x000fce00078e001f */
.L_x_1673:
[----:B------:R-:W-:Y:S05]  /*5010*/  BSYNC.RECONVERGENT B1 ;  /* 0x0000000000017941 */ /* 0x000fea0003800200 */
.L_x_1671:
        /* <DEDUP_REMOVED lines=8> */
.L_x_1675:
[----:B------:R-:W-:Y:S02]  /*50a0*/  IMAD.MOV.U32 R30, RZ, RZ, R23 ;  /* 0x000000ffff1e7224 */ /* 0x000fe400078e0017 */
[----:B------:R-:W-:Y:S02]  /*50b0*/  IMAD.MOV.U32 R31, RZ, RZ, R22 ;  /* 0x000000ffff1f7224 */ /* 0x000fe400078e0016 */
[----:B------:R-:W-:Y:S02]  /*50c0*/  IMAD.MOV.U32 R23, RZ, RZ, R10 ;  /* 0x000000ffff177224 */ /* 0x000fe400078e000a */
[----:B------:R-:W-:-:S07]  /*50d0*/  IMAD.MOV.U32 R22, RZ, RZ, R11 ;  /* 0x000000ffff167224 */ /* 0x000fce00078e000b */
.L_x_1676:
[----:B------:R-:W-:Y:S05]  /*50e0*/  BSYNC.RECONVERGENT B1 ;  /* 0x0000000000017941 */ /* 0x000fea0003800200 */
.L_x_1674:
        /* <DEDUP_REMOVED lines=8> */
.L_x_1678:
[----:B------:R-:W-:Y:S01]  /*5170*/  MOV R11, R9 ;  /* 0x00000009000b7202 */ /* 0x000fe20000000f00 */
[----:B------:R-:W-:Y:S02]  /*5180*/  IMAD.MOV.U32 R10, RZ, RZ, R8 ;  /* 0x000000ffff0a7224 */ /* 0x000fe400078e0008 */
[----:B------:R-:W-:Y:S02]  /*5190*/  IMAD.MOV.U32 R9, RZ, RZ, R14 ;  /* 0x000000ffff097224 */ /* 0x000fe400078e000e */
[----:B------:R-:W-:-:S07]  /*51a0*/  IMAD.MOV.U32 R8, RZ, RZ, R15 ;  /* 0x000000ffff087224 */ /* 0x000fce00078e000f */
.L_x_1679:
[----:B------:R-:W-:Y:S05]  /*51b0*/  BSYNC.RECONVERGENT B1 ;  /* 0x0000000000017941 */ /* 0x000fea0003800200 */
.L_x_1677:
        /* <DEDUP_REMOVED lines=8> */
.L_x_1681:
[----:B------:R-:W-:Y:S02]  /*5240*/  IMAD.MOV.U32 R15, RZ, RZ, R16 ;  /* 0x000000ffff0f7224 */ /* 0x000fe400078e0010 */
[----:B------:R-:W-:Y:S02]  /*5250*/  IMAD.MOV.U32 R14, RZ, RZ, R17 ;  /* 0x000000ffff0e7224 */ /* 0x000fe400078e0011 */
[----:B------:R-:W-:Y:S02]  /*5260*/  IMAD.MOV.U32 R16, RZ, RZ, R19 ;  /* 0x000000ffff107224 */ /* 0x000fe400078e0013 */
[----:B------:R-:W-:-:S07]  /*5270*/  IMAD.MOV.U32 R17, RZ, RZ, R18 ;  /* 0x000000ffff117224 */ /* 0x000fce00078e0012 */
.L_x_1682:
[----:B------:R-:W-:Y:S05]  /*5280*/  BSYNC.RECONVERGENT B1 ;  /* 0x0000000000017941 */ /* 0x000fea0003800200 */
.L_x_1680:
        /* <DEDUP_REMOVED lines=8> */
.L_x_1684:
[----:B------:R-:W-:Y:S02]  /*5310*/  IMAD.MOV.U32 R19, RZ, RZ, R20 ;  /* 0x000000ffff137224 */ /* 0x000fe400078e0014 */
[----:B------:R-:W-:Y:S02]  /*5320*/  IMAD.MOV.U32 R18, RZ, RZ, R21 ;  /* 0x000000ffff127224 */ /* 0x000fe400078e0015 */
[----:B------:R-:W-:Y:S02]  /*5330*/  IMAD.MOV.U32 R20, RZ, RZ, R23 ;  /* 0x000000ffff147224 */ /* 0x000fe400078e0017 */
[----:B------:R-:W-:-:S07]  /*5340*/  IMAD.MOV.U32 R21, RZ, RZ, R22 ;  /* 0x000000ffff157224 */ /* 0x000fce00078e0016 */
.L_x_1685:
[----:B------:R-:W-:Y:S05]  /*5350*/  BSYNC.RECONVERGENT B1 ;  /* 0x0000000000017941 */ /* 0x000fea0003800200 */
.L_x_1683:
        /* <DEDUP_REMOVED lines=8> */
.L_x_1687:
[----:B------:R-:W-:Y:S02]  /*53e0*/  IMAD.MOV.U32 R23, RZ, RZ, R30 ;  /* 0x000000ffff177224 */ /* 0x000fe400078e001e */
[----:B------:R-:W-:Y:S02]  /*53f0*/  IMAD.MOV.U32 R22, RZ, RZ, R31 ;  /* 0x000000ffff167224 */ /* 0x000fe400078e001f */
[----:B------:R-:W-:Y:S02]  /*5400*/  IMAD.MOV.U32 R30, RZ, RZ, R13 ;  /* 0x000000ffff1e7224 */ /* 0x000fe400078e000d */
[----:B------:R-:W-:-:S07]  /*5410*/  IMAD.MOV.U32 R31, RZ, RZ, R12 ;  /* 0x000000ffff1f7224 */ /* 0x000fce00078e000c */
.L_x_1688:
[----:B------:R-:W-:Y:S05]  /*5420*/  BSYNC.RECONVERGENT B1 ;  /* 0x0000000000017941 */ /* 0x000fea0003800200 */
.L_x_1686:
        /* <DEDUP_REMOVED lines=8> */
.L_x_1690:
[----:B------:R-:W-:Y:S02]  /*54b0*/  IMAD.MOV.U32 R13, RZ, RZ, R11 ;  /* 0x000000ffff0d7224 */ /* 0x000fe400078e000b */
[----:B------:R-:W-:Y:S02]  /*54c0*/  IMAD.MOV.U32 R12, RZ, RZ, R10 ;  /* 0x000000ffff0c7224 */ /* 0x000fe400078e000a */
[----:B------:R-:W-:Y:S02]  /*54d0*/  IMAD.MOV.U32 R11, RZ, RZ, R16 ;  /* 0x000000ffff0b7224 */ /* 0x000fe400078e0010 */
[----:B------:R-:W-:-:S07]  /*54e0*/  IMAD.MOV.U32 R10, RZ, RZ, R17 ;  /* 0x000000ffff0a7224 */ /* 0x000fce00078e0011 */
.L_x_1691:
[----:B------:R-:W-:Y:S05]  /*54f0*/  BSYNC.RECONVERGENT B1 ;  /* 0x0000000000017941 */ /* 0x000fea0003800200 */
.L_x_1689:
        /* <DEDUP_REMOVED lines=8> */
.L_x_1693:
[----:B------:R-:W-:Y:S01]  /*5580*/  IMAD.MOV.U32 R17, RZ, RZ, R15 ;  /* 0x000000ffff117224 */ /* 0x000fe200078e000f */
[----:B------:R-:W-:Y:S01]  /*5590*/  MOV R15, R20 ;  /* 0x00000014000f7202 */ /* 0x000fe20000000f00 */
[----:B------:R-:W-:Y:S02]  /*55a0*/  IMAD.MOV.U32 R16, RZ, RZ, R14 ;  /* 0x000000ffff107224 */ /* 0x000fe400078e000e */
[----:B------:R-:W-:-:S07]  /*55b0*/  IMAD.MOV.U32 R14, RZ, RZ, R21 ;  /* 0x000000ffff0e7224 */ /* 0x000fce00078e0015 */
.L_x_1694:
[----:B------:R-:W-:Y:S05]  /*55c0*/  BSYNC.RECONVERGENT B1 ;  /* 0x0000000000017941 */ /* 0x000fea0003800200 */
.L_x_1692:
[----:B------:R-:W-:-:S13]  /*55d0*/  ISETP.GE.AND P0, PT, R31, R18, PT ;  /* 0x000000121f00720c */ /* 0x000fda0003f06270 */
[----:B------:R-:W-:Y:S05]  /*55e0*/  @!P0 BRA `(.L_x_1695) ;  /* 0x0000000000148947 */ /* 0x000fea0003800000 */
[----:B------:R-:W-:Y:S01]  /*55f0*/  ISETP.GE.AND P0, PT, R30, R19, PT ;  /* 0x000000131e00720c */ /* 0x000fe20003f06270 */
[----:B------:R-:W-:Y:S02]  /*5600*/  IMAD.MOV.U32 R21, RZ, RZ, R30 ;  /* 0x000000ffff157224 */ /* 0x000fe400078e001e */
[----:B------:R-:W-:Y:S01]  /*5610*/  IMAD.MOV.U32 R20, RZ, RZ, R31 ;  /* 0x000000ffff147224 */ /* 0x000fe200078e001f */
[----:B------:R-:W-:-:S13]  /*5620*/  ISETP.LT.OR P0, PT, R18, R31, P0 ;  /* 0x0000001f1200720c */ /* 0x000fda0000701670 */
[----:B------:R-:W-:Y:S05]  /*5630*/  @P0 BRA `(.L_x_1613) ;  /* 0x0000000000100947 */ /* 0x000fea0003800000 */
.L_x_1695:
[----:B------:R-:W-:Y:S02]  /*5640*/  IMAD.MOV.U32 R21, RZ, RZ, R19 ;  /* 0x000000ffff157224 */ /* 0x000fe400078e0013 */
[----:B------:R-:W-:Y:S02]  /*5650*/  IMAD.MOV.U32 R20, RZ, RZ, R18 ;  /* 0x000000ffff147224 */ /* 0x000fe400078e0012 */
[----:B------:R-:W-:Y:S02]  /*5660*/  IMAD.MOV.U32 R19, RZ, RZ, R30 ;  /* 0x000000ffff137224 */ /* 0x000fe400078e001e */
[----:B------:R-:W-:-:S07]  /*5670*/  IMAD.MOV.U32 R18, RZ, RZ, R31 ;  /* 0x000000ffff127224 */ /* 0x000fce00078e001f */
.L_x_1613:
[----:B------:R-:W-:Y:S05]  /*5680*/  BSYNC.RECONVERGENT B0 ;  /* 0x0000000000007941 */ /* 0x000fea0003800200 */
.L_x_1612:
[----:B------:R-:W-:-:S07]  /*5690*/  IMAD.MOV.U32 R42, RZ, RZ, 0x2 ;  /* 0x00000002ff2a7424 */ /* 0x000fce00078e00ff */
.L_x_1715:
        /* <DEDUP_REMOVED lines=14> */
[----:B0-----:R-:W-:-:S04]  /*5780*/  ULEA UR4, UR5, UR4, 0x18 ;  /* 0x0000000405047291 */ /* 0x001fc8000f8ec0ff */
[----:B------:R-:W-:Y:S02]  /*5790*/  IMAD R41, R42, 0x4, R37 ;  /* 0x000000042a297824 */ /* 0x000fe400078e0225 */
[----:B------:R-:W-:-:S03]  /*57a0*/  LEA R31, R36, UR4, 0x6 ;  /* 0x00000004241f7c11 */ /* 0x000fc6000f8e30ff */
[----:B------:R-:W-:Y:S02]  /*57b0*/  VIMNMX R40, PT, PT, R38, R41, PT ;  /* 0x0000002926287248 */ /* 0x000fe40003fe0100 */
[----:B------:R-:W-:Y:S01]  /*57c0*/  VIADDMNMX R41, R37, -R30, R44, PT ;  /* 0x8000001e25297246 */ /* 0x000fe2000380012c */
[----:B------:R0:W-:Y:S02]  /*57d0*/  STS.128 [R31], R8 ;  /* 0x000000081f007388 */ /* 0x0001e40000000c00 */
[----:B------:R-:W-:Y:S02]  /*57e0*/  IMAD.IADD R39, R40, 0x1, -R37 ;  /* 0x0000000128277824 */ /* 0x000fe400078e0a25 */
[----:B------:R0:W-:Y:S03]  /*57f0*/  STS.128 [R31+0x10], R12 ;  /* 0x0000100c1f007388 */ /* 0x0001e60000000c00 */
[CC--:B------:R-:W-:Y:S01]  /*5800*/  ISETP.GE.AND P0, PT, R44.reuse, R39.reuse, PT ;  /* 0x000000272c00720c */ /* 0x0c0fe20003f06270 */
[----:B------:R0:W-:Y:S01]  /*5810*/  STS.128 [R31+0x20], R16 ;  /* 0x000020101f007388 */ /* 0x0001e20000000c00 */
[----:B------:R-:W-:-:S03]  /*5820*/  IADD3 R39, PT, PT, R44, -R39, RZ ;  /* 0x800000272c277210 */ /* 0x000fc60007ffe0ff */
[----:B------:R0:W-:Y:S01]  /*5830*/  STS.128 [R31+0x30], R20 ;  /* 0x000030141f007388 */ /* 0x0001e20000000c00 */
[----:B------:R-:W-:Y:S01]  /*5840*/  SEL R39, R39, RZ, P0 ;  /* 0x000000ff27277207 */ /* 0x000fe20000000000 */
[----:B------:R-:W-:Y:S03]  /*5850*/  BAR.SYNC.DEFER_BLOCKING 0x0 ;  /* 0x0000000000007b1d */ /* 0x000fe60000010000 */
[----:B------:R-:W-:-:S13]  /*5860*/  ISETP.GE.AND P0, PT, R39, R41, PT ;  /* 0x000000292700720c */ /* 0x000fda0003f06270 */
[----:B0-----:R-:W-:Y:S05]  /*5870*/  @P0 BRA `(.L_x_1697) ;  /* 0x00000000004c0947 */ /* 0x001fea0003800000 */
[----:B------:R-:W-:-:S07]  /*5880*/  IMAD.IADD R12, R44, 0x1, R37 ;  /* 0x000000012c0c7824 */ /* 0x000fce00078e0225 */
.L_x_1698:
        /* <DEDUP_REMOVED lines=18> */
.L_x_1697:
[----:B------:R-:W-:Y:S05]  /*59b0*/  BSYNC.RECONVERGENT B0 ;  /* 0x0000000000007941 */ /* 0x000fea0003800200 */
.L_x_1696:
        /* <DEDUP_REMOVED lines=15> */
.L_x_1700:
[----:B------:R-:W-:Y:S05]  /*5ab0*/  BSYNC.RECONVERGENT B0 ;  /* 0x0000000000007941 */ /* 0x000fea0003800200 */
.L_x_1699:
        /* <DEDUP_REMOVED lines=19> */
.L_x_1702:
[----:B------:R-:W-:Y:S05]  /*5bf0*/  BSYNC.RECONVERGENT B0 ;  /* 0x0000000000007941 */ /* 0x000fea0003800200 */
.L_x_1701:
[----:B------:R-:W-:Y:S01]  /*5c00*/  @!P0 IMAD.MOV R13, RZ, RZ, R11 ;  /* 0x000000ffff0d8224 */ /* 0x000fe200078e020b */
[----:B------:R-:W-:Y:S01]  /*5c10*/  BSSY.RECONVERGENT B0, `(.L_x_1703) ;  /* 0x0000010000007945 */ /* 0x000fe20003800200 */
[----:B------:R-:W-:Y:S01]  /*5c20*/  @P0 IMAD.MOV R12, RZ, RZ, R10 ;  /* 0x000000ffff0c0224 */ /* 0x000fe200078e020a */
        /* <DEDUP_REMOVED lines=14> */
.L_x_1704:
[----:B------:R-:W-:Y:S05]  /*5d10*/  BSYNC.RECONVERGENT B0 ;  /* 0x0000000000007941 */ /* 0x000fea0003800200 */
.L_x_1703:
[----:B------:R-:W3:Y:S01]  /*5d20*/  S2UR UR5, SR_CgaCtaId ;  /* 0x00000000000579c3 */ /* 0x000ee20000008800 */
[----:B------:R-:W-:Y:S01]  /*5d30*/  UMOV UR4, 0x400 ;  /* 0x0000040000047882 */ /* 0x000fe20000000000 */
[----:B0-----:R-:W-:Y:S01]  /*5d40*/  IADD3 R14, PT, PT, R13, 0x1, RZ ;  /* 0x000000010d0e7810 */ /* 0x001fe20007ffe0ff */
[----:B------:R-:W-:Y:S01]  /*5d50*/  @!P0 IMAD.MOV R14, RZ, RZ, R13 ;  /* 0x000000ffff0e8224 */ /* 0x000fe200078e020d */
[----:B------:R-:W-:Y:S01]  /*5d60*/  BSSY.RECONVERGENT B0, `(.L_x_1705) ;  /* 0x0000016000007945 */ /* 0x000fe20003800200 */
[----:B------:R-:W-:Y:S01]  /*5d70*/  VIADD R16, R12, 0x1 ;  /* 0x000000010c107836 */ /* 0x000fe20000000000 */
[----:B-12---:R-:W-:Y:S01]  /*5d80*/  SEL R13, R31, R23, P0 ;  /* 0x000000171f0d7207 */ /* 0x006fe20000000000 */
        /* <DEDUP_REMOVED lines=19> */
.L_x_1706:
[----:B------:R-:W-:Y:S05]  /*5ec0*/  BSYNC.RECONVERGENT B0 ;  /* 0x0000000000007941 */ /* 0x000fea0003800200 */
.L_x_1705:
[----:B------:R-:W-:Y:S01]  /*5ed0*/  @!P0 IMAD.MOV R18, RZ, RZ, R14 ;  /* 0x000000ffff128224 */ /* 0x000fe200078e020e */
[----:B------:R-:W-:Y:S01]  /*5ee0*/  BSSY.RECONVERGENT B0, `(.L_x_1707) ;  /* 0x0000012000007945 */ /* 0x000fe20003800200 */
[----:B------:R-:W-:Y:S01]  /*5ef0*/  @P0 IMAD.MOV R20, RZ, RZ, R16 ;  /* 0x000000ffff140224 */ /* 0x000fe200078e0210 */
[----:B012---:R-:W-:Y:S01]  /*5f00*/  SEL R15, R31, R23, P0 ;  /* 0x000000171f0f7207 */ /* 0x007fe20000000000 */
[C-C-:B------:R-:W-:Y:S01]  /*5f10*/  @P0 IMAD R17, R18.reuse, 0x8, R39.reuse ;  /* 0x0000000812110824 */ /* 0x140fe200078e0227 */
[----:B------:R-:W-:Y:S01]  /*5f20*/  ISETP.GE.AND P1, PT, R18, R40, PT ;  /* 0x000000281200720c */ /* 0x000fe20003f26270 */
[----:B------:R-:W-:Y:S01]  /*5f30*/  @!P0 IMAD R16, R20, 0x8, R39 ;  /* 0x0000000814108824 */ /* 0x000fe200078e0227 */
        /* <DEDUP_REMOVED lines=12> */
.L_x_1708:
[----:B------:R-:W-:Y:S05]  /*6000*/  BSYNC.RECONVERGENT B0 ;  /* 0x0000000000007941 */ /* 0x000fea0003800200 */
.L_x_1707:
[----:B------:R-:W-:Y:S01]  /*6010*/  @!P0 IADD3 R19, PT, PT, R18, RZ, RZ ;  /* 0x000000ff12138210 */ /* 0x000fe20007ffe0ff */
[----:B------:R-:W-:Y:S01]  /*6020*/  @P0 IMAD.MOV R44, RZ, RZ, R20 ;  /* 0x000000ffff2c0224 */ /* 0x000fe200078e0214 */
[----:B------:R-:W-:Y:S01]  /*6030*/  BSSY.RECONVERGENT B0, `(.L_x_1709) ;  /* 0x0000010000007945 */ /* 0x000fe20003800200 */
[----:B012---:R-:W-:Y:S02]  /*6040*/  SEL R17, R31, R23, P0 ;  /* 0x000000171f117207 */ /* 0x007fe40000000000 */
[C---:B------:R-:W-:Y:S01]  /*6050*/  ISETP.GE.AND P1, PT, R19.reuse, R40, PT ;  /* 0x000000281300720c */ /* 0x040fe20003f26270 */
[--C-:B------:R-:W-:Y:S01]  /*6060*/  @!P0 IMAD R18, R44, 0x8, R39.reuse ;  /* 0x000000082c128824 */ /* 0x100fe200078e0227 */
[----:B------:R-:W-:Y:S01]  /*6070*/  SEL R16, R30, R22, P0 ;  /* 0x000000161e107207 */ /* 0x000fe20000000000 */
[----:B------:R-:W-:Y:S02]  /*6080*/  @P0 IMAD R21, R19, 0x8, R39 ;  /* 0x0000000813150824 */ /* 0x000fe400078e0227 */
[----:B------:R-:W-:Y:S01]  /*6090*/  VIADD R20, R44, 0x1 ;  /* 0x000000012c147836 */ /* 0x000fe20000000000 */
[----:B------:R0:W1:Y:S04]  /*60a0*/  @!P0 LDS.64 R22, [R18] ;  /* 0x0000000012168984 */ /* 0x0000680000000a00 */
[----:B------:R0:W2:Y:S01]  /*60b0*/  @P0 LDS.64 R30, [R21] ;  /* 0x00000000151e0984 */ /* 0x0000a20000000a00 */
[----:B------:R-:W-:-:S02]  /*60c0*/  PLOP3.LUT P0, PT, PT, PT, PT, 0x8, 0x80 ;  /* 0x000000000080781c */ /* 0x000fc40003f0e170 */
[----:B------:R-:W-:Y:S11]  /*60d0*/  @P1 BRA `(.L_x_1710) ;  /* 0x0000000000141947 */ /* 0x000ff60003800000 */
[----:B-12---:R-:W-:Y:S02]  /*60e0*/  ISETP.GE.AND P1, PT, R30, R22, PT ;  /* 0x000000161e00720c */ /* 0x006fe40003f26270 */
[----:B------:R-:W-:Y:S02]  /*60f0*/  PLOP3.LUT P0, PT, PT, PT, PT, 0x80, 0x8 ;  /* 0x000000000008781c */ /* 0x000fe40003f0f070 */
[----:B------:R-:W-:-:S13]  /*6100*/  ISETP.GE.OR P1, PT, R44, R37, !P1 ;  /* 0x000000252c00720c */ /* 0x000fda0004f26670 */
[----:B------:R-:W-:-:S04]  /*6110*/  @!P1 ISETP.GE.AND P2, PT, R31, R23, PT ;  /* 0x000000171f00920c */ /* 0x000fc80003f46270 */
[----:B------:R-:W-:-:S13]  /*6120*/  @!P1 ISETP.GE.AND P0, PT, R22, R30, !P2 ;  /* 0x0000001e1600920c */ /* 0x000fda0005706270 */
.L_x_1710:
[----:B------:R-:W-:Y:S05]  /*6130*/  BSYNC.RECONVERGENT B0 ;  /* 0x0000000000007941 */ /* 0x000fea0003800200 */
.L_x_1709:
[----:B0-----:R-:W-:Y:S01]  /*6140*/  VIADD R21, R19, 0x1 ;  /* 0x0000000113157836 */ /* 0x001fe20000000000 */
[----:B------:R-:W-:Y:S01]  /*6150*/  BSSY.RECONVERGENT B0, `(.L_x_1711) ;  /* 0x0000012000007945 */ /* 0x000fe20003800200 */
[----:B------:R-:W-:Y:S01]  /*6160*/  @!P0 IMAD.MOV R21, RZ, RZ, R19 ;  /* 0x000000ffff158224 */ /* 0x000fe200078e0213 */
[----:B-12---:R-:W-:Y:S01]  /*6170*/  SEL R19, R31, R23, P0 ;  /* 0x000000171f137207 */ /* 0x006fe20000000000 */
[----:B------:R-:W-:Y:S01]  /*6180*/  @P0 IMAD.MOV R20, RZ, RZ, R44 ;  /* 0x000000ffff140224 */ /* 0x000fe200078e022c */
[----:B------:R-:W-:Y:S01]  /*6190*/  SEL R18, R30, R22, P0 ;  /* 0x000000161e127207 */ /* 0x000fe20000000000 */
[C-C-:B------:R-:W-:Y:S01]  /*61a0*/  @P0 IMAD R44, R21.reuse, 0x8, R39.reuse ;  /* 0x00000008152c0824 */ /* 0x140fe200078e0227 */
[C---:B------:R-:W-:Y:S01]  /*61b0*/  ISETP.GE.AND P1, PT, R21.reuse, R40, PT ;  /* 0x000000281500720c */ /* 0x040fe20003f26270 */
[----:B------:R-:W-:Y:S02]  /*61c0*/  @!P0 IMAD R43, R20, 0x8, R39 ;  /* 0x00000008142b8824 */ /* 0x000fe400078e0227 */
        /* <DEDUP_REMOVED lines=10> */
.L_x_1712:
[----:B------:R-:W-:Y:S05]  /*6270*/  BSYNC.RECONVERGENT B0 ;  /* 0x0000000000007941 */ /* 0x000fea0003800200 */
.L_x_1711:
[----:B------:R-:W-:Y:S01]  /*6280*/  @!P0 IMAD.MOV R41, RZ, RZ, R21 ;  /* 0x000000ffff298224 */ /* 0x000fe200078e0215 */
[----:B------:R-:W-:Y:S01]  /*6290*/  BSSY.RECONVERGENT B0, `(.L_x_1713) ;  /* 0x0000011000007945 */ /* 0x000fe20003800200 */
[----:B0-----:R-:W-:Y:S01]  /*62a0*/  VIADD R44, R20, 0x1 ;  /* 0x00000001142c7836 */ /* 0x001fe20000000000 */
[----:B-12---:R-:W-:Y:S01]  /*62b0*/  SEL R21, R31, R23, P0 ;  /* 0x000000171f157207 */ /* 0x006fe20000000000 */
        /* <DEDUP_REMOVED lines=14> */
.L_x_1714:
[----:B------:R-:W-:Y:S05]  /*63a0*/  BSYNC.RECONVERGENT B0 ;  /* 0x0000000000007941 */ /* 0x000fea0003800200 */
.L_x_1713:
[C---:B------:R-:W-:Y:S01]  /*63b0*/  ISETP.GE.U32.AND P1, PT, R42.reuse, 0x81, PT ;  /* 0x000000812a00780c */ /* 0x040fe20003f26070 */
[----:B------:R-:W-:Y:S01]  /*63c0*/  IMAD.SHL.U32 R42, R42, 0x2, RZ ;  /* 0x000000022a2a7824 */ /* 0x000fe200078e00ff */
[----:B-12---:R-:W-:Y:S02]  /*63d0*/  SEL R23, R31, R23, P0 ;  /* 0x000000171f177207 */ /* 0x006fe40000000000 */
[----:B------:R-:W-:-:S09]  /*63e0*/  SEL R22, R30, R22, P0 ;  /* 0x000000161e167207 */ /* 0x000fd20000000000 */
[----:B------:R-:W-:Y:S05]  /*63f0*/  @!P1 BRA `(.L_x_1715) ;  /* 0xfffffff000a89947 */ /* 0x000fea000383ffff */
[----:B------:R-:W1:Y:S01]  /*6400*/  LDCU.U8 UR4, c[0x0][0x380] ;  /* 0x00007000ff0477ac */ /* 0x000e620008000000 */
[C---:B------:R-:W-:Y:S01]  /*6410*/  IADD3 R30, PT, PT, R35.reuse, 0x40, RZ ;  /* 0x00000040231e7810 */ /* 0x040fe20007ffe0ff */
        /* <DEDUP_REMOVED lines=13> */
[----:B------:R2:W-:Y:S04]  /*64f0*/  STS.64 [R4+0x20], R16 ;  /* 0x0000201004007388 */ /* 0x0005e80000000a00 */
[----:B------:R-:W-:Y:S04]  /*6500*/  STS.64 [R3+0x28], R18 ;  /* 0x0000281203007388 */ /* 0x000fe80000000a00 */
[----:B------:R3:W-:Y:S04]  /*6510*/  STS.64 [R2+0x30], R20 ;  /* 0x0000301402007388 */ /* 0x0007e80000000a00 */
[----:B------:R-:W-:Y:S01]  /*6520*/  STS.64 [R0+0x38], R22 ;  /* 0x0000381600007388 */ /* 0x000fe20000000a00 */
[----:B------:R-:W-:-:S03]  /*6530*/  NOP ;  /* 0x0000000000007918 */ /* 0x000fc60000000000 */
[----:B------:R-:W-:Y:S04]  /*6540*/  LDS.64 R8, [R34] ;  /* 0x0000000022087984 */ /* 0x000fe80000000a00 */
        /* <DEDUP_REMOVED lines=9> */
[----:B------:R-:W3:Y:S01]  /*65e0*/  S2R R41, SR_TID.X ;  /* 0x0000000000297919 */ /* 0x000ee20000002100 */
[----:B------:R-:W0:Y:S01]  /*65f0*/  S2R R36, SR_TID.X ;  /* 0x0000000000247919 */ /* 0x000e220000002100 */
[----:B--2---:R-:W2:Y:S01]  /*6600*/  S2R R16, SR_CTAID.X ;  /* 0x0000000000107919 */ /* 0x004ea20000002500 */
[----:B------:R-:W4:Y:S01]  /*6610*/  LDS R0, [R39+0x4200] ;  /* 0x0042000027007984 */ /* 0x000f220000000800 */
[----:B---3--:R-:W-:Y:S01]  /*6620*/  IMAD.SHL.U32 R2, R41, 0x8, RZ ;  /* 0x0000000829027824 */ /* 0x008fe200078e00ff */
[----:B0-----:R-:W-:-:S04]  /*6630*/  LOP3.LUT R3, R36, 0x1f, RZ, 0xc0, !PT ;  /* 0x0000001f24037812 */ /* 0x001fc800078ec0ff */
[----:B------:R-:W-:Y:S01]  /*6640*/  LOP3.LUT R18, R2, 0x1f00, RZ, 0xc0, !PT ;  /* 0x00001f0002127812 */ /* 0x000fe200078ec0ff */
[----:B------:R-:W-:Y:S02]  /*6650*/  IMAD.SHL.U32 R2, R36, 0x8, RZ ;  /* 0x0000000824027824 */ /* 0x000fe400078e00ff */
[----:B--2---:R-:W-:Y:S01]  /*6660*/  IMAD R16, R16, 0x800, R3 ;  /* 0x0000080010107824 */ /* 0x004fe200078e0203 */
[----:B------:R-:W-:Y:S02]  /*6670*/  LOP3.LUT R18, R18, 0x1f, R41, 0xf8, !PT ;  /* 0x0000001f12127812 */ /* 0x000fe400078ef829 */
[----:B------:R-:W-:-:S03]  /*6680*/  LOP3.LUT R3, R2, 0x1f00, RZ, 0xc0, !PT ;  /* 0x00001f0002037812 */ /* 0x000fc600078ec0ff */
[C---:B------:R-:W-:Y:S01]  /*6690*/  VIADD R17, R18.reuse, 0x20 ;  /* 0x0000002012117836 */ /* 0x040fe20000000000 */
[C---:B------:R-:W-:Y:S01]  /*66a0*/  IADD3 R16, P2, PT, R3.reuse, R16, RZ ;  /* 0x0000001003107210 */ /* 0x040fe20007f5e0ff */
[----:B------:R-:W-:Y:S01]  /*66b0*/  VIADD R19, R18, 0x60 ;  /* 0x0000006012137836 */ /* 0x000fe20000000000 */
[----:B------:R-:W-:Y:S02]  /*66c0*/  LOP3.LUT R36, R3, 0x1f, R36, 0xf8, !PT ;  /* 0x0000001f03247812 */ /* 0x000fe400078ef824 */
[----:B-1----:R-:W-:Y:S02]  /*66d0*/  LEA R2, P3, R16, UR4, 0x3 ;  /* 0x0000000410027c11 */ /* 0x002fe4000f8618ff */
[-C--:B----4-:R-:W-:Y:S02]  /*66e0*/  ISETP.GE.AND P0, PT, R35, R0.reuse, PT ;  /* 0x000000002300720c */ /* 0x090fe40003f06270 */
[-C--:B------:R-:W-:Y:S01]  /*66f0*/  ISETP.GE.AND P1, PT, R17, R0.reuse, PT ;  /* 0x000000001100720c */ /* 0x080fe20003f26270 */
[----:B------:R-:W-:Y:S01]  /*6700*/  IMAD.X R17, RZ, RZ, RZ, P2 ;  /* 0x000000ffff117224 */ /* 0x000fe200010e06ff */
[----:B------:R-:W-:-:S02]  /*6710*/  ISETP.GE.AND P2, PT, R30, R0, PT ;  /* 0x000000001e00720c */ /* 0x000fc40003f46270 */
[-C--:B------:R-:W-:Y:S02]  /*6720*/  ISETP.GE.AND P4, PT, R37, R0.reuse, PT ;  /* 0x000000002500720c */ /* 0x080fe40003f86270 */
[----:B------:R-:W-:Y:S02]  /*6730*/  LEA.HI.X R3, R16, UR5, R17, 0x3, P3 ;  /* 0x0000000510037c11 */ /* 0x000fe400098f1c11 */
[----:B------:R-:W-:Y:S02]  /*6740*/  LOP3.LUT R17, R36, 0xc0, RZ, 0xfc, !PT ;  /* 0x000000c024117812 */ /* 0x000fe400078efcff */
[-C--:B------:R-:W-:Y:S01]  /*6750*/  ISETP.GE.AND P3, PT, R19, R0.reuse, PT ;  /* 0x000000001300720c */ /* 0x080fe20003f66270 */
[----:B------:R0:W-:Y:S01]  /*6760*/  @!P0 STG.E desc[UR6][R2.64], R8 ;  /* 0x0000000802008986 */ /* 0x0001e2000c101906 */
[-C--:B------:R-:W-:Y:S02]  /*6770*/  ISETP.GE.AND P5, PT, R31, R0.reuse, PT ;  /* 0x000000001f00720c */ /* 0x080fe40003fa6270 */
[-C--:B------:R-:W-:Y:S01]  /*6780*/  ISETP.GE.AND P6, PT, R17, R0.reuse, PT ;  /* 0x000000001100720c */ /* 0x080fe20003fc6270 */
        /* <DEDUP_REMOVED lines=18> */
.L_x_1716:
[----:B------:R-:W-:Y:S01]  /*68b0*/  ISETP.NE.AND P0, PT, R36, RZ, PT ;  /* 0x000000ff2400720c */ /* 0x000fe20003f05270 */
[----:B------:R-:W-:Y:S01]  /*68c0*/  STS.64 [R24], R8 ;  /* 0x0000000818007388 */ /* 0x000fe20000000a00 */
[----:B------:R-:W1:Y:S03]  /*68d0*/  LDCU.64 UR4, c[0x0][0x3b0] ;  /* 0x00007600ff0477ac */ /* 0x000e660008000a00 */
[----:B------:R-:W-:Y:S04]  /*68e0*/  STS.64 [R7+0x8], R10 ;  /* 0x0000080a07007388 */ /* 0x000fe80000000a00 */
[----:B------:R-:W-:Y:S04]  /*68f0*/  STS.64 [R6+0x10], R12 ;  /* 0x0000100c06007388 */ /* 0x000fe80000000a00 */
[----:B------:R2:W-:Y:S04]  /*6900*/  STS.64 [R5+0x18], R14 ;  /* 0x0000180e05007388 */ /* 0x0005e80000000a00 */
[----:B------:R-:W-:Y:S04]  /*6910*/  STS.64 [R4+0x20], R16 ;  /* 0x0000201004007388 */ /* 0x000fe80000000a00 */
        /* <DEDUP_REMOVED lines=14> */
[----:B------:R-:W0:Y:S01]  /*6a00*/  S2R R36, SR_TID.X ;  /* 0x0000000000247919 */ /* 0x000e220000002100 */
[----:B--2---:R-:W2:Y:S01]  /*6a10*/  S2R R15, SR_TID.X ;  /* 0x00000000000f7919 */ /* 0x004ea20000002100 */
[----:B---3--:R-:W3:Y:S01]  /*6a20*/  S2R R2, SR_CTAID.X ;  /* 0x0000000000027919 */ /* 0x008ee20000002500 */
[----:B------:R-:W4:Y:S01]  /*6a30*/  LDS R0, [R39+0x4200] ;  /* 0x0042000027007984 */ /* 0x000f220000000800 */
[----:B0-----:R-:W-:-:S02]  /*6a40*/  IMAD.SHL.U32 R3, R36, 0x8, RZ ;  /* 0x0000000824037824 */ /* 0x001fc400078e00ff */
[----:B--2---:R-:W-:-:S03]  /*6a50*/  IMAD.SHL.U32 R14, R15, 0x8, RZ ;  /* 0x000000080f0e7824 */ /* 0x004fc600078e00ff */
[----:B------:R-:W-:Y:S02]  /*6a60*/  LOP3.LUT R17, R3, 0x1f00, RZ, 0xc0, !PT ;  /* 0x00001f0003117812 */ /* 0x000fe400078ec0ff */
[----:B---3--:R-:W-:Y:S02]  /*6a70*/  LEA R3, P0, R2, R35, 0xb ;  /* 0x0000002302037211 */ /* 0x008fe400078058ff */
[----:B------:R-:W-:Y:S02]  /*6a80*/  LOP3.LUT R16, R14, 0x1f00, RZ, 0xc0, !PT ;  /* 0x00001f000e107812 */ /* 0x000fe400078ec0ff */
[----:B------:R-:W-:Y:S01]  /*6a90*/  LOP3.LUT R17, R17, 0x1f, R36, 0xf8, !PT ;  /* 0x0000001f11117812 */ /* 0x000fe200078ef824 */
[----:B------:R-:W-:Y:S01]  /*6aa0*/  IMAD.X R14, RZ, RZ, RZ, P0 ;  /* 0x000000ffff0e7224 */ /* 0x000fe200000e06ff */
[----:B-1----:R-:W-:Y:S02]  /*6ab0*/  LEA R2, P0, R3, UR4, 0x3 ;  /* 0x0000000403027c11 */ /* 0x002fe4000f8018ff */
[----:B------:R-:W-:Y:S01]  /*6ac0*/  LOP3.LUT R16, R16, 0x1f, R15, 0xf8, !PT ;  /* 0x0000001f10107812 */ /* 0x000fe200078ef80f */
[----:B------:R-:W-:Y:S01]  /*6ad0*/  VIADD R19, R17, 0x20 ;  /* 0x0000002011137836 */ /* 0x000fe20000000000 */
[----:B------:R-:W-:Y:S01]  /*6ae0*/  LEA.HI.X R3, R3, UR5, R14, 0x3, P0 ;  /* 0x0000000503037c11 */ /* 0x000fe200080f1c0e */
[----:B------:R-:W-:Y:S01]  /*6af0*/  VIADD R17, R17, 0x60 ;  /* 0x0000006011117836 */ /* 0x000fe20000000000 */
[----:B------:R-:W-:-:S02]  /*6b00*/  LOP3.LUT R15, R16, 0xc0, RZ, 0xfc, !PT ;  /* 0x000000c0100f7812 */ /* 0x000fc400078efcff */
[-C--:B----4-:R-:W-:Y:S02]  /*6b10*/  ISETP.GE.AND P6, PT, R35, R0.reuse, PT ;  /* 0x000000002300720c */ /* 0x090fe40003fc6270 */
[-C--:B------:R-:W-:Y:S02]  /*6b20*/  ISETP.GE.AND P5, PT, R19, R0.reuse, PT ;  /* 0x000000001300720c */ /* 0x080fe40003fa6270 */
[-C--:B------:R-:W-:Y:S02]  /*6b30*/  ISETP.GE.AND P4, PT, R30, R0.reuse, PT ;  /* 0x000000001e00720c */ /* 0x080fe40003f86270 */
[-C--:B------:R-:W-:Y:S02]  /*6b40*/  ISETP.GE.AND P3, PT, R17, R0.reuse, PT ;  /* 0x000000001100720c */ /* 0x080fe40003f66270 */
[-C--:B------:R-:W-:Y:S02]  /*6b50*/  ISETP.GE.AND P2, PT, R37, R0.reuse, PT ;  /* 0x000000002500720c */ /* 0x080fe40003f46270 */
        /* <DEDUP_REMOVED lines=21> */
.L_x_1717:
        /* <DEDUP_REMOVED lines=13> */
.L_x_2222:


//--------------------- .text._ZN3cub18CUB_300001_SM_10006detail10merge_sort26DeviceMergeSortMergeKernelINS2_10policy_hubIN6thrust24THRUST_300001_SM_1000_NS6detail15normal_iteratorINS6_10device_ptrIiEEEEE9Policy600ESB_PNS0_8NullTypeESB_SF_m17evens_before_oddsiSE_EEvbT2_T3_T4_PT6_PT7_T5_PSJ_SJ_NS1_7vsmem_tE --------------------------
	.section	.text._ZN3cub18CUB_300001_SM_10006detail10merge_sort26DeviceMergeSortMergeKernelINS2_10policy_hubIN6thrust24THRUST_300001_SM_1000_NS6detail15normal_iteratorINS6_10device_ptrIiEEEEE9Policy600ESB_PNS0_8NullTypeESB_SF_m17evens_before_oddsiSE_EEvbT2_T3_T4_PT6_PT7_T5_PSJ_SJ_NS1_7vsmem_tE,"ax",@progbits
	.align	128
        .global         _ZN3cub18CUB_300001_SM_10006detail10merge_sort26DeviceMergeSortMergeKernelINS2_10policy_hubIN6thrust24THRUST_300001_SM_1000_NS6detail15normal_iteratorINS6_10device_ptrIiEEEEE9Policy600ESB_PNS0_8NullTypeESB_SF_m17evens_before_oddsiSE_EEvbT2_T3_T4_PT6_PT7_T5_PSJ_SJ_NS1_7vsmem_tE
        .type           _ZN3cub18CUB_300001_SM_10006detail10merge_sort26DeviceMergeSortMergeKernelINS2_10policy_hubIN6thrust24THRUST_300001_SM_1000_NS6detail15normal_iteratorINS6_10device_ptrIiEEEEE9Policy600ESB_PNS0_8NullTypeESB_SF_m17evens_before_oddsiSE_EEvbT2_T3_T4_PT6_PT7_T5_PSJ_SJ_NS1_7vsmem_tE,@function
        .size           _ZN3cub18CUB_300001_SM_10006detail10merge_sort26DeviceMergeSortMergeKernelINS2_10policy_hubIN6thrust24THRUST_300001_SM_1000_NS6detail15normal_iteratorINS6_10device_ptrIiEEEEE9Policy600ESB_PNS0_8NullTypeESB_SF_m17evens_before_oddsiSE_EEvbT2_T3_T4_PT6_PT7_T5_PSJ_SJ_NS1_7vsmem_tE,(.L_x_2223 - _ZN3cub18CUB_300001_SM_10006detail10merge_sort26DeviceMergeSortMergeKernelINS2_10policy_hubIN6thrust24THRUST_300001_SM_1000_NS6detail15normal_iteratorINS6_10device_ptrIiEEEEE9Policy600ESB_PNS0_8NullTypeESB_SF_m17evens_before_oddsiSE_EEvbT2_T3_T4_PT6_PT7_T5_PSJ_SJ_NS1_7vsmem_tE)
        .other          _ZN3cub18CUB_300001_SM_10006detail10merge_sort26DeviceMergeSortMergeKernelINS2_10policy_hubIN6thrust24THRUST_300001_SM_1000_NS6detail15normal_iteratorINS6_10device_ptrIiEEEEE9Policy600ESB_PNS0_8NullTypeESB_SF_m17evens_before_oddsiSE_EEvbT2_T3_T4_PT6_PT7_T5_PSJ_SJ_NS1_7vsmem_tE,@"STO_CUDA_ENTRY STV_DEFAULT"
_ZN3cub18CUB_300001_SM_10006detail10merge_sort26DeviceMergeSortMergeKernelINS2_10policy_hubIN6thrust24THRUST_300001_SM_1000_NS6detail15normal_iteratorINS6_10device_ptrIiEEEEE9Policy600ESB_PNS0_8NullTypeESB_SF_m17evens_before_oddsiSE_EEvbT2_T3_T4_PT6_PT7_T5_PSJ_SJ_NS1_7vsmem_tE:
.text._ZN3cub18CUB_300001_SM_10006detail10merge_sort26DeviceMergeSortMergeKernelINS2_10policy_hubIN6thrust24THRUST_300001_SM_1000_NS6detail15normal_iteratorINS6_10device_ptrIiEEEEE9Policy600ESB_PNS0_8NullTypeESB_SF_m17evens_before_oddsiSE_EEvbT2_T3_T4_PT6_PT7_T5_PSJ_SJ_NS1_7vsmem_tE:
[----:B------:R-:W-:Y:S01]  /*0000*/  LDC R1, c[0x0][0x37c] ;  /* 0x0000df00ff017b82 */ /* 0x000fe20000000800 */
[----:B------:R-:W0:Y:S01]  /*0010*/  S2R R0, SR_CTAID.X ;  /* 0x0000000000007919 */ /* 0x000e220000002500 */
[----:B------:R-:W1:Y:S01]  /*0020*/  LDCU UR4, c[0x0][0x370] ;  /* 0x00006e00ff0477ac */ /* 0x000e620008000800 */
[----:B------:R-:W2:Y:S01]  /*0030*/  S2R R2, SR_TID.X ;  /* 0x0000000000027919 */ /* 0x000ea20000002100 */
[----:B------:R-:W3:Y:S01]  /*0040*/  LDCU.64 UR6, c[0x0][0x358] ;  /* 0x00006b00ff0677ac */ /* 0x000ee20008000a00 */
[----:B-1----:R-:W-:-:S06]  /*0050*/  UIADD3 UR4, UPT, UPT, UR4, -0x1, URZ ;  /* 0xffffffff04047890 */ /* 0x002fcc000fffe0ff */
[----:B0-----:R-:W-:-:S13]  /*0060*/  ISETP.GE.U32.AND P0, PT, R0, UR4, PT ;  /* 0x0000000400007c0c */ /* 0x001fda000bf06070 */
[----:B--23--:R-:W-:Y:S05]  /*0070*/  @P0 BRA `(.L_x_1718) ;  /* 0x0000004400140947 */ /* 0x00cfea0003800000 */
[----:B------:R-:W0:Y:S08]  /*0080*/  LDC.64 R6, c[0x0][0x3b8] ;  /* 0x0000ee00ff067b82 */ /* 0x000e300000000a00 */
[----:B------:R-:W1:Y:S08]  /*0090*/  LDC.64 R14, c[0x0][0x3c0] ;  /* 0x0000f000ff0e7b82 */ /* 0x000e700000000a00 */
[----:B------:R-:W2:Y:S01]  /*00a0*/  LDC.64 R16, c[0x0][0x398] ;  /* 0x0000e600ff107b82 */ /* 0x000ea20000000a00 */
[----:B------:R-:W-:Y:S01]  /*00b0*/  IMAD.MOV.U32 R5, RZ, RZ, RZ ;  /* 0x000000ffff057224 */ /* 0x000fe200078e00ff */
[----:B------:R-:W3:Y:S01]  /*00c0*/  LDCU.U8 UR4, c[0x0][0x380] ;  /* 0x00007000ff0477ac */ /* 0x000ee20008000000 */
[----:B0-----:R-:W-:-:S05]  /*00d0*/  IMAD.WIDE.U32 R6, R0, 0x8, R6 ;  /* 0x0000000800067825 */ /* 0x001fca00078e0006 */
[----:B------:R-:W4:Y:S04]  /*00e0*/  LDG.E.64 R8, desc[UR6][R6.64+0x8] ;  /* 0x0000080606087981 */ /* 0x000f28000c1e1b00 */
[----:B------:R0:W5:Y:S01]  /*00f0*/  LDG.E.64 R10, desc[UR6][R6.64] ;  /* 0x00000006060a7981 */ /* 0x000162000c1e1b00 */
[----:B-1----:R-:W-:Y:S01]  /*0100*/  IADD3 R3, P1, PT, RZ, -R14, RZ ;  /* 0x8000000eff037210 */ /* 0x002fe20007f3e0ff */
[----:B------:R-:W-:Y:S01]  /*0110*/  ACQBULK ;  /* 0x000000000000782e */ /* 0x000fe20000000000 */
[----:B------:R-:W-:Y:S01]  /*0120*/  SHF.R.U32.HI R31, RZ, 0x1, R15 ;  /* 0x00000001ff1f7819 */ /* 0x000fe2000001160f */
[----:B---3--:R-:W-:Y:S01]  /*0130*/  UPRMT UR4, UR4, 0x8880, URZ ;  /* 0x0000888004047896 */ /* 0x008fe200080000ff */
[CC--:B------:R-:W-:Y:S02]  /*0140*/  LOP3.LUT R13, R3.reuse, R0.reuse, RZ, 0xc0, !PT ;  /* 0x00000000030d7212 */ /* 0x0c0fe400078ec0ff */
[----:B------:R-:W-:Y:S01]  /*0150*/  LOP3.LUT R4, R3, R0, RZ, 0xfc, !PT ;  /* 0x0000000003047212 */ /* 0x000fe200078efcff */
[----:B------:R-:W-:Y:S01]  /*0160*/  IMAD R31, R31, 0x1100, RZ ;  /* 0x000011001f1f7824 */ /* 0x000fe200078e02ff */
[----:B------:R-:W-:Y:S01]  /*0170*/  IADD3 R18, P0, PT, R0, -R13, RZ ;  /* 0x8000000d00127210 */ /* 0x000fe20007f1e0ff */
[----:B------:R-:W-:Y:S01]  /*0180*/  IMAD.WIDE.U32 R12, R13, 0x1100, RZ ;  /* 0x000011000d0c7825 */ /* 0x000fe200078e00ff */
[----:B------:R-:W-:-:S03]  /*0190*/  UISETP.NE.AND UP0, UPT, UR4, URZ, UPT ;  /* 0x000000ff0400728c */ /* 0x000fc6000bf05270 */
[----:B------:R-:W-:Y:S01]  /*01a0*/  IMAD.X R19, RZ, RZ, -0x1, P0 ;  /* 0xffffffffff137424 */ /* 0x000fe200000e06ff */
[----:B------:R-:W-:Y:S01]  /*01b0*/  ISETP.NE.U32.AND P0, PT, R4, -0x1, PT ;  /* 0xffffffff0400780c */ /* 0x000fe20003f05070 */
[----:B------:R-:W-:Y:S02]  /*01c0*/  IMAD.IADD R5, R13, 0x1, R5 ;  /* 0x000000010d057824 */ /* 0x000fe400078e0205 */
[----:B0-----:R-:W-:-:S04]  /*01d0*/  IMAD.WIDE.U32 R6, R18, 0x1100, RZ ;  /* 0x0000110012067825 */ /* 0x001fc800078e00ff */
[----:B------:R-:W-:Y:S01]  /*01e0*/  IMAD R19, R19, 0x1100, RZ ;  /* 0x0000110013137824 */ /* 0x000fe200078e02ff */
[----:B------:R-:W-:Y:S01]  /*01f0*/  ISETP.GT.U32.AND P3, PT, R6, -0x1101, PT ;  /* 0xffffeeff0600780c */ /* 0x000fe20003f64070 */
[----:B------:R-:W-:Y:S02]  /*0200*/  IMAD.X R18, RZ, RZ, ~R15, P1 ;  /* 0x000000ffff127224 */ /* 0x000fe400008e0e0f */
[----:B------:R-:W-:Y:S01]  /*0210*/  IMAD.IADD R27, R7, 0x1, R19 ;  /* 0x00000001071b7824 */ /* 0x000fe200078e0213 */
[----:B--2---:R-:W-:Y:S02]  /*0220*/  IADD3 R19, P1, PT, -R12, R16, RZ ;  /* 0x000000100c137210 */ /* 0x004fe40007f3e1ff */
[----:B------:R-:W-:Y:S02]  /*0230*/  ISETP.NE.AND.EX P0, PT, R18, -0x1, PT, P0 ;  /* 0xffffffff1200780c */ /* 0x000fe40003f05300 */
[----:B------:R-:W-:Y:S01]  /*0240*/  ISETP.GT.U32.AND.EX P3, PT, R27, -0x1, PT, P3 ;  /* 0xffffffff1b00780c */ /* 0x000fe20003f64130 */
[----:B------:R-:W-:-:S03]  /*0250*/  IMAD.X R22, R17, 0x1, ~R5, P1 ;  /* 0x0000000111167824 */ /* 0x000fc600008e0e05 */
[----:B------:R-:W-:-:S04]  /*0260*/  SEL R21, R6, 0xffffeeff, P3 ;  /* 0xffffeeff06157807 */ /* 0x000fc80001800000 */
[----:B------:R-:W-:Y:S02]  /*0270*/  LOP3.LUT R21, RZ, R21, RZ, 0x33, !PT ;  /* 0x00000015ff157212 */ /* 0x000fe400078e33ff */
[-C--:B----4-:R-:W-:Y:S02]  /*0280*/  IADD3 R3, P2, PT, R8, -R12.reuse, RZ ;  /* 0x8000000c08037210 */ /* 0x090fe40007f5e0ff */
[----:B------:R-:W-:Y:S02]  /*0290*/  SEL R8, R27, 0xffffffff, P3 ;  /* 0xffffffff1b087807 */ /* 0x000fe40001800000 */
[----:B-----5:R-:W-:Y:S01]  /*02a0*/  IADD3 R7, P5, PT, R10, -R12, RZ ;  /* 0x8000000c0a077210 */ /* 0x020fe20007fbe0ff */
[----:B------:R-:W-:Y:S01]  /*02b0*/  IMAD.X R25, R9, 0x1, ~R5, P2 ;  /* 0x0000000109197824 */ /* 0x000fe200010e0e05 */
[----:B------:R-:W-:Y:S02]  /*02c0*/  SHF.R.U64 R9, R14, 0x1, R15 ;  /* 0x000000010e097819 */ /* 0x000fe4000000120f */
[-C--:B------:R-:W-:Y:S01]  /*02d0*/  IADD3 R33, P2, PT, -R7, R6.reuse, RZ ;  /* 0x0000000607217210 */ /* 0x080fe20007f5e1ff */
[----:B------:R-:W-:Y:S01]  /*02e0*/  IMAD.X R16, R11, 0x1, ~R5, P5 ;  /* 0x000000010b107824 */ /* 0x000fe200028e0e05 */
[----:B------:R-:W-:Y:S01]  /*02f0*/  IADD3 R21, P3, P4, -R3, R6, R21 ;  /* 0x0000000603157210 */ /* 0x000fe20007c7e115 */
[----:B------:R-:W-:Y:S01]  /*0300*/  IMAD.WIDE.U32 R14, R9, 0x1100, RZ ;  /* 0x00001100090e7825 */ /* 0x000fe200078e00ff */
[----:B------:R-:W-:-:S03]  /*0310*/  LOP3.LUT R6, RZ, R8, RZ, 0x33, !PT ;  /* 0x00000008ff067212 */ /* 0x000fc600078e33ff */
[----:B------:R-:W-:Y:S01]  /*0320*/  IMAD.IADD R17, R15, 0x1, R31 ;  /* 0x000000010f117824 */ /* 0x000fe200078e021f */
[-C--:B------:R-:W-:Y:S01]  /*0330*/  ISETP.GT.U32.AND P1, PT, R19, R14.reuse, PT ;  /* 0x0000000e1300720c */ /* 0x080fe20003f24070 */
[----:B------:R-:W-:Y:S01]  /*0340*/  IMAD.X R16, R27, 0x1, ~R16, P2 ;  /* 0x000000011b107824 */ /* 0x000fe200010e0e10 */
[----:B------:R-:W-:Y:S02]  /*0350*/  IADD3.X R6, PT, PT, ~R25, R27, R6, P3, P4 ;  /* 0x0000001b19067210 */ /* 0x000fe40001fe8506 */
[----:B------:R-:W-:Y:S02]  /*0360*/  ISETP.GT.U32.AND.EX P1, PT, R22, R17, PT, P1 ;  /* 0x000000111600720c */ /* 0x000fe40003f24110 */
[----:B------:R-:W-:Y:S02]  /*0370*/  SEL R8, R14, R21, !P0 ;  /* 0x000000150e087207 */ /* 0x000fe40004000000 */
[----:B------:R-:W-:Y:S02]  /*0380*/  SEL R23, R19, R14, P1 ;  /* 0x0000000e13177207 */ /* 0x000fe40000800000 */
[----:B------:R-:W-:-:S02]  /*0390*/  SEL R20, R22, R17, P1 ;  /* 0x0000001116147207 */ /* 0x000fc40000800000 */
[----:B------:R-:W-:Y:S02]  /*03a0*/  IADD3 R18, P1, PT, R23, -R14, RZ ;  /* 0x8000000e17127210 */ /* 0x000fe40007f3e0ff */
[----:B------:R-:W-:Y:S02]  /*03b0*/  ISETP.LT.U32.AND P2, PT, R14, R19, PT ;  /* 0x000000130e00720c */ /* 0x000fe40003f41070 */
[----:B------:R-:W-:Y:S01]  /*03c0*/  SEL R6, R17, R6, !P0 ;  /* 0x0000000611067207 */ /* 0x000fe20004000000 */
[----:B------:R-:W-:Y:S01]  /*03d0*/  IMAD.X R21, R20, 0x1, ~R17, P1 ;  /* 0x0000000114157824 */ /* 0x000fe200008e0e11 */
[-C--:B------:R-:W-:Y:S02]  /*03e0*/  ISETP.LT.U32.AND P1, PT, R33, R18.reuse, PT ;  /* 0x000000122100720c */ /* 0x080fe40003f21070 */
[----:B------:R-:W-:Y:S02]  /*03f0*/  ISETP.LT.U32.AND P3, PT, R8, R18, PT ;  /* 0x000000120800720c */ /* 0x000fe40003f61070 */
[----:B------:R-:W-:-:S02]  /*0400*/  ISETP.LT.U32.AND.EX P2, PT, R17, R22, PT, P2 ;  /* 0x000000161100720c */ /* 0x000fc40003f41120 */
[-C--:B------:R-:W-:Y:S02]  /*0410*/  ISETP.LT.U32.AND.EX P1, PT, R16, R21.reuse, PT, P1 ;  /* 0x000000151000720c */ /* 0x080fe40003f21110 */
[----:B------:R-:W-:Y:S02]  /*0420*/  ISETP.LT.U32.AND.EX P3, PT, R6, R21, PT, P3 ;  /* 0x000000150600720c */ /* 0x000fe40003f61130 */
        /* <DEDUP_REMOVED lines=8> */
[----:B------:R-:W-:Y:S01]  /*04b0*/  IADD3 R6, P2, PT, R10, R2, RZ ;  /* 0x000000020a067210 */ /* 0x000fe20007f5e0ff */
[C---:B------:R-:W-:Y:S01]  /*04c0*/  VIADD R4, R2.reuse, 0x100 ;  /* 0x0000010002047836 */ /* 0x040fe20000000000 */
[----:B------:R-:W-:Y:S01]  /*04d0*/  IADD3 R12, P0, P1, R33, R12, R14 ;  /* 0x0000000c210c7210 */ /* 0x000fe2000791e00e */
[C---:B------:R-:W-:Y:S02]  /*04e0*/  IMAD.IADD R3, R2.reuse, 0x1, -R7 ;  /* 0x0000000102037824 */ /* 0x040fe400078e0a07 */
[----:B------:R-:W-:Y:S01]  /*04f0*/  IMAD.X R11, RZ, RZ, R11, P2 ;  /* 0x000000ffff0b7224 */ /* 0x000fe200010e060b */
[-C--:B------:R-:W-:Y:S02]  /*0500*/  ISETP.GE.AND P2, PT, R2, R7.reuse, PT ;  /* 0x000000070200720c */ /* 0x080fe40003f46270 */
[----:B------:R-:W-:Y:S01]  /*0510*/  ISETP.GE.AND P3, PT, R4, R7, PT ;  /* 0x000000070400720c */ /* 0x000fe20003f66270 */
[----:B------:R-:W-:Y:S01]  /*0520*/  VIADD R4, R2, 0x200 ;  /* 0x0000020002047836 */ /* 0x000fe20000000000 */
[----:B------:R-:W-:-:S02]  /*0530*/  IADD3.X R14, PT, PT, R16, R5, R17, P0, P1 ;  /* 0x00000005100e7210 */ /* 0x000fc400007e2411 */
[----:B------:R-:W-:Y:S02]  /*0540*/  IADD3 R5, P1, PT, R3, R12, RZ ;  /* 0x0000000c03057210 */ /* 0x000fe40007f3e0ff */
[----:B------:R-:W-:Y:S02]  /*0550*/  ISETP.GE.AND P4, PT, R4, R7, PT ;  /* 0x000000070400720c */ /* 0x000fe40003f86270 */
[----:B0-----:R-:W-:-:S04]  /*0560*/  LEA R10, P0, R6, UR4, 0x2 ;  /* 0x00000004060a7c11 */ /* 0x001fc8000f8010ff */
[----:B------:R-:W-:Y:S02]  /*0570*/  LEA.HI.X R11, R6, UR5, R11, 0x2, P0 ;  /* 0x00000005060b7c11 */ /* 0x000fe400080f140b */
[----:B------:R-:W-:Y:S02]  /*0580*/  LEA.HI.X.SX32 R6, R3, R14, 0x1, P1 ;  /* 0x0000000e03067211 */ /* 0x000fe400008f0eff */
[C---:B------:R-:W-:Y:S01]  /*0590*/  LEA R14, P0, R5.reuse, UR4, 0x2 ;  /* 0x00000004050e7c11 */ /* 0x040fe2000f8010ff */
[----:B------:R0:W5:Y:S03]  /*05a0*/  @!P2 LDG.E R9, desc[UR6][R10.64] ;  /* 0x000000060a09a981 */ /* 0x000166000c1e1900 */
[----:B------:R-:W-:-:S05]  /*05b0*/  LEA.HI.X R15, R5, UR5, R6, 0x2, P0 ;  /* 0x00000005050f7c11 */ /* 0x000fca00080f1406 */
[----:B------:R0:W5:Y:S04]  /*05c0*/  @P3 LDG.E R28, desc[UR6][R14.64+0x400] ;  /* 0x000400060e1c3981 */ /* 0x000168000c1e1900 */
[----:B------:R0:W5:Y:S01]  /*05d0*/  @P4 LDG.E R29, desc[UR6][R14.64+0x800] ;  /* 0x000800060e1d4981 */ /* 0x000162000c1e1900 */
[C---:B------:R-:W-:Y:S01]  /*05e0*/  VIADD R4, R2.reuse, 0x300 ;  /* 0x0000030002047836 */ /* 0x040fe20000000000 */
[----:B------:R-:W-:-:S04]  /*05f0*/  LOP3.LUT R6, R2, 0x400, RZ, 0xfc, !PT ;  /* 0x0000040002067812 */ /* 0x000fc800078efcff */
[-C--:B------:R-:W-:Y:S01]  /*0600*/  ISETP.GE.AND P5, PT, R4, R7.reuse, PT ;  /* 0x000000070400720c */ /* 0x080fe20003fa6270 */
[----:B------:R-:W-:Y:S01]  /*0610*/  VIADD R4, R2, 0x500 ;  /* 0x0000050002047836 */ /* 0x000fe20000000000 */
[-C--:B------:R-:W-:Y:S01]  /*0620*/  ISETP.GE.AND P6, PT, R6, R7.reuse, PT ;  /* 0x000000070600720c */ /* 0x080fe20003fc6270 */
[C---:B------:R-:W-:Y:S02]  /*0630*/  VIADD R6, R2.reuse, 0x600 ;  /* 0x0000060002067836 */ /* 0x040fe40000000000 */
[----:B------:R-:W-:Y:S01]  /*0640*/  VIADD R12, R2, 0x700 ;  /* 0x00000700020c7836 */ /* 0x000fe20000000000 */
[-C--:B------:R-:W-:Y:S02]  /*0650*/  ISETP.GE.AND P0, PT, R4, R7.reuse, PT ;  /* 0x000000070400720c */ /* 0x080fe40003f06270 */
[----:B------:R-:W-:Y:S02]  /*0660*/  ISETP.GE.AND P1, PT, R6, R7, PT ;  /* 0x000000070600720c */ /* 0x000fe40003f26270 */
[----:B------:R-:W-:-:S03]  /*0670*/  LOP3.LUT R4, R2, 0x800, RZ, 0xfc, !PT ;  /* 0x0000080002047812 */ /* 0x000fc600078efcff */
[----:B------:R0:W5:Y:S04]  /*0680*/  @P5 LDG.E R6, desc[UR6][R14.64+0xc00] ;  /* 0x000c00060e065981 */ /* 0x000168000c1e1900 */
[----:B------:R0:W5:Y:S04]  /*0690*/  @P6 LDG.E R5, desc[UR6][R14.64+0x1000] ;  /* 0x001000060e056981 */ /* 0x000168000c1e1900 */
[----:B------:R0:W5:Y:S04]  /*06a0*/  @P1 LDG.E R3, desc[UR6][R14.64+0x1800] ;  /* 0x001800060e031981 */ /* 0x000168000c1e1900 */
[----:B------:R0:W5:Y:S01]  /*06b0*/  @P2 LDG.E R9, desc[UR6][R14.64] ;  /* 0x000000060e092981 */ /* 0x000162000c1e1900 */
[----:B------:R-:W-:Y:S01]  /*06c0*/  ISETP.GE.AND P2, PT, R12, R7, PT ;  /* 0x000000070c00720c */ /* 0x000fe20003f46270 */
[----:B------:R-:W-:-:S02]  /*06d0*/  VIADD R12, R2, 0x900 ;  /* 0x00000900020c7836 */ /* 0x000fc40000000000 */
[----:B------:R0:W5:Y:S01]  /*06e0*/  @!P3 LDG.E R28, desc[UR6][R10.64+0x400] ;  /* 0x000400060a1cb981 */ /* 0x000162000c1e1900 */
[----:B------:R-:W-:-:S03]  /*06f0*/  ISETP.GE.AND P3, PT, R4, R7, PT ;  /* 0x000000070400720c */ /* 0x000fc60003f66270 */
[----:B------:R0:W5:Y:S01]  /*0700*/  @!P4 LDG.E R29, desc[UR6][R10.64+0x800] ;  /* 0x000800060a1dc981 */ /* 0x000162000c1e1900 */
[----:B------:R-:W-:-:S03]  /*0710*/  ISETP.GE.AND P4, PT, R12, R7, PT ;  /* 0x000000070c00720c */ /* 0x000fc60003f86270 */
[----:B------:R0:W5:Y:S04]  /*0720*/  @P0 LDG.E R4, desc[UR6][R14.64+0x1400] ;  /* 0x001400060e040981 */ /* 0x000168000c1e1900 */
[----:B------:R0:W5:Y:S04]  /*0730*/  @P2 LDG.E R12, desc[UR6][R14.64+0x1c00] ;  /* 0x001c00060e0c2981 */ /* 0x000168000c1e1900 */
[----:B------:R0:W5:Y:S04]  /*0740*/  @P3 LDG.E R30, desc[UR6][R14.64+0x2000] ;  /* 0x002000060e1e3981 */ /* 0x000168000c1e1900 */
[----:B------:R0:W5:Y:S01]  /*0750*/  @P4 LDG.E R16, desc[UR6][R14.64+0x2400] ;  /* 0x002400060e104981 */ /* 0x000162000c1e1900 */
[----:B------:R-:W-:-:S02]  /*0760*/  VIADD R18, R2, 0xa00 ;  /* 0x00000a0002127836 */ /* 0x000fc40000000000 */
[----:B------:R-:W-:Y:S01]  /*0770*/  VIADD R20, R2, 0xb00 ;  /* 0x00000b0002147836 */ /* 0x000fe20000000000 */
[----:B------:R0:W5:Y:S02]  /*0780*/  @!P5 LDG.E R6, desc[UR6][R10.64+0xc00] ;  /* 0x000c00060a06d981 */ /* 0x000164000c1e1900 */
[-C--:B------:R-:W-:Y:S02]  /*0790*/  ISETP.GE.AND P5, PT, R18, R7.reuse, PT ;  /* 0x000000071200720c */ /* 0x080fe40003fa6270 */
[----:B------:R-:W-:Y:S01]  /*07a0*/  LOP3.LUT R18, R2, 0xc00, RZ, 0xfc, !PT ;  /* 0x00000c0002127812 */ /* 0x000fe200078efcff */
[----:B------:R0:W5:Y:S01]  /*07b0*/  @!P6 LDG.E R5, desc[UR6][R10.64+0x1000] ;  /* 0x001000060a05e981 */ /* 0x000162000c1e1900 */
[-C--:B------:R-:W-:Y:S01]  /*07c0*/  ISETP.GE.AND P6, PT, R20, R7.reuse, PT ;  /* 0x000000071400720c */ /* 0x080fe20003fc6270 */
[----:B------:R-:W-:Y:S02]  /*07d0*/  VIADD R20, R2, 0xd00 ;  /* 0x00000d0002147836 */ /* 0x000fe40000000000 */
[----:B------:R0:W5:Y:S03]  /*07e0*/  @!P1 LDG.E R3, desc[UR6][R10.64+0x1800] ;  /* 0x001800060a039981 */ /* 0x000166000c1e1900 */
[----:B------:R-:W-:Y:S01]  /*07f0*/  ISETP.GE.AND P1, PT, R20, R7, PT ;  /* 0x000000071400720c */ /* 0x000fe20003f26270 */
[----:B------:R-:W-:-:S12]  /*0800*/  VIADD R20, R2, 0xf00 ;  /* 0x00000f0002147836 */ /* 0x000fd80000000000 */
[----:B------:R0:W5:Y:S04]  /*0810*/  @P1 LDG.E R24, desc[UR6][R14.64+0x3400] ;  /* 0x003400060e181981 */ /* 0x000168000c1e1900 */
[----:B------:R0:W5:Y:S01]  /*0820*/  @!P0 LDG.E R4, desc[UR6][R10.64+0x1400] ;  /* 0x001400060a048981 */ /* 0x000162000c1e1900 */
[-C--:B------:R-:W-:Y:S01]  /*0830*/  ISETP.GE.AND P0, PT, R18, R7.reuse, PT ;  /* 0x000000071200720c */ /* 0x080fe20003f06270 */
[----:B------:R-:W-:Y:S02]  /*0840*/  VIADD R18, R2, 0xe00 ;  /* 0x00000e0002127836 */ /* 0x000fe40000000000 */
[----:B------:R0:W5:Y:S03]  /*0850*/  @!P2 LDG.E R12, desc[UR6][R10.64+0x1c00] ;  /* 0x001c00060a0ca981 */ /* 0x000166000c1e1900 */
[----:B------:R-:W-:Y:S01]  /*0860*/  ISETP.GE.AND P2, PT, R18, R7, PT ;  /* 0x000000071200720c */ /* 0x000fe20003f46270 */
[----:B------:R0:W5:Y:S01]  /*0870*/  @!P3 LDG.E R30, desc[UR6][R10.64+0x2000] ;  /* 0x002000060a1eb981 */ /* 0x000162000c1e1900 */
[----:B------:R-:W-:-:S02]  /*0880*/  LOP3.LUT R18, R2, 0x1000, RZ, 0xfc, !PT ;  /* 0x0000100002127812 */ /* 0x000fc400078efcff */
[-C--:B------:R-:W-:Y:S01]  /*0890*/  ISETP.GE.AND P3, PT, R20, R7.reuse, PT ;  /* 0x000000071400720c */ /* 0x080fe20003f66270 */
[----:B------:R0:W5:Y:S01]  /*08a0*/  @!P4 LDG.E R16, desc[UR6][R10.64+0x2400] ;  /* 0x002400060a10c981 */ /* 0x000162000c1e1900 */
[----:B------:R-:W-:-:S03]  /*08b0*/  ISETP.GE.AND P4, PT, R18, R7, PT ;  /* 0x000000071200720c */ /* 0x000fc60003f86270 */
[----:B------:R0:W5:Y:S04]  /*08c0*/  @P5 LDG.E R18, desc[UR6][R14.64+0x2800] ;  /* 0x002800060e125981 */ /* 0x000168000c1e1900 */
[----:B------:R0:W5:Y:S04]  /*08d0*/  @P6 LDG.E R20, desc[UR6][R14.64+0x2c00] ;  /* 0x002c00060e146981 */ /* 0x000168000c1e1900 */
[----:B------:R0:W5:Y:S04]  /*08e0*/  @P0 LDG.E R22, desc[UR6][R14.64+0x3000] ;  /* 0x003000060e160981 */ /* 0x000168000c1e1900 */
[----:B------:R0:W5:Y:S04]  /*08f0*/  @P2 LDG.E R26, desc[UR6][R14.64+0x3800] ;  /* 0x003800060e1a2981 */ /* 0x000168000c1e1900 */
        /* <DEDUP_REMOVED lines=10> */
.L_x_1719:
[----:B------:R-:W-:Y:S01]  /*09a0*/  IMAD.MOV.U32 R4, RZ, RZ, R12 ;  /* 0x000000ffff047224 */ /* 0x000fe200078e000c */
[----:B------:R-:W0:Y:S01]  /*09b0*/  LDCU.64 UR4, c[0x0][0x3a0] ;  /* 0x00007400ff0477ac */ /* 0x000e220008000a00 */
[C---:B------:R-:W-:Y:S01]  /*09c0*/  IMAD.IADD R15, R2.reuse, 0x1, -R7 ;  /* 0x00000001020f7824 */ /* 0x040fe200078e0a07 */
[C---:B------:R-:W-:Y:S01]  /*09d0*/  ISETP.GE.AND P1, PT, R2.reuse, R7, PT ;  /* 0x000000070200720c */ /* 0x040fe20003f26270 */
[----:B------:R-:W-:Y:S01]  /*09e0*/  IMAD.WIDE.U32 R4, R9, 0x1100, R4 ;  /* 0x0000110009047825 */ /* 0x000fe200078e0004 */
[C---:B------:R-:W-:Y:S02]  /*09f0*/  LOP3.LUT R26, R2.reuse, 0x400, RZ, 0xfc, !PT ;  /* 0x00000400021a7812 */ /* 0x040fe400078efcff */
[C---:B------:R-:W-:Y:S01]  /*0a00*/  SEL R3, R2.reuse, R15, !P1 ;  /* 0x0000000f02037207 */ /* 0x040fe20004800000 */
[C---:B------:R-:W-:Y:S01]  /*0a10*/  VIADD R24, R2.reuse, 0x500 ;  /* 0x0000050002187836 */ /* 0x040fe20000000000 */
[----:B------:R-:W-:Y:S01]  /*0a20*/  IADD3 R33, P0, PT, R33, R4, RZ ;  /* 0x0000000421217210 */ /* 0x000fe20007f1e0ff */
[C---:B------:R-:W-:Y:S01]  /*0a30*/  VIADD R4, R2.reuse, 0x100 ;  /* 0x0000010002047836 */ /* 0x040fe20000000000 */
[----:B------:R-:W-:Y:S01]  /*0a40*/  SHF.R.S32.HI R20, RZ, 0x1f, R15 ;  /* 0x0000001fff147819 */ /* 0x000fe2000001140f */
[----:B------:R-:W-:Y:S01]  /*0a50*/  VIADD R28, R2, 0xa00 ;  /* 0x00000a00021c7836 */ /* 0x000fe20000000000 */
[----:B------:R-:W-:Y:S01]  /*0a60*/  IADD3.X R31, PT, PT, R16, R31, R5, P0, !PT ;  /* 0x0000001f101f7210 */ /* 0x000fe200007fe405 */
[----:B------:R-:W-:Y:S01]  /*0a70*/  VIADD R16, R2, 0x200 ;  /* 0x0000020002107836 */ /* 0x000fe20000000000 */
[C---:B------:R-:W-:Y:S01]  /*0a80*/  ISETP.GE.AND P2, PT, R4.reuse, R7, PT ;  /* 0x000000070400720c */ /* 0x040fe20003f46270 */
[--C-:B------:R-:W-:Y:S01]  /*0a90*/  IMAD.IADD R12, R4, 0x1, -R7.reuse ;  /* 0x00000001040c7824 */ /* 0x100fe200078e0a07 */
[----:B------:R-:W-:Y:S01]  /*0aa0*/  SEL R14, R10, R33, !P1 ;  /* 0x000000210a0e7207 */ /* 0x000fe20004800000 */
[C-C-:B------:R-:W-:Y:S01]  /*0ab0*/  IMAD.IADD R13, R16.reuse, 0x1, -R7.reuse ;  /* 0x00000001100d7824 */ /* 0x140fe200078e0a07 */
[----:B------:R-:W-:Y:S01]  /*0ac0*/  ISETP.GE.AND P6, PT, R16, R7, PT ;  /* 0x000000071000720c */ /* 0x000fe20003fc6270 */
[----:B------:R-:W-:Y:S01]  /*0ad0*/  IMAD.IADD R34, R28, 0x1, -R7 ;  /* 0x000000011c227824 */ /* 0x000fe200078e0a07 */
[----:B------:R-:W-:-:S02]  /*0ae0*/  SEL R5, R4, R12, !P2 ;  /* 0x0000000c04057207 */ /* 0x000fc40005000000 */
[----:B------:R-:W-:Y:S02]  /*0af0*/  SEL R6, R10, R33, !P2 ;  /* 0x000000210a067207 */ /* 0x000fe40005000000 */
[----:B------:R-:W-:Y:S02]  /*0b00*/  SHF.R.S32.HI R12, RZ, 0x1f, R12 ;  /* 0x0000001fff0c7819 */ /* 0x000fe4000001140c */
[----:B------:R-:W-:Y:S02]  /*0b10*/  SEL R9, R16, R13, !P6 ;  /* 0x0000000d10097207 */ /* 0x000fe40007000000 */
[----:B------:R-:W-:Y:S02]  /*0b20*/  SEL R4, R10, R33, !P6 ;  /* 0x000000210a047207 */ /* 0x000fe40007000000 */
[----:B------:R-:W-:Y:S01]  /*0b30*/  IADD3 R5, P3, PT, R5, R6, RZ ;  /* 0x0000000605057210 */ /* 0x000fe20007f7e0ff */
[----:B------:R-:W-:Y:S01]  /*0b40*/  VIADD R6, R2, 0x300 ;  /* 0x0000030002067836 */ /* 0x000fe20000000000 */
[----:B------:R-:W-:-:S02]  /*0b50*/  IADD3 R3, P4, PT, R3, R14, RZ ;  /* 0x0000000e03037210 */ /* 0x000fc40007f9e0ff */
[CC--:B------:R-:W-:Y:S02]  /*0b60*/  SEL R15, R11.reuse, R31.reuse, !P1 ;  /* 0x0000001f0b0f7207 */ /* 0x0c0fe40004800000 */
[----:B------:R-:W-:Y:S02]  /*0b70*/  SEL R20, R20, RZ, P1 ;  /* 0x000000ff14147207 */ /* 0x000fe40000800000 */
[----:B------:R-:W-:Y:S02]  /*0b80*/  SHF.R.S32.HI R13, RZ, 0x1f, R13 ;  /* 0x0000001fff0d7819 */ /* 0x000fe4000001140d */
[-C--:B------:R-:W-:Y:S01]  /*0b90*/  SEL R17, R11, R31.reuse, !P2 ;  /* 0x0000001f0b117207 */ /* 0x080fe20005000000 */
[----:B------:R-:W-:Y:S01]  /*0ba0*/  IMAD.X R20, R20, 0x1, R15, P4 ;  /* 0x0000000114147824 */ /* 0x000fe200020e060f */
[----:B------:R-:W-:Y:S02]  /*0bb0*/  SEL R12, R12, RZ, P2 ;  /* 0x000000ff0c0c7207 */ /* 0x000fe40001000000 */
[----:B------:R-:W-:Y:S01]  /*0bc0*/  IADD3 R9, P5, PT, R9, R4, RZ ;  /* 0x0000000409097210 */ /* 0x000fe20007fbe0ff */
[----:B------:R-:W-:Y:S01]  /*0bd0*/  IMAD.IADD R4, R6, 0x1, -R7 ;  /* 0x0000000106047824 */ /* 0x000fe200078e0a07 */
[----:B------:R-:W-:Y:S01]  /*0be0*/  SEL R13, R13, RZ, P6 ;  /* 0x000000ff0d0d7207 */ /* 0x000fe20003000000 */
[----:B------:R-:W-:Y:S01]  /*0bf0*/  IMAD.X R12, R12, 0x1, R17, P3 ;  /* 0x000000010c0c7824 */ /* 0x000fe200018e0611 */
[----:B------:R-:W-:-:S02]  /*0c00*/  SEL R18, R11, R31, !P6 ;  /* 0x0000001f0b127207 */ /* 0x000fc40007000000 */
[C---:B------:R-:W-:Y:S02]  /*0c10*/  ISETP.GE.AND P0, PT, R6.reuse, R7, PT ;  /* 0x000000070600720c */ /* 0x040fe40003f06270 */
[----:B0-----:R-:W-:Y:S01]  /*0c20*/  LEA R22, P3, R3, UR4, 0x2 ;  /* 0x0000000403167c11 */ /* 0x001fe2000f8610ff */
[----:B------:R-:W-:Y:S01]  /*0c30*/  IMAD.X R18, R13, 0x1, R18, P5 ;  /* 0x000000010d127824 */ /* 0x000fe200028e0612 */
[----:B------:R-:W-:Y:S01]  /*0c40*/  SEL R25, R6, R4, !P0 ;  /* 0x0000000406197207 */ /* 0x000fe20004000000 */
[--C-:B------:R-:W-:Y:S01]  /*0c50*/  IMAD.IADD R6, R26, 0x1, -R7.reuse ;  /* 0x000000011a067824 */ /* 0x100fe200078e0a07 */
[----:B------:R-:W-:Y:S02]  /*0c60*/  SEL R14, R10, R33, !P0 ;  /* 0x000000210a0e7207 */ /* 0x000fe40004000000 */
[----:B------:R-:W-:Y:S02]  /*0c70*/  LEA R16, P5, R5, UR4, 0x2 ;  /* 0x0000000405107c11 */ /* 0x000fe4000f8a10ff */
[----:B------:R-:W-:Y:S01]  /*0c80*/  LEA.HI.X R23, R3, UR5, R20, 0x2, P3 ;  /* 0x0000000503177c11 */ /* 0x000fe200098f1414 */
[----:B------:R-:W-:Y:S01]  /*0c90*/  VIADD R20, R2, 0x600 ;  /* 0x0000060002147836 */ /* 0x000fe20000000000 */
[----:B------:R-:W-:Y:S01]  /*0ca0*/  IADD3 R25, P4, PT, R25, R14, RZ ;  /* 0x0000000e19197210 */ /* 0x000fe20007f9e0ff */
[----:B------:R-:W-:Y:S01]  /*0cb0*/  IMAD.IADD R14, R24, 0x1, -R7 ;  /* 0x00000001180e7824 */ /* 0x000fe200078e0a07 */
[----:B------:R-:W-:-:S02]  /*0cc0*/  ISETP.GE.AND P1, PT, R26, R7, PT ;  /* 0x000000071a00720c */ /* 0x000fc40003f26270 */
[----:B------:R-:W-:Y:S01]  /*0cd0*/  LEA.HI.X R17, R5, UR5, R12, 0x2, P5 ;  /* 0x0000000505117c11 */ /* 0x000fe2000a8f140c */
[----:B------:R-:W-:Y:S01]  /*0ce0*/  IMAD.IADD R5, R20, 0x1, -R7 ;  /* 0x0000000114057824 */ /* 0x000fe200078e0a07 */
[-C--:B------:R-:W-:Y:S02]  /*0cf0*/  ISETP.GE.AND P3, PT, R24, R7.reuse, PT ;  /* 0x000000071800720c */ /* 0x080fe40003f66270 */
[----:B------:R-:W-:Y:S02]  /*0d00*/  LEA R12, P6, R9, UR4, 0x2 ;  /* 0x00000004090c7c11 */ /* 0x000fe4000f8c10ff */
[----:B------:R-:W-:Y:S02]  /*0d10*/  ISETP.GE.AND P5, PT, R20, R7, PT ;  /* 0x000000071400720c */ /* 0x000fe40003fa6270 */
[----:B------:R-:W-:Y:S02]  /*0d20*/  SEL R26, R26, R6, !P1 ;  /* 0x000000061a1a7207 */ /* 0x000fe40004800000 */
[----:B------:R-:W-:-:S02]  /*0d30*/  SEL R15, R10, R33, !P1 ;  /* 0x000000210a0f7207 */ /* 0x000fc40004800000 */
[----:B------:R-:W-:Y:S02]  /*0d40*/  LEA.HI.X R13, R9, UR5, R18, 0x2, P6 ;  /* 0x00000005090d7c11 */ /* 0x000fe4000b0f1412 */
[----:B------:R-:W-:Y:S02]  /*0d50*/  SHF.R.S32.HI R4, RZ, 0x1f, R4 ;  /* 0x0000001fff047819 */ /* 0x000fe40000011404 */
[----:B------:R-:W-:Y:S01]  /*0d60*/  SEL R3, R24, R14, !P3 ;  /* 0x0000000e18037207 */ /* 0x000fe20005800000 */
[----:B------:R-:W5:Y:S01]  /*0d70*/  LDG.E R29, desc[UR6][R12.64] ;  /* 0x000000060c1d7981 */ /* 0x000f62000c1e1900 */
[----:B------:R-:W-:Y:S02]  /*0d80*/  SEL R9, R20, R5, !P5 ;  /* 0x0000000514097207 */ /* 0x000fe40006800000 */
[----:B------:R-:W-:Y:S02]  /*0d90*/  SEL R18, R10, R33, !P5 ;  /* 0x000000210a127207 */ /* 0x000fe40006800000 */
[----:B------:R-:W-:-:S02]  /*0da0*/  SHF.R.S32.HI R6, RZ, 0x1f, R6 ;  /* 0x0000001fff067819 */ /* 0x000fc40000011406 */
[----:B------:R-:W-:Y:S02]  /*0db0*/  LOP3.LUT R24, R2, 0x800, RZ, 0xfc, !PT ;  /* 0x0000080002187812 */ /* 0x000fe400078efcff */
[----:B------:R-:W-:Y:S02]  /*0dc0*/  SEL R20, R10, R33, !P3 ;  /* 0x000000210a147207 */ /* 0x000fe40005800000 */
[----:B------:R-:W-:Y:S02]  /*0dd0*/  IADD3 R26, P2, PT, R26, R15, RZ ;  /* 0x0000000f1a1a7210 */ /* 0x000fe40007f5e0ff */
[----:B------:R-:W-:Y:S02]  /*0de0*/  SEL R32, R4, RZ, P0 ;  /* 0x000000ff04207207 */ /* 0x000fe40000000000 */
[-C--:B------:R-:W-:Y:S02]  /*0df0*/  SEL R15, R11, R31.reuse, !P0 ;  /* 0x0000001f0b0f7207 */ /* 0x080fe40004000000 */
[----:B------:R-:W-:Y:S01]  /*0e00*/  IADD3 R4, P0, PT, R9, R18, RZ ;  /* 0x0000001209047210 */ /* 0x000fe20007f1e0ff */
[----:B------:R-:W-:Y:S01]  /*0e10*/  IMAD.IADD R18, R24, 0x1, -R7 ;  /* 0x0000000118127824 */ /* 0x000fe200078e0a07 */
[----:B------:R-:W-:Y:S01]  /*0e20*/  SEL R27, R11, R31, !P1 ;  /* 0x0000001f0b1b7207 */ /* 0x000fe20004800000 */
[----:B------:R-:W-:Y:S01]  /*0e30*/  IMAD.X R32, R32, 0x1, R15, P4 ;  /* 0x0000000120207824 */ /* 0x000fe200020e060f */
[----:B------:R-:W-:-:S02]  /*0e40*/  SEL R6, R6, RZ, P1 ;  /* 0x000000ff06067207 */ /* 0x000fc40000800000 */
[----:B------:R-:W-:Y:S01]  /*0e50*/  IADD3 R3, P6, PT, R3, R20, RZ ;  /* 0x0000001403037210 */ /* 0x000fe20007fde0ff */
[----:B------:R-:W-:Y:S01]  /*0e60*/  VIADD R20, R2, 0x700 ;  /* 0x0000070002147836 */ /* 0x000fe20000000000 */
[----:B------:R-:W-:Y:S01]  /*0e70*/  ISETP.GE.AND P1, PT, R24, R7, PT ;  /* 0x000000071800720c */ /* 0x000fe20003f26270 */
[----:B------:R-:W-:Y:S01]  /*0e80*/  IMAD.X R27, R6, 0x1, R27, P2 ;  /* 0x00000001061b7824 */ /* 0x000fe200010e061b */
[----:B------:R-:W-:Y:S01]  /*0e90*/  SHF.R.S32.HI R14, RZ, 0x1f, R14 ;  /* 0x0000001fff0e7819 */ /* 0x000fe2000001140e */
[----:B------:R-:W-:Y:S01]  /*0ea0*/  IMAD.IADD R9, R20, 0x1, -R7 ;  /* 0x0000000114097824 */ /* 0x000fe200078e0a07 */
[----:B------:R-:W-:Y:S02]  /*0eb0*/  SEL R15, R24, R18, !P1 ;  /* 0x00000012180f7207 */ /* 0x000fe40004800000 */
[----:B------:R-:W-:Y:S02]  /*0ec0*/  SEL R6, R10, R33, !P1 ;  /* 0x000000210a067207 */ /* 0x000fe40004800000 */
[----:B------:R-:W-:-:S02]  /*0ed0*/  SEL R14, R14, RZ, P3 ;  /* 0x000000ff0e0e7207 */ /* 0x000fc40001800000 */
[----:B------:R-:W-:Y:S02]  /*0ee0*/  SEL R19, R11, R31, !P3 ;  /* 0x0000001f0b137207 */ /* 0x000fe40005800000 */
[----:B------:R-:W-:Y:S02]  /*0ef0*/  ISETP.GE.AND P4, PT, R20, R7, PT ;  /* 0x000000071400720c */ /* 0x000fe40003f86270 */
[----:B------:R-:W-:Y:S02]  /*0f00*/  SHF.R.S32.HI R5, RZ, 0x1f, R5 ;  /* 0x0000001fff057819 */ /* 0x000fe40000011405 */
[----:B------:R-:W-:Y:S01]  /*0f10*/  IADD3 R15, P2, PT, R15, R6, RZ ;  /* 0x000000060f0f7210 */ /* 0x000fe20007f5e0ff */
[----:B------:R-:W-:Y:S01]  /*0f20*/  IMAD.X R6, R14, 0x1, R19, P6 ;  /* 0x000000010e067824 */ /* 0x000fe200030e0613 */
[----:B------:R-:W-:Y:S02]  /*0f30*/  SEL R35, R20, R9, !P4 ;  /* 0x0000000914237207 */ /* 0x000fe40006000000 */
[----:B------:R-:W-:-:S02]  /*0f40*/  SEL R20, R10, R33, !P4 ;  /* 0x000000210a147207 */ /* 0x000fc40006000000 */
[----:B------:R-:W-:Y:S02]  /*0f50*/  SEL R14, R11, R31, !P5 ;  /* 0x0000001f0b0e7207 */ /* 0x000fe40006800000 */
[----:B------:R-:W-:Y:S02]  /*0f60*/  SEL R5, R5, RZ, P5 ;  /* 0x000000ff05057207 */ /* 0x000fe40002800000 */
[----:B------:R-:W-:Y:S02]  /*0f70*/  ISETP.GE.AND P5, PT, R28, R7, PT ;  /* 0x000000071c00720c */ /* 0x000fe40003fa6270 */
[----:B------:R-:W-:Y:S01]  /*0f80*/  SHF.R.S32.HI R9, RZ, 0x1f, R9 ;  /* 0x0000001fff097819 */ /* 0x000fe20000011409 */
[----:B------:R-:W-:Y:S01]  /*0f90*/  IMAD.X R5, R5, 0x1, R14, P0 ;  /* 0x0000000105057824 */ /* 0x000fe200000e060e */
[----:B------:R-:W-:Y:S01]  /*0fa0*/  IADD3 R35, P3, PT, R35, R20, RZ ;  /* 0x0000001423237210 */ /* 0x000fe20007f7e0ff */
[----:B------:R-:W-:Y:S01]  /*0fb0*/  VIADD R20, R2, 0x900 ;  /* 0x0000090002147836 */ /* 0x000fe20000000000 */
[----:B------:R-:W-:-:S02]  /*0fc0*/  SEL R19, R28, R34, !P5 ;  /* 0x000000221c137207 */ /* 0x000fc40006800000 */
[----:B------:R-:W-:Y:S01]  /*0fd0*/  SEL R21, R9, RZ, P4 ;  /* 0x000000ff09157207 */ /* 0x000fe20002000000 */
[--C-:B------:R-:W-:Y:S01]  /*0fe0*/  IMAD.IADD R24, R20, 0x1, -R7.reuse ;  /* 0x0000000114187824 */ /* 0x100fe200078e0a07 */
[----:B------:R-:W-:Y:S02]  /*0ff0*/  SEL R14, R10, R33, !P5 ;  /* 0x000000210a0e7207 */ /* 0x000fe40006800000 */
[----:B------:R-:W-:Y:S02]  /*1000*/  SEL R28, R11, R31, !P4 ;  /* 0x0000001f0b1c7207 */ /* 0x000fe40006000000 */
[----:B------:R-:W-:Y:S02]  /*1010*/  ISETP.GE.AND P6, PT, R20, R7, PT ;  /* 0x000000071400720c */ /* 0x000fe40003fc6270 */
[----:B------:R-:W-:Y:S01]  /*1020*/  IADD3 R19, P4, PT, R19, R14, RZ ;  /* 0x0000000e13137210 */ /* 0x000fe20007f9e0ff */
[----:B------:R-:W-:Y:S01]  /*1030*/  IMAD.X R14, R21, 0x1, R28, P3 ;  /* 0x00000001150e7824 */ /* 0x000fe200018e061c */
[----:B------:R-:W-:Y:S01]  /*1040*/  SHF.R.S32.HI R18, RZ, 0x1f, R18 ;  /* 0x0000001fff127819 */ /* 0x000fe20000011412 */
[----:B------:R-:W-:Y:S01]  /*1050*/  VIADD R21, R2, 0xb00 ;  /* 0x00000b0002157836 */ /* 0x000fe20000000000 */
[----:B------:R-:W-:Y:S01]  /*1060*/  SEL R9, R10, R33, !P6 ;  /* 0x000000210a097207 */ /* 0x000fe20007000000 */
[----:B------:R0:W5:Y:S01]  /*1070*/  LDG.E R28, desc[UR6][R16.64] ;  /* 0x00000006101c7981 */ /* 0x000162000c1e1900 */
[----:B------:R-:W-:Y:S01]  /*1080*/  SEL R20, R20, R24, !P6 ;  /* 0x0000001814147207 */ /* 0x000fe20007000000 */
[----:B------:R-:W-:Y:S01]  /*1090*/  IMAD.IADD R30, R21, 0x1, -R7 ;  /* 0x00000001151e7824 */ /* 0x000fe200078e0a07 */
[----:B------:R-:W-:-:S02]  /*10a0*/  SEL R37, R11, R31, !P1 ;  /* 0x0000001f0b257207 */ /* 0x000fc40004800000 */
[----:B------:R-:W-:Y:S02]  /*10b0*/  SEL R18, R18, RZ, P1 ;  /* 0x000000ff12127207 */ /* 0x000fe40000800000 */
[----:B------:R-:W-:Y:S02]  /*10c0*/  LOP3.LUT R36, R2, 0xc00, RZ, 0xfc, !PT ;  /* 0x00000c0002247812 */ /* 0x000fe400078efcff */
[C---:B------:R-:W-:Y:S01]  /*10d0*/  ISETP.GE.AND P3, PT, R21.reuse, R7, PT ;  /* 0x000000071500720c */ /* 0x040fe20003f66270 */
[----:B------:R-:W-:Y:S01]  /*10e0*/  IMAD.X R18, R18, 0x1, R37, P2 ;  /* 0x0000000112127824 */ /* 0x000fe200010e0625 */
[----:B------:R-:W-:Y:S01]  /*10f0*/  IADD3 R20, P0, PT, R20, R9, RZ ;  /* 0x0000000914147210 */ /* 0x000fe20007f1e0ff */
[C---:B0-----:R-:W-:Y:S01]  /*1100*/  IMAD.IADD R16, R36.reuse, 0x1, -R7 ;  /* 0x0000000124107824 */ /* 0x041fe200078e0a07 */
[----:B------:R0:W5:Y:S01]  /*1110*/  LDG.E R9, desc[UR6][R22.64] ;  /* 0x0000000616097981 */ /* 0x000162000c1e1900 */
[----:B------:R-:W-:Y:S02]  /*1120*/  SEL R21, R21, R30, !P3 ;  /* 0x0000001e15157207 */ /* 0x000fe40005800000 */
[----:B------:R-:W-:-:S02]  /*1130*/  ISETP.GE.AND P2, PT, R36, R7, PT ;  /* 0x000000072400720c */ /* 0x000fc40003f46270 */
[----:B------:R-:W-:Y:S02]  /*1140*/  SHF.R.S32.HI R24, RZ, 0x1f, R24 ;  /* 0x0000001fff187819 */ /* 0x000fe40000011418 */
[----:B------:R-:W-:Y:S02]  /*1150*/  SHF.R.S32.HI R34, RZ, 0x1f, R34 ;  /* 0x0000001fff227819 */ /* 0x000fe40000011422 */
[----:B0-----:R-:W-:Y:S02]  /*1160*/  SEL R22, R10, R33, !P3 ;  /* 0x000000210a167207 */ /* 0x001fe40005800000 */
[----:B------:R-:W-:Y:S02]  /*1170*/  SEL R23, R36, R16, !P2 ;  /* 0x0000001024177207 */ /* 0x000fe40005000000 */
[----:B------:R-:W-:Y:S02]  /*1180*/  IADD3 R21, P1, PT, R21, R22, RZ ;  /* 0x0000001615157210 */ /* 0x000fe40007f3e0ff */
[----:B------:R-:W-:-:S02]  /*1190*/  SEL R36, R11, R31, !P6 ;  /* 0x0000001f0b247207 */ /* 0x000fc40007000000 */
[----:B------:R-:W-:Y:S02]  /*11a0*/  SEL R17, R24, RZ, P6 ;  /* 0x000000ff18117207 */ /* 0x000fe40003000000 */
[----:B------:R-:W-:Y:S02]  /*11b0*/  SEL R22, R34, RZ, P5 ;  /* 0x000000ff22167207 */ /* 0x000fe40002800000 */
[----:B------:R-:W-:Y:S01]  /*11c0*/  SEL R13, R11, R31, !P5 ;  /* 0x0000001f0b0d7207 */ /* 0x000fe20006800000 */
[----:B------:R-:W-:Y:S01]  /*11d0*/  IMAD.X R17, R17, 0x1, R36, P0 ;  /* 0x0000000111117824 */ /* 0x000fe200000e0624 */
[----:B------:R-:W-:-:S03]  /*11e0*/  LEA R24, P0, R25, UR4, 0x2 ;  /* 0x0000000419187c11 */ /* 0x000fc6000f8010ff */
[----:B------:R-:W-:Y:S01]  /*11f0*/  IMAD.X R22, R22, 0x1, R13, P4 ;  /* 0x0000000116167824 */ /* 0x000fe200020e060d */
[----:B------:R-:W-:Y:S02]  /*1200*/  LEA R36, P4, R26, UR4, 0x2 ;  /* 0x000000041a247c11 */ /* 0x000fe4000f8810ff */
[----:B------:R-:W-:Y:S01]  /*1210*/  SEL R12, R10, R33, !P2 ;  /* 0x000000210a0c7207 */ /* 0x000fe20005000000 */
[----:B------:R-:W-:Y:S01]  /*1220*/  VIADD R34, R2, 0xd00 ;  /* 0x00000d0002227836 */ /* 0x000fe20000000000 */
[----:B------:R-:W-:Y:S02]  /*1230*/  LEA.HI.X R25, R25, UR5, R32, 0x2, P0 ;  /* 0x0000000519197c11 */ /* 0x000fe400080f1420 */
[----:B------:R-:W-:Y:S02]  /*1240*/  LEA.HI.X R37, R26, UR5, R27, 0x2, P4 ;  /* 0x000000051a257c11 */ /* 0x000fe4000a0f141b */
[----:B------:R-:W-:Y:S02]  /*1250*/  LEA R26, P0, R3, UR4, 0x2 ;  /* 0x00000004031a7c11 */ /* 0x000fe4000f8010ff */
[----:B------:R-:W-:-:S02]  /*1260*/  IADD3 R23, P5, PT, R23, R12, RZ ;  /* 0x0000000c17177210 */ /* 0x000fc40007fbe0ff */
[----:B------:R-:W-:Y:S01]  /*1270*/  LEA R12, P4, R4, UR4, 0x2 ;  /* 0x00000004040c7c11 */ /* 0x000fe2000f8810ff */
[C---:B------:R-:W-:Y:S01]  /*1280*/  IMAD.IADD R32, R34.reuse, 0x1, -R7 ;  /* 0x0000000122207824 */ /* 0x040fe200078e0a07 */
[----:B------:R-:W-:Y:S02]  /*1290*/  LEA.HI.X R27, R3, UR5, R6, 0x2, P0 ;  /* 0x00000005031b7c11 */ /* 0x000fe400080f1406 */
[----:B------:R0:W5:Y:S01]  /*12a0*/  LDG.E R6, desc[UR6][R24.64] ;  /* 0x0000000618067981 */ /* 0x000162000c1e1900 */
[----:B------:R-:W-:Y:S02]  /*12b0*/  ISETP.GE.AND P6, PT, R34, R7, PT ;  /* 0x000000072200720c */ /* 0x000fe40003fc6270 */
[----:B------:R-:W-:Y:S02]  /*12c0*/  LEA.HI.X R13, R4, UR5, R5, 0x2, P4 ;  /* 0x00000005040d7c11 */ /* 0x000fe4000a0f1405 */
[----:B------:R-:W-:Y:S01]  /*12d0*/  SHF.R.S32.HI R30, RZ, 0x1f, R30 ;  /* 0x0000001fff1e7819 */ /* 0x000fe2000001141e */
[----:B------:R1:W5:Y:S01]  /*12e0*/  LDG.E R4, desc[UR6][R26.64] ;  /* 0x000000061a047981 */ /* 0x000362000c1e1900 */
[----:B0-----:R-:W-:Y:S01]  /*12f0*/  VIADD R24, R2, 0xe00 ;  /* 0x00000e0002187836 */ /* 0x001fe20000000000 */
[----:B------:R-:W-:-:S02]  /*1300*/  SEL R25, R34, R32, !P6 ;  /* 0x0000002022197207 */ /* 0x000fc40007000000 */
[----:B------:R0:W5:Y:S01]  /*1310*/  LDG.E R3, desc[UR6][R12.64] ;  /* 0x000000060c037981 */ /* 0x000162000c1e1900 */
[C---:B------:R-:W-:Y:S01]  /*1320*/  IMAD.IADD R34, R24.reuse, 0x1, -R7 ;  /* 0x0000000118227824 */ /* 0x040fe200078e0a07 */
[C---:B------:R-:W-:Y:S02]  /*1330*/  ISETP.GE.AND P0, PT, R24.reuse, R7, PT ;  /* 0x000000071800720c */ /* 0x040fe40003f06270 */
[----:B------:R2:W5:Y:S01]  /*1340*/  LDG.E R5, desc[UR6][R36.64] ;  /* 0x0000000624057981 */ /* 0x000562000c1e1900 */
[----:B------:R-:W-:Y:S02]  /*1350*/  SHF.R.S32.HI R32, RZ, 0x1f, R32 ;  /* 0x0000001fff207819 */ /* 0x000fe40000011420 */
[----:B-1----:R-:W-:Y:S02]  /*1360*/  SEL R27, R24, R34, !P0 ;  /* 0x00000022181b7207 */ /* 0x002fe40004000000 */
[CC--:B0-----:R-:W-:Y:S02]  /*1370*/  SEL R12, R10.reuse, R33.reuse, !P6 ;  /* 0x000000210a0c7207 */ /* 0x0c1fe40007000000 */
[----:B------:R-:W-:-:S02]  /*1380*/  SEL R24, R10, R33, !P0 ;  /* 0x000000210a187207 */ /* 0x000fc40004000000 */
[----:B------:R-:W-:Y:S02]  /*1390*/  IADD3 R25, P4, PT, R25, R12, RZ ;  /* 0x0000000c19197210 */ /* 0x000fe40007f9e0ff */
[CC--:B--2---:R-:W-:Y:S02]  /*13a0*/  SEL R37, R11.reuse, R31.reuse, !P3 ;  /* 0x0000001f0b257207 */ /* 0x0c4fe40005800000 */
[----:B------:R-:W-:Y:S02]  /*13b0*/  SEL R30, R30, RZ, P3 ;  /* 0x000000ff1e1e7207 */ /* 0x000fe40001800000 */
[----:B------:R-:W-:Y:S02]  /*13c0*/  SEL R32, R32, RZ, P6 ;  /* 0x000000ff20207207 */ /* 0x000fe40003000000 */
[----:B------:R-:W-:Y:S02]  /*13d0*/  SEL R13, R11, R31, !P6 ;  /* 0x0000001f0b0d7207 */ /* 0x000fe40007000000 */
[----:B------:R-:W-:-:S02]  /*13e0*/  SHF.R.S32.HI R34, RZ, 0x1f, R34 ;  /* 0x0000001fff227819 */ /* 0x000fc40000011422 */
[----:B------:R-:W-:Y:S01]  /*13f0*/  IADD3 R27, P3, PT, R27, R24, RZ ;  /* 0x000000181b1b7210 */ /* 0x000fe20007f7e0ff */
[----:B------:R-:W-:Y:S01]  /*1400*/  IMAD.X R24, R30, 0x1, R37, P1 ;  /* 0x000000011e187824 */ /* 0x000fe200008e0625 */
[----:B------:R-:W-:Y:S01]  /*1410*/  SEL R30, R34, RZ, P0 ;  /* 0x000000ff221e7207 */ /* 0x000fe20000000000 */
[----:B------:R-:W-:Y:S01]  /*1420*/  IMAD.X R32, R32, 0x1, R13, P4 ;  /* 0x0000000120207824 */ /* 0x000fe200020e060d */
[----:B------:R-:W-:Y:S02]  /*1430*/  SEL R13, R11, R31, !P0 ;  /* 0x0000001f0b0d7207 */ /* 0x000fe40004000000 */
[C---:B------:R-:W-:Y:S02]  /*1440*/  LEA R12, P0, R35.reuse, UR4, 0x2 ;  /* 0x00000004230c7c11 */ /* 0x040fe4000f8010ff */
[----:B------:R-:W-:Y:S01]  /*1450*/  SHF.R.S32.HI R16, RZ, 0x1f, R16 ;  /* 0x0000001fff107819 */ /* 0x000fe20000011410 */
[----:B------:R-:W-:Y:S01]  /*1460*/  IMAD.X R30, R30, 0x1, R13, P3 ;  /* 0x000000011e1e7824 */ /* 0x000fe200018e060d */
[----:B------:R-:W-:-:S02]  /*1470*/  LEA.HI.X R13, R35, UR5, R14, 0x2, P0 ;  /* 0x00000005230d7c11 */ /* 0x000fc400080f140e */
[----:B------:R-:W-:Y:S02]  /*1480*/  SEL R16, R16, RZ, P2 ;  /* 0x000000ff10107207 */ /* 0x000fe40001000000 */
[----:B------:R-:W-:Y:S01]  /*1490*/  SEL R37, R11, R31, !P2 ;  /* 0x0000001f0b257207 */ /* 0x000fe20005000000 */
[----:B------:R-:W-:Y:S01]  /*14a0*/  VIADD R34, R2, 0xf00 ;  /* 0x00000f0002227836 */ /* 0x000fe20000000000 */
[C---:B------:R-:W-:Y:S01]  /*14b0*/  LEA R14, P0, R15.reuse, UR4, 0x2 ;  /* 0x000000040f0e7c11 */ /* 0x040fe2000f8010ff */
[----:B------:R1:W5:Y:S02]  /*14c0*/  LDG.E R12, desc[UR6][R12.64] ;  /* 0x000000060c0c7981 */ /* 0x000364000c1e1900 */
[----:B------:R-:W-:Y:S01]  /*14d0*/  IMAD.X R26, R16, 0x1, R37, P5 ;  /* 0x00000001101a7824 */ /* 0x000fe200028e0625 */
[----:B------:R-:W-:Y:S02]  /*14e0*/  LEA.HI.X R15, R15, UR5, R18, 0x2, P0 ;  /* 0x000000050f0f7c11 */ /* 0x000fe400080f1412 */
[----:B------:R-:W-:-:S02]  /*14f0*/  LEA R18, P0, R19, UR4, 0x2 ;  /* 0x0000000413127c11 */ /* 0x000fc4000f8010ff */
[C---:B------:R-:W-:Y:S02]  /*1500*/  LEA R16, P1, R20.reuse, UR4, 0x2 ;  /* 0x0000000414107c11 */ /* 0x040fe4000f8210ff */
[----:B------:R-:W-:Y:S02]  /*1510*/  LEA.HI.X R19, R19, UR5, R22, 0x2, P0 ;  /* 0x0000000513137c11 */ /* 0x000fe400080f1416 */
[----:B------:R-:W-:Y:S02]  /*1520*/  LEA.HI.X R17, R20, UR5, R17, 0x2, P1 ;  /* 0x0000000514117c11 */ /* 0x000fe400088f1411 */
[----:B------:R-:W-:Y:S01]  /*1530*/  LEA R22, P0, R23, UR4, 0x2 ;  /* 0x0000000417167c11 */ /* 0x000fe2000f8010ff */
[----:B------:R1:W5:Y:S01]  /*1540*/  LDG.E R18, desc[UR6][R18.64] ;  /* 0x0000000612127981 */ /* 0x000362000c1e1900 */
[----:B------:R-:W-:Y:S02]  /*1550*/  LEA R20, P1, R21, UR4, 0x2 ;  /* 0x0000000415147c11 */ /* 0x000fe4000f8210ff */
[----:B------:R-:W-:Y:S01]  /*1560*/  LEA.HI.X R23, R23, UR5, R26, 0x2, P0 ;  /* 0x0000000517177c11 */ /* 0x000fe200080f141a */
[----:B------:R1:W5:Y:S01]  /*1570*/  LDG.E R16, desc[UR6][R16.64] ;  /* 0x0000000610107981 */ /* 0x000362000c1e1900 */
[----:B------:R-:W-:-:S02]  /*1580*/  LEA.HI.X R21, R21, UR5, R24, 0x2, P1 ;  /* 0x0000000515157c11 */ /* 0x000fc400088f1418 */
[----:B------:R-:W-:Y:S01]  /*1590*/  LEA R26, P0, R27, UR4, 0x2 ;  /* 0x000000041b1a7c11 */ /* 0x000fe2000f8010ff */
[----:B------:R1:W5:Y:S01]  /*15a0*/  LDG.E R22, desc[UR6][R22.64] ;  /* 0x0000000616167981 */ /* 0x000362000c1e1900 */
[----:B------:R-:W-:Y:S02]  /*15b0*/  LEA R24, P1, R25, UR4, 0x2 ;  /* 0x0000000419187c11 */ /* 0x000fe4000f8210ff */
[----:B------:R-:W-:Y:S01]  /*15c0*/  LEA.HI.X R27, R27, UR5, R30, 0x2, P0 ;  /* 0x000000051b1b7c11 */ /* 0x000fe200080f141e */
[C---:B------:R-:W-:Y:S01]  /*15d0*/  IMAD.IADD R30, R34.reuse, 0x1, -R7 ;  /* 0x00000001221e7824 */ /* 0x040fe200078e0a07 */
[----:B------:R-:W-:Y:S01]  /*15e0*/  LEA.HI.X R25, R25, UR5, R32, 0x2, P1 ;  /* 0x0000000519197c11 */ /* 0x000fe200088f1420 */
[----:B------:R1:W5:Y:S01]  /*15f0*/  LDG.E R20, desc[UR6][R20.64] ;  /* 0x0000000614147981 */ /* 0x000362000c1e1900 */
[C---:B------:R-:W-:Y:S02]  /*1600*/  ISETP.GE.AND P1, PT, R34.reuse, R7, PT ;  /* 0x000000072200720c */ /* 0x040fe40003f26270 */
[----:B------:R-:W-:Y:S01]  /*1610*/  SHF.R.S32.HI R32, RZ, 0x1f, R30 ;  /* 0x0000001fff207819 */ /* 0x000fe2000001141e */
[----:B------:R1:W5:Y:S01]  /*1620*/  LDG.E R24, desc[UR6][R24.64] ;  /* 0x0000000618187981 */ /* 0x000362000c1e1900 */
[----:B------:R-:W-:-:S02]  /*1630*/  SEL R34, R34, R30, !P1 ;  /* 0x0000001e22227207 */ /* 0x000fc40004800000 */
[----:B------:R-:W-:Y:S01]  /*1640*/  SEL R35, R10, R33, !P1 ;  /* 0x000000210a237207 */ /* 0x000fe20004800000 */
[----:B------:R1:W5:Y:S01]  /*1650*/  LDG.E R26, desc[UR6][R26.64] ;  /* 0x000000061a1a7981 */ /* 0x000362000c1e1900 */
[----:B------:R-:W-:Y:S02]  /*1660*/  SEL R32, R32, RZ, P1 ;  /* 0x000000ff20207207 */ /* 0x000fe40000800000 */
[----:B------:R-:W-:Y:S02]  /*1670*/  IADD3 R30, P0, PT, R34, R35, RZ ;  /* 0x00000023221e7210 */ /* 0x000fe40007f1e0ff */
[----:B------:R-:W-:-:S05]  /*1680*/  SEL R35, R11, R31, !P1 ;  /* 0x0000001f0b237207 */ /* 0x000fca0004800000 */
[----:B------:R-:W-:Y:S01]  /*1690*/  IMAD.X R35, R32, 0x1, R35, P0 ;  /* 0x0000000120237824 */ /* 0x000fe200000e0623 */
[----:B------:R-:W-:-:S04]  /*16a0*/  LEA R34, P0, R30, UR4, 0x2 ;  /* 0x000000041e227c11 */ /* 0x000fc8000f8010ff */
[----:B------:R-:W-:Y:S02]  /*16b0*/  LEA.HI.X R35, R30, UR5, R35, 0x2, P0 ;  /* 0x000000051e237c11 */ /* 0x000fe400080f1423 */
[----:B------:R-:W-:-:S03]  /*16c0*/  LOP3.LUT R30, R2, 0x1000, RZ, 0xfc, !PT ;  /* 0x00001000021e7812 */ /* 0x000fc600078efcff */
[----:B------:R1:W5:Y:S01]  /*16d0*/  LDG.E R34, desc[UR6][R34.64] ;  /* 0x0000000622227981 */ /* 0x000362000c1e1900 */
[----:B------:R-:W-:-:S04]  /*16e0*/  ISETP.GE.AND P1, PT, R30, R7, PT ;  /* 0x000000071e00720c */ /* 0x000fc80003f26270 */
[----:B------:R-:W-:Y:S01]  /*16f0*/  SEL R33, R10, R33, !P1 ;  /* 0x000000210a217207 */ /* 0x000fe20004800000 */
[----:B------:R-:W-:-:S05]  /*1700*/  IMAD.IADD R10, R30, 0x1, -R7 ;  /* 0x000000011e0a7824 */ /* 0x000fca00078e0a07 */
[----:B------:R-:W-:Y:S02]  /*1710*/  SEL R30, R30, R10, !P1 ;  /* 0x0000000a1e1e7207 */ /* 0x000fe40004800000 */
[----:B------:R-:W-:Y:S02]  /*1720*/  SHF.R.S32.HI R10, RZ, 0x1f, R10 ;  /* 0x0000001fff0a7819 */ /* 0x000fe4000001140a */
[----:B------:R-:W-:Y:S02]  /*1730*/  SEL R11, R11, R31, !P1 ;  /* 0x0000001f0b0b7207 */ /* 0x000fe40004800000 */
[----:B------:R-:W-:Y:S02]  /*1740*/  IADD3 R33, P0, PT, R30, R33, RZ ;  /* 0x000000211e217210 */ /* 0x000fe40007f1e0ff */
[----:B------:R-:W-:-:S05]  /*1750*/  SEL R10, R10, RZ, P1 ;  /* 0x000000ff0a0a7207 */ /* 0x000fca0000800000 */
[----:B------:R-:W-:Y:S01]  /*1760*/  IMAD.X R30, R10, 0x1, R11, P0 ;  /* 0x000000010a1e7824 */ /* 0x000fe200000e060b */
[----:B------:R-:W-:-:S04]  /*1770*/  LEA R10, P0, R33, UR4, 0x2 ;  /* 0x00000004210a7c11 */ /* 0x000fc8000f8010ff */
[----:B------:R-:W-:Y:S02]  /*1780*/  LEA.HI.X R11, R33, UR5, R30, 0x2, P0 ;  /* 0x00000005210b7c11 */ /* 0x000fe400080f141e */
[----:B------:R1:W5:Y:S04]  /*1790*/  LDG.E R30, desc[UR6][R14.64] ;  /* 0x000000060e1e7981 */ /* 0x000368000c1e1900 */
[----:B------:R1:W5:Y:S03]  /*17a0*/  LDG.E R31, desc[UR6][R10.64] ;  /* 0x000000060a1f7981 */ /* 0x000366000c1e1900 */
.L_x_1720:
[----:B01----:R-:W0:Y:S01]  /*17b0*/  S2R R11, SR_CgaCtaId ;  /* 0x00000000000b7919 */ /* 0x003e220000008800 */
[----:B------:R-:W-:-:S04]  /*17c0*/  MOV R10, 0x400 ;  /* 0x00000400000a7802 */ /* 0x000fc80000000f00 */
[----:B0-----:R-:W-:-:S05]  /*17d0*/  LEA R10, R11, R10, 0x18 ;  /* 0x0000000a0b0a7211 */ /* 0x001fca00078ec0ff */
[----:B------:R-:W-:-:S05]  /*17e0*/  IMAD R11, R2, 0x4, R10 ;  /* 0x00000004020b7824 */ /* 0x000fca00078e020a */
[----:B-----5:R-:W-:Y:S04]  /*17f0*/  STS [R11], R9 ;  /* 0x000000090b007388 */ /* 0x020fe80000000800 */
[----:B------:R-:W-:Y:S04]  /*1800*/  STS [R11+0x400], R28 ;  /* 0x0004001c0b007388 */ /* 0x000fe80000000800 */
[----:B------:R-:W-:Y:S04]  /*1810*/  STS [R11+0x800], R29 ;  /* 0x0008001d0b007388 */ /* 0x000fe80000000800 */
[----:B------:R-:W-:Y:S04]  /*1820*/  STS [R11+0xc00], R6 ;  /* 0x000c00060b007388 */ /* 0x000fe80000000800 */
[----:B------:R-:W-:Y:S04]  /*1830*/  STS [R11+0x1000], R5 ;  /* 0x001000050b007388 */ /* 0x000fe80000000800 */
[----:B------:R0:W-:Y:S04]  /*1840*/  STS [R11+0x1400], R4 ;  /* 0x001400040b007388 */ /* 0x0001e80000000800 */
        /* <DEDUP_REMOVED lines=10> */
[----:B------:R2:W-:Y:S01]  /*18f0*/  STS [R11+0x4000], R31 ;  /* 0x0040001f0b007388 */ /* 0x0005e20000000800 */
[----:B------:R-:W-:Y:S01]  /*1900*/  BAR.SYNC.DEFER_BLOCKING 0x0 ;  /* 0x0000000000007b1d */ /* 0x000fe20000010000 */
[----:B0-----:R-:W-:-:S07]  /*1910*/  IMAD R4, R2, 0x11, RZ ;  /* 0x0000001102047824 */ /* 0x001fce00078e02ff */
[----:B------:R-:W-:Y:S01]  /*1920*/  PREEXIT ;  /* 0x000000000000782d */ /* 0x000fe20000000000 */
[----:B-1----:R-:W-:Y:S01]  /*1930*/  IMAD.IADD R3, R7, 0x1, R8 ;  /* 0x0000000107037824 */ /* 0x002fe200078e0208 */
[----:B------:R-:W-:Y:S04]  /*1940*/  BSSY.RECONVERGENT B0, `(.L_x_1721) ;  /* 0x0000021000007945 */ /* 0x000fe80003800200 */
[----:B------:R-:W-:Y:S01]  /*1950*/  VIMNMX R5, PT, PT, R3, R4, PT ;  /* 0x0000000403057248 */ /* 0x000fe20003fe0100 */
[----:B------:R-:W-:-:S03]  /*1960*/  IMAD R4, R7, 0x4, R10 ;  /* 0x0000000407047824 */ /* 0x000fc600078e020a */
[C---:B------:R-:W-:Y:S01]  /*1970*/  ISETP.GE.AND P0, PT, R5.reuse, R8, PT ;  /* 0x000000080500720c */ /* 0x040fe20003f06270 */
[----:B------:R-:W-:Y:S01]  /*1980*/  IMAD.IADD R8, R5, 0x1, -R8 ;  /* 0x0000000105087824 */ /* 0x000fe200078e0a08 */
[----:B------:R-:W-:-:S04]  /*1990*/  VIMNMX R9, PT, PT, R7, R5, PT ;  /* 0x0000000507097248 */ /* 0x000fc80003fe0100 */
[----:B------:R-:W-:-:S04]  /*19a0*/  SEL R8, R8, RZ, P0 ;  /* 0x000000ff08087207 */ /* 0x000fc80000000000 */
[----:B------:R-:W-:-:S13]  /*19b0*/  ISETP.GE.AND P0, PT, R8, R9, PT ;  /* 0x000000090800720c */ /* 0x000fda0003f06270 */
[----:B--2---:R-:W-:Y:S05]  /*19c0*/  @P0 BRA `(.L_x_1722) ;  /* 0x0000000000600947 */ /* 0x004fea0003800000 */
.L_x_1723:
[----:B------:R-:W-:-:S05]  /*19d0*/  IMAD.IADD R6, R9, 0x1, -R8 ;  /* 0x0000000109067824 */ /* 0x000fca00078e0a08 */
[----:B------:R-:W-:-:S04]  /*19e0*/  LEA.HI R11, R6, R6, RZ, 0x1 ;  /* 0x00000006060b7211 */ /* 0x000fc800078f08ff */
[----:B------:R-:W-:-:S04]  /*19f0*/  LEA.HI.SX32 R11, R11, R8, 0x1f ;  /* 0x000000080b0b7211 */ /* 0x000fc800078ffaff */
[----:B------:R-:W-:-:S05]  /*1a00*/  LOP3.LUT R6, RZ, R11, RZ, 0x33, !PT ;  /* 0x0000000bff067212 */ /* 0x000fca00078e33ff */
[----:B------:R-:W-:Y:S02]  /*1a10*/  IMAD.IADD R13, R5, 0x1, R6 ;  /* 0x00000001050d7824 */ /* 0x000fe400078e0206 */
[----:B------:R-:W-:Y:S02]  /*1a20*/  IMAD R6, R11, 0x4, R10 ;  /* 0x000000040b067824 */ /* 0x000fe400078e020a */
[----:B------:R-:W-:-:S04]  /*1a30*/  IMAD R13, R13, 0x4, R4 ;  /* 0x000000040d0d7824 */ /* 0x000fc800078e0204 */
[----:B------:R-:W0:Y:S04]  /*1a40*/  LDS R6, [R6] ;  /* 0x0000000006067984 */ /* 0x000e280000000800 */
[----:B------:R-:W1:Y:S01]  /*1a50*/  LDS R15, [R13] ;  /* 0x000000000d0f7984 */ /* 0x000e620000000800 */
[----:B0-----:R-:W-:Y:S02]  /*1a60*/  LEA.HI R14, R6, R6, RZ, 0x1 ;  /* 0x00000006060e7211 */ /* 0x001fe400078f08ff */
[----:B-1----:R-:W-:Y:S02]  /*1a70*/  LEA.HI R12, R15, R15, RZ, 0x1 ;  /* 0x0000000f0f0c7211 */ /* 0x002fe400078f08ff */
[----:B------:R-:W-:Y:S02]  /*1a80*/  LOP3.LUT R17, R14, 0xfffffffe, RZ, 0xc0, !PT ;  /* 0xfffffffe0e117812 */ /* 0x000fe400078ec0ff */
[----:B------:R-:W-:-:S02]  /*1a90*/  LOP3.LUT R12, R12, 0xfffffffe, RZ, 0xc0, !PT ;  /* 0xfffffffe0c0c7812 */ /* 0x000fc400078ec0ff */
[C---:B------:R-:W-:Y:S01]  /*1aa0*/  ISETP.GE.AND P0, PT, R15.reuse, R6, PT ;  /* 0x000000060f00720c */ /* 0x040fe20003f06270 */
[----:B------:R-:W-:Y:S02]  /*1ab0*/  IMAD.IADD R17, R6, 0x1, -R17 ;  /* 0x0000000106117824 */ /* 0x000fe400078e0a11 */
[----:B------:R-:W-:-:S05]  /*1ac0*/  IMAD.IADD R12, R15, 0x1, -R12 ;  /* 0x000000010f0c7824 */ /* 0x000fca00078e0a0c */
[----:B------:R-:W-:-:S13]  /*1ad0*/  ISETP.NE.AND P1, PT, R12, R17, PT ;  /* 0x000000110c00720c */ /* 0x000fda0003f25270 */
[----:B------:R-:W-:-:S04]  /*1ae0*/  @!P1 SEL R15, RZ, 0xffffffff, !P0 ;  /* 0xffffffffff0f9807 */ /* 0x000fc80004000000 */
[----:B------:R-:W-:-:S04]  /*1af0*/  LOP3.LUT R15, R15, 0x1, RZ, 0xc0, !PT ;  /* 0x000000010f0f7812 */ /* 0x000fc800078ec0ff */
[----:B------:R-:W-:-:S04]  /*1b00*/  ISETP.NE.U32.AND P0, PT, R15, 0x1, PT ;  /* 0x000000010f00780c */ /* 0x000fc80003f05070 */
[----:B------:R-:W-:-:S09]  /*1b10*/  SEL R9, R9, R11, !P0 ;  /* 0x0000000b09097207 */ /* 0x000fd20004000000 */
[----:B------:R-:W-:-:S05]  /*1b20*/  @!P0 VIADD R8, R11, 0x1 ;  /* 0x000000010b088836 */ /* 0x000fca0000000000 */
[----:B------:R-:W-:-:S13]  /*1b30*/  ISETP.GE.AND P0, PT, R8, R9, PT ;  /* 0x000000090800720c */ /* 0x000fda0003f06270 */
[----:B------:R-:W-:Y:S05]  /*1b40*/  @!P0 BRA `(.L_x_1723) ;  /* 0xfffffffc00a08947 */ /* 0x000fea000383ffff */
.L_x_1722:
[----:B------:R-:W-:Y:S05]  /*1b50*/  BSYNC.RECONVERGENT B0 ;  /* 0x0000000000007941 */ /* 0x000fea0003800200 */
.L_x_1721:
[----:B------:R-:W-:Y:S01]  /*1b60*/  IMAD.IADD R9, R5, 0x1, -R8 ;  /* 0x0000000105097824 */ /* 0x000fe200078e0a08 */
[----:B------:R-:W-:Y:S01]  /*1b70*/  BSSY.RECONVERGENT B0, `(.L_x_1724) ;  /* 0x000001a000007945 */ /* 0x000fe20003800200 */
[----:B------:R-:W-:Y:S01]  /*1b80*/  IMAD R13, R8, 0x4, R10 ;  /* 0x00000004080d7824 */ /* 0x000fe200078e020a */
[----:B------:R-:W-:Y:S01]  /*1b90*/  PLOP3.LUT P0, PT, PT, PT, PT, 0x8, 0x80 ;  /* 0x000000000080781c */ /* 0x000fe20003f0e170 */
[----:B------:R-:W-:Y:S02]  /*1ba0*/  IMAD R11, R9, 0x4, R4 ;  /* 0x00000004090b7824 */ /* 0x000fe400078e0204 */
[----:B------:R-:W-:Y:S01]  /*1bb0*/  IMAD.IADD R14, R7, 0x1, R9 ;  /* 0x00000001070e7824 */ /* 0x000fe200078e0209 */
[----:B------:R0:W1:Y:S04]  /*1bc0*/  LDS R6, [R13] ;  /* 0x000000000d067984 */ /* 0x0000680000000800 */
[----:B------:R0:W2:Y:S01]  /*1bd0*/  LDS R5, [R11] ;  /* 0x000000000b057984 */ /* 0x0000a20000000800 */
[----:B------:R-:W-:-:S13]  /*1be0*/  ISETP.GE.AND P1, PT, R14, R3, PT ;  /* 0x000000030e00720c */ /* 0x000fda0003f26270 */
[----:B0-----:R-:W-:Y:S05]  /*1bf0*/  @P1 BRA `(.L_x_1725) ;  /* 0x0000000000441947 */ /* 0x001fea0003800000 */
[----:B------:R-:W-:Y:S02]  /*1c00*/  ISETP.GE.AND P1, PT, R8, R7, PT ;  /* 0x000000070800720c */ /* 0x000fe40003f26270 */
[----:B------:R-:W-:-:S11]  /*1c10*/  PLOP3.LUT P0, PT, PT, PT, PT, 0x80, 0x8 ;  /* 0x000000000008781c */ /* 0x000fd60003f0f070 */
[----:B------:R-:W-:Y:S05]  /*1c20*/  @P1 BRA `(.L_x_1725) ;  /* 0x0000000000381947 */ /* 0x000fea0003800000 */
[----:B--2---:R-:W-:Y:S02]  /*1c30*/  LEA.HI R4, R5, R5, RZ, 0x1 ;  /* 0x0000000505047211 */ /* 0x004fe400078f08ff */
[-C--:B-1----:R-:W-:Y:S02]  /*1c40*/  LEA.HI R9, R6, R6.reuse, RZ, 0x1 ;  /* 0x0000000606097211 */ /* 0x082fe400078f08ff */
[----:B------:R-:W-:Y:S02]  /*1c50*/  LOP3.LUT R4, R4, 0xfffffffe, RZ, 0xc0, !PT ;  /* 0xfffffffe04047812 */ /* 0x000fe400078ec0ff */
[----:B------:R-:W-:Y:S02]  /*1c60*/  LOP3.LUT R9, R9, 0xfffffffe, RZ, 0xc0, !PT ;  /* 0xfffffffe09097812 */ /* 0x000fe400078ec0ff */
[C---:B------:R-:W-:Y:S01]  /*1c70*/  ISETP.GE.AND P1, PT, R5.reuse, R6, PT ;  /* 0x000000060500720c */ /* 0x040fe20003f26270 */
[----:B------:R-:W-:Y:S02]  /*1c80*/  IMAD.IADD R4, R5, 0x1, -R4 ;  /* 0x0000000105047824 */ /* 0x000fe400078e0a04 */
[----:B------:R-:W-:-:S05]  /*1c90*/  IMAD.IADD R9, R6, 0x1, -R9 ;  /* 0x0000000106097824 */ /* 0x000fca00078e0a09 */
[----:B------:R-:W-:Y:S02]  /*1ca0*/  ISETP.NE.AND P0, PT, R4, R9, PT ;  /* 0x000000090400720c */ /* 0x000fe40003f05270 */
[----:B------:R-:W-:-:S04]  /*1cb0*/  LOP3.LUT R4, R5, 0x1, RZ, 0xc0, !PT ;  /* 0x0000000105047812 */ /* 0x000fc800078ec0ff */
[----:B------:R-:W-:Y:S02]  /*1cc0*/  ISETP.NE.U32.AND P2, PT, R4, 0x1, PT ;  /* 0x000000010400780c */ /* 0x000fe40003f45070 */
[----:B------:R-:W-:-:S05]  /*1cd0*/  SEL R4, RZ, 0xffffffff, P1 ;  /* 0xffffffffff047807 */ /* 0x000fca0000800000 */
[----:B------:R-:W-:-:S04]  /*1ce0*/  @P0 SEL R4, RZ, 0xffffffff, !P2 ;  /* 0xffffffffff040807 */ /* 0x000fc80005000000 */
[----:B------:R-:W-:-:S04]  /*1cf0*/  LOP3.LUT R4, R4, 0x1, RZ, 0xc0, !PT ;  /* 0x0000000104047812 */ /* 0x000fc800078ec0ff */
[----:B------:R-:W-:-:S13]  /*1d00*/  ISETP.EQ.U32.AND P0, PT, R4, 0x1, PT ;  /* 0x000000010400780c */ /* 0x000fda0003f02070 */
.L_x_1725:
[----:B------:R-:W-:Y:S05]  /*1d10*/  BSYNC.RECONVERGENT B0 ;  /* 0x0000000000007941 */ /* 0x000fea0003800200 */
.L_x_1724:
[----:B------:R-:W-:Y:S01]  /*1d20*/  VIADD R12, R14, 0x1 ;  /* 0x000000010e0c7836 */ /* 0x000fe20000000000 */
[----:B------:R-:W-:Y:S01]  /*1d30*/  BSSY.RECONVERGENT B0, `(.L_x_1726) ;  /* 0x000001d000007945 */ /* 0x000fe20003800200 */
[----:B------:R-:W-:Y:S01]  /*1d40*/  @!P0 IMAD.MOV R12, RZ, RZ, R14 ;  /* 0x000000ffff0c8224 */ /* 0x000fe200078e020e */
[----:B-12---:R-:W-:Y:S01]  /*1d50*/  SEL R4, R5, R6, P0 ;  /* 0x0000000605047207 */ /* 0x006fe20000000000 */
[----:B------:R-:W-:Y:S01]  /*1d60*/  VIADD R14, R8, 0x1 ;  /* 0x00000001080e7836 */ /* 0x000fe20000000000 */
[----:B------:R0:W1:Y:S01]  /*1d70*/  @P0 LDS R5, [R11+0x4] ;  /* 0x000004000b050984 */ /* 0x0000620000000800 */
[----:B------:R-:W-:Y:S01]  /*1d80*/  @P0 IMAD.MOV R14, RZ, RZ, R8 ;  /* 0x000000ffff0e0224 */ /* 0x000fe200078e0208 */
[C---:B------:R-:W-:Y:S01]  /*1d90*/  ISETP.GE.AND P1, PT, R12.reuse, R3, PT ;  /* 0x000000030c00720c */ /* 0x040fe20003f26270 */
[----:B------:R-:W-:Y:S01]  /*1da0*/  VIADD R8, R12, 0x1 ;  /* 0x000000010c087836 */ /* 0x000fe20000000000 */
[----:B------:R0:W2:Y:S01]  /*1db0*/  @!P0 LDS R6, [R13+0x4] ;  /* 0x000004000d068984 */ /* 0x0000a20000000800 */
[----:B------:R-:W-:Y:S01]  /*1dc0*/  VIADD R9, R14, 0x1 ;  /* 0x000000010e097836 */ /* 0x000fe20000000000 */
[----:B------:R-:W-:-:S09]  /*1dd0*/  PLOP3.LUT P0, PT, PT, PT, PT, 0x8, 0x80 ;  /* 0x000000000080781c */ /* 0x000fd20003f0e170 */
[----:B0-----:R-:W-:Y:S05]  /*1de0*/  @P1 BRA `(.L_x_1727) ;  /* 0x0000000000441947 */ /* 0x001fea0003800000 */
[----:B------:R-:W-:Y:S02]  /*1df0*/  ISETP.GE.AND P1, PT, R14, R7, PT ;  /* 0x000000070e00720c */ /* 0x000fe40003f26270 */
[----:B------:R-:W-:-:S11]  /*1e00*/  PLOP3.LUT P0, PT, PT, PT, PT, 0x80, 0x8 ;  /* 0x000000000008781c */ /* 0x000fd60003f0f070 */
[----:B------:R-:W-:Y:S05]  /*1e10*/  @P1 BRA `(.L_x_1727) ;  /* 0x0000000000381947 */ /* 0x000fea0003800000 */
[----:B-1----:R-:W-:Y:S02]  /*1e20*/  LEA.HI R11, R5, R5, RZ, 0x1 ;  /* 0x00000005050b7211 */ /* 0x002fe400078f08ff */
[CC--:B--2---:R-:W-:Y:S02]  /*1e30*/  LEA.HI R13, R6.reuse, R6.reuse, RZ, 0x1 ;  /* 0x00000006060d7211 */ /* 0x0c4fe400078f08ff */
[----:B------:R-:W-:Y:S02]  /*1e40*/  LOP3.LUT R16, R11, 0xfffffffe, RZ, 0xc0, !PT ;  /* 0xfffffffe0b107812 */ /* 0x000fe400078ec0ff */
[----:B------:R-:W-:Y:S02]  /*1e50*/  LOP3.LUT R13, R13, 0xfffffffe, RZ, 0xc0, !PT ;  /* 0xfffffffe0d0d7812 */ /* 0x000fe400078ec0ff */
[C---:B------:R-:W-:Y:S01]  /*1e60*/  LOP3.LUT R11, R5.reuse, 0x1, RZ, 0xc0, !PT ;  /* 0x00000001050b7812 */ /* 0x040fe200078ec0ff */
[C---:B------:R-:W-:Y:S01]  /*1e70*/  IMAD.IADD R16, R5.reuse, 0x1, -R16 ;  /* 0x0000000105107824 */ /* 0x040fe200078e0a10 */
[----:B------:R-:W-:Y:S01]  /*1e80*/  ISETP.GE.AND P1, PT, R5, R6, PT ;  /* 0x000000060500720c */ /* 0x000fe20003f26270 */
[----:B------:R-:W-:Y:S01]  /*1e90*/  IMAD.IADD R13, R6, 0x1, -R13 ;  /* 0x00000001060d7824 */ /* 0x000fe200078e0a0d */
[----:B------:R-:W-:-:S02]  /*1ea0*/  ISETP.NE.U32.AND P2, PT, R11, 0x1, PT ;  /* 0x000000010b00780c */ /* 0x000fc40003f45070 */
[----:B------:R-:W-:Y:S02]  /*1eb0*/  SEL R11, RZ, 0xffffffff, P1 ;  /* 0xffffffffff0b7807 */ /* 0x000fe40000800000 */
[----:B------:R-:W-:-:S13]  /*1ec0*/  ISETP.NE.AND P0, PT, R16, R13, PT ;  /* 0x0000000d1000720c */ /* 0x000fda0003f05270 */
[----:B------:R-:W-:-:S04]  /*1ed0*/  @P0 SEL R11, RZ, 0xffffffff, !P2 ;  /* 0xffffffffff0b0807 */ /* 0x000fc80005000000 */
[----:B------:R-:W-:-:S04]  /*1ee0*/  LOP3.LUT R11, R11, 0x1, RZ, 0xc0, !PT ;  /* 0x000000010b0b7812 */ /* 0x000fc800078ec0ff */
[----:B------:R-:W-:-:S13]  /*1ef0*/  ISETP.EQ.U32.AND P0, PT, R11, 0x1, PT ;  /* 0x000000010b00780c */ /* 0x000fda0003f02070 */
.L_x_1727:
[----:B------:R-:W-:Y:S05]  /*1f00*/  BSYNC.RECONVERGENT B0 ;  /* 0x0000000000007941 */ /* 0x000fea0003800200 */
.L_x_1726:
[----:B------:R-:W-:Y:S01]  /*1f10*/  @!P0 IMAD.MOV R8, RZ, RZ, R12 ;  /* 0x000000ffff088224 */ /* 0x000fe200078e020c */
[----:B------:R-:W-:Y:S01]  /*1f20*/  BSSY.RECONVERGENT B0, `(.L_x_1728) ;  /* 0x000001d000007945 */ /* 0x000fe20003800200 */
[----:B------:R-:W-:Y:S01]  /*1f30*/  @P0 IMAD.MOV R9, RZ, RZ, R14 ;  /* 0x000000ffff090224 */ /* 0x000fe200078e020e */
[----:B-12---:R-:W-:Y:S01]  /*1f40*/  SEL R14, R5, R6, P0 ;  /* 0x00000006050e7207 */ /* 0x006fe20000000000 */
[C-C-:B------:R-:W-:Y:S01]  /*1f50*/  @P0 IMAD R12, R8.reuse, 0x4, R10.reuse ;  /* 0x00000004080c0824 */ /* 0x140fe200078e020a */
[C---:B------:R-:W-:Y:S01]  /*1f60*/  ISETP.GE.AND P1, PT, R8.reuse, R3, PT ;  /* 0x000000030800720c */ /* 0x040fe20003f26270 */
[C---:B------:R-:W-:Y:S02]  /*1f70*/  @!P0 IMAD R11, R9.reuse, 0x4, R10 ;  /* 0x00000004090b8824 */ /* 0x040fe400078e020a */
[----:B------:R-:W-:Y:S01]  /*1f80*/  VIADD R15, R8, 0x1 ;  /* 0x00000001080f7836 */ /* 0x000fe20000000000 */
[----:B------:R0:W1:Y:S01]  /*1f90*/  @P0 LDS R5, [R12] ;  /* 0x000000000c050984 */ /* 0x0000620000000800 */
[----:B------:R-:W-:-:S03]  /*1fa0*/  VIADD R16, R9, 0x1 ;  /* 0x0000000109107836 */ /* 0x000fc60000000000 */
[----:B------:R0:W2:Y:S01]  /*1fb0*/  @!P0 LDS R6, [R11] ;  /* 0x000000000b068984 */ /* 0x0000a20000000800 */
[----:B------:R-:W-:-:S04]  /*1fc0*/  PLOP3.LUT P0, PT, PT, PT, PT, 0x8, 0x80 ;  /* 0x000000000080781c */ /* 0x000fc80003f0e170 */
[----:B------:R-:W-:Y:S09]  /*1fd0*/  @P1 BRA `(.L_x_1729) ;  /* 0x0000000000441947 */ /* 0x000ff20003800000 */
[----:B------:R-:W-:Y:S02]  /*1fe0*/  ISETP.GE.AND P1, PT, R9, R7, PT ;  /* 0x000000070900720c */ /* 0x000fe40003f26270 */
[----:B------:R-:W-:-:S11]  /*1ff0*/  PLOP3.LUT P0, PT, PT, PT, PT, 0x80, 0x8 ;  /* 0x000000000008781c */ /* 0x000fd60003f0f070 */
[----:B------:R-:W-:Y:S05]  /*2000*/  @P1 BRA `(.L_x_1729) ;  /* 0x0000000000381947 */ /* 0x000fea0003800000 */
[----:B01----:R-:W-:Y:S02]  /*2010*/  LEA.HI R11, R5, R5, RZ, 0x1 ;  /* 0x00000005050b7211 */ /* 0x003fe400078f08ff */
        /* <DEDUP_REMOVED lines=13> */
.L_x_1729:
[----:B------:R-:W-:Y:S05]  /*20f0*/  BSYNC.RECONVERGENT B0 ;  /* 0x0000000000007941 */ /* 0x000fea0003800200 */
.L_x_1728:
[----:B------:R-:W-:Y:S01]  /*2100*/  @!P0 IMAD.MOV R15, RZ, RZ, R8 ;  /* 0x000000ffff0f8224 */ /* 0x000fe200078e0208 */
[----:B------:R-:W-:Y:S01]  /*2110*/  BSSY.RECONVERGENT B0, `(.L_x_1730) ;  /* 0x000001d000007945 */ /* 0x000fe20003800200 */
[----:B------:R-:W-:Y:S01]  /*2120*/  @P0 IMAD.MOV R16, RZ, RZ, R9 ;  /* 0x000000ffff100224 */ /* 0x000fe200078e0209 */
[----:B-12---:R-:W-:Y:S01]  /*2130*/  SEL R13, R5, R6, P0 ;  /* 0x00000006050d7207 */ /* 0x006fe20000000000 */
[C-C-:B------:R-:W-:Y:S01]  /*2140*/  @P0 IMAD R9, R15.reuse, 0x4, R10.reuse ;  /* 0x000000040f090824 */ /* 0x140fe200078e020a */
[C---:B------:R-:W-:Y:S01]  /*2150*/  ISETP.GE.AND P1, PT, R15.reuse, R3, PT ;  /* 0x000000030f00720c */ /* 0x040fe20003f26270 */
[C---:B------:R-:W-:Y:S02]  /*2160*/  @!P0 IMAD R8, R16.reuse, 0x4, R10 ;  /* 0x0000000410088824 */ /* 0x040fe400078e020a */
[----:B0-----:R-:W-:Y:S01]  /*2170*/  VIADD R11, R15, 0x1 ;  /* 0x000000010f0b7836 */ /* 0x001fe20000000000 */
        /* <DEDUP_REMOVED lines=9> */
[-C--:B--2---:R-:W-:Y:S02]  /*2210*/  LEA.HI R9, R6, R6.reuse, RZ, 0x1 ;  /* 0x0000000606097211 */ /* 0x084fe400078f08ff */
        /* <DEDUP_REMOVED lines=12> */
.L_x_1731:
[----:B------:R-:W-:Y:S05]  /*22e0*/  BSYNC.RECONVERGENT B0 ;  /* 0x0000000000007941 */ /* 0x000fea0003800200 */
.L_x_1730:
[----:B------:R-:W-:Y:S01]  /*22f0*/  @!P0 IMAD.MOV R11, RZ, RZ, R15 ;  /* 0x000000ffff0b8224 */ /* 0x000fe200078e020f */
[----:B------:R-:W-:Y:S01]  /*2300*/  BSSY.RECONVERGENT B0, `(.L_x_1732) ;  /* 0x000001d000007945 */ /* 0x000fe20003800200 */
[----:B------:R-:W-:Y:S01]  /*2310*/  @P0 IMAD.MOV R17, RZ, RZ, R16 ;  /* 0x000000ffff110224 */ /* 0x000fe200078e0210 */
[----:B-12---:R-:W-:Y:S01]  /*2320*/  SEL R12, R5, R6, P0 ;  /* 0x00000006050c7207 */ /* 0x006fe20000000000 */
[C-C-:B------:R-:W-:Y:S01]  /*2330*/  @P0 IMAD R16, R11.reuse, 0x4, R10.reuse ;  /* 0x000000040b100824 */ /* 0x140fe200078e020a */
[----:B------:R-:W-:Y:S01]  /*2340*/  ISETP.GE.AND P1, PT, R11, R3, PT ;  /* 0x000000030b00720c */ /* 0x000fe20003f26270 */
[----:B------:R-:W-:Y:S02]  /*2350*/  @!P0 IMAD R15, R17, 0x4, R10 ;  /* 0x00000004110f8824 */ /* 0x000fe400078e020a */
        /* <DEDUP_REMOVED lines=23> */
.L_x_1733:
[----:B------:R-:W-:Y:S05]  /*24d0*/  BSYNC.RECONVERGENT B0 ;  /* 0x0000000000007941 */ /* 0x000fea0003800200 */
.L_x_1732:
[----:B------:R-:W-:Y:S01]  /*24e0*/  @!P0 IMAD.MOV R8, RZ, RZ, R11 ;  /* 0x000000ffff088224 */ /* 0x000fe200078e020b */
[----:B------:R-:W-:Y:S01]  /*24f0*/  BSSY.RECONVERGENT B0, `(.L_x_1734) ;  /* 0x000001d000007945 */ /* 0x000fe20003800200 */
[----:B------:R-:W-:Y:S01]  /*2500*/  @P0 IMAD.MOV R9, RZ, RZ, R17 ;  /* 0x000000ffff090224 */ /* 0x000fe200078e0211 */
[----:B-12---:R-:W-:Y:S01]  /*2510*/  SEL R11, R5, R6, P0 ;  /* 0x00000006050b7207 */ /* 0x006fe20000000000 */
[C-C-:B0-----:R-:W-:Y:S01]  /*2520*/  @P0 IMAD R16, R8.reuse, 0x4, R10.reuse ;  /* 0x0000000408100824 */ /* 0x141fe200078e020a */
        /* <DEDUP_REMOVED lines=25> */
.L_x_1735:
[----:B------:R-:W-:Y:S05]  /*26c0*/  BSYNC.RECONVERGENT B0 ;  /* 0x0000000000007941 */ /* 0x000fea0003800200 */
.L_x_1734:
        /* <DEDUP_REMOVED lines=30> */
.L_x_1737:
[----:B------:R-:W-:Y:S05]  /*28b0*/  BSYNC.RECONVERGENT B0 ;  /* 0x0000000000007941 */ /* 0x000fea0003800200 */
.L_x_1736:
[----:B------:R-:W-:Y:S01]  /*28c0*/  @!P0 IMAD.MOV R15, RZ, RZ, R17 ;  /* 0x000000ffff0f8224 */ /* 0x000fe200078e0211 */
[----:B------:R-:W-:Y:S01]  /*28d0*/  BSSY.RECONVERGENT B0, `(.L_x_1738) ;  /* 0x000001d000007945 */ /* 0x000fe20003800200 */
[----:B------:R-:W-:Y:S01]  /*28e0*/  @P0 IMAD.MOV R16, RZ, RZ, R18 ;  /* 0x000000ffff100224 */ /* 0x000fe200078e0212 */
[----:B012---:R-:W-:Y:S01]  /*28f0*/  SEL R8, R5, R6, P0 ;  /* 0x0000000605087207 */ /* 0x007fe20000000000 */
        /* <DEDUP_REMOVED lines=26> */
.L_x_1739:
[----:B------:R-:W-:Y:S05]  /*2aa0*/  BSYNC.RECONVERGENT B0 ;  /* 0x0000000000007941 */ /* 0x000fea0003800200 */
.L_x_1738:
        /* <DEDUP_REMOVED lines=30> */
.L_x_1741:
[----:B------:R-:W-:Y:S05]  /*2c90*/  BSYNC.RECONVERGENT B0 ;  /* 0x0000000000007941 */ /* 0x000fea0003800200 */
.L_x_1740:
        /* <DEDUP_REMOVED lines=30> */
.L_x_1743:
[----:B------:R-:W-:Y:S05]  /*2e80*/  BSYNC.RECONVERGENT B0 ;  /* 0x0000000000007941 */ /* 0x000fea0003800200 */
.L_x_1742:
        /* <DEDUP_REMOVED lines=30> */
.L_x_1745:
[----:B------:R-:W-:Y:S05]  /*3070*/  BSYNC.RECONVERGENT B0 ;  /* 0x0000000000007941 */ /* 0x000fea0003800200 */
.L_x_1744:
[----:B------:R-:W-:Y:S01]  /*3080*/  @!P0 IMAD.MOV R19, RZ, RZ, R18 ;  /* 0x000000ffff138224 */ /* 0x000fe200078e0212 */
[----:B------:R-:W-:Y:S01]  /*3090*/  BSSY.RECONVERGENT B0, `(.L_x_1746) ;  /* 0x000001d000007945 */ /* 0x000fe20003800200 */
[----:B------:R-:W-:Y:S01]  /*30a0*/  @P0 IMAD.MOV R20, RZ, RZ, R21 ;  /* 0x000000ffff140224 */ /* 0x000fe200078e0215 */
[----:B-12---:R-:W-:Y:S01]  /*30b0*/  SEL R18, R5, R6, P0 ;  /* 0x0000000605127207 */ /* 0x006fe20000000000 */
[C-C-:B------:R-:W-:Y:S01]  /*30c0*/  @P0 IMAD R24, R19.reuse, 0x4, R10.reuse ;  /* 0x0000000413180824 */ /* 0x140fe200078e020a */
[C---:B------:R-:W-:Y:S01]  /*30d0*/  ISETP.GE.AND P1, PT, R19.reuse, R3, PT ;  /* 0x000000031300720c */ /* 0x040fe20003f26270 */
[C---:B0-----:R-:W-:Y:S02]  /*30e0*/  @!P0 IMAD R23, R20.reuse, 0x4, R10 ;  /* 0x0000000414178824 */ /* 0x041fe400078e020a */
        /* <DEDUP_REMOVED lines=23> */
.L_x_1747:
[----:B------:R-:W-:Y:S05]  /*3260*/  BSYNC.RECONVERGENT B0 ;  /* 0x0000000000007941 */ /* 0x000fea0003800200 */
.L_x_1746:
        /* <DEDUP_REMOVED lines=30> */
.L_x_1749:
[----:B------:R-:W-:Y:S05]  /*3450*/  BSYNC.RECONVERGENT B0 ;  /* 0x0000000000007941 */ /* 0x000fea0003800200 */
.L_x_1748:
        /* <DEDUP_REMOVED lines=30> */
.L_x_1751:
[----:B------:R-:W-:Y:S05]  /*3640*/  BSYNC.RECONVERGENT B0 ;  /* 0x0000000000007941 */ /* 0x000fea0003800200 */
.L_x_1750:
        /* <DEDUP_REMOVED lines=30> */
.L_x_1753:
[----:B------:R-:W-:Y:S05]  /*3830*/  BSYNC.RECONVERGENT B0 ;  /* 0x0000000000007941 */ /* 0x000fea0003800200 */
.L_x_1752:
[----:B------:R-:W-:Y:S01]  /*3840*/  @!P0 IMAD.MOV R24, RZ, RZ, R22 ;  /* 0x000000ffff188224 */ /* 0x000fe200078e0216 */
[----:B------:R-:W-:Y:S01]  /*3850*/  BSSY.RECONVERGENT B0, `(.L_x_1754) ;  /* 0x000001c000007945 */ /* 0x000fe20003800200 */
[----:B------:R-:W-:Y:S01]  /*3860*/  @P0 IMAD.MOV R23, RZ, RZ, R25 ;  /* 0x000000ffff170224 */ /* 0x000fe200078e0219 */
[----:B-12---:R-:W-:Y:S01]  /*3870*/  SEL R22, R5, R6, P0 ;  /* 0x0000000605167207 */ /* 0x006fe20000000000 */
[C-C-:B0-----:R-:W-:Y:S01]  /*3880*/  @P0 IMAD R27, R24.reuse, 0x4, R10.reuse ;  /* 0x00000004181b0824 */ /* 0x141fe200078e020a */
[----:B------:R-:W-:Y:S01]  /*3890*/  ISETP.GE.AND P1, PT, R24, R3, PT ;  /* 0x000000031800720c */ /* 0x000fe20003f26270 */
[C---:B------:R-:W-:Y:S02]  /*38a0*/  @!P0 IMAD R26, R23.reuse, 0x4, R10 ;  /* 0x00000004171a8824 */ /* 0x040fe400078e020a */
[----:B------:R-:W-:Y:S01]  /*38b0*/  VIADD R25, R23, 0x1 ;  /* 0x0000000117197836 */ /* 0x000fe20000000000 */
[----:B------:R0:W1:Y:S04]  /*38c0*/  @P0 LDS R5, [R27] ;  /* 0x000000001b050984 */ /* 0x0000680000000800 */
        /* <DEDUP_REMOVED lines=20> */
.L_x_1755:
[----:B------:R-:W-:Y:S05]  /*3a10*/  BSYNC.RECONVERGENT B0 ;  /* 0x0000000000007941 */ /* 0x000fea0003800200 */
.L_x_1754:
[----:B------:R-:W-:Y:S01]  /*3a20*/  @P0 IMAD.MOV R25, RZ, RZ, R23 ;  /* 0x000000ffff190224 */ /* 0x000fe200078e0217 */
[----:B-12---:R-:W-:Y:S01]  /*3a30*/  SEL R23, R5, R6, P0 ;  /* 0x0000000605177207 */ /* 0x006fe20000000000 */
[----:B0-----:R-:W-:Y:S01]  /*3a40*/  VIADD R26, R24, 0x1 ;  /* 0x00000001181a7836 */ /* 0x001fe20000000000 */
[----:B------:R-:W-:Y:S01]  /*3a50*/  BSSY.RECONVERGENT B0, `(.L_x_1756) ;  /* 0x000001b000007945 */ /* 0x000fe20003800200 */
[----:B------:R-:W-:Y:S02]  /*3a60*/  @!P0 IMAD.MOV R26, RZ, RZ, R24 ;  /* 0x000000ffff1a8224 */ /* 0x000fe400078e0218 */
[----:B------:R-:W-:-:S03]  /*3a70*/  @!P0 IMAD R27, R25, 0x4, R10 ;  /* 0x00000004191b8824 */ /* 0x000fc600078e020a */
[C---:B------:R-:W-:Y:S01]  /*3a80*/  ISETP.GE.AND P1, PT, R26.reuse, R3, PT ;  /* 0x000000031a00720c */ /* 0x040fe20003f26270 */
[----:B------:R-:W-:Y:S01]  /*3a90*/  @P0 IMAD R26, R26, 0x4, R10 ;  /* 0x000000041a1a0824 */ /* 0x000fe200078e020a */
[----:B------:R-:W0:Y:S04]  /*3aa0*/  @!P0 LDS R6, [R27] ;  /* 0x000000001b068984 */ /* 0x000e280000000800 */
[----:B------:R1:W2:Y:S01]  /*3ab0*/  @P0 LDS R5, [R26] ;  /* 0x000000001a050984 */ /* 0x0002a20000000800 */
[----:B0-----:R-:W-:-:S06]  /*3ac0*/  IMAD.MOV.U32 R24, RZ, RZ, R6 ;  /* 0x000000ffff187224 */ /* 0x001fcc00078e0006 */
[----:B-1----:R-:W-:Y:S05]  /*3ad0*/  @P1 BRA `(.L_x_1757) ;  /* 0x0000000000481947 */ /* 0x002fea0003800000 */
[----:B------:R-:W-:Y:S01]  /*3ae0*/  ISETP.GE.AND P0, PT, R25, R7, PT ;  /* 0x000000071900720c */ /* 0x000fe20003f06270 */
[----:B--2---:R-:W-:-:S12]  /*3af0*/  IMAD.MOV.U32 R24, RZ, RZ, R5 ;  /* 0x000000ffff187224 */ /* 0x004fd800078e0005 */
[----:B------:R-:W-:Y:S05]  /*3b00*/  @P0 BRA `(.L_x_1757) ;  /* 0x00000000003c0947 */ /* 0x000fea0003800000 */
[----:B------:R-:W-:Y:S02]  /*3b10*/  LEA.HI R3, R5, R5, RZ, 0x1 ;  /* 0x0000000505037211 */ /* 0x000fe400078f08ff */
[CC--:B------:R-:W-:Y:S02]  /*3b20*/  LEA.HI R7, R6.reuse, R6.reuse, RZ, 0x1 ;  /* 0x0000000606077211 */ /* 0x0c0fe400078f08ff */
        /* <DEDUP_REMOVED lines=11> */
[----:B------:R-:W-:-:S04]  /*3be0*/  ISETP.NE.U32.AND P0, PT, R3, 0x1, PT ;  /* 0x000000010300780c */ /* 0x000fc80003f05070 */
[----:B------:R-:W-:-:S09]  /*3bf0*/  SEL R24, R5, R6, !P0 ;  /* 0x0000000605187207 */ /* 0x000fd20004000000 */
.L_x_1757:
[----:B------:R-:W-:Y:S05]  /*3c00*/  BSYNC.RECONVERGENT B0 ;  /* 0x0000000000007941 */ /* 0x000fea0003800200 */
.L_x_1756:
[----:B------:R-:W-:Y:S06]  /*3c10*/  BAR.SYNC.DEFER_BLOCKING 0x0 ;  /* 0x0000000000007b1d */ /* 0x000fec0000010000 */
[----:B------:R-:W-:Y:S05]  /*3c20*/  BRA.U !UP0, `(.L_x_1758) ;  /* 0x0000000508107547 */ /* 0x000fea000b800000 */
[----:B------:R-:W0:Y:S01]  /*3c30*/  S2R R6, SR_LANEID ;  /* 0x0000000000067919 */ /* 0x000e220000000000 */
[----:B------:R-:W-:Y:S01]  /*3c40*/  SHF.R.U32.HI R3, RZ, 0x5, R2 ;  /* 0x00000005ff037819 */ /* 0x000fe20000011602 */
[----:B------:R-:W1:Y:S04]  /*3c50*/  LDCU.64 UR4, c[0x0][0x3a0] ;  /* 0x00007400ff0477ac */ /* 0x000e680008000a00 */
[----:B0-----:R-:W-:-:S04]  /*3c60*/  IMAD R3, R3, 0x20, R6 ;  /* 0x0000002003037824 */ /* 0x001fc800078e0206 */
[----:B------:R-:W-:-:S04]  /*3c70*/  IMAD R3, R3, 0x11, RZ ;  /* 0x0000001103037824 */ /* 0x000fc800078e02ff */
[----:B--2---:R-:W-:Y:S02]  /*3c80*/  IMAD R5, R3, 0x4, R10 ;  /* 0x0000000403057824 */ /* 0x004fe400078e020a */
[----:B------:R-:W-:-:S03]  /*3c90*/  IMAD R3, R6, -0x10, R3 ;  /* 0xfffffff006037824 */ /* 0x000fc600078e0203 */
[----:B------:R1:W-:Y:S01]  /*3ca0*/  STS [R5], R4 ;  /* 0x0000000405007388 */ /* 0x0003e20000000800 */
[----:B------:R-:W-:Y:S01]  /*3cb0*/  IMAD R10, R3, 0x4, R10 ;  /* 0x00000004030a7824 */ /* 0x000fe200078e020a */
[C---:B------:R-:W-:Y:S02]  /*3cc0*/  LOP3.LUT R3, R2.reuse, 0x3e0, RZ, 0xc0, !PT ;  /* 0x000003e002037812 */ /* 0x040fe400078ec0ff */
[----:B------:R-:W-:Y:S01]  /*3cd0*/  STS [R5+0x4], R14 ;  /* 0x0000040e05007388 */ /* 0x000fe20000000800 */
[----:B------:R-:W-:-:S03]  /*3ce0*/  LOP3.LUT R2, R2, 0x1f, RZ, 0xc0, !PT ;  /* 0x0000001f02027812 */ /* 0x000fc600078ec0ff */
[----:B------:R-:W-:Y:S02]  /*3cf0*/  STS [R5+0x8], R13 ;  /* 0x0000080d05007388 */ /* 0x000fe40000000800 */
[----:B------:R-:W-:Y:S02]  /*3d00*/  IMAD R2, R3, 0x11, R2 ;  /* 0x0000001103027824 */ /* 0x000fe400078e0202 */
[----:B------:R-:W-:Y:S01]  /*3d10*/  STS [R5+0xc], R12 ;  /* 0x00000c0c05007388 */ /* 0x000fe20000000800 */
[----:B------:R-:W-:-:S03]  /*3d20*/  IMAD.MOV.U32 R3, RZ, RZ, RZ ;  /* 0x000000ffff037224 */ /* 0x000fc600078e00ff */
[----:B------:R-:W-:Y:S01]  /*3d30*/  STS [R5+0x10], R11 ;  /* 0x0000100b05007388 */ /* 0x000fe20000000800 */
[----:B------:R-:W-:-:S03]  /*3d40*/  IMAD.WIDE.U32 R2, R0, 0x1100, R2 ;  /* 0x0000110000027825 */ /* 0x000fc600078e0002 */
[----:B------:R-:W-:Y:S01]  /*3d50*/  STS [R5+0x14], R9 ;  /* 0x0000140905007388 */ /* 0x000fe20000000800 */
[----:B-1----:R-:W-:-:S03]  /*3d60*/  LEA R4, P0, R2, UR4, 0x2 ;  /* 0x0000000402047c11 */ /* 0x002fc6000f8010ff */
        /* <DEDUP_REMOVED lines=10> */
[----:B------:R0:W-:Y:S01]  /*3e10*/  STS [R5+0x40], R24 ;  /* 0x0000401805007388 */ /* 0x0001e20000000800 */
[----:B------:R-:W-:-:S03]  /*3e20*/  NOP ;  /* 0x0000000000007918 */ /* 0x000fc60000000000 */
[----:B------:R-:W1:Y:S01]  /*3e30*/  LDS R7, [R10] ;  /* 0x000000000a077984 */ /* 0x000e620000000800 */
[----:B0-----:R-:W-:-:S03]  /*3e40*/  LEA.HI.X R5, R2, UR5, R3, 0x2, P0 ;  /* 0x0000000502057c11 */ /* 0x001fc600080f1403 */
[----:B------:R-:W0:Y:S04]  /*3e50*/  LDS R9, [R10+0x80] ;  /* 0x000080000a097984 */ /* 0x000e280000000800 */
        /* <DEDUP_REMOVED lines=15> */
[----:B-1----:R-:W-:Y:S04]  /*3f50*/  STG.E desc[UR6][R4.64], R7 ;  /* 0x0000000704007986 */ /* 0x002fe8000c101906 */
[----:B0-----:R-:W-:Y:S04]  /*3f60*/  STG.E desc[UR6][R4.64+0x80], R9 ;  /* 0x0000800904007986 */ /* 0x001fe8000c101906 */
[----:B--2---:R-:W-:Y:S04]  /*3f70*/  STG.E desc[UR6][R4.64+0x100], R11 ;  /* 0x0001000b04007986 */ /* 0x004fe8000c101906 */
[----:B---3--:R-:W-:Y:S04]  /*3f80*/  STG.E desc[UR6][R4.64+0x180], R13 ;  /* 0x0001800d04007986 */ /* 0x008fe8000c101906 */
[----:B----4-:R-:W-:Y:S04]  /*3f90*/  STG.E desc[UR6][R4.64+0x200], R15 ;  /* 0x0002000f04007986 */ /* 0x010fe8000c101906 */
        /* <DEDUP_REMOVED lines=13> */
.L_x_1758:
[----:B------:R-:W0:Y:S01]  /*4070*/  S2R R3, SR_LANEID ;  /* 0x0000000000037919 */ /* 0x000e220000000000 */
[----:B------:R-:W-:Y:S01]  /*4080*/  SHF.R.U32.HI R6, RZ, 0x5, R2 ;  /* 0x00000005ff067819 */ /* 0x000fe20000011602 */
[----:B------:R-:W1:Y:S04]  /*4090*/  LDCU.64 UR4, c[0x0][0x388] ;  /* 0x00007100ff0477ac */ /* 0x000e680008000a00 */
[----:B0-----:R-:W-:-:S04]  /*40a0*/  IMAD R6, R6, 0x20, R3 ;  /* 0x0000002006067824 */ /* 0x001fc800078e0203 */
[----:B------:R-:W-:-:S04]  /*40b0*/  IMAD R6, R6, 0x11, RZ ;  /* 0x0000001106067824 */ /* 0x000fc800078e02ff */
[----:B------:R-:W-:Y:S02]  /*40c0*/  IMAD R3, R3, -0x10, R6 ;  /* 0xfffffff003037824 */ /* 0x000fe400078e0206 */
[--C-:B------:R-:W-:Y:S02]  /*40d0*/  IMAD R25, R6, 0x4, R10.reuse ;  /* 0x0000000406197824 */ /* 0x100fe400078e020a */
[----:B------:R-:W-:Y:S02]  /*40e0*/  IMAD R10, R3, 0x4, R10 ;  /* 0x00000004030a7824 */ /* 0x000fe400078e020a */
[----:B------:R-:W-:Y:S01]  /*40f0*/  IMAD.MOV.U32 R3, RZ, RZ, RZ ;  /* 0x000000ffff037224 */ /* 0x000fe200078e00ff */
[----:B------:R0:W-:Y:S04]  /*4100*/  STS [R25], R4 ;  /* 0x0000000419007388 */ /* 0x0001e80000000800 */
[----:B------:R-:W-:Y:S04]  /*4110*/  STS [R25+0x4], R14 ;  /* 0x0000040e19007388 */ /* 0x000fe80000000800 */
[----:B------:R-:W-:Y:S01]  /*4120*/  STS [R25+0x8], R13 ;  /* 0x0000080d19007388 */ /* 0x000fe20000000800 */
[----:B0-----:R-:W-:-:S03]  /*4130*/  LOP3.LUT R4, R2, 0x3e0, RZ, 0xc0, !PT ;  /* 0x000003e002047812 */ /* 0x001fc600078ec0ff */
[----:B------:R-:W-:Y:S01]  /*4140*/  STS [R25+0xc], R12 ;  /* 0x00000c0c19007388 */ /* 0x000fe20000000800 */
[----:B------:R-:W-:-:S03]  /*4150*/  LOP3.LUT R2, R2, 0x1f, RZ, 0xc0, !PT ;  /* 0x0000001f02027812 */ /* 0x000fc600078ec0ff */
[----:B------:R-:W-:Y:S02]  /*4160*/  STS [R25+0x10], R11 ;  /* 0x0000100b19007388 */ /* 0x000fe40000000800 */
[----:B------:R-:W-:Y:S02]  /*4170*/  IMAD.WIDE.U32 R2, R0, 0x1100, R2 ;  /* 0x0000110000027825 */ /* 0x000fe400078e0002 */
[----:B------:R-:W-:Y:S02]  /*4180*/  STS [R25+0x14], R9 ;  /* 0x0000140919007388 */ /* 0x000fe40000000800 */
[----:B------:R-:W-:Y:S02]  /*4190*/  IMAD R0, R4, 0x11, RZ ;  /* 0x0000001104007824 */ /* 0x000fe400078e02ff */
[----:B------:R-:W-:Y:S03]  /*41a0*/  STS [R25+0x18], R8 ;  /* 0x0000180819007388 */ /* 0x000fe60000000800 */
[----:B------:R-:W-:Y:S01]  /*41b0*/  IADD3 R0, P0, PT, R0, R2, RZ ;  /* 0x0000000200007210 */ /* 0x000fe20007f1e0ff */
[----:B------:R-:W-:Y:S04]  /*41c0*/  STS [R25+0x1c], R15 ;  /* 0x00001c0f19007388 */ /* 0x000fe80000000800 */
[----:B------:R-:W-:Y:S01]  /*41d0*/  STS [R25+0x20], R16 ;  /* 0x0000201019007388 */ /* 0x000fe20000000800 */
[----:B------:R-:W-:Y:S01]  /*41e0*/  IMAD.X R3, RZ, RZ, R3, P0 ;  /* 0x000000ffff037224 */ /* 0x000fe200000e0603 */
[----:B-1----:R-:W-:-:S02]  /*41f0*/  LEA R2, P0, R0, UR4, 0x2 ;  /* 0x0000000400027c11 */ /* 0x002fc4000f8010ff */
[----:B------:R-:W-:Y:S02]  /*4200*/  STS [R25+0x24], R17 ;  /* 0x0000241119007388 */ /* 0x000fe40000000800 */
[----:B------:R-:W-:Y:S02]  /*4210*/  LEA.HI.X R3, R0, UR5, R3, 0x2, P0 ;  /* 0x0000000500037c11 */ /* 0x000fe400080f1403 */
[----:B------:R-:W-:Y:S04]  /*4220*/  STS [R25+0x28], R18 ;  /* 0x0000281219007388 */ /* 0x000fe80000000800 */
[----:B------:R-:W-:Y:S04]  /*4230*/  STS [R25+0x2c], R19 ;  /* 0x00002c1319007388 */ /* 0x000fe80000000800 */
[----:B------:R-:W-:Y:S04]  /*4240*/  STS [R25+0x30], R20 ;  /* 0x0000301419007388 */ /* 0x000fe80000000800 */
[----:B------:R-:W-:Y:S04]  /*4250*/  STS [R25+0x34], R21 ;  /* 0x0000341519007388 */ /* 0x000fe80000000800 */
[----:B------:R-:W-:Y:S04]  /*4260*/  STS [R25+0x38], R22 ;  /* 0x0000381619007388 */ /* 0x000fe80000000800 */
[----:B------:R-:W-:Y:S04]  /*4270*/  STS [R25+0x3c], R23 ;  /* 0x00003c1719007388 */ /* 0x000fe80000000800 */
[----:B------:R-:W-:Y:S01]  /*4280*/  STS [R25+0x40], R24 ;  /* 0x0000401819007388 */ /* 0x000fe20000000800 */
[----:B------:R-:W-:-:S03]  /*4290*/  NOP ;  /* 0x0000000000007918 */ /* 0x000fc60000000000 */
[----:B--2---:R-:W0:Y:S04]  /*42a0*/  LDS R5, [R10] ;  /* 0x000000000a057984 */ /* 0x004e280000000800 */
        /* <DEDUP_REMOVED lines=16> */
[----:B0-----:R-:W-:Y:S04]  /*43b0*/  STG.E desc[UR6][R2.64], R5 ;  /* 0x0000000502007986 */ /* 0x001fe8000c101906 */
[----:B-1----:R-:W-:Y:S04]  /*43c0*/  STG.E desc[UR6][R2.64+0x80], R7 ;  /* 0x0000800702007986 */ /* 0x002fe8000c101906 */
        /* <DEDUP_REMOVED lines=16> */
.L_x_1718:
[----:B------:R-:W0:Y:S01]  /*44d0*/  LDC.64 R4, c[0x0][0x3b8] ;  /* 0x0000ee00ff047b82 */ /* 0x000e220000000a00 */
[----:B------:R-:W1:Y:S07]  /*44e0*/  LDCU.U8 UR4, c[0x0][0x380] ;  /* 0x00007000ff0477ac */ /* 0x000e6e0008000000 */
[----:B------:R-:W2:Y:S08]  /*44f0*/  LDC.64 R12, c[0x0][0x3c0] ;  /* 0x0000f000ff0c7b82 */ /* 0x000eb00000000a00 */
[----:B------:R-:W3:Y:S01]  /*4500*/  LDC.64 R8, c[0x0][0x398] ;  /* 0x0000e600ff087b82 */ /* 0x000ee20000000a00 */
[----:B0-----:R-:W-:-:S05]  /*4510*/  IMAD.WIDE.U32 R6, R0, 0x8, R4 ;  /* 0x0000000800067825 */ /* 0x001fca00078e0004 */
[----:B------:R-:W4:Y:S04]  /*4520*/  LDG.E.64 R16, desc[UR6][R6.64] ;  /* 0x0000000606107981 */ /* 0x000f28000c1e1b00 */
[----:B------:R0:W5:Y:S01]  /*4530*/  LDG.E.64 R10, desc[UR6][R6.64+0x8] ;  /* 0x00000806060a7981 */ /* 0x000162000c1e1b00 */
[----:B--2---:R-:W-:Y:S01]  /*4540*/  IADD3 R5, P1, PT, RZ, -R12, RZ ;  /* 0x8000000cff057210 */ /* 0x004fe20007f3e0ff */
[----:B-1----:R-:W-:Y:S01]  /*4550*/  UPRMT UR4, UR4, 0x8880, URZ ;  /* 0x0000888004047896 */ /* 0x002fe200080000ff */
[--C-:B------:R-:W-:Y:S01]  /*4560*/  SHF.R.U64 R26, R12, 0x1, R13.reuse ;  /* 0x000000010c1a7819 */ /* 0x100fe2000000120d */
[----:B------:R-:W-:Y:S01]  /*4570*/  BSSY.RECONVERGENT B0, `(.L_x_1759) ;  /* 0x00001d1000007945 */ /* 0x000fe20003800200 */
[CC--:B------:R-:W-:Y:S01]  /*4580*/  LOP3.LUT R3, R5.reuse, R0.reuse, RZ, 0xc0, !PT ;  /* 0x0000000005037212 */ /* 0x0c0fe200078ec0ff */
[----:B------:R-:W-:Y:S01]  /*4590*/  UISETP.NE.AND UP0, UPT, UR4, URZ, UPT ;  /* 0x000000ff0400728c */ /* 0x000fe2000bf05270 */
[----:B------:R-:W-:Y:S01]  /*45a0*/  LOP3.LUT R18, R5, R0, RZ, 0xfc, !PT ;  /* 0x0000000005127212 */ /* 0x000fe200078efcff */
[----:B------:R-:W-:Y:S01]  /*45b0*/  IMAD.WIDE.U32 R26, R26, 0x1100, RZ ;  /* 0x000011001a1a7825 */ /* 0x000fe200078e00ff */
[----:B------:R-:W-:Y:S01]  /*45c0*/  IADD3 R4, P0, PT, R0, -R3, RZ ;  /* 0x8000000300047210 */ /* 0x000fe20007f1e0ff */
[----:B------:R-:W-:Y:S01]  /*45d0*/  ACQBULK ;  /* 0x000000000000782e */ /* 0x000fe20000000000 */
[--C-:B0-----:R-:W-:Y:S01]  /*45e0*/  SHF.R.U32.HI R6, RZ, 0x1, R13.reuse ;  /* 0x00000001ff067819 */ /* 0x101fe2000001160d */
[----:B------:R-:W-:-:S02]  /*45f0*/  IMAD.X R13, RZ, RZ, ~R13, P1 ;  /* 0x000000ffff0d7224 */ /* 0x000fc400008e0e0d */
[----:B------:R-:W-:Y:S01]  /*4600*/  IMAD.X R14, RZ, RZ, -0x1, P0 ;  /* 0xffffffffff0e7424 */ /* 0x000fe200000e06ff */
[----:B------:R-:W-:Y:S01]  /*4610*/  ISETP.NE.U32.AND P0, PT, R18, -0x1, PT ;  /* 0xffffffff1200780c */ /* 0x000fe20003f05070 */
[----:B------:R-:W-:-:S03]  /*4620*/  IMAD.WIDE.U32 R4, R4, 0x1100, RZ ;  /* 0x0000110004047825 */ /* 0x000fc600078e00ff */
[----:B------:R-:W-:Y:S01]  /*4630*/  ISETP.NE.AND.EX P0, PT, R13, -0x1, PT, P0 ;  /* 0xffffffff0d00780c */ /* 0x000fe20003f05300 */
[----:B------:R-:W-:Y:S01]  /*4640*/  IMAD R15, R14, 0x1100, RZ ;  /* 0x000011000e0f7824 */ /* 0x000fe200078e02ff */
[----:B------:R-:W-:Y:S01]  /*4650*/  ISETP.GT.U32.AND P2, PT, R4, -0x1101, PT ;  /* 0xffffeeff0400780c */ /* 0x000fe20003f44070 */
[----:B---3--:R-:W-:-:S04]  /*4660*/  IMAD.WIDE.U32 R8, R3, -0x1100, R8 ;  /* 0xffffef0003087825 */ /* 0x008fc800078e0008 */
[----:B------:R-:W-:Y:S01]  /*4670*/  IMAD.IADD R12, R5, 0x1, R15 ;  /* 0x00000001050c7824 */ /* 0x000fe200078e020f */
[----:B------:R-:W-:Y:S01]  /*4680*/  ISETP.GT.U32.AND P1, PT, R8, R26, PT ;  /* 0x0000001a0800720c */ /* 0x000fe20003f24070 */
[----:B------:R-:W-:Y:S01]  /*4690*/  IMAD R5, R6, 0x1100, RZ ;  /* 0x0000110006057824 */ /* 0x000fe200078e02ff */
[----:B------:R-:W-:Y:S01]  /*46a0*/  ISETP.LT.U32.AND P3, PT, R26, R8, PT ;  /* 0x000000081a00720c */ /* 0x000fe20003f61070 */
[----:B------:R-:W-:Y:S01]  /*46b0*/  IMAD.IADD R15, R9, 0x1, -R3 ;  /* 0x00000001090f7824 */ /* 0x000fe200078e0a03 */
[----:B------:R-:W-:Y:S01]  /*46c0*/  ISETP.GT.U32.AND.EX P2, PT, R12, -0x1, PT, P2 ;  /* 0xffffffff0c00780c */ /* 0x000fe20003f44120 */
[----:B------:R-:W-:-:S03]  /*46d0*/  IMAD.IADD R5, R27, 0x1, R5 ;  /* 0x000000011b057824 */ /* 0x000fc600078e0205 */
[----:B------:R-:W-:Y:S02]  /*46e0*/  SEL R13, R4, 0xffffeeff, P2 ;  /* 0xffffeeff040d7807 */ /* 0x000fe40001000000 */
[----:B------:R-:W-:Y:S02]  /*46f0*/  ISETP.GT.U32.AND.EX P1, PT, R15, R5, PT, P1 ;  /* 0x000000050f00720c */ /* 0x000fe40003f24110 */
[----:B------:R-:W-:Y:S02]  /*4700*/  LOP3.LUT R19, RZ, R13, RZ, 0x33, !PT ;  /* 0x0000000dff137212 */ /* 0x000fe400078e33ff */
[----:B------:R-:W-:Y:S02]  /*4710*/  SEL R14, R12, 0xffffffff, P2 ;  /* 0xffffffff0c0e7807 */ /* 0x000fe40001000000 */
[----:B------:R-:W-:Y:S02]  /*4720*/  ISETP.LT.U32.AND.EX P3, PT, R5, R15, PT, P3 ;  /* 0x0000000f0500720c */ /* 0x000fe40003f61130 */
[----:B------:R-:W-:-:S02]  /*4730*/  LOP3.LUT R18, RZ, R14, RZ, 0x33, !PT ;  /* 0x0000000eff127212 */ /* 0x000fc400078e33ff */
[----:B------:R-:W-:Y:S02]  /*4740*/  SEL R15, R15, R5, P1 ;  /* 0x000000050f0f7207 */ /* 0x000fe40000800000 */
[----:B------:R-:W-:Y:S01]  /*4750*/  SEL R25, R26, R8, P3 ;  /* 0x000000081a197207 */ /* 0x000fe20001800000 */
[----:B----4-:R-:W-:-:S04]  /*4760*/  IMAD.WIDE.U32 R6, R3, -0x1100, R16 ;  /* 0xffffef0003067825 */ /* 0x010fc800078e0010 */
[----:B-----5:R-:W-:Y:S01]  /*4770*/  IMAD.WIDE.U32 R10, R3, -0x1100, R10 ;  /* 0xffffef00030a7825 */ /* 0x020fe200078e000a */
[----:B------:R-:W-:-:S03]  /*4780*/  IADD3 R13, P4, PT, R4, -R6, RZ ;  /* 0x80000006040d7210 */ /* 0x000fc60007f9e0ff */
[----:B------:R-:W-:Y:S01]  /*4790*/  IMAD.IADD R21, R7, 0x1, -R3 ;  /* 0x0000000107157824 */ /* 0x000fe200078e0a03 */
[----:B------:R-:W-:Y:S01]  /*47a0*/  IADD3 R9, P5, P6, -R10, R4, R19 ;  /* 0x000000040a097210 */ /* 0x000fe20007ebe113 */
[----:B------:R-:W-:Y:S01]  /*47b0*/  IMAD.IADD R19, R11, 0x1, -R3 ;  /* 0x000000010b137824 */ /* 0x000fe200078e0a03 */
[-C--:B------:R-:W-:Y:S01]  /*47c0*/  SEL R7, R8, R26.reuse, P1 ;  /* 0x0000001a08077207 */ /* 0x080fe20000800000 */
[----:B------:R-:W-:Y:S01]  /*47d0*/  IMAD.X R11, R12, 0x1, ~R21, P4 ;  /* 0x000000010c0b7824 */ /* 0x000fe200020e0e15 */
[----:B------:R-:W-:Y:S02]  /*47e0*/  SEL R22, R26, R9, !P0 ;  /* 0x000000091a167207 */ /* 0x000fe40004000000 */
[----:B------:R-:W-:Y:S02]  /*47f0*/  IADD3 R14, P1, PT, R7, -R26, RZ ;  /* 0x8000001a070e7210 */ /* 0x000fe40007f3e0ff */
[----:B------:R-:W-:Y:S02]  /*4800*/  IADD3.X R7, PT, PT, ~R19, R12, R18, P5, P6 ;  /* 0x0000000c13077210 */ /* 0x000fe40002fec512 */
[-C--:B------:R-:W-:Y:S01]  /*4810*/  ISETP.LT.U32.AND P2, PT, R22, R14.reuse, PT ;  /* 0x0000000e1600720c */ /* 0x080fe20003f41070 */
[----:B------:R-:W-:Y:S01]  /*4820*/  IMAD.X R12, R15, 0x1, ~R5, P1 ;  /* 0x000000010f0c7824 */ /* 0x000fe200008e0e05 */
[----:B------:R-:W-:-:S02]  /*4830*/  ISETP.LT.U32.AND P1, PT, R13, R14, PT ;  /* 0x0000000e0d00720c */ /* 0x000fc40003f21070 */
[----:B------:R-:W-:Y:S02]  /*4840*/  SEL R7, R5, R7, !P0 ;  /* 0x0000000705077207 */ /* 0x000fe40004000000 */
[-C--:B------:R-:W-:Y:S02]  /*4850*/  ISETP.LT.U32.AND.EX P1, PT, R11, R12.reuse, PT, P1 ;  /* 0x0000000c0b00720c */ /* 0x080fe40003f21110 */
[----:B------:R-:W-:Y:S02]  /*4860*/  ISETP.LT.U32.AND.EX P2, PT, R7, R12, PT, P2 ;  /* 0x0000000c0700720c */ /* 0x000fe40003f41120 */
[----:B------:R-:W-:Y:S02]  /*4870*/  SEL R25, R25, R10, !P0 ;  /* 0x0000000a19197207 */ /* 0x000fe40004000000 */
[-C--:B------:R-:W-:Y:S02]  /*4880*/  SEL R7, R13, R14.reuse, P1 ;  /* 0x0000000e0d077207 */ /* 0x080fe40000800000 */
[----:B------:R-:W-:Y:S01]  /*4890*/  SEL R22, R22, R14, P2 ;  /* 0x0000000e16167207 */ /* 0x000fe20001000000 */
[----:B------:R-:W-:Y:S01]  /*48a0*/  IMAD.IADD R25, R25, 0x1, -R6 ;  /* 0x0000000119197824 */ /* 0x000fe200078e0a06 */
[----:B------:R-:W-:-:S03]  /*48b0*/  SEL R9, R11, R12, P1 ;  /* 0x0000000c0b097207 */ /* 0x000fc60000800000 */
[----:B------:R-:W-:Y:S01]  /*48c0*/  IMAD.IADD R22, R22, 0x1, -R7 ;  /* 0x0000000116167824 */ /* 0x000fe200078e0a07 */
[----:B------:R-:W-:Y:S06]  /*48d0*/  BRA.U !UP0, `(.L_x_1760) ;  /* 0x0000000908587547 */ /* 0x000fec000b800000 */
[----:B------:R-:W0:Y:S01]  /*48e0*/  LDCU.64 UR8, c[0x0][0x388] ;  /* 0x00007100ff0877ac */ /* 0x000e220008000a00 */
[----:B------:R-:W-:Y:S01]  /*48f0*/  IMAD.MOV.U32 R4, RZ, RZ, R26 ;  /* 0x000000ffff047224 */ /* 0x000fe200078e001a */
[----:B------:R-:W-:Y:S01]  /*4900*/  IADD3 R6, P0, PT, R16, R2, RZ ;  /* 0x0000000210067210 */ /* 0x000fe20007f1e0ff */
[----:B------:R-:W-:Y:S01]  /*4910*/  IMAD.IADD R23, R25, 0x1, R22 ;  /* 0x0000000119177824 */ /* 0x000fe200078e0216 */
[----:B------:R-:W-:Y:S01]  /*4920*/  UMOV UR4, URZ ;  /* 0x000000ff00047c82 */ /* 0x000fe20008000000 */
[----:B------:R-:W-:Y:S01]  /*4930*/  IMAD.WIDE.U32 R4, R3, 0x1100, R4 ;  /* 0x0000110003047825 */ /* 0x000fe200078e0004 */
[----:B------:R-:W-:Y:S03]  /*4940*/  BSSY.RECONVERGENT B1, `(.L_x_1761) ;  /* 0x0000016000017945 */ /* 0x000fe60003800200 */
[C---:B------:R-:W-:Y:S02]  /*4950*/  IMAD.IADD R3, R2.reuse, 0x1, -R25 ;  /* 0x0000000102037824 */ /* 0x040fe400078e0a19 */
[----:B------:R-:W-:Y:S01]  /*4960*/  IMAD.X R17, RZ, RZ, R17, P0 ;  /* 0x000000ffff117224 */ /* 0x000fe200000e0611 */
[C---:B------:R-:W-:Y:S01]  /*4970*/  ISETP.GE.AND P0, PT, R2.reuse, R23, PT ;  /* 0x000000170200720c */ /* 0x040fe20003f06270 */
[----:B------:R-:W-:Y:S01]  /*4980*/  VIADD R8, R5, UR4 ;  /* 0x0000000405087c36 */ /* 0x000fe20008000000 */
[----:B------:R-:W-:Y:S01]  /*4990*/  IADD3 R4, P1, P2, R3, R4, R7 ;  /* 0x0000000403047210 */ /* 0x000fe20007a3e007 */
[----:B------:R-:W-:Y:S01]  /*49a0*/  VIADD R10, R2, 0x200 ;  /* 0x00000200020a7836 */ /* 0x000fe20000000000 */
[----:B------:R-:W-:-:S02]  /*49b0*/  SHF.R.S32.HI R3, RZ, 0x1f, R3 ;  /* 0x0000001fff037819 */ /* 0x000fc40000011403 */
[----:B0-----:R-:W-:Y:S02]  /*49c0*/  LEA R18, P3, R6, UR8, 0x2 ;  /* 0x0000000806127c11 */ /* 0x001fe4000f8610ff */
[----:B------:R-:W-:Y:S01]  /*49d0*/  IADD3.X R3, PT, PT, R3, R8, R9, P1, P2 ;  /* 0x0000000803037210 */ /* 0x000fe20000fe4409 */
[----:B------:R-:W-:Y:S01]  /*49e0*/  VIADD R8, R2, 0x100 ;  /* 0x0000010002087836 */ /* 0x000fe20000000000 */
[----:B------:R-:W-:Y:S02]  /*49f0*/  LEA R26, P4, R4, UR8, 0x2 ;  /* 0x00000008041a7c11 */ /* 0x000fe4000f8810ff */
[----:B------:R-:W-:Y:S02]  /*4a00*/  LEA.HI.X R19, R6, UR9, R17, 0x2, P3 ;  /* 0x0000000906137c11 */ /* 0x000fe400098f1411 */
[----:B------:R-:W-:Y:S01]  /*4a10*/  LEA.HI.X R27, R4, UR9, R3, 0x2, P4 ;  /* 0x00000009041b7c11 */ /* 0x000fe2000a0f1403 */
[----:B------:R-:W-:Y:S01]  /*4a20*/  VIADD R4, R2, 0x300 ;  /* 0x0000030002047836 */ /* 0x000fe20000000000 */
[----:B------:R-:W-:-:S02]  /*4a30*/  ISETP.GE.AND P1, PT, R8, R23, PT ;  /* 0x000000170800720c */ /* 0x000fc40003f26270 */
[----:B------:R-:W-:Y:S02]  /*4a40*/  ISETP.GE.AND P2, PT, R10, R23, PT ;  /* 0x000000170a00720c */ /* 0x000fe40003f46270 */
[----:B------:R-:W-:Y:S01]  /*4a50*/  LOP3.LUT R6, R2, 0x400, RZ, 0xfc, !PT ;  /* 0x0000040002067812 */ /* 0x000fe200078efcff */
[----:B------:R-:W-:Y:S10]  /*4a60*/  @P0 BRA `(.L_x_1762) ;  /* 0x00000000000c0947 */ /* 0x000ff40003800000 */
[----:B------:R-:W-:-:S13]  /*4a70*/  ISETP.GE.AND P0, PT, R2, R25, PT ;  /* 0x000000190200720c */ /* 0x000fda0003f06270 */
[----:B------:R0:W5:Y:S04]  /*4a80*/  @!P0 LDG.E R21, desc[UR6][R18.64] ;  /* 0x0000000612158981 */ /* 0x000168000c1e1900 */
[----:B------:R0:W5:Y:S02]  /*4a90*/  @P0 LDG.E R21, desc[UR6][R26.64] ;  /* 0x000000061a150981 */ /* 0x000164000c1e1900 */
.L_x_1762:
[----:B------:R-:W-:Y:S05]  /*4aa0*/  BSYNC.RECONVERGENT B1 ;  /* 0x0000000000017941 */ /* 0x000fea0003800200 */
.L_x_1761:
[----:B------:R-:W-:Y:S04]  /*4ab0*/  BSSY.RECONVERGENT B1, `(.L_x_1763) ;  /* 0x0000005000017945 */ /* 0x000fe80003800200 */
[----:B------:R-:W-:Y:S05]  /*4ac0*/  @P1 BRA `(.L_x_1764) ;  /* 0x00000000000c1947 */ /* 0x000fea0003800000 */
[----:B------:R-:W-:-:S13]  /*4ad0*/  ISETP.GE.AND P0, PT, R8, R25, PT ;  /* 0x000000190800720c */ /* 0x000fda0003f06270 */
[----:B------:R1:W5:Y:S04]  /*4ae0*/  @P0 LDG.E R20, desc[UR6][R26.64+0x400] ;  /* 0x000400061a140981 */ /* 0x000368000c1e1900 */
[----:B------:R1:W5:Y:S02]  /*4af0*/  @!P0 LDG.E R20, desc[UR6][R18.64+0x400] ;  /* 0x0004000612148981 */ /* 0x000364000c1e1900 */
.L_x_1764:
[----:B------:R-:W-:Y:S05]  /*4b00*/  BSYNC.RECONVERGENT B1 ;  /* 0x0000000000017941 */ /* 0x000fea0003800200 */
.L_x_1763:
[----:B------:R-:W-:Y:S04]  /*4b10*/  BSSY.RECONVERGENT B1, `(.L_x_1765) ;  /* 0x0000005000017945 */ /* 0x000fe80003800200 */
[----:B------:R-:W-:Y:S05]  /*4b20*/  @P2 BRA `(.L_x_1766) ;  /* 0x00000000000c2947 */ /* 0x000fea0003800000 */
[----:B------:R-:W-:-:S13]  /*4b30*/  ISETP.GE.AND P0, PT, R10, R25, PT ;  /* 0x000000190a00720c */ /* 0x000fda0003f06270 */
[----:B------:R2:W5:Y:S04]  /*4b40*/  @P0 LDG.E R3, desc[UR6][R26.64+0x800] ;  /* 0x000800061a030981 */ /* 0x000568000c1e1900 */
[----:B------:R2:W5:Y:S02]  /*4b50*/  @!P0 LDG.E R3, desc[UR6][R18.64+0x800] ;  /* 0x0008000612038981 */ /* 0x000564000c1e1900 */
.L_x_1766:
[----:B------:R-:W-:Y:S05]  /*4b60*/  BSYNC.RECONVERGENT B1 ;  /* 0x0000000000017941 */ /* 0x000fea0003800200 */
.L_x_1765:
[-C--:B------:R-:W-:Y:S01]  /*4b70*/  ISETP.GE.AND P6, PT, R4, R23.reuse, PT ;  /* 0x000000170400720c */ /* 0x080fe20003fc6270 */
[C---:B------:R-:W-:Y:S01]  /*4b80*/  VIADD R8, R2.reuse, 0x500 ;  /* 0x0000050002087836 */ /* 0x040fe20000000000 */
[C---:B------:R-:W-:Y:S01]  /*4b90*/  LOP3.LUT R14, R2.reuse, 0x800, RZ, 0xfc, !PT ;  /* 0x00000800020e7812 */ /* 0x040fe200078efcff */
[C---:B------:R-:W-:Y:S01]  /*4ba0*/  VIADD R10, R2.reuse, 0x600 ;  /* 0x00000600020a7836 */ /* 0x040fe20000000000 */
[----:B------:R-:W-:Y:S01]  /*4bb0*/  BSSY.RECONVERGENT B1, `(.L_x_1767) ;  /* 0x000000d000017945 */ /* 0x000fe20003800200 */
[----:B------:R-:W-:Y:S01]  /*4bc0*/  VIADD R12, R2, 0x700 ;  /* 0x00000700020c7836 */ /* 0x000fe20000000000 */
[-C--:B------:R-:W-:Y:S01]  /*4bd0*/  ISETP.GE.AND P0, PT, R6, R23.reuse, PT ;  /* 0x000000170600720c */ /* 0x080fe20003f06270 */
[----:B------:R-:W-:Y:S01]  /*4be0*/  VIADD R16, R2, 0x900 ;  /* 0x0000090002107836 */ /* 0x000fe20000000000 */
[-C--:B------:R-:W-:Y:S02]  /*4bf0*/  ISETP.GE.AND P1, PT, R8, R23.reuse, PT ;  /* 0x000000170800720c */ /* 0x080fe40003f26270 */
[----:B------:R-:W-:-:S02]  /*4c00*/  ISETP.GE.AND P2, PT, R10, R23, PT ;  /* 0x000000170a00720c */ /* 0x000fc40003f46270 */
[-C--:B------:R-:W-:Y:S02]  /*4c10*/  ISETP.GE.AND P3, PT, R12, R23.reuse, PT ;  /* 0x000000170c00720c */ /* 0x080fe40003f66270 */
[-C--:B------:R-:W-:Y:S02]  /*4c20*/  ISETP.GE.AND P4, PT, R14, R23.reuse, PT ;  /* 0x000000170e00720c */ /* 0x080fe40003f86270 */
[----:B------:R-:W-:Y:S01]  /*4c30*/  ISETP.GE.AND P5, PT, R16, R23, PT ;  /* 0x000000171000720c */ /* 0x000fe20003fa6270 */
[----:B------:R-:W-:-:S12]  /*4c40*/  @P6 BRA `(.L_x_1768) ;  /* 0x00000000000c6947 */ /* 0x000fd80003800000 */
[----:B------:R-:W-:-:S13]  /*4c50*/  ISETP.GE.AND P6, PT, R4, R25, PT ;  /* 0x000000190400720c */ /* 0x000fda0003fc6270 */
[----:B------:R3:W5:Y:S04]  /*4c60*/  @P6 LDG.E R4, desc[UR6][R26.64+0xc00] ;  /* 0x000c00061a046981 */ /* 0x000768000c1e1900 */
[----:B------:R3:W5:Y:S02]  /*4c70*/  @!P6 LDG.E R4, desc[UR6][R18.64+0xc00] ;  /* 0x000c00061204e981 */ /* 0x000764000c1e1900 */
.L_x_1768:
[----:B------:R-:W-:Y:S05]  /*4c80*/  BSYNC.RECONVERGENT B1 ;  /* 0x0000000000017941 */ /* 0x000fea0003800200 */
.L_x_1767:
[----:B------:R-:W-:Y:S04]  /*4c90*/  BSSY.RECONVERGENT B1, `(.L_x_1769) ;  /* 0x0000005000017945 */ /* 0x000fe80003800200 */
[----:B------:R-:W-:Y:S05]  /*4ca0*/  @P0 BRA `(.L_x_1770) ;  /* 0x00000000000c0947 */ /* 0x000fea0003800000 */
[----:B------:R-:W-:-:S13]  /*4cb0*/  ISETP.GE.AND P0, PT, R6, R25, PT ;  /* 0x000000190600720c */ /* 0x000fda0003f06270 */
[----:B------:R4:W5:Y:S04]  /*4cc0*/  @P0 LDG.E R5, desc[UR6][R26.64+0x1000] ;  /* 0x001000061a050981 */ /* 0x000968000c1e1900 */
[----:B------:R4:W5:Y:S02]  /*4cd0*/  @!P0 LDG.E R5, desc[UR6][R18.64+0x1000] ;  /* 0x0010000612058981 */ /* 0x000964000c1e1900 */
.L_x_1770:
[----:B------:R-:W-:Y:S05]  /*4ce0*/  BSYNC.RECONVERGENT B1 ;  /* 0x0000000000017941 */ /* 0x000fea0003800200 */
.L_x_1769:
[----:B------:R-:W-:Y:S04]  /*4cf0*/  BSSY.RECONVERGENT B1, `(.L_x_1771) ;  /* 0x0000005000017945 */ /* 0x000fe80003800200 */
[----:B------:R-:W-:Y:S05]  /*4d00*/  @P1 BRA `(.L_x_1772) ;  /* 0x00000000000c1947 */ /* 0x000fea0003800000 */
[----:B------:R-:W-:-:S13]  /*4d10*/  ISETP.GE.AND P0, PT, R8, R25, PT ;  /* 0x000000190800720c */ /* 0x000fda0003f06270 */
[----:B------:R0:W5:Y:S04]  /*4d20*/  @P0 LDG.E R6, desc[UR6][R26.64+0x1400] ;  /* 0x001400061a060981 */ /* 0x000168000c1e1900 */
[----:B------:R0:W5:Y:S02]  /*4d30*/  @!P0 LDG.E R6, desc[UR6][R18.64+0x1400] ;  /* 0x0014000612068981 */ /* 0x000164000c1e1900 */
.L_x_1772:
[----:B------:R-:W-:Y:S05]  /*4d40*/  BSYNC.RECONVERGENT B1 ;  /* 0x0000000000017941 */ /* 0x000fea0003800200 */
.L_x_1771:
[----:B------:R-:W-:Y:S01]  /*4d50*/  BSSY.RECONVERGENT B1, `(.L_x_1773) ;  /* 0x0000007000017945 */ /* 0x000fe20003800200 */
[C---:B------:R-:W-:Y:S02]  /*4d60*/  VIADD R24, R2.reuse, 0xa00 ;  /* 0x00000a0002187836 */ /* 0x040fe40000000000 */
[----:B------:R-:W-:Y:S01]  /*4d70*/  VIADD R28, R2, 0xb00 ;  /* 0x00000b00021c7836 */ /* 0x000fe20000000000 */
[----:B------:R-:W-:Y:S06]  /*4d80*/  @P2 BRA `(.L_x_1774) ;  /* 0x00000000000c2947 */ /* 0x000fec0003800000 */
[----:B------:R-:W-:-:S13]  /*4d90*/  ISETP.GE.AND P0, PT, R10, R25, PT ;  /* 0x000000190a00720c */ /* 0x000fda0003f06270 */
[----:B------:R0:W5:Y:S04]  /*4da0*/  @P0 LDG.E R7, desc[UR6][R26.64+0x1800] ;  /* 0x001800061a070981 */ /* 0x000168000c1e1900 */
[----:B------:R0:W5:Y:S02]  /*4db0*/  @!P0 LDG.E R7, desc[UR6][R18.64+0x1800] ;  /* 0x0018000612078981 */ /* 0x000164000c1e1900 */
.L_x_1774:
[----:B------:R-:W-:Y:S05]  /*4dc0*/  BSYNC.RECONVERGENT B1 ;  /* 0x0000000000017941 */ /* 0x000fea0003800200 */
.L_x_1773:
[----:B------:R-:W-:Y:S04]  /*4dd0*/  BSSY.RECONVERGENT B1, `(.L_x_1775) ;  /* 0x0000005000017945 */ /* 0x000fe80003800200 */
[----:B------:R-:W-:Y:S05]  /*4de0*/  @P3 BRA `(.L_x_1776) ;  /* 0x00000000000c3947 */ /* 0x000fea0003800000 */
[----:B------:R-:W-:-:S13]  /*4df0*/  ISETP.GE.AND P0, PT, R12, R25, PT ;  /* 0x000000190c00720c */ /* 0x000fda0003f06270 */
[----:B------:R0:W5:Y:S04]  /*4e00*/  @P0 LDG.E R8, desc[UR6][R26.64+0x1c00] ;  /* 0x001c00061a080981 */ /* 0x000168000c1e1900 */
[----:B------:R0:W5:Y:S02]  /*4e10*/  @!P0 LDG.E R8, desc[UR6][R18.64+0x1c00] ;  /* 0x001c000612088981 */ /* 0x000164000c1e1900 */
.L_x_1776:
[----:B------:R-:W-:Y:S05]  /*4e20*/  BSYNC.RECONVERGENT B1 ;  /* 0x0000000000017941 */ /* 0x000fea0003800200 */
.L_x_1775:
[----:B------:R-:W-:Y:S04]  /*4e30*/  BSSY.RECONVERGENT B1, `(.L_x_1777) ;  /* 0x0000005000017945 */ /* 0x000fe80003800200 */
[----:B------:R-:W-:Y:S05]  /*4e40*/  @P4 BRA `(.L_x_1778) ;  /* 0x00000000000c4947 */ /* 0x000fea0003800000 */
[----:B------:R-:W-:-:S13]  /*4e50*/  ISETP.GE.AND P0, PT, R14, R25, PT ;  /* 0x000000190e00720c */ /* 0x000fda0003f06270 */
[----:B------:R0:W5:Y:S04]  /*4e60*/  @P0 LDG.E R9, desc[UR6][R26.64+0x2000] ;  /* 0x002000061a090981 */ /* 0x000168000c1e1900 */
[----:B------:R0:W5:Y:S02]  /*4e70*/  @!P0 LDG.E R9, desc[UR6][R18.64+0x2000] ;  /* 0x0020000612098981 */ /* 0x000164000c1e1900 */
.L_x_1778:
[----:B------:R-:W-:Y:S05]  /*4e80*/  BSYNC.RECONVERGENT B1 ;  /* 0x0000000000017941 */ /* 0x000fea0003800200 */
.L_x_1777:
[----:B------:R-:W-:Y:S04]  /*4e90*/  BSSY.RECONVERGENT B1, `(.L_x_1779) ;  /* 0x0000005000017945 */ /* 0x000fe80003800200 */
[----:B------:R-:W-:Y:S05]  /*4ea0*/  @P5 BRA `(.L_x_1780) ;  /* 0x00000000000c5947 */ /* 0x000fea0003800000 */
[----:B------:R-:W-:-:S13]  /*4eb0*/  ISETP.GE.AND P0, PT, R16, R25, PT ;  /* 0x000000191000720c */ /* 0x000fda0003f06270 */
[----:B------:R0:W5:Y:S04]  /*4ec0*/  @P0 LDG.E R10, desc[UR6][R26.64+0x2400] ;  /* 0x002400061a0a0981 */ /* 0x000168000c1e1900 */
[----:B------:R0:W5:Y:S02]  /*4ed0*/  @!P0 LDG.E R10, desc[UR6][R18.64+0x2400] ;  /* 0x00240006120a8981 */ /* 0x000164000c1e1900 */
.L_x_1780:
[----:B------:R-:W-:Y:S05]  /*4ee0*/  BSYNC.RECONVERGENT B1 ;  /* 0x0000000000017941 */ /* 0x000fea0003800200 */
.L_x_1779:
[-C--:B------:R-:W-:Y:S01]  /*4ef0*/  ISETP.GE.AND P6, PT, R24, R23.reuse, PT ;  /* 0x000000171800720c */ /* 0x080fe20003fc6270 */
[C---:B------:R-:W-:Y:S01]  /*4f00*/  VIADD R16, R2.reuse, 0xd00 ;  /* 0x00000d0002107836 */ /* 0x040fe20000000000 */
[C---:B------:R-:W-:Y:S01]  /*4f10*/  LOP3.LUT R14, R2.reuse, 0xc00, RZ, 0xfc, !PT ;  /* 0x00000c00020e7812 */ /* 0x040fe200078efcff */
[C---:B------:R-:W-:Y:S01]  /*4f20*/  VIADD R30, R2.reuse, 0xe00 ;  /* 0x00000e00021e7836 */ /* 0x040fe20000000000 */
[C---:B------:R-:W-:Y:S01]  /*4f30*/  LOP3.LUT R34, R2.reuse, 0x1000, RZ, 0xfc, !PT ;  /* 0x0000100002227812 */ /* 0x040fe200078efcff */
[----:B------:R-:W-:Y:S01]  /*4f40*/  VIADD R32, R2, 0xf00 ;  /* 0x00000f0002207836 */ /* 0x000fe20000000000 */
[----:B------:R-:W-:Y:S01]  /*4f50*/  BSSY.RECONVERGENT B1, `(.L_x_1781) ;  /* 0x000000b000017945 */ /* 0x000fe20003800200 */
[-C--:B------:R-:W-:Y:S02]  /*4f60*/  ISETP.GE.AND P0, PT, R28, R23.reuse, PT ;  /* 0x000000171c00720c */ /* 0x080fe40003f06270 */
        /* <DEDUP_REMOVED lines=9> */
.L_x_1782:
[----:B------:R-:W-:Y:S05]  /*5000*/  BSYNC.RECONVERGENT B1 ;  /* 0x0000000000017941 */ /* 0x000fea0003800200 */
.L_x_1781:
[----:B------:R-:W-:Y:S04]  /*5010*/  BSSY.RECONVERGENT B1, `(.L_x_1783) ;  /* 0x0000005000017945 */ /* 0x000fe80003800200 */
[----:B------:R-:W-:Y:S05]  /*5020*/  @P0 BRA `(.L_x_1784) ;  /* 0x00000000000c0947 */ /* 0x000fea0003800000 */
[----:B------:R-:W-:-:S13]  /*5030*/  ISETP.GE.AND P0, PT, R28, R25, PT ;  /* 0x000000191c00720c */ /* 0x000fda0003f06270 */
[----:B------:R0:W5:Y:S04]  /*5040*/  @P0 LDG.E R12, desc[UR6][R26.64+0x2c00] ;  /* 0x002c00061a0c0981 */ /* 0x000168000c1e1900 */
[----:B------:R0:W5:Y:S02]  /*5050*/  @!P0 LDG.E R12, desc[UR6][R18.64+0x2c00] ;  /* 0x002c0006120c8981 */ /* 0x000164000c1e1900 */
.L_x_1784:
[----:B------:R-:W-:Y:S05]  /*5060*/  BSYNC.RECONVERGENT B1 ;  /* 0x0000000000017941 */ /* 0x000fea0003800200 */
.L_x_1783:
[----:B------:R-:W-:Y:S04]  /*5070*/  BSSY.RECONVERGENT B1, `(.L_x_1785) ;  /* 0x0000005000017945 */ /* 0x000fe80003800200 */
[----:B------:R-:W-:Y:S05]  /*5080*/  @P1 BRA `(.L_x_1786) ;  /* 0x00000000000c1947 */ /* 0x000fea0003800000 */
[----:B------:R-:W-:-:S13]  /*5090*/  ISETP.GE.AND P0, PT, R14, R25, PT ;  /* 0x000000190e00720c */ /* 0x000fda0003f06270 */
[----:B------:R0:W5:Y:S04]  /*50a0*/  @P0 LDG.E R13, desc[UR6][R26.64+0x3000] ;  /* 0x003000061a0d0981 */ /* 0x000168000c1e1900 */
[----:B------:R0:W5:Y:S02]  /*50b0*/  @!P0 LDG.E R13, desc[UR6][R18.64+0x3000] ;  /* 0x00300006120d8981 */ /* 0x000164000c1e1900 */
.L_x_1786:
[----:B------:R-:W-:Y:S05]  /*50c0*/  BSYNC.RECONVERGENT B1 ;  /* 0x0000000000017941 */ /* 0x000fea0003800200 */
.L_x_1785:
[----:B------:R-:W-:Y:S04]  /*50d0*/  BSSY.RECONVERGENT B1, `(.L_x_1787) ;  /* 0x0000005000017945 */ /* 0x000fe80003800200 */
[----:B------:R-:W-:Y:S05]  /*50e0*/  @P2 BRA `(.L_x_1788) ;  /* 0x00000000000c2947 */ /* 0x000fea0003800000 */
[----:B------:R-:W-:-:S13]  /*50f0*/  ISETP.GE.AND P0, PT, R16, R25, PT ;  /* 0x000000191000720c */ /* 0x000fda0003f06270 */
[----:B------:R0:W5:Y:S04]  /*5100*/  @P0 LDG.E R14, desc[UR6][R26.64+0x3400] ;  /* 0x003400061a0e0981 */ /* 0x000168000c1e1900 */
[----:B------:R0:W5:Y:S02]  /*5110*/  @!P0 LDG.E R14, desc[UR6][R18.64+0x3400] ;  /* 0x00340006120e8981 */ /* 0x000164000c1e1900 */
.L_x_1788:
[----:B------:R-:W-:Y:S05]  /*5120*/  BSYNC.RECONVERGENT B1 ;  /* 0x0000000000017941 */ /* 0x000fea0003800200 */
.L_x_1787:
[----:B------:R-:W-:Y:S04]  /*5130*/  BSSY.RECONVERGENT B1, `(.L_x_1789) ;  /* 0x0000005000017945 */ /* 0x000fe80003800200 */
[----:B------:R-:W-:Y:S05]  /*5140*/  @P3 BRA `(.L_x_1790) ;  /* 0x00000000000c3947 */ /* 0x000fea0003800000 */
[----:B------:R-:W-:-:S13]  /*5150*/  ISETP.GE.AND P0, PT, R30, R25, PT ;  /* 0x000000191e00720c */ /* 0x000fda0003f06270 */
[----:B------:R0:W5:Y:S04]  /*5160*/  @P0 LDG.E R15, desc[UR6][R26.64+0x3800] ;  /* 0x003800061a0f0981 */ /* 0x000168000c1e1900 */
[----:B------:R0:W5:Y:S02]  /*5170*/  @!P0 LDG.E R15, desc[UR6][R18.64+0x3800] ;  /* 0x00380006120f8981 */ /* 0x000164000c1e1900 */
.L_x_1790:
[----:B------:R-:W-:Y:S05]  /*5180*/  BSYNC.RECONVERGENT B1 ;  /* 0x0000000000017941 */ /* 0x000fea0003800200 */
.L_x_1789:
[----:B------:R-:W-:Y:S04]  /*5190*/  BSSY.RECONVERGENT B1, `(.L_x_1791) ;  /* 0x0000005000017945 */ /* 0x000fe80003800200 */
[----:B------:R-:W-:Y:S05]  /*51a0*/  @P4 BRA `(.L_x_1792) ;  /* 0x00000000000c4947 */ /* 0x000fea0003800000 */
[----:B------:R-:W-:-:S13]  /*51b0*/  ISETP.GE.AND P0, PT, R32, R25, PT ;  /* 0x000000192000720c */ /* 0x000fda0003f06270 */
[----:B------:R0:W5:Y:S04]  /*51c0*/  @P0 LDG.E R16, desc[UR6][R26.64+0x3c00] ;  /* 0x003c00061a100981 */ /* 0x000168000c1e1900 */
[----:B------:R0:W5:Y:S02]  /*51d0*/  @!P0 LDG.E R16, desc[UR6][R18.64+0x3c00] ;  /* 0x003c000612108981 */ /* 0x000164000c1e1900 */
.L_x_1792:
[----:B------:R-:W-:Y:S05]  /*51e0*/  BSYNC.RECONVERGENT B1 ;  /* 0x0000000000017941 */ /* 0x000fea0003800200 */
.L_x_1791:
[----:B------:R-:W-:Y:S05]  /*51f0*/  @P5 BRA `(.L_x_1793) ;  /* 0x0000001000205947 */ /* 0x000fea0003800000 */
[----:B------:R-:W-:-:S13]  /*5200*/  ISETP.GE.AND P0, PT, R34, R25, PT ;  /* 0x000000192200720c */ /* 0x000fda0003f06270 */
[----:B------:R0:W5:Y:S04]  /*5210*/  @P0 LDG.E R17, desc[UR6][R26.64+0x4000] ;  /* 0x004000061a110981 */ /* 0x000168000c1e1900 */
[----:B------:R0:W5:Y:S01]  /*5220*/  @!P0 LDG.E R17, desc[UR6][R18.64+0x4000] ;  /* 0x0040000612118981 */ /* 0x000162000c1e1900 */
[----:B------:R-:W-:Y:S05]  /*5230*/  BRA `(.L_x_1793) ;  /* 0x0000001000107947 */ /* 0x000fea0003800000 */
.L_x_1760:
[----:B------:R-:W-:Y:S02]  /*5240*/  IMAD.IADD R23, R25, 0x1, R22 ;  /* 0x0000000119177824 */ /* 0x000fe400078e0216 */
[----:B------:R-:W-:Y:S02]  /*5250*/  VIADD R28, R2, 0x100 ;  /* 0x00000100021c7836 */ /* 0x000fe40000000000 */
[----:B------:R-:W-:Y:S02]  /*5260*/  IMAD.MOV.U32 R27, RZ, RZ, R5 ;  /* 0x000000ffff1b7224 */ /* 0x000fe400078e0005 */
[----:B------:R-:W-:Y:S01]  /*5270*/  IMAD.MOV.U32 R24, RZ, RZ, RZ ;  /* 0x000000ffff187224 */ /* 0x000fe200078e00ff */
[----:B------:R-:W-:Y:S01]  /*5280*/  ISETP.GE.AND P1, PT, R28, R23, PT ;  /* 0x000000171c00720c */ /* 0x000fe20003f26270 */
[----:B------:R-:W-:-:S04]  /*5290*/  IMAD.WIDE.U32 R26, R3, 0x1100, R26 ;  /* 0x00001100031a7825 */ /* 0x000fc800078e001a */
[----:B------:R-:W-:Y:S01]  /*52a0*/  VIADD R32, R2, 0x200 ;  /* 0x0000020002207836 */ /* 0x000fe20000000000 */
[----:B------:R-:W-:-:S04]  /*52b0*/  IADD3 R26, P0, PT, R7, R26, RZ ;  /* 0x0000001a071a7210 */ /* 0x000fc80007f1e0ff */
[----:B------:R-:W-:Y:S02]  /*52c0*/  IADD3.X R24, PT, PT, R9, R24, R27, P0, !PT ;  /* 0x0000001809187210 */ /* 0x000fe400007fe41b */
[----:B------:R-:W-:Y:S01]  /*52d0*/  ISETP.GE.AND P0, PT, R32, R23, PT ;  /* 0x000000172000720c */ /* 0x000fe20003f06270 */
[----:B------:R-:W0:Y:S01]  /*52e0*/  @!P1 LDC.64 R18, c[0x0][0x3a0] ;  /* 0x0000e800ff129b82 */ /* 0x000e220000000a00 */
[C---:B------:R-:W-:Y:S01]  /*52f0*/  @!P1 IMAD.IADD R27, R28.reuse, 0x1, -R25 ;  /* 0x000000011c1b9824 */ /* 0x040fe200078e0a19 */
[----:B------:R-:W-:-:S04]  /*5300*/  @!P1 ISETP.GE.AND P3, PT, R28, R25, PT ;  /* 0x000000191c00920c */ /* 0x000fc80003f66270 */
[----:B------:R-:W-:Y:S02]  /*5310*/  @!P1 SEL R28, R28, R27, !P3 ;  /* 0x0000001b1c1c9207 */ /* 0x000fe40005800000 */
[----:B------:R-:W-:Y:S02]  /*5320*/  @!P1 SEL R29, R16, R26, !P3 ;  /* 0x0000001a101d9207 */ /* 0x000fe40005800000 */
[----:B------:R-:W-:Y:S02]  /*5330*/  @!P1 SHF.R.S32.HI R27, RZ, 0x1f, R27 ;  /* 0x0000001fff1b9819 */ /* 0x000fe4000001141b */
[----:B------:R-:W-:Y:S01]  /*5340*/  @!P1 IADD3 R28, P2, PT, R28, R29, RZ ;  /* 0x0000001d1c1c9210 */ /* 0x000fe20007f5e0ff */
[----:B------:R-:W-:Y:S01]  /*5350*/  @!P0 IMAD.IADD R29, R32, 0x1, -R25 ;  /* 0x00000001201d8824 */ /* 0x000fe200078e0a19 */
[----:B------:R-:W-:Y:S02]  /*5360*/  @!P1 SEL R27, R27, RZ, P3 ;  /* 0x000000ff1b1b9207 */ /* 0x000fe40001800000 */
[----:B------:R-:W-:-:S02]  /*5370*/  @!P1 SEL R30, R17, R24, !P3 ;  /* 0x00000018111e9207 */ /* 0x000fc40005800000 */
[----:B------:R-:W-:-:S03]  /*5380*/  @!P0 ISETP.GE.AND P4, PT, R32, R25, PT ;  /* 0x000000192000820c */ /* 0x000fc60003f86270 */
[----:B------:R-:W-:Y:S01]  /*5390*/  @!P1 IMAD.X R27, R27, 0x1, R30, P2 ;  /* 0x000000011b1b9824 */ /* 0x000fe200010e061e */
[----:B------:R-:W-:Y:S02]  /*53a0*/  @!P0 SEL R34, R17, R24, !P4 ;  /* 0x0000001811228207 */ /* 0x000fe40006000000 */
[----:B0-----:R-:W-:-:S04]  /*53b0*/  @!P1 LEA R30, P2, R28, R18, 0x2 ;  /* 0x000000121c1e9211 */ /* 0x001fc800078410ff */
[----:B------:R-:W-:Y:S02]  /*53c0*/  @!P1 LEA.HI.X R31, R28, R19, R27, 0x2, P2 ;  /* 0x000000131c1f9211 */ /* 0x000fe400010f141b */
[----:B------:R-:W0:Y:S01]  /*53d0*/  @!P0 LDC.64 R18, c[0x0][0x3a0] ;  /* 0x0000e800ff128b82 */ /* 0x000e220000000a00 */
[----:B------:R-:W-:Y:S01]  /*53e0*/  @!P0 SEL R27, R32, R29, !P4 ;  /* 0x0000001d201b8207 */ /* 0x000fe20006000000 */
[----:B------:R-:W-:Y:S01]  /*53f0*/  VIADD R32, R2, 0x300 ;  /* 0x0000030002207836 */ /* 0x000fe20000000000 */
[----:B------:R-:W-:Y:S01]  /*5400*/  @!P0 SEL R28, R16, R26, !P4 ;  /* 0x0000001a101c8207 */ /* 0x000fe20006000000 */
[----:B------:R1:W5:Y:S01]  /*5410*/  @!P1 LDG.E R20, desc[UR6][R30.64] ;  /* 0x000000061e149981 */ /* 0x000362000c1e1900 */
[----:B------:R-:W-:Y:S02]  /*5420*/  @!P0 SHF.R.S32.HI R29, RZ, 0x1f, R29 ;  /* 0x0000001fff1d8819 */ /* 0x000fe4000001141d */
[----:B------:R-:W-:Y:S02]  /*5430*/  ISETP.GE.AND P2, PT, R32, R23, PT ;  /* 0x000000172000720c */ /* 0x000fe40003f46270 */
[----:B------:R-:W-:-:S02]  /*5440*/  @!P0 IADD3 R27, P3, PT, R27, R28, RZ ;  /* 0x0000001c1b1b8210 */ /* 0x000fc40007f7e0ff */
[----:B------:R-:W-:-:S05]  /*5450*/  @!P0 SEL R29, R29, RZ, P4 ;  /* 0x000000ff1d1d8207 */ /* 0x000fca0002000000 */
[----:B------:R-:W-:Y:S01]  /*5460*/  @!P0 IMAD.X R34, R29, 0x1, R34, P3 ;  /* 0x000000011d228824 */ /* 0x000fe200018e0622 */
[----:B0-----:R-:W-:-:S03]  /*5470*/  @!P0 LEA R28, P3, R27, R18, 0x2 ;  /* 0x000000121b1c8211 */ /* 0x001fc600078610ff */
[C---:B------:R-:W-:Y:S01]  /*5480*/  @!P2 IMAD.IADD R33, R32.reuse, 0x1, -R25 ;  /* 0x000000012021a824 */ /* 0x040fe200078e0a19 */
[----:B------:R-:W-:Y:S02]  /*5490*/  @!P0 LEA.HI.X R29, R27, R19, R34, 0x2, P3 ;  /* 0x000000131b1d8211 */ /* 0x000fe400018f1422 */
[----:B------:R-:W1:Y:S01]  /*54a0*/  @!P2 LDC.64 R18, c[0x0][0x3a0] ;  /* 0x0000e800ff12ab82 */ /* 0x000e620000000a00 */
[C---:B------:R-:W-:Y:S02]  /*54b0*/  @!P2 ISETP.GE.AND P4, PT, R32.reuse, R25, PT ;  /* 0x000000192000a20c */ /* 0x040fe40003f86270 */
[----:B------:R0:W5:Y:S02]  /*54c0*/  @!P0 LDG.E R3, desc[UR6][R28.64] ;  /* 0x000000061c038981 */ /* 0x000164000c1e1900 */
[----:B------:R-:W-:Y:S02]  /*54d0*/  @!P2 SEL R27, R32, R33, !P4 ;  /* 0x00000021201ba207 */ /* 0x000fe40006000000 */
[----:B------:R-:W-:-:S04]  /*54e0*/  @!P2 SEL R32, R16, R26, !P4 ;  /* 0x0000001a1020a207 */ /* 0x000fc80006000000 */
[----:B------:R-:W-:Y:S02]  /*54f0*/  @!P2 IADD3 R27, P3, PT, R27, R32, RZ ;  /* 0x000000201b1ba210 */ /* 0x000fe40007f7e0ff */
[----:B------:R-:W-:Y:S02]  /*5500*/  LOP3.LUT R32, R2, 0x400, RZ, 0xfc, !PT ;  /* 0x0000040002207812 */ /* 0x000fe400078efcff */
[----:B------:R-:W-:Y:S02]  /*5510*/  @!P2 SHF.R.S32.HI R33, RZ, 0x1f, R33 ;  /* 0x0000001fff21a819 */ /* 0x000fe40000011421 */
[----:B------:R-:W-:Y:S02]  /*5520*/  ISETP.GE.AND P1, PT, R32, R23, PT ;  /* 0x000000172000720c */ /* 0x000fe40003f26270 */
[----:B------:R-:W-:Y:S02]  /*5530*/  @!P2 SEL R33, R33, RZ, P4 ;  /* 0x000000ff2121a207 */ /* 0x000fe40002000000 */
[----:B------:R-:W-:-:S05]  /*5540*/  @!P2 SEL R34, R17, R24, !P4 ;  /* 0x000000181122a207 */ /* 0x000fca0006000000 */
[----:B------:R-:W-:Y:S01]  /*5550*/  @!P2 IMAD.X R34, R33, 0x1, R34, P3 ;  /* 0x000000012122a824 */ /* 0x000fe200018e0622 */
[----:B-1----:R-:W-:-:S04]  /*5560*/  @!P2 LEA R30, P3, R27, R18, 0x2 ;  /* 0x000000121b1ea211 */ /* 0x002fc800078610ff */
[----:B------:R-:W-:Y:S02]  /*5570*/  @!P2 LEA.HI.X R31, R27, R19, R34, 0x2, P3 ;  /* 0x000000131b1fa211 */ /* 0x000fe400018f1422 */
[----:B------:R-:W1:Y:S01]  /*5580*/  @!P1 LDC.64 R18, c[0x0][0x3a0] ;  /* 0x0000e800ff129b82 */ /* 0x000e620000000a00 */
[C---:B------:R-:W-:Y:S01]  /*5590*/  @!P1 IMAD.IADD R27, R32.reuse, 0x1, -R25 ;  /* 0x00000001201b9824 */ /* 0x040fe200078e0a19 */
[----:B------:R-:W-:Y:S01]  /*55a0*/  @!P1 ISETP.GE.AND P3, PT, R32, R25, PT ;  /* 0x000000192000920c */ /* 0x000fe20003f66270 */
[----:B------:R-:W-:Y:S01]  /*55b0*/  VIADD R34, R2, 0x500 ;  /* 0x0000050002227836 */ /* 0x000fe20000000000 */
[----:B------:R2:W5:Y:S02]  /*55c0*/  @!P2 LDG.E R4, desc[UR6][R30.64] ;  /* 0x000000061e04a981 */ /* 0x000564000c1e1900 */
[----:B------:R-:W-:Y:S02]  /*55d0*/  @!P1 SEL R32, R32, R27, !P3 ;  /* 0x0000001b20209207 */ /* 0x000fe40005800000 */
[----:B------:R-:W-:-:S02]  /*55e0*/  @!P1 SEL R33, R16, R26, !P3 ;  /* 0x0000001a10219207 */ /* 0x000fc40005800000 */
[----:B------:R-:W-:Y:S02]  /*55f0*/  @!P1 SHF.R.S32.HI R27, RZ, 0x1f, R27 ;  /* 0x0000001fff1b9819 */ /* 0x000fe4000001141b */
[----:B------:R-:W-:Y:S02]  /*5600*/  ISETP.GE.AND P2, PT, R34, R23, PT ;  /* 0x000000172200720c */ /* 0x000fe40003f46270 */
[----:B------:R-:W-:Y:S02]  /*5610*/  @!P1 IADD3 R32, P0, PT, R32, R33, RZ ;  /* 0x0000002120209210 */ /* 0x000fe40007f1e0ff */
[----:B------:R-:W-:Y:S02]  /*5620*/  @!P1 SEL R27, R27, RZ, P3 ;  /* 0x000000ff1b1b9207 */ /* 0x000fe40001800000 */
[----:B0-----:R-:W-:-:S05]  /*5630*/  @!P1 SEL R28, R17, R24, !P3 ;  /* 0x00000018111c9207 */ /* 0x001fca0005800000 */
[----:B------:R-:W-:Y:S01]  /*5640*/  @!P1 IMAD.X R27, R27, 0x1, R28, P0 ;  /* 0x000000011b1b9824 */ /* 0x000fe200000e061c */
[----:B-1----:R-:W-:-:S04]  /*5650*/  @!P1 LEA R28, P0, R32, R18, 0x2 ;  /* 0x00000012201c9211 */ /* 0x002fc800078010ff */
[----:B------:R-:W-:Y:S02]  /*5660*/  @!P1 LEA.HI.X R29, R32, R19, R27, 0x2, P0 ;  /* 0x00000013201d9211 */ /* 0x000fe400000f141b */
[----:B------:R-:W0:Y:S01]  /*5670*/  @!P2 LDC.64 R18, c[0x0][0x3a0] ;  /* 0x0000e800ff12ab82 */ /* 0x000e220000000a00 */
[C---:B--2---:R-:W-:Y:S01]  /*5680*/  @!P2 IMAD.IADD R31, R34.reuse, 0x1, -R25 ;  /* 0x00000001221fa824 */ /* 0x044fe200078e0a19 */
        /* <DEDUP_REMOVED lines=9> */
[----:B------:R-:W-:-:S05]  /*5720*/  @!P2 SEL R34, R17, R24, !P4 ;  /* 0x000000181122a207 */ /* 0x000fca0006000000 */
[----:B------:R-:W-:Y:S01]  /*5730*/  @!P2 IMAD.X R34, R31, 0x1, R34, P3 ;  /* 0x000000011f22a824 */ /* 0x000fe200018e0622 */
[----:B0-----:R-:W-:-:S04]  /*5740*/  @!P2 LEA R30, P3, R27, R18, 0x2 ;  /* 0x000000121b1ea211 */ /* 0x001fc800078610ff */
[----:B------:R-:W-:Y:S02]  /*5750*/  @!P2 LEA.HI.X R31, R27, R19, R34, 0x2, P3 ;  /* 0x000000131b1fa211 */ /* 0x000fe400018f1422 */
[----:B------:R-:W0:Y:S01]  /*5760*/  @!P0 LDC.64 R18, c[0x0][0x3a0] ;  /* 0x0000e800ff128b82 */ /* 0x000e220000000a00 */
        /* <DEDUP_REMOVED lines=10> */
[----:B-1----:R-:W-:-:S05]  /*5810*/  @!P0 SEL R28, R17, R24, !P3 ;  /* 0x00000018111c8207 */ /* 0x002fca0005800000 */
[----:B------:R-:W-:Y:S01]  /*5820*/  @!P0 IMAD.X R27, R27, 0x1, R28, P1 ;  /* 0x000000011b1b8824 */ /* 0x000fe200008e061c */
[----:B0-----:R-:W-:-:S04]  /*5830*/  @!P0 LEA R28, P1, R32, R18, 0x2 ;  /* 0x00000012201c8211 */ /* 0x001fc800078210ff */
[----:B------:R-:W-:Y:S02]  /*5840*/  @!P0 LEA.HI.X R29, R32, R19, R27, 0x2, P1 ;  /* 0x00000013201d8211 */ /* 0x000fe400008f141b */
[----:B------:R-:W0:Y:S01]  /*5850*/  @!P2 LDC.64 R18, c[0x0][0x3a0] ;  /* 0x0000e800ff12ab82 */ /* 0x000e220000000a00 */
[C---:B--2---:R-:W-:Y:S01]  /*5860*/  @!P2 IMAD.IADD R31, R34.reuse, 0x1, -R25 ;  /* 0x00000001221fa824 */ /* 0x044fe200078e0a19 */
[----:B------:R-:W-:Y:S01]  /*5870*/  @!P2 ISETP.GE.AND P4, PT, R34, R25, PT ;  /* 0x000000192200a20c */ /* 0x000fe20003f86270 */
[----:B------:R1:W5:Y:S01]  /*5880*/  @!P0 LDG.E R7, desc[UR6][R28.64] ;  /* 0x000000061c078981 */ /* 0x000362000c1e1900 */
[----:B------:R-:W-:Y:S02]  /*5890*/  LOP3.LUT R32, R2, 0x800, RZ, 0xfc, !PT ;  /* 0x0000080002207812 */ /* 0x000fe400078efcff */
        /* <DEDUP_REMOVED lines=117> */
[C---:B------:R-:W-:Y:S01]  /*5ff0*/  @!P1 ISETP.GE.AND P4, PT, R34.reuse, R25, PT ;  /* 0x000000192200920c */ /* 0x040fe20003f86270 */
[----:B------:R1:W5:Y:S03]  /*6000*/  @!P0 LDG.E R15, desc[UR6][R28.64] ;  /* 0x000000061c0f8981 */ /* 0x000366000c1e1900 */
        /* <DEDUP_REMOVED lines=9> */
[----:B------:R-:W-:Y:S01]  /*60a0*/  @!P1 LEA.HI.X R31, R27, R19, R32, 0x2, P3 ;  /* 0x000000131b1f9211 */ /* 0x000fe200018f1420 */
[C---:B------:R-:W-:Y:S01]  /*60b0*/  @!P2 IMAD.IADD R27, R2.reuse, 0x1, -R25 ;  /* 0x00000001021ba824 */ /* 0x040fe200078e0a19 */
[----:B------:R-:W-:-:S04]  /*60c0*/  @!P2 ISETP.GE.AND P3, PT, R2, R25, PT ;  /* 0x000000190200a20c */ /* 0x000fc80003f66270 */
[----:B------:R-:W-:Y:S02]  /*60d0*/  @!P2 SHF.R.S32.HI R34, RZ, 0x1f, R27 ;  /* 0x0000001fff22a819 */ /* 0x000fe4000001141b */
[----:B------:R-:W-:Y:S02]  /*60e0*/  @!P2 SEL R27, R2, R27, !P3 ;  /* 0x0000001b021ba207 */ /* 0x000fe40005800000 */
[----:B------:R-:W-:Y:S02]  /*60f0*/  @!P2 SEL R18, R16, R26, !P3 ;  /* 0x0000001a1012a207 */ /* 0x000fe40005800000 */
[----:B------:R-:W-:Y:S02]  /*6100*/  @!P2 SEL R34, R34, RZ, P3 ;  /* 0x000000ff2222a207 */ /* 0x000fe40001800000 */
[----:B------:R-:W-:Y:S02]  /*6110*/  @!P2 IADD3 R27, P4, PT, R27, R18, RZ ;  /* 0x000000121b1ba210 */ /* 0x000fe40007f9e0ff */
[----:B------:R-:W-:-:S05]  /*6120*/  @!P2 SEL R19, R17, R24, !P3 ;  /* 0x000000181113a207 */ /* 0x000fca0005800000 */
[----:B------:R-:W-:Y:S02]  /*6130*/  @!P2 IMAD.X R34, R34, 0x1, R19, P4 ;  /* 0x000000012222a824 */ /* 0x000fe400020e0613 */
[----:B------:R-:W0:Y:S02]  /*6140*/  @!P2 LDC.64 R18, c[0x0][0x3a0] ;  /* 0x0000e800ff12ab82 */ /* 0x000e240000000a00 */
[----:B0-----:R-:W-:-:S04]  /*6150*/  @!P2 LEA R32, P3, R27, R18, 0x2 ;  /* 0x000000121b20a211 */ /* 0x001fc800078610ff */
[----:B------:R-:W-:Y:S02]  /*6160*/  @!P2 LEA.HI.X R33, R27, R19, R34, 0x2, P3 ;  /* 0x000000131b21a211 */ /* 0x000fe400018f1422 */
[----:B------:R-:W-:-:S03]  /*6170*/  LOP3.LUT R34, R2, 0x1000, RZ, 0xfc, !PT ;  /* 0x0000100002227812 */ /* 0x000fc600078efcff */
[----:B------:R1:W5:Y:S01]  /*6180*/  @!P2 LDG.E R21, desc[UR6][R32.64] ;  /* 0x000000062015a981 */ /* 0x000362000c1e1900 */
[----:B------:R-:W-:-:S13]  /*6190*/  ISETP.GE.AND P4, PT, R34, R23, PT ;  /* 0x000000172200720c */ /* 0x000fda0003f86270 */
[----:B------:R-:W0:Y:S01]  /*61a0*/  @!P4 LDC.64 R18, c[0x0][0x3a0] ;  /* 0x0000e800ff12cb82 */ /* 0x000e220000000a00 */
[C---:B------:R-:W-:Y:S01]  /*61b0*/  @!P4 IMAD.IADD R27, R34.reuse, 0x1, -R25 ;  /* 0x00000001221bc824 */ /* 0x040fe200078e0a19 */
[----:B------:R-:W-:-:S04]  /*61c0*/  @!P4 ISETP.GE.AND P5, PT, R34, R25, PT ;  /* 0x000000192200c20c */ /* 0x000fc80003fa6270 */
[----:B------:R-:W-:Y:S02]  /*61d0*/  @!P4 SEL R35, R34, R27, !P5 ;  /* 0x0000001b2223c207 */ /* 0x000fe40006800000 */
[----:B------:R-:W-:Y:S02]  /*61e0*/  @!P4 SEL R26, R16, R26, !P5 ;  /* 0x0000001a101ac207 */ /* 0x000fe40006800000 */
[----:B------:R-:W-:Y:S01]  /*61f0*/  @!P4 SHF.R.S32.HI R27, RZ, 0x1f, R27 ;  /* 0x0000001fff1bc819 */ /* 0x000fe2000001141b */
[----:B------:R1:W5:Y:S01]  /*6200*/  @!P1 LDG.E R16, desc[UR6][R30.64] ;  /* 0x000000061e109981 */ /* 0x000362000c1e1900 */
[----:B------:R-:W-:Y:S02]  /*6210*/  @!P4 SEL R24, R17, R24, !P5 ;  /* 0x000000181118c207 */ /* 0x000fe40006800000 */
[----:B------:R-:W-:Y:S02]  /*6220*/  @!P4 IADD3 R26, P3, PT, R35, R26, RZ ;  /* 0x0000001a231ac210 */ /* 0x000fe40007f7e0ff */
[----:B------:R-:W-:-:S05]  /*6230*/  @!P4 SEL R27, R27, RZ, P5 ;  /* 0x000000ff1b1bc207 */ /* 0x000fca0002800000 */
[----:B------:R-:W-:Y:S01]  /*6240*/  @!P4 IMAD.X R24, R27, 0x1, R24, P3 ;  /* 0x000000011b18c824 */ /* 0x000fe200018e0618 */
[----:B0-----:R-:W-:-:S04]  /*6250*/  @!P4 LEA R18, P3, R26, R18, 0x2 ;  /* 0x000000121a12c211 */ /* 0x001fc800078610ff */
[----:B------:R-:W-:-:S05]  /*6260*/  @!P4 LEA.HI.X R19, R26, R19, R24, 0x2, P3 ;  /* 0x000000131a13c211 */ /* 0x000fca00018f1418 */
[----:B------:R1:W5:Y:S04]  /*6270*/  @!P4 LDG.E R17, desc[UR6][R18.64] ;  /* 0x000000061211c981 */ /* 0x000368000c1e1900 */
.L_x_1793:
[----:B------:R-:W-:Y:S05]  /*6280*/  BSYNC.RECONVERGENT B0 ;  /* 0x0000000000007941 */ /* 0x000fea0003800200 */
.L_x_1759:
[----:B01234-:R-:W0:Y:S01]  /*6290*/  S2R R19, SR_CgaCtaId ;  /* 0x0000000000137919 */ /* 0x01fe220000008800 */
[----:B------:R-:W-:-:S04]  /*62a0*/  MOV R18, 0x400 ;  /* 0x0000040000127802 */ /* 0x000fc80000000f00 */
[----:B0-----:R-:W-:-:S05]  /*62b0*/  LEA R18, R19, R18, 0x18 ;  /* 0x0000001213127211 */ /* 0x001fca00078ec0ff */
[----:B------:R-:W-:-:S05]  /*62c0*/  IMAD R24, R2, 0x4, R18 ;  /* 0x0000000402187824 */ /* 0x000fca00078e0212 */
[----:B-----5:R-:W-:Y:S04]  /*62d0*/  STS [R24], R21 ;  /* 0x0000001518007388 */ /* 0x020fe80000000800 */
[----:B------:R-:W-:Y:S04]  /*62e0*/  STS [R24+0x400], R20 ;  /* 0x0004001418007388 */ /* 0x000fe80000000800 */
[----:B------:R-:W-:Y:S04]  /*62f0*/  STS [R24+0x800], R3 ;  /* 0x0008000318007388 */ /* 0x000fe80000000800 */
[----:B------:R0:W-:Y:S04]  /*6300*/  STS [R24+0xc00], R4 ;  /* 0x000c000418007388 */ /* 0x0001e80000000800 */
        /* <DEDUP_REMOVED lines=16> */
[----:B------:R-:W-:Y:S01]  /*6410*/  BSSY.RECONVERGENT B0, `(.L_x_1794) ;  /* 0x0000021000007945 */ /* 0x000fe20003800200 */
[----:B------:R-:W-:Y:S01]  /*6420*/  VIMNMX R3, PT, PT, R4, R23, PT ;  /* 0x0000001704037248 */ /* 0x000fe20003fe0100 */
[----:B------:R-:W-:-:S03]  /*6430*/  IMAD R4, R25, 0x4, R18 ;  /* 0x0000000419047824 */ /* 0x000fc600078e0212 */
[C---:B------:R-:W-:Y:S01]  /*6440*/  ISETP.GE.AND P0, PT, R3.reuse, R22, PT ;  /* 0x000000160300720c */ /* 0x040fe20003f06270 */
[----:B-1----:R-:W-:Y:S01]  /*6450*/  IMAD.IADD R6, R3, 0x1, -R22 ;  /* 0x0000000103067824 */ /* 0x002fe200078e0a16 */
[----:B------:R-:W-:-:S04]  /*6460*/  VIMNMX R5, PT, PT, R25, R3, PT ;  /* 0x0000000319057248 */ /* 0x000fc80003fe0100 */
[----:B------:R-:W-:-:S04]  /*6470*/  SEL R6, R6, RZ, P0 ;  /* 0x000000ff06067207 */ /* 0x000fc80000000000 */
[----:B------:R-:W-:-:S13]  /*6480*/  ISETP.GE.AND P0, PT, R6, R5, PT ;  /* 0x000000050600720c */ /* 0x000fda0003f06270 */
[----:B--2---:R-:W-:Y:S05]  /*6490*/  @P0 BRA `(.L_x_1795) ;  /* 0x0000000000600947 */ /* 0x004fea0003800000 */
.L_x_1796:
        /* <DEDUP_REMOVED lines=24> */
.L_x_1795:
[----:B------:R-:W-:Y:S05]  /*6620*/  BSYNC.RECONVERGENT B0 ;  /* 0x0000000000007941 */ /* 0x000fea0003800200 */
.L_x_1794:
        /* <DEDUP_REMOVED lines=13> */
[C---:B--2---:R-:W-:Y:S02]  /*6700*/  LEA.HI R3, R4.reuse, R4, RZ, 0x1 ;  /* 0x0000000404037211 */ /* 0x044fe400078f08ff */
        /* <DEDUP_REMOVED lines=13> */
.L_x_1798:
[----:B------:R-:W-:Y:S05]  /*67e0*/  BSYNC.RECONVERGENT B0 ;  /* 0x0000000000007941 */ /* 0x000fea0003800200 */
.L_x_1797:
        /* <DEDUP_REMOVED lines=16> */
[C---:B-1----:R-:W-:Y:S02]  /*68f0*/  LEA.HI R9, R4.reuse, R4, RZ, 0x1 ;  /* 0x0000000404097211 */ /* 0x042fe400078f08ff */
        /* <DEDUP_REMOVED lines=13> */
.L_x_1800:
[----:B------:R-:W-:Y:S05]  /*69d0*/  BSYNC.RECONVERGENT B0 ;  /* 0x0000000000007941 */ /* 0x000fea0003800200 */
.L_x_1799:
        /* <DEDUP_REMOVED lines=30> */
.L_x_1802:
[----:B------:R-:W-:Y:S05]  /*6bc0*/  BSYNC.RECONVERGENT B0 ;  /* 0x0000000000007941 */ /* 0x000fea0003800200 */
.L_x_1801:
        /* <DEDUP_REMOVED lines=30> */
.L_x_1804:
[----:B------:R-:W-:Y:S05]  /*6db0*/  BSYNC.RECONVERGENT B0 ;  /* 0x0000000000007941 */ /* 0x000fea0003800200 */
.L_x_1803:
        /* <DEDUP_REMOVED lines=30> */
.L_x_1806:
[----:B------:R-:W-:Y:S05]  /*6fa0*/  BSYNC.RECONVERGENT B0 ;  /* 0x0000000000007941 */ /* 0x000fea0003800200 */
.L_x_1805:
        /* <DEDUP_REMOVED lines=30> */
.L_x_1808:
[----:B------:R-:W-:Y:S05]  /*7190*/  BSYNC.RECONVERGENT B0 ;  /* 0x0000000000007941 */ /* 0x000fea0003800200 */
.L_x_1807:
        /* <DEDUP_REMOVED lines=30> */
.L_x_1810:
[----:B------:R-:W-:Y:S05]  /*7380*/  BSYNC.RECONVERGENT B0 ;  /* 0x0000000000007941 */ /* 0x000fea0003800200 */
.L_x_1809:
        /* <DEDUP_REMOVED lines=30> */
.L_x_1812:
[----:B------:R-:W-:Y:S05]  /*7570*/  BSYNC.RECONVERGENT B0 ;  /* 0x0000000000007941 */ /* 0x000fea0003800200 */
.L_x_1811:
        /* <DEDUP_REMOVED lines=16> */
[C---:B01----:R-:W-:Y:S02]  /*7680*/  LEA.HI R13, R4.reuse, R4, RZ, 0x1 ;  /* 0x00000004040d7211 */ /* 0x043fe400078f08ff */
        /* <DEDUP_REMOVED lines=13> */
.L_x_1814:
[----:B------:R-:W-:Y:S05]  /*7760*/  BSYNC.RECONVERGENT B0 ;  /* 0x0000000000007941 */ /* 0x000fea0003800200 */
.L_x_1813:
        /* <DEDUP_REMOVED lines=30> */
.L_x_1816:
[----:B------:R-:W-:Y:S05]  /*7950*/  BSYNC.RECONVERGENT B0 ;  /* 0x0000000000007941 */ /* 0x000fea0003800200 */
.L_x_1815:
[----:B------:R-:W-:Y:S01]  /*7960*/  @!P0 IMAD.MOV R15, RZ, RZ, R16 ;  /* 0x000000ffff0f8224 */ /* 0x000fe200078e0210 */
[----:B------:R-:W-:Y:S01]  /*7970*/  BSSY.RECONVERGENT B0, `(.L_x_1817) ;  /* 0x000001d000007945 */ /* 0x000fe20003800200 */
[----:B------:R-:W-:Y:S01]  /*7980*/  @P0 IMAD.MOV R19, RZ, RZ, R17 ;  /* 0x000000ffff130224 */ /* 0x000fe200078e0211 */
[----:B012---:R-:W-:Y:S01]  /*7990*/  SEL R14, R4, R5, P0 ;  /* 0x00000005040e7207 */ /* 0x007fe20000000000 */
[C-C-:B------:R-:W-:Y:S01]  /*79a0*/  @P0 IMAD R21, R15.reuse, 0x4, R18.reuse ;  /* 0x000000040f150824 */ /* 0x140fe200078e0212 */
[----:B------:R-:W-:Y:S01]  /*79b0*/  ISETP.GE.AND P1, PT, R15, R23, PT ;  /* 0x000000170f00720c */ /* 0x000fe20003f26270 */
[----:B------:R-:W-:Y:S02]  /*79c0*/  @!P0 IMAD R20, R19, 0x4, R18 ;  /* 0x0000000413148824 */ /* 0x000fe400078e0212 */
        /* <DEDUP_REMOVED lines=23> */
.L_x_1818:
[----:B------:R-:W-:Y:S05]  /*7b40*/  BSYNC.RECONVERGENT B0 ;  /* 0x0000000000007941 */ /* 0x000fea0003800200 */
.L_x_1817:
        /* <DEDUP_REMOVED lines=30> */
.L_x_1820:
[----:B------:R-:W-:Y:S05]  /*7d30*/  BSYNC.RECONVERGENT B0 ;  /* 0x0000000000007941 */ /* 0x000fea0003800200 */
.L_x_1819:
        /* <DEDUP_REMOVED lines=30> */
.L_x_1822:
[----:B------:R-:W-:Y:S05]  /*7f20*/  BSYNC.RECONVERGENT B0 ;  /* 0x0000000000007941 */ /* 0x000fea0003800200 */
.L_x_1821:
        /* <DEDUP_REMOVED lines=30> */
.L_x_1824:
[----:B------:R-:W-:Y:S05]  /*8110*/  BSYNC.RECONVERGENT B0 ;  /* 0x0000000000007941 */ /* 0x000fea0003800200 */
.L_x_1823:
        /* <DEDUP_REMOVED lines=30> */
.L_x_1826:
[----:B------:R-:W-:Y:S05]  /*8300*/  BSYNC.RECONVERGENT B0 ;  /* 0x0000000000007941 */ /* 0x000fea0003800200 */
.L_x_1825:
        /* <DEDUP_REMOVED lines=29> */
.L_x_1828:
[----:B------:R-:W-:Y:S05]  /*84e0*/  BSYNC.RECONVERGENT B0 ;  /* 0x0000000000007941 */ /* 0x000fea0003800200 */
.L_x_1827:
        /* <DEDUP_REMOVED lines=16> */
[-C--:B------:R-:W-:Y:S02]  /*85f0*/  LEA.HI R24, R5, R5.reuse, RZ, 0x1 ;  /* 0x0000000505187211 */ /* 0x080fe400078f08ff */
        /* <DEDUP_REMOVED lines=11> */
[----:B------:R-:W-:-:S04]  /*86b0*/  ISETP.NE.U32.AND P0, PT, R21, 0x1, PT ;  /* 0x000000011500780c */ /* 0x000fc80003f05070 */
[----:B------:R-:W-:-:S09]  /*86c0*/  SEL R21, R4, R5, !P0 ;  /* 0x0000000504157207 */ /* 0x000fd20004000000 */
.L_x_1830:
[----:B------:R-:W-:Y:S05]  /*86d0*/  BSYNC.RECONVERGENT B0 ;  /* 0x0000000000007941 */ /* 0x000fea0003800200 */
.L_x_1829:
[----:B------:R-:W-:Y:S06]  /*86e0*/  BAR.SYNC.DEFER_BLOCKING 0x0 ;  /* 0x0000000000007b1d */ /* 0x000fec0000010000 */
[----:B------:R-:W-:Y:S05]  /*86f0*/  BRA.U !UP0, `(.L_x_1831) ;  /* 0x0000000508a87547 */ /* 0x000fea000b800000 */
[----:B--2---:R-:W0:Y:S01]  /*8700*/  S2R R4, SR_LANEID ;  /* 0x0000000000047919 */ /* 0x004e220000000000 */
[----:B------:R-:W-:Y:S01]  /*8710*/  SHF.R.U32.HI R5, RZ, 0x5, R2 ;  /* 0x00000005ff057819 */ /* 0x000fe20000011602 */
[----:B------:R-:W1:Y:S01]  /*8720*/  LDCU.64 UR4, c[0x0][0x3a0] ;  /* 0x00007400ff0477ac */ /* 0x000e620008000a00 */
[----:B------:R-:W-:-:S03]  /*8730*/  ISETP.NE.AND P0, PT, R2, RZ, PT ;  /* 0x000000ff0200720c */ /* 0x000fc60003f05270 */
[----:B0-----:R-:W-:-:S04]  /*8740*/  IMAD R5, R5, 0x20, R4 ;  /* 0x0000002005057824 */ /* 0x001fc800078e0204 */
[----:B------:R-:W-:-:S04]  /*8750*/  IMAD R5, R5, 0x11, RZ ;  /* 0x0000001105057824 */ /* 0x000fc800078e02ff */
[----:B------:R-:W-:Y:S02]  /*8760*/  IMAD R24, R5, 0x4, R18 ;  /* 0x0000000405187824 */ /* 0x000fe400078e0212 */
[----:B------:R-:W-:-:S03]  /*8770*/  IMAD R5, R4, -0x10, R5 ;  /* 0xfffffff004057824 */ /* 0x000fc600078e0205 */
[----:B------:R0:W-:Y:S01]  /*8780*/  STS [R24], R3 ;  /* 0x0000000318007388 */ /* 0x0001e20000000800 */
[----:B------:R-:W-:-:S03]  /*8790*/  IMAD R26, R5, 0x4, R18 ;  /* 0x00000004051a7824 */ /* 0x000fc600078e0212 */
[----:B------:R-:W-:Y:S04]  /*87a0*/  STS [R24+0x4], R11 ;  /* 0x0000040b18007388 */ /* 0x000fe80000000800 */
[----:B------:R-:W-:Y:S01]  /*87b0*/  STS [R24+0x8], R10 ;  /* 0x0000080a18007388 */ /* 0x000fe20000000800 */
[----:B0-----:R-:W-:-:S03]  /*87c0*/  LOP3.LUT R3, R2, 0x3e0, RZ, 0xc0, !PT ;  /* 0x000003e002037812 */ /* 0x001fc600078ec0ff */
[----:B------:R-:W-:Y:S01]  /*87d0*/  STS [R24+0xc], R9 ;  /* 0x00000c0918007388 */ /* 0x000fe20000000800 */
[----:B------:R-:W-:-:S03]  /*87e0*/  LOP3.LUT R2, R2, 0x1f, RZ, 0xc0, !PT ;  /* 0x0000001f02027812 */ /* 0x000fc600078ec0ff */
[----:B------:R-:W-:Y:S02]  /*87f0*/  STS [R24+0x10], R8 ;  /* 0x0000100818007388 */ /* 0x000fe40000000800 */
[----:B------:R-:W-:Y:S02]  /*8800*/  IMAD R2, R3, 0x11, R2 ;  /* 0x0000001103027824 */ /* 0x000fe400078e0202 */
[----:B------:R-:W-:Y:S01]  /*8810*/  STS [R24+0x14], R7 ;  /* 0x0000140718007388 */ /* 0x000fe20000000800 */
[----:B------:R-:W-:-:S03]  /*8820*/  IMAD.MOV.U32 R3, RZ, RZ, RZ ;  /* 0x000000ffff037224 */ /* 0x000fc600078e00ff */
[----:B------:R0:W-:Y:S04]  /*8830*/  STS [R24+0x18], R6 ;  /* 0x0000180618007388 */ /* 0x0001e80000000800 */
[----:B------:R-:W-:Y:S04]  /*8840*/  STS [R24+0x1c], R12 ;  /* 0x00001c0c18007388 */ /* 0x000fe80000000800 */
[----:B------:R-:W-:Y:S01]  /*8850*/  STS [R24+0x20], R13 ;  /* 0x0000200d18007388 */ /* 0x000fe20000000800 */
[----:B0-----:R-:W-:-:S03]  /*8860*/  IMAD.WIDE.U32 R6, R0, 0x1100, R2 ;  /* 0x0000110000067825 */ /* 0x001fc600078e0002 */
[----:B------:R-:W-:Y:S01]  /*8870*/  STS [R24+0x24], R14 ;  /* 0x0000240e18007388 */ /* 0x000fe20000000800 */
[----:B------:R-:W-:-:S03]  /*8880*/  VIADD R3, R2, 0x20 ;  /* 0x0000002002037836 */ /* 0x000fc60000000000 */
[----:B------:R-:W-:Y:S01]  /*8890*/  STS [R24+0x28], R15 ;  /* 0x0000280f18007388 */ /* 0x000fe20000000800 */
[----:B------:R-:W-:-:S03]  /*88a0*/  VIADD R0, R2, 0xc0 ;  /* 0x000000c002007836 */ /* 0x000fc60000000000 */
[----:B------:R-:W-:Y:S04]  /*88b0*/  STS [R24+0x2c], R16 ;  /* 0x00002c1018007388 */ /* 0x000fe80000000800 */
[----:B------:R-:W-:Y:S04]  /*88c0*/  STS [R24+0x30], R17 ;  /* 0x0000301118007388 */ /* 0x000fe80000000800 */
[----:B------:R-:W-:Y:S04]  /*88d0*/  STS [R24+0x34], R19 ;  /* 0x0000341318007388 */ /* 0x000fe80000000800 */
[----:B------:R-:W-:Y:S04]  /*88e0*/  STS [R24+0x38], R20 ;  /* 0x0000381418007388 */ /* 0x000fe80000000800 */
[----:B------:R-:W-:Y:S04]  /*88f0*/  STS [R24+0x3c], R22 ;  /* 0x00003c1618007388 */ /* 0x000fe80000000800 */
[----:B------:R-:W-:Y:S01]  /*8900*/  STS [R24+0x40], R21 ;  /* 0x0000401518007388 */ /* 0x000fe20000000800 */
[----:B------:R-:W-:-:S03]  /*8910*/  NOP ;  /* 0x0000000000007918 */ /* 0x000fc60000000000 */
[----:B------:R-:W-:Y:S04]  /*8920*/  LDS R14, [R26] ;  /* 0x000000001a0e7984 */ /* 0x000fe80000000800 */
        /* <DEDUP_REMOVED lines=16> */
[----:B------:R0:W-:Y:S01]  /*8a30*/  @!P0 STS [R18+0x4400], R23 ;  /* 0x0044001712008388 */ /* 0x0001e20000000800 */
[----:B------:R-:W-:Y:S01]  /*8a40*/  BAR.SYNC.DEFER_BLOCKING 0x0 ;  /* 0x0000000000007b1d */ /* 0x000fe20000010000 */
[----:B-1----:R-:W-:-:S04]  /*8a50*/  LEA R4, P0, R6, UR4, 0x2 ;  /* 0x0000000406047c11 */ /* 0x002fc8000f8010ff */
[----:B------:R-:W-:Y:S01]  /*8a60*/  LEA.HI.X R5, R6, UR5, R7, 0x2, P0 ;  /* 0x0000000506057c11 */ /* 0x000fe200080f1407 */
[C---:B0-----:R-:W-:Y:S02]  /*8a70*/  VIADD R23, R2.reuse, 0x40 ;  /* 0x0000004002177836 */ /* 0x041fe40000000000 */
[C---:B------:R-:W-:Y:S01]  /*8a80*/  VIADD R7, R2.reuse, 0x80 ;  /* 0x0000008002077836 */ /* 0x040fe20000000000 */
[----:B------:R-:W0:Y:S02]  /*8a90*/  LDS R8, [R18+0x4400] ;  /* 0x0044000012087984 */ /* 0x000e240000000800 */
[CC--:B0-----:R-:W-:Y:S02]  /*8aa0*/  ISETP.GE.AND P2, PT, R2.reuse, R8.reuse, PT ;  /* 0x000000080200720c */ /* 0x0c1fe40003f46270 */
[-C--:B------:R-:W-:Y:S01]  /*8ab0*/  ISETP.GE.AND P1, PT, R3, R8.reuse, PT ;  /* 0x000000080300720c */ /* 0x080fe20003f26270 */
        /* <DEDUP_REMOVED lines=8> */
[-C--:B------:R-:W-:Y:S01]  /*8b40*/  ISETP.GE.AND P5, PT, R23, R8.reuse, PT ;  /* 0x000000081700720c */ /* 0x080fe20003fa6270 */
[----:B------:R0:W-:Y:S01]  /*8b50*/  @!P2 STG.E desc[UR6][R4.64], R14 ;  /* 0x0000000e0400a986 */ /* 0x0001e2000c101906 */
[-C--:B------:R-:W-:Y:S01]  /*8b60*/  ISETP.GE.AND P2, PT, R3, R8.reuse, PT ;  /* 0x000000080300720c */ /* 0x080fe20003f46270 */
[C---:B------:R-:W-:Y:S02]  /*8b70*/  VIADD R3, R2.reuse, 0x120 ;  /* 0x0000012002037836 */ /* 0x040fe40000000000 */
[----:B------:R0:W-:Y:S03]  /*8b80*/  @!P0 STG.E desc[UR6][R4.64+0x100], R10 ;  /* 0x0001000a04008986 */ /* 0x0001e6000c101906 */
        /* <DEDUP_REMOVED lines=33> */
.L_x_1831:
        /* <DEDUP_REMOVED lines=8> */
[----:B------:R0:W-:Y:S04]  /*8e20*/  STS [R24], R3 ;  /* 0x0000000318007388 */ /* 0x0001e80000000800 */
[----:B------:R-:W-:Y:S04]  /*8e30*/  STS [R24+0x4], R11 ;  /* 0x0000040b18007388 */ /* 0x000fe80000000800 */
[----:B------:R-:W-:Y:S01]  /*8e40*/  STS [R24+0x8], R10 ;  /* 0x0000080a18007388 */ /* 0x000fe20000000800 */
[----:B0-----:R-:W-:-:S03]  /*8e50*/  IMAD R3, R5, 0x4, R18 ;  /* 0x0000000405037824 */ /* 0x001fc600078e0212 */
[----:B------:R-:W-:Y:S01]  /*8e60*/  STS [R24+0xc], R9 ;  /* 0x00000c0918007388 */ /* 0x000fe20000000800 */
[----:B------:R-:W-:-:S03]  /*8e70*/  IMAD.WIDE.U32 R4, R0, 0x1100, RZ ;  /* 0x0000110000047825 */ /* 0x000fc600078e00ff */
[----:B------:R-:W-:Y:S01]  /*8e80*/  STS [R24+0x10], R8 ;  /* 0x0000100818007388 */ /* 0x000fe20000000800 */
[----:B------:R-:W-:-:S03]  /*8e90*/  LOP3.LUT R0, R4, 0x1f, R2, 0xf8, !PT ;  /* 0x0000001f04007812 */ /* 0x000fc600078ef802 */
[----:B------:R-:W-:Y:S04]  /*8ea0*/  STS [R24+0x14], R7 ;  /* 0x0000140718007388 */ /* 0x000fe80000000800 */
[----:B------:R-:W-:Y:S04]  /*8eb0*/  STS [R24+0x18], R6 ;  /* 0x0000180618007388 */ /* 0x000fe80000000800 */
[----:B------:R-:W-:Y:S04]  /*8ec0*/  STS [R24+0x1c], R12 ;  /* 0x00001c0c18007388 */ /* 0x000fe80000000800 */
[----:B------:R-:W-:Y:S04]  /*8ed0*/  STS [R24+0x20], R13 ;  /* 0x0000200d18007388 */ /* 0x000fe80000000800 */
[----:B------:R0:W-:Y:S04]  /*8ee0*/  STS [R24+0x24], R14 ;  /* 0x0000240e18007388 */ /* 0x0001e80000000800 */
[----:B------:R-:W-:Y:S04]  /*8ef0*/  STS [R24+0x28], R15 ;  /* 0x0000280f18007388 */ /* 0x000fe80000000800 */
[----:B------:R-:W-:Y:S01]  /*8f00*/  STS [R24+0x2c], R16 ;  /* 0x00002c1018007388 */ /* 0x000fe20000000800 */
[----:B0-----:R-:W-:-:S03]  /*8f10*/  LOP3.LUT R14, R2, 0x3e0, RZ, 0xc0, !PT ;  /* 0x000003e0020e7812 */ /* 0x001fc600078ec0ff */
[----:B------:R-:W-:Y:S02]  /*8f20*/  STS [R24+0x30], R17 ;  /* 0x0000301118007388 */ /* 0x000fe40000000800 */
[----:B------:R-:W-:Y:S02]  /*8f30*/  IMAD R35, R14, 0x11, RZ ;  /* 0x000000110e237824 */ /* 0x000fe400078e02ff */
        /* <DEDUP_REMOVED lines=21> */
[----:B------:R0:W-:Y:S04]  /*9090*/  LDS R7, [R3+0x800] ;  /* 0x0008000003077984 */ /* 0x0001e80000000800 */
[----:B------:R2:W-:Y:S01]  /*90a0*/  @!P0 STS [R18+0x4400], R23 ;  /* 0x0044001712008388 */ /* 0x0005e20000000800 */
[----:B------:R-:W-:Y:S01]  /*90b0*/  BAR.SYNC.DEFER_BLOCKING 0x0 ;  /* 0x0000000000007b1d */ /* 0x000fe20000010000 */
[----:B------:R-:W-:-:S02]  /*90c0*/  IADD3 R0, P0, PT, R35, R0, RZ ;  /* 0x0000000023007210 */ /* 0x000fc40007f1e0ff */
[----:B------:R-:W-:-:S03]  /*90d0*/  LOP3.LUT R35, R35, 0x1f, R2, 0xf8, !PT ;  /* 0x0000001f23237812 */ /* 0x000fc600078ef802 */
[----:B0-----:R-:W-:Y:S01]  /*90e0*/  IMAD.X R3, RZ, RZ, R5, P0 ;  /* 0x000000ffff037224 */ /* 0x001fe200000e0605 */
[C---:B-1----:R-:W-:Y:S01]  /*90f0*/  LEA R2, P0, R0.reuse, UR4, 0x2 ;  /* 0x0000000400027c11 */ /* 0x042fe2000f8010ff */
[C---:B------:R-:W-:Y:S02]  /*9100*/  VIADD R5, R35.reuse, 0x20 ;  /* 0x0000002023057836 */ /* 0x040fe40000000000 */
[C---:B--2---:R-:W-:Y:S01]  /*9110*/  VIADD R23, R35.reuse, 0x40 ;  /* 0x0000004023177836 */ /* 0x044fe20000000000 */
        /* <DEDUP_REMOVED lines=9> */
[-C--:B------:R-:W-:Y:S02]  /*91b0*/  ISETP.GE.AND P0, PT, R0, R6.reuse, PT ;  /* 0x000000060000720c */ /* 0x080fe40003f06270 */
[-C--:B------:R-:W-:Y:S01]  /*91c0*/  ISETP.GE.AND P5, PT, R5, R6.reuse, PT ;  /* 0x000000060500720c */ /* 0x080fe20003fa6270 */
[----:B------:R-:W-:Y:S01]  /*91d0*/  VIADD R5, R35, 0xe0 ;  /* 0x000000e023057836 */ /* 0x000fe20000000000 */
[-C--:B------:R-:W-:Y:S01]  /*91e0*/  ISETP.GE.AND P6, PT, R23, R6.reuse, PT ;  /* 0x000000061700720c */ /* 0x080fe20003fc6270 */
[----:B------:R-:W-:Y:S01]  /*91f0*/  VIADD R23, R35, 0x100 ;  /* 0x0000010023177836 */ /* 0x000fe20000000000 */
[-C--:B------:R-:W-:Y:S01]  /*9200*/  ISETP.GE.AND P1, PT, R4, R6.reuse, PT ;  /* 0x000000060400720c */ /* 0x080fe20003f26270 */
        /* <DEDUP_REMOVED lines=37> */
.L_x_1832:
        /* <DEDUP_REMOVED lines=10> */
.L_x_2223:


//--------------------- .text._ZN3cub18CUB_300001_SM_10006detail10merge_sort30DeviceMergeSortPartitionKernelIN6thrust24THRUST_300001_SM_1000_NS6detail15normal_iteratorINS5_10device_ptrIiEEEEm17evens_before_oddsiEEvbT_PT2_T0_SF_PSF_T1_SF_i --------------------------
	.section	.text._ZN3cub18CUB_300001_SM_10006detail10merge_sort30DeviceMergeSortPartitionKernelIN6thrust24THRUST_300001_SM_1000_NS6detail15normal_iteratorINS5_10device_ptrIiEEEEm17evens_before_oddsiEEvbT_PT2_T0_SF_PSF_T1_SF_i,"ax",@progbits
	.align	128
        .global         _ZN3cub18CUB_300001_SM_10006detail10merge_sort30DeviceMergeSortPartitionKernelIN6thrust24THRUST_300001_SM_1000_NS6detail15normal_iteratorINS5_10device_ptrIiEEEEm17evens_before_oddsiEEvbT_PT2_T0_SF_PSF_T1_SF_i
        .type           _ZN3cub18CUB_300001_SM_10006detail10merge_sort30DeviceMergeSortPartitionKernelIN6thrust24THRUST_300001_SM_1000_NS6detail15normal_iteratorINS5_10device_ptrIiEEEEm17evens_before_oddsiEEvbT_PT2_T0_SF_PSF_T1_SF_i,@function
        .size           _ZN3cub18CUB_300001_SM_10006detail10merge_sort30DeviceMergeSortPartitionKernelIN6thrust24THRUST_300001_SM_1000_NS6detail15normal_iteratorINS5_10device_ptrIiEEEEm17evens_before_oddsiEEvbT_PT2_T0_SF_PSF_T1_SF_i,(.L_x_2224 - _ZN3cub18CUB_300001_SM_10006detail10merge_sort30DeviceMergeSortPartitionKernelIN6thrust24THRUST_300001_SM_1000_NS6detail15normal_iteratorINS5_10device_ptrIiEEEEm17evens_before_oddsiEEvbT_PT2_T0_SF_PSF_T1_SF_i)
        .other          _ZN3cub18CUB_300001_SM_10006detail10merge_sort30DeviceMergeSortPartitionKernelIN6thrust24THRUST_300001_SM_1000_NS6detail15normal_iteratorINS5_10device_ptrIiEEEEm17evens_before_oddsiEEvbT_PT2_T0_SF_PSF_T1_SF_i,@"STO_CUDA_ENTRY STV_DEFAULT"
_ZN3cub18CUB_300001_SM_10006detail10merge_sort30DeviceMergeSortPartitionKernelIN6thrust24THRUST_300001_SM_1000_NS6detail15normal_iteratorINS5_10device_ptrIiEEEEm17evens_before_oddsiEEvbT_PT2_T0_SF_PSF_T1_SF_i:
.text._ZN3cub18CUB_300001_SM_10006detail10merge_sort30DeviceMergeSortPartitionKernelIN6thrust24THRUST_300001_SM_1000_NS6detail15normal_iteratorINS5_10device_ptrIiEEEEm17evens_before_oddsiEEvbT_PT2_T0_SF_PSF_T1_SF_i:
        /* <DEDUP_REMOVED lines=35> */
[----:B------:R-:W-:-:S05]  /*0230*/  IADD3 R2, P1, PT, R3, R4, RZ ;  /* 0x0000000403027210 */ /* 0x000fca0007f3e0ff */
[----:B------:R-:W-:Y:S01]  /*0240*/  IMAD.X R3, R6, 0x1, R5, P1 ;  /* 0x0000000106037824 */ /* 0x000fe200008e0605 */
[----:B0-----:R-:W-:Y:S01]  /*0250*/  ISETP.LT.U32.AND P1, PT, R2, UR4, PT ;  /* 0x0000000402007c0c */ /* 0x001fe2000bf21070 */
[----:B------:R-:W0:Y:S03]  /*0260*/  @!P0 LDC.64 R6, c[0x0][0x3a8] ;  /* 0x0000ea00ff068b82 */ /* 0x000e260000000a00 */
        /* <DEDUP_REMOVED lines=10> */
[----:B0-----:R-:W-:Y:S02]  /*0310*/  @!P0 LEA R10, P2, R0, R6, 0x3 ;  /* 0x00000006000a8211 */ /* 0x001fe400078418ff */
        /* <DEDUP_REMOVED lines=48> */
.L_x_1837:
[----:B------:R-:W-:-:S05]  /*0620*/  IADD3 R13, P0, PT, -R6, R11, RZ ;  /* 0x0000000b060d7210 */ /* 0x000fca0007f1e1ff */
[----:B------:R-:W-:-:S05]  /*0630*/  IMAD.X R10, R9, 0x1, ~R4, P0 ;  /* 0x00000001090a7824 */ /* 0x000fca00000e0e04 */
[--C-:B------:R-:W-:Y:S02]  /*0640*/  SHF.R.U64 R13, R13, 0x1, R10.reuse ;  /* 0x000000010d0d7819 */ /* 0x100fe4000000120a */
[----:B------:R-:W-:Y:S02]  /*0650*/  SHF.R.U32.HI R15, RZ, 0x1, R10 ;  /* 0x00000001ff0f7819 */ /* 0x000fe4000001160a */
[----:B------:R-:W-:-:S04]  /*0660*/  IADD3 R8, P0, PT, R6, R13, RZ ;  /* 0x0000000d06087210 */ /* 0x000fc80007f1e0ff */
[----:B------:R-:W-:Y:S01]  /*0670*/  LOP3.LUT R13, RZ, R8, RZ, 0x33, !PT ;  /* 0x00000008ff0d7212 */ /* 0x000fe200078e33ff */
        /* <DEDUP_REMOVED lines=11> */
[----:B------:R-:W3:Y:S01]  /*0730*/  LDG.E R17, desc[UR8][R12.64] ;  /* 0x000000080c117981 */ /* 0x000ee2000c1e1900 */
[----:B--2---:R-:W-:Y:S02]  /*0740*/  LEA.HI R18, R14, R14, RZ, 0x1 ;  /* 0x0000000e0e127211 */ /* 0x004fe400078f08ff */
[----:B---3--:R-:W-:Y:S02]  /*0750*/  LEA.HI R16, R17, R17, RZ, 0x1 ;  /* 0x0000001111107211 */ /* 0x008fe400078f08ff */
[----:B------:R-:W-:Y:S02]  /*0760*/  LOP3.LUT R19, R18, 0xfffffffe, RZ, 0xc0, !PT ;  /* 0xfffffffe12137812 */ /* 0x000fe400078ec0ff */
[----:B------:R-:W-:-:S02]  /*0770*/  LOP3.LUT R16, R16, 0xfffffffe, RZ, 0xc0, !PT ;  /* 0xfffffffe10107812 */ /* 0x000fc400078ec0ff */
[C---:B------:R-:W-:Y:S01]  /*0780*/  ISETP.GE.AND P0, PT, R17.reuse, R14, PT ;  /* 0x0000000e1100720c */ /* 0x040fe20003f06270 */
[----:B------:R-:W-:Y:S02]  /*0790*/  IMAD.IADD R19, R14, 0x1, -R19 ;  /* 0x000000010e137824 */ /* 0x000fe400078e0a13 */
[----:B------:R-:W-:-:S05]  /*07a0*/  IMAD.IADD R16, R17, 0x1, -R16 ;  /* 0x0000000111107824 */ /* 0x000fca00078e0a10 */
[----:B------:R-:W-:-:S13]  /*07b0*/  ISETP.NE.AND P1, PT, R16, R19, PT ;  /* 0x000000131000720c */ /* 0x000fda0003f25270 */
[----:B------:R-:W-:Y:S02]  /*07c0*/  @!P1 SEL R17, RZ, 0xffffffff, !P0 ;  /* 0xffffffffff119807 */ /* 0x000fe40004000000 */
[----:B------:R-:W-:Y:S02]  /*07d0*/  IADD3 R13, P1, PT, R8, 0x1, RZ ;  /* 0x00000001080d7810 */ /* 0x000fe40007f3e0ff */
[----:B------:R-:W-:-:S03]  /*07e0*/  LOP3.LUT R17, R17, 0x1, RZ, 0xc0, !PT ;  /* 0x0000000111117812 */ /* 0x000fc600078ec0ff */
[----:B------:R-:W-:Y:S01]  /*07f0*/  IMAD.X R15, RZ, RZ, R10, P1 ;  /* 0x000000ffff0f7224 */ /* 0x000fe200008e060a */
[----:B------:R-:W-:-:S04]  /*0800*/  ISETP.NE.U32.AND P0, PT, R17, 0x1, PT ;  /* 0x000000011100780c */ /* 0x000fc80003f05070 */
[----:B------:R-:W-:Y:S02]  /*0810*/  SEL R6, R13, R6, !P0 ;  /* 0x000000060d067207 */ /* 0x000fe40004000000 */
[----:B------:R-:W-:Y:S02]  /*0820*/  SEL R11, R11, R8, !P0 ;  /* 0x000000080b0b7207 */ /* 0x000fe40004000000 */
[----:B------:R-:W-:Y:S02]  /*0830*/  SEL R4, R15, R4, !P0 ;  /* 0x000000040f047207 */ /* 0x000fe40004000000 */
[----:B------:R-:W-:Y:S02]  /*0840*/  SEL R9, R9, R10, !P0 ;  /* 0x0000000a09097207 */ /* 0x000fe40004000000 */
[----:B------:R-:W-:-:S04]  /*0850*/  ISETP.GE.U32.AND P0, PT, R6, R11, PT ;  /* 0x0000000b0600720c */ /* 0x000fc80003f06070 */
[----:B------:R-:W-:-:S13]  /*0860*/  ISETP.GE.U32.AND.EX P0, PT, R4, R9, PT, P0 ;  /* 0x000000090400720c */ /* 0x000fda0003f06100 */
[----:B------:R-:W-:Y:S05]  /*0870*/  @!P0 BRA `(.L_x_1837) ;  /* 0xfffffffc00688947 */ /* 0x000fea000383ffff */
.L_x_1836:
[----:B------:R-:W-:Y:S05]  /*0880*/  BSYNC.RECONVERGENT B1 ;  /* 0x0000000000017941 */ /* 0x000fea0003800200 */
.L_x_1835:
[----:B------:R-:W-:Y:S05]  /*0890*/  BRA `(.L_x_1838) ;  /* 0x0000000000f07947 */ /* 0x000fea0003800000 */
.L_x_1834:
[----:B------:R-:W-:Y:S01]  /*08a0*/  IADD3 R17, P0, PT, R17, -R2, RZ ;  /* 0x8000000211117210 */ /* 0x000fe20007f1e0ff */
[----:B------:R-:W0:Y:S01]  /*08b0*/  LDCU.64 UR4, c[0x0][0x390] ;  /* 0x00007200ff0477ac */ /* 0x000e220008000a00 */
[----:B------:R-:W-:-:S03]  /*08c0*/  IADD3 R9, P2, PT, R2, -R7, RZ ;  /* 0x8000000702097210 */ /* 0x000fc60007f5e0ff */
[----:B------:R-:W-:Y:S01]  /*08d0*/  IMAD.X R4, R19, 0x1, ~R3, P0 ;  /* 0x0000000113047824 */ /* 0x000fe200000e0e03 */
[----:B------:R-:W-:Y:S01]  /*08e0*/  ISETP.GT.U32.AND P0, PT, R12, R17, PT ;  /* 0x000000110c00720c */ /* 0x000fe20003f04070 */
[----:B------:R-:W-:Y:S01]  /*08f0*/  IMAD.X R8, R3, 0x1, ~R5, P2 ;  /* 0x0000000103087824 */ /* 0x000fe200010e0e05 */
[----:B------:R-:W-:Y:S02]  /*0900*/  ISETP.LT.U32.AND P1, PT, R9, R12, PT ;  /* 0x0000000c0900720c */ /* 0x000fe40003f21070 */
[CC--:B------:R-:W-:Y:S02]  /*0910*/  ISETP.GT.U32.AND.EX P0, PT, R13.reuse, R4.reuse, PT, P0 ;  /* 0x000000040d00720c */ /* 0x0c0fe40003f04100 */
[----:B------:R-:W-:Y:S02]  /*0920*/  ISETP.LT.U32.AND.EX P1, PT, R8, R13, PT, P1 ;  /* 0x0000000d0800720c */ /* 0x000fe40003f21110 */
[----:B------:R-:W-:Y:S02]  /*0930*/  SEL R6, R12, R17, P0 ;  /* 0x000000110c067207 */ /* 0x000fe40000000000 */
[----:B------:R-:W-:-:S02]  /*0940*/  SEL R11, R13, R4, P0 ;  /* 0x000000040d0b7207 */ /* 0x000fc40000000000 */
[----:B------:R-:W-:Y:S02]  /*0950*/  IADD3 R6, P0, PT, R6, -R17, RZ ;  /* 0x8000001106067210 */ /* 0x000fe40007f1e0ff */
[----:B------:R-:W-:Y:S02]  /*0960*/  SEL R9, R9, R12, P1 ;  /* 0x0000000c09097207 */ /* 0x000fe40000800000 */
[----:B------:R-:W-:Y:S01]  /*0970*/  SEL R15, R8, R13, P1 ;  /* 0x0000000d080f7207 */ /* 0x000fe20000800000 */
[----:B------:R-:W-:Y:S01]  /*0980*/  IMAD.X R4, R11, 0x1, ~R4, P0 ;  /* 0x000000010b047824 */ /* 0x000fe200000e0e04 */
[----:B------:R-:W-:-:S04]  /*0990*/  ISETP.GE.U32.AND P0, PT, R6, R9, PT ;  /* 0x000000090600720c */ /* 0x000fc80003f06070 */
[----:B------:R-:W-:-:S13]  /*09a0*/  ISETP.GE.U32.AND.EX P0, PT, R4, R15, PT, P0 ;  /* 0x0000000f0400720c */ /* 0x000fda0003f06100 */
[----:B0-----:R-:W-:Y:S05]  /*09b0*/  @P0 BRA `(.L_x_1838) ;  /* 0x0000000000a80947 */ /* 0x001fea0003800000 */
[----:B------:R-:W-:Y:S01]  /*09c0*/  IADD3 R2, P0, PT, R12, R2, RZ ;  /* 0x000000020c027210 */ /* 0x000fe20007f1e0ff */
[----:B------:R-:W-:Y:S02]  /*09d0*/  IMAD.MOV.U32 R11, RZ, RZ, R9 ;  /* 0x000000ffff0b7224 */ /* 0x000fe400078e0009 */
[----:B------:R-:W-:Y:S02]  /*09e0*/  IMAD.MOV.U32 R9, RZ, RZ, R15 ;  /* 0x000000ffff097224 */ /* 0x000fe400078e000f */
[----:B------:R-:W-:-:S08]  /*09f0*/  IMAD.X R3, R13, 0x1, R3, P0 ;  /* 0x000000010d037824 */ /* 0x000fd000000e0603 */
.L_x_1839:
        /* <DEDUP_REMOVED lines=38> */
.L_x_1838:
[----:B------:R-:W-:Y:S05]  /*0c60*/  BSYNC.RECONVERGENT B0 ;  /* 0x0000000000007941 */ /* 0x000fea0003800200 */
.L_x_1833:
[----:B------:R-:W0:Y:S01]  /*0c70*/  LDCU.64 UR6, c[0x0][0x3a8] ;  /* 0x00007500ff0677ac */ /* 0x000e220008000a00 */
[----:B------:R-:W-:-:S05]  /*0c80*/  IADD3 R6, P0, PT, R6, R7, RZ ;  /* 0x0000000706067210 */ /* 0x000fca0007f1e0ff */
[----:B------:R-:W-:Y:S01]  /*0c90*/  IMAD.X R7, R4, 0x1, R5, P0 ;  /* 0x0000000104077824 */ /* 0x000fe200000e0605 */
[----:B0-----:R-:W-:-:S04]  /*0ca0*/  LEA R2, P1, R0, UR6, 0x3 ;  /* 0x0000000600027c11 */ /* 0x001fc8000f8218ff */
[----:B------:R-:W-:-:S05]  /*0cb0*/  LEA.HI.X R3, R0, UR7, RZ, 0x3, P1 ;  /* 0x0000000700037c11 */ /* 0x000fca00088f1cff */
[----:B------:R-:W-:Y:S01]  /*0cc0*/  STG.E.64 desc[UR8][R2.64], R6 ;  /* 0x0000000602007986 */ /* 0x000fe2000c101b08 */
[----:B------:R-:W-:Y:S05]  /*0cd0*/  EXIT ;  /* 0x000000000000794d */ /* 0x000fea0003800000 */
.L_x_1840:
        /* <DEDUP_REMOVED lines=10> */
.L_x_2224:


//--------------------- .text._ZN3cub18CUB_300001_SM_10006detail10merge_sort30DeviceMergeSortBlockSortKernelINS2_10policy_hubIN6thrust24THRUST_300001_SM_1000_NS6detail15normal_iteratorINS6_10device_ptrIiEEEEE9Policy600ESB_PNS0_8NullTypeESB_SF_m17evens_before_oddsiSE_EEvbT0_T1_T2_T3_T4_PT6_PT7_T5_NS1_7vsmem_tE --------------------------
	.section	.text._ZN3cub18CUB_300001_SM_10006detail10merge_sort30DeviceMergeSortBlockSortKernelINS2_10policy_hubIN6thrust24THRUST_300001_SM_1000_NS6detail15normal_iteratorINS6_10device_ptrIiEEEEE9Policy600ESB_PNS0_8NullTypeESB_SF_m17evens_before_oddsiSE_EEvbT0_T1_T2_T3_T4_PT6_PT7_T5_NS1_7vsmem_tE,"ax",@progbits
	.align	128
        .global         _ZN3cub18CUB_300001_SM_10006detail10merge_sort30DeviceMergeSortBlockSortKernelINS2_10policy_hubIN6thrust24THRUST_300001_SM_1000_NS6detail15normal_iteratorINS6_10device_ptrIiEEEEE9Policy600ESB_PNS0_8NullTypeESB_SF_m17evens_before_oddsiSE_EEvbT0_T1_T2_T3_T4_PT6_PT7_T5_NS1_7vsmem_tE
        .type           _ZN3cub18CUB_300001_SM_10006detail10merge_sort30DeviceMergeSortBlockSortKernelINS2_10policy_hubIN6thrust24THRUST_300001_SM_1000_NS6detail15normal_iteratorINS6_10device_ptrIiEEEEE9Policy600ESB_PNS0_8NullTypeESB_SF_m17evens_before_oddsiSE_EEvbT0_T1_T2_T3_T4_PT6_PT7_T5_NS1_7vsmem_tE,@function
        .size           _ZN3cub18CUB_300001_SM_10006detail10merge_sort30DeviceMergeSortBlockSortKernelINS2_10policy_hubIN6thrust24THRUST_300001_SM_1000_NS6detail15normal_iteratorINS6_10device_ptrIiEEEEE9Policy600ESB_PNS0_8NullTypeESB_SF_m17evens_before_oddsiSE_EEvbT0_T1_T2_T3_T4_PT6_PT7_T5_NS1_7vsmem_tE,(.L_x_2225 - _ZN3cub18CUB_300001_SM_10006detail10merge_sort30DeviceMergeSortBlockSortKernelINS2_10policy_hubIN6thrust24THRUST_300001_SM_1000_NS6detail15normal_iteratorINS6_10device_ptrIiEEEEE9Policy600ESB_PNS0_8NullTypeESB_SF_m17evens_before_oddsiSE_EEvbT0_T1_T2_T3_T4_PT6_PT7_T5_NS1_7vsmem_tE)
        .other          _ZN3cub18CUB_300001_SM_10006detail10merge_sort30DeviceMergeSortBlockSortKernelINS2_10policy_hubIN6thrust24THRUST_300001_SM_1000_NS6detail15normal_iteratorINS6_10device_ptrIiEEEEE9Policy600ESB_PNS0_8NullTypeESB_SF_m17evens_before_oddsiSE_EEvbT0_T1_T2_T3_T4_PT6_PT7_T5_NS1_7vsmem_tE,@"STO_CUDA_ENTRY STV_DEFAULT"
_ZN3cub18CUB_300001_SM_10006detail10merge_sort30DeviceMergeSortBlockSortKernelINS2_10policy_hubIN6thrust24THRUST_300001_SM_1000_NS6detail15normal_iteratorINS6_10device_ptrIiEEEEE9Policy600ESB_PNS0_8NullTypeESB_SF_m17evens_before_oddsiSE_EEvbT0_T1_T2_T3_T4_PT6_PT7_T5_NS1_7vsmem_tE:
.text._ZN3cub18CUB_300001_SM_10006detail10merge_sort30DeviceMergeSortBlockSortKernelINS2_10policy_hubIN6thrust24THRUST_300001_SM_1000_NS6detail15normal_iteratorINS6_10device_ptrIiEEEEE9Policy600ESB_PNS0_8NullTypeESB_SF_m17evens_before_oddsiSE_EEvbT0_T1_T2_T3_T4_PT6_PT7_T5_NS1_7vsmem_tE:
[----:B------:R-:W-:Y:S08]  /*0000*/  LDC R1, c[0x0][0x37c] ;  /* 0x0000df00ff017b82 */ /* 0x000ff00000000800 */
[----:B------:R-:W0:Y:S01]  /*0010*/  S2UR UR6, SR_CTAID.X ;  /* 0x00000000000679c3 */ /* 0x000e220000002500 */
[----:B------:R-:W1:Y:S01]  /*0020*/  LDCU UR4, c[0x0][0x370] ;  /* 0x00006e00ff0477ac */ /* 0x000e620008000800 */
[----:B------:R-:W2:Y:S01]  /*0030*/  LDCU.64 UR10, c[0x0][0x358] ;  /* 0x00006b00ff0a77ac */ /* 0x000ea20008000a00 */
[----:B-1----:R-:W-:-:S04]  /*0040*/  UIADD3 UR4, UP0, UPT, UR4, -0x1, URZ ;  /* 0xffffffff04047890 */ /* 0x002fc8000ff1e0ff */
[----:B------:R-:W-:Y:S02]  /*0050*/  UIADD3.X UR5, UPT, UPT, URZ, -0x1, URZ, UP0, !UPT ;  /* 0xffffffffff057890 */ /* 0x000fe400087fe4ff */
[----:B0-----:R-:W-:Y:S02]  /*0060*/  UISETP.GT.U32.AND UP0, UPT, UR4, UR6, UPT ;  /* 0x000000060400728c */ /* 0x001fe4000bf04070 */
[----:B------:R-:W-:Y:S02]  /*0070*/  UIMAD.WIDE.U32 UR8, UR6, 0x1100, URZ ;  /* 0x00001100060878a5 */ /* 0x000fe4000f8e00ff */
[----:B------:R-:W-:-:S09]  /*0080*/  UISETP.GT.U32.AND.EX UP0, UPT, UR5, URZ, UPT, UP0 ;  /* 0x000000ff0500728c */ /* 0x000fd2000bf04100 */
[----:B--2---:R-:W-:Y:S05]  /*0090*/  BRA.U !UP0, `(.L_x_1841) ;  /* 0x000000a908187547 */ /* 0x004fea000b800000 */
[----:B------:R-:W0:Y:S01]  /*00a0*/  S2R R0, SR_TID.X ;  /* 0x0000000000007919 */ /* 0x000e220000002100 */
[----:B------:R-:W1:Y:S01]  /*00b0*/  LDCU.64 UR4, c[0x0][0x388] ;  /* 0x00007100ff0477ac */ /* 0x000e620008000a00 */
[----:B------:R-:W-:Y:S01]  /*00c0*/  ACQBULK ;  /* 0x000000000000782e */ /* 0x000fe20000000000 */
[----:B0-----:R-:W-:-:S05]  /*00d0*/  LOP3.LUT R3, R0, 0x3e0, RZ, 0xc0, !PT ;  /* 0x000003e000037812 */ /* 0x001fca00078ec0ff */
[----:B------:R-:W-:-:S05]  /*00e0*/  IMAD R3, R3, 0x11, RZ ;  /* 0x0000001103037824 */ /* 0x000fca00078e02ff */
[----:B------:R-:W-:-:S04]  /*00f0*/  LOP3.LUT R2, R3, 0x1f, R0, 0xf8, !PT ;  /* 0x0000001f03027812 */ /* 0x000fc800078ef800 */
[----:B------:R-:W-:-:S05]  /*0100*/  IADD3 R4, P0, PT, R2, UR8, RZ ;  /* 0x0000000802047c10 */ /* 0x000fca000ff1e0ff */
[----:B------:R-:W-:Y:S02]  /*0110*/  IMAD.X R5, RZ, RZ, UR9, P0 ;  /* 0x00000009ff057e24 */ /* 0x000fe400080e06ff */
[----:B------:R-:W-:-:S03]  /*0120*/  IMAD.SHL.U32 R2, R4, 0x4, RZ ;  /* 0x0000000404027824 */ /* 0x000fc600078e00ff */
[----:B------:R-:W-:Y:S02]  /*0130*/  SHF.L.U64.HI R4, R4, 0x2, R5 ;  /* 0x0000000204047819 */ /* 0x000fe40000010205 */
[----:B-1----:R-:W-:-:S04]  /*0140*/  IADD3 R6, P0, PT, R2, UR4, RZ ;  /* 0x0000000402067c10 */ /* 0x002fc8000ff1e0ff */
[----:B------:R-:W-:-:S05]  /*0150*/  IADD3.X R7, PT, PT, R4, UR5, RZ, P0, !PT ;  /* 0x0000000504077c10 */ /* 0x000fca00087fe4ff */
[----:B------:R-:W2:Y:S04]  /*0160*/  LDG.E R8, desc[UR10][R6.64] ;  /* 0x0000000a06087981 */ /* 0x000ea8000c1e1900 */
[----:B------:R-:W3:Y:S04]  /*0170*/  LDG.E R10, desc[UR10][R6.64+0x80] ;  /* 0x0000800a060a7981 */ /* 0x000ee8000c1e1900 */
        /* <DEDUP_REMOVED lines=16> */
[----:B------:R-:W-:Y:S01]  /*0280*/  SHF.R.U32.HI R5, RZ, 0x5, R0 ;  /* 0x00000005ff057819 */ /* 0x000fe20000011600 */
[----:B------:R-:W-:Y:S01]  /*0290*/  UMOV UR4, 0x400 ;  /* 0x0000040000047882 */ /* 0x000fe20000000000 */
[----:B------:R-:W0:Y:S01]  /*02a0*/  S2R R9, SR_LANEID ;  /* 0x0000000000097919 */ /* 0x000e220000000000 */
[----:B-1----:R-:W-:-:S02]  /*02b0*/  ULEA UR4, UR5, UR4, 0x18 ;  /* 0x0000000405047291 */ /* 0x002fc4000f8ec0ff */
[----:B0-----:R-:W-:-:S05]  /*02c0*/  IMAD R5, R5, 0x220, R9 ;  /* 0x0000022005057824 */ /* 0x001fca00078e0209 */
[----:B------:R-:W-:-:S05]  /*02d0*/  LEA R5, R5, UR4, 0x2 ;  /* 0x0000000405057c11 */ /* 0x000fca000f8e10ff */
[----:B------:R-:W-:Y:S01]  /*02e0*/  IMAD R6, R9, 0x40, R5 ;  /* 0x0000004009067824 */ /* 0x000fe200078e0205 */
[----:B--2---:R0:W-:Y:S04]  /*02f0*/  STS [R5], R8 ;  /* 0x0000000805007388 */ /* 0x0041e80000000800 */
[----:B---3--:R-:W-:Y:S04]  /*0300*/  STS [R5+0x80], R10 ;  /* 0x0000800a05007388 */ /* 0x008fe80000000800 */
[----:B----4-:R-:W-:Y:S01]  /*0310*/  STS [R5+0x100], R12 ;  /* 0x0001000c05007388 */ /* 0x010fe20000000800 */
[----:B0-----:R-:W-:-:S03]  /*0320*/  LOP3.LUT R8, R0, 0x1f, RZ, 0xc0, !PT ;  /* 0x0000001f00087812 */ /* 0x001fc600078ec0ff */
[----:B-----5:R-:W-:Y:S04]  /*0330*/  STS [R5+0x180], R14 ;  /* 0x0001800e05007388 */ /* 0x020fe80000000800 */
        /* <DEDUP_REMOVED lines=15> */
[----:B------:R-:W0:Y:S04]  /*0430*/  LDS R9, [R6+0x4] ;  /* 0x0000040006097984 */ /* 0x000e280000000800 */
[----:B------:R-:W-:Y:S04]  /*0440*/  LDS R26, [R6+0x8] ;  /* 0x00000800061a7984 */ /* 0x000fe80000000800 */
[----:B------:R-:W1:Y:S04]  /*0450*/  LDS R17, [R6+0xc] ;  /* 0x00000c0006117984 */ /* 0x000e680000000800 */
[----:B------:R-:W-:Y:S04]  /*0460*/  LDS R22, [R6+0x10] ;  /* 0x0000100006167984 */ /* 0x000fe80000000800 */
[----:B------:R-:W-:Y:S04]  /*0470*/  LDS R25, [R6+0x14] ;  /* 0x0000140006197984 */ /* 0x000fe80000000800 */
        /* <DEDUP_REMOVED lines=8> */
[----:B------:R-:W5:Y:S04]  /*0500*/  LDS R11, [R6+0x38] ;  /* 0x00003800060b7984 */ /* 0x000f680000000800 */
[----:B------:R-:W5:Y:S04]  /*0510*/  LDS R12, [R6+0x3c] ;  /* 0x00003c00060c7984 */ /* 0x000f680000000800 */
[----:B------:R-:W5:Y:S01]  /*0520*/  LDS R10, [R6+0x40] ;  /* 0x00004000060a7984 */ /* 0x000f620000000800 */
[----:B------:R-:W-:Y:S01]  /*0530*/  BAR.SYNC.DEFER_BLOCKING 0x0 ;  /* 0x0000000000007b1d */ /* 0x000fe20000010000 */
[----:B0-----:R-:W-:-:S07]  /*0540*/  LEA.HI R19, R9, R9, RZ, 0x1 ;  /* 0x0000000909137211 */ /* 0x001fce00078f08ff */
[----:B------:R-:W-:Y:S01]  /*0550*/  PREEXIT ;  /* 0x000000000000782d */ /* 0x000fe20000000000 */
[----:B------:R-:W-:Y:S02]  /*0560*/  LEA.HI R23, R16, R16, RZ, 0x1 ;  /* 0x0000001010177211 */ /* 0x000fe400078f08ff */
[----:B------:R-:W-:Y:S02]  /*0570*/  LOP3.LUT R20, R19, 0xfffffffe, RZ, 0xc0, !PT ;  /* 0xfffffffe13147812 */ /* 0x000fe400078ec0ff */
[----:B------:R-:W-:Y:S02]  /*0580*/  LOP3.LUT R23, R23, 0xfffffffe, RZ, 0xc0, !PT ;  /* 0xfffffffe17177812 */ /* 0x000fe400078ec0ff */
[----:B-1----:R-:W-:Y:S01]  /*0590*/  LEA.HI R27, R17, R17, RZ, 0x1 ;  /* 0x00000011111b7211 */ /* 0x002fe200078f08ff */
[----:B------:R-:W-:Y:S01]  /*05a0*/  IMAD.IADD R20, R9, 0x1, -R20 ;  /* 0x0000000109147824 */ /* 0x000fe200078e0a14 */
[----:B------:R-:W-:Y:S01]  /*05b0*/  LEA.HI R29, R26, R26, RZ, 0x1 ;  /* 0x0000001a1a1d7211 */ /* 0x000fe200078f08ff */
[----:B------:R-:W-:Y:S01]  /*05c0*/  IMAD.IADD R23, R16, 0x1, -R23 ;  /* 0x0000000110177824 */ /* 0x000fe200078e0a17 */
[----:B--2---:R-:W-:-:S02]  /*05d0*/  LEA.HI R19, R24, R24, RZ, 0x1 ;  /* 0x0000001818137211 */ /* 0x004fc400078f08ff */
[----:B------:R-:W-:Y:S02]  /*05e0*/  LEA.HI R31, R25, R25, RZ, 0x1 ;  /* 0x00000019191f7211 */ /* 0x000fe400078f08ff */
[----:B------:R-:W-:Y:S02]  /*05f0*/  ISETP.NE.AND P6, PT, R20, R23, PT ;  /* 0x000000171400720c */ /* 0x000fe40003fc5270 */
[----:B------:R-:W-:Y:S02]  /*0600*/  LEA.HI R20, R15, R15, RZ, 0x1 ;  /* 0x0000000f0f147211 */ /* 0x000fe400078f08ff */
[----:B------:R-:W-:Y:S02]  /*0610*/  LEA.HI R33, R22, R22, RZ, 0x1 ;  /* 0x0000001616217211 */ /* 0x000fe400078f08ff */
[----:B------:R-:W-:Y:S02]  /*0620*/  LOP3.LUT R30, R27, 0xfffffffe, RZ, 0xc0, !PT ;  /* 0xfffffffe1b1e7812 */ /* 0x000fe400078ec0ff */
[----:B------:R-:W-:-:S02]  /*0630*/  LOP3.LUT R29, R29, 0xfffffffe, RZ, 0xc0, !PT ;  /* 0xfffffffe1d1d7812 */ /* 0x000fc400078ec0ff */
[----:B------:R-:W-:Y:S01]  /*0640*/  LOP3.LUT R19, R19, 0xfffffffe, RZ, 0xc0, !PT ;  /* 0xfffffffe13137812 */ /* 0x000fe200078ec0ff */
[----:B------:R-:W-:Y:S01]  /*0650*/  IMAD.IADD R30, R17, 0x1, -R30 ;  /* 0x00000001111e7824 */ /* 0x000fe200078e0a1e */
[----:B------:R-:W-:Y:S01]  /*0660*/  LOP3.LUT R20, R20, 0xfffffffe, RZ, 0xc0, !PT ;  /* 0xfffffffe14147812 */ /* 0x000fe200078ec0ff */
[----:B------:R-:W-:Y:S01]  /*0670*/  IMAD.IADD R29, R26, 0x1, -R29 ;  /* 0x000000011a1d7824 */ /* 0x000fe200078e0a1d */
[----:B------:R-:W-:Y:S01]  /*0680*/  LOP3.LUT R32, R31, 0xfffffffe, RZ, 0xc0, !PT ;  /* 0xfffffffe1f207812 */ /* 0x000fe200078ec0ff */
[----:B------:R-:W-:Y:S01]  /*0690*/  IMAD.IADD R19, R24, 0x1, -R19 ;  /* 0x0000000118137824 */ /* 0x000fe200078e0a13 */
[----:B------:R-:W-:Y:S01]  /*06a0*/  LOP3.LUT R33, R33, 0xfffffffe, RZ, 0xc0, !PT ;  /* 0xfffffffe21217812 */ /* 0x000fe200078ec0ff */
[----:B------:R-:W-:Y:S01]  /*06b0*/  IMAD.IADD R20, R15, 0x1, -R20 ;  /* 0x000000010f147824 */ /* 0x000fe200078e0a14 */
[----:B---3--:R-:W-:Y:S01]  /*06c0*/  LEA.HI R23, R21, R21, RZ, 0x1 ;  /* 0x0000001515177211 */ /* 0x008fe200078f08ff */
[----:B------:R-:W-:Y:S01]  /*06d0*/  IMAD.IADD R32, R25, 0x1, -R32 ;  /* 0x0000000119207824 */ /* 0x000fe200078e0a20 */
[----:B------:R-:W-:Y:S01]  /*06e0*/  LEA.HI R27, R18, R18, RZ, 0x1 ;  /* 0x00000012121b7211 */ /* 0x000fe200078f08ff */
[----:B------:R-:W-:Y:S01]  /*06f0*/  IMAD.IADD R33, R22, 0x1, -R33 ;  /* 0x0000000116217824 */ /* 0x000fe200078e0a21 */
[----:B------:R-:W-:-:S02]  /*0700*/  ISETP.GE.AND P0, PT, R9, R16, PT ;  /* 0x000000100900720c */ /* 0x000fc40003f06270 */
[----:B------:R-:W-:Y:S02]  /*0710*/  ISETP.NE.AND P3, PT, R30, R29, PT ;  /* 0x0000001d1e00720c */ /* 0x000fe40003f65270 */
[----:B----4-:R-:W-:Y:S02]  /*0720*/  LEA.HI R29, R7, R7, RZ, 0x1 ;  /* 0x00000007071d7211 */ /* 0x010fe400078f08ff */
[----:B------:R-:W-:Y:S02]  /*0730*/  LEA.HI R31, R28, R28, RZ, 0x1 ;  /* 0x0000001c1c1f7211 */ /* 0x000fe400078f08ff */
[----:B------:R-:W-:Y:S02]  /*0740*/  LOP3.LUT R30, R23, 0xfffffffe, RZ, 0xc0, !PT ;  /* 0xfffffffe171e7812 */ /* 0x000fe400078ec0ff */
[----:B------:R-:W-:Y:S02]  /*0750*/  LOP3.LUT R27, R27, 0xfffffffe, RZ, 0xc0, !PT ;  /* 0xfffffffe1b1b7812 */ /* 0x000fe400078ec0ff */
[----:B------:R-:W-:Y:S01]  /*0760*/  ISETP.NE.AND P4, PT, R19, R20, PT ;  /* 0x000000141300720c */ /* 0x000fe20003f85270 */
[----:B------:R-:W-:Y:S01]  /*0770*/  IMAD.IADD R30, R21, 0x1, -R30 ;  /* 0x00000001151e7824 */ /* 0x000fe200078e0a1e */
[----:B------:R-:W-:Y:S01]  /*0780*/  SEL R20, RZ, 0xffffffff, !P0 ;  /* 0xffffffffff147807 */ /* 0x000fe20004000000 */
[----:B------:R-:W-:Y:S01]  /*0790*/  IMAD.IADD R27, R18, 0x1, -R27 ;  /* 0x00000001121b7824 */ /* 0x000fe200078e0a1b */
[----:B------:R-:W-:-:S02]  /*07a0*/  ISETP.NE.AND P5, PT, R32, R33, PT ;  /* 0x000000212000720c */ /* 0x000fc40003fa5270 */
[----:B------:R-:W-:Y:S02]  /*07b0*/  LOP3.LUT R32, R29, 0xfffffffe, RZ, 0xc0, !PT ;  /* 0xfffffffe1d207812 */ /* 0x000fe400078ec0ff */
[----:B------:R-:W-:Y:S02]  /*07c0*/  LOP3.LUT R31, R31, 0xfffffffe, RZ, 0xc0, !PT ;  /* 0xfffffffe1f1f7812 */ /* 0x000fe400078ec0ff */
[----:B------:R-:W-:Y:S01]  /*07d0*/  SEL R19, R20, R9, !P6 ;  /* 0x0000000914137207 */ /* 0x000fe20007000000 */
[----:B------:R-:W-:Y:S01]  /*07e0*/  IMAD.IADD R32, R7, 0x1, -R32 ;  /* 0x0000000107207824 */ /* 0x000fe200078e0a20 */
[----:B-----5:R-:W-:Y:S01]  /*07f0*/  LEA.HI R20, R13, R13, RZ, 0x1 ;  /* 0x0000000d0d147211 */ /* 0x020fe200078f08ff */
[----:B------:R-:W-:Y:S01]  /*0800*/  IMAD.IADD R31, R28, 0x1, -R31 ;  /* 0x000000011c1f7824 */ /* 0x000fe200078e0a1f */
[----:B------:R-:W-:Y:S02]  /*0810*/  LEA.HI R23, R14, R14, RZ, 0x1 ;  /* 0x0000000e0e177211 */ /* 0x000fe400078f08ff */
[----:B------:R-:W-:-:S02]  /*0820*/  ISETP.NE.AND P0, PT, R30, R27, PT ;  /* 0x0000001b1e00720c */ /* 0x000fc40003f05270 */
[----:B------:R-:W-:Y:S02]  /*0830*/  LEA.HI R30, R11, R11, RZ, 0x1 ;  /* 0x0000000b0b1e7211 */ /* 0x000fe400078f08ff */
[----:B------:R-:W-:Y:S02]  /*0840*/  LOP3.LUT R20, R20, 0xfffffffe, RZ, 0xc0, !PT ;  /* 0xfffffffe14147812 */ /* 0x000fe400078ec0ff */
[----:B------:R-:W-:Y:S02]  /*0850*/  LOP3.LUT R27, R23, 0xfffffffe, RZ, 0xc0, !PT ;  /* 0xfffffffe171b7812 */ /* 0x000fe400078ec0ff */
[----:B------:R-:W-:Y:S01]  /*0860*/  ISETP.NE.AND P2, PT, R32, R31, PT ;  /* 0x0000001f2000720c */ /* 0x000fe20003f45270 */
[----:B------:R-:W-:Y:S01]  /*0870*/  IMAD.IADD R23, R13, 0x1, -R20 ;  /* 0x000000010d177824 */ /* 0x000fe200078e0a14 */
[----:B------:R-:W-:Y:S01]  /*0880*/  LOP3.LUT R32, R30, 0xfffffffe, RZ, 0xc0, !PT ;  /* 0xfffffffe1e207812 */ /* 0x000fe200078ec0ff */
[----:B------:R-:W-:Y:S01]  /*0890*/  IMAD.IADD R30, R14, 0x1, -R27 ;  /* 0x000000010e1e7824 */ /* 0x000fe200078e0a1b */
[----:B------:R-:W-:-:S02]  /*08a0*/  ISETP.GE.AND P1, PT, R17, R26, PT ;  /* 0x0000001a1100720c */ /* 0x000fc40003f26270 */
[C---:B------:R-:W-:Y:S01]  /*08b0*/  LEA.HI R29, R12.reuse, R12, RZ, 0x1 ;  /* 0x0000000c0c1d7211 */ /* 0x040fe200078f08ff */
[----:B------:R-:W-:Y:S01]  /*08c0*/  IMAD.IADD R32, R11, 0x1, -R32 ;  /* 0x000000010b207824 */ /* 0x000fe200078e0a20 */
[----:B------:R-:W-:Y:S02]  /*08d0*/  ISETP.GE.AND P6, PT, R25, R22, PT ;  /* 0x000000161900720c */ /* 0x000fe40003fc6270 */
[----:B------:R-:W-:Y:S02]  /*08e0*/  LOP3.LUT R29, R29, 0xfffffffe, RZ, 0xc0, !PT ;  /* 0xfffffffe1d1d7812 */ /* 0x000fe400078ec0ff */
[----:B------:R-:W-:Y:S02]  /*08f0*/  SEL R20, RZ, 0xffffffff, !P1 ;  /* 0xffffffffff147807 */ /* 0x000fe40004800000 */
[----:B------:R-:W-:Y:S01]  /*0900*/  ISETP.NE.AND P1, PT, R23, R30, PT ;  /* 0x0000001e1700720c */ /* 0x000fe20003f25270 */
[----:B------:R-:W-:Y:S01]  /*0910*/  IMAD.IADD R29, R12, 0x1, -R29 ;  /* 0x000000010c1d7824 */ /* 0x000fe200078e0a1d */
[----:B------:R-:W-:-:S02]  /*0920*/  SEL R30, RZ, 0xffffffff, !P6 ;  /* 0xffffffffff1e7807 */ /* 0x000fc40007000000 */
[----:B------:R-:W-:Y:S02]  /*0930*/  ISETP.GE.AND P6, PT, R24, R15, PT ;  /* 0x0000000f1800720c */ /* 0x000fe40003fc6270 */
[----:B------:R-:W-:Y:S02]  /*0940*/  SEL R30, R30, R25, !P5 ;  /* 0x000000191e1e7207 */ /* 0x000fe40006800000 */
[----:B------:R-:W-:Y:S02]  /*0950*/  ISETP.GE.AND P5, PT, R21, R18, PT ;  /* 0x000000121500720c */ /* 0x000fe40003fa6270 */
[----:B------:R-:W-:Y:S02]  /*0960*/  SEL R20, R20, R17, !P3 ;  /* 0x0000001114147207 */ /* 0x000fe40005800000 */
[----:B------:R-:W-:Y:S02]  /*0970*/  ISETP.NE.AND P3, PT, R29, R32, PT ;  /* 0x000000201d00720c */ /* 0x000fe40003f65270 */
[----:B------:R-:W-:-:S02]  /*0980*/  SEL R23, RZ, 0xffffffff, !P6 ;  /* 0xffffffffff177807 */ /* 0x000fc40007000000 */
[----:B------:R-:W-:Y:S02]  /*0990*/  SEL R32, RZ, 0xffffffff, !P5 ;  /* 0xffffffffff207807 */ /* 0x000fe40006800000 */
[----:B------:R-:W-:Y:S02]  /*09a0*/  LOP3.LUT R20, R20, 0x1, RZ, 0xc0, !PT ;  /* 0x0000000114147812 */ /* 0x000fe400078ec0ff */
[----:B------:R-:W-:Y:S02]  /*09b0*/  ISETP.GE.AND P5, PT, R7, R28, PT ;  /* 0x0000001c0700720c */ /* 0x000fe40003fa6270 */
[----:B------:R-:W-:Y:S02]  /*09c0*/  SEL R23, R23, R24, !P4 ;  /* 0x0000001817177207 */ /* 0x000fe40006000000 */
[----:B------:R-:W-:Y:S02]  /*09d0*/  SEL R32, R32, R21, !P0 ;  /* 0x0000001520207207 */ /* 0x000fe40004000000 */
[----:B------:R-:W-:-:S02]  /*09e0*/  ISETP.NE.U32.AND P4, PT, R20, 0x1, PT ;  /* 0x000000011400780c */ /* 0x000fc40003f85070 */
[----:B------:R-:W-:Y:S02]  /*09f0*/  ISETP.GE.AND P0, PT, R13, R14, PT ;  /* 0x0000000e0d00720c */ /* 0x000fe40003f06270 */
[----:B------:R-:W-:Y:S02]  /*0a00*/  SEL R20, RZ, 0xffffffff, !P5 ;  /* 0xffffffffff147807 */ /* 0x000fe40006800000 */
[----:B------:R-:W-:Y:S02]  /*0a10*/  LOP3.LUT R19, R19, 0x1, RZ, 0xc0, !PT ;  /* 0x0000000113137812 */ /* 0x000fe400078ec0ff */
[----:B------:R-:W-:Y:S02]  /*0a20*/  ISETP.GE.AND P5, PT, R12, R11, PT ;  /* 0x0000000b0c00720c */ /* 0x000fe40003fa6270 */
[----:B------:R-:W-:Y:S02]  /*0a30*/  SEL R34, RZ, 0xffffffff, !P0 ;  /* 0xffffffffff227807 */ /* 0x000fe40004000000 */
[----:B------:R-:W-:-:S02]  /*0a40*/  SEL R20, R20, R7, !P2 ;  /* 0x0000000714147207 */ /* 0x000fc40005000000 */
[----:B------:R-:W-:Y:S02]  /*0a50*/  ISETP.NE.U32.AND P6, PT, R19, 0x1, PT ;  /* 0x000000011300780c */ /* 0x000fe40003fc5070 */
[----:B------:R-:W-:Y:S02]  /*0a60*/  SEL R19, RZ, 0xffffffff, !P5 ;  /* 0xffffffffff137807 */ /* 0x000fe40006800000 */
[----:B------:R-:W-:Y:S02]  /*0a70*/  SEL R34, R34, R13, !P1 ;  /* 0x0000000d22227207 */ /* 0x000fe40004800000 */
[----:B------:R-:W-:Y:S02]  /*0a80*/  LOP3.LUT R32, R32, 0x1, RZ, 0xc0, !PT ;  /* 0x0000000120207812 */ /* 0x000fe400078ec0ff */
[----:B------:R-:W-:Y:S02]  /*0a90*/  LOP3.LUT R20, R20, 0x1, RZ, 0xc0, !PT ;  /* 0x0000000114147812 */ /* 0x000fe400078ec0ff */
[----:B------:R-:W-:-:S02]  /*0aa0*/  LOP3.LUT R23, R23, 0x1, RZ, 0xc0, !PT ;  /* 0x0000000117177812 */ /* 0x000fc400078ec0ff */
[----:B------:R-:W-:Y:S02]  /*0ab0*/  SEL R19, R19, R12, !P3 ;  /* 0x0000000c13137207 */ /* 0x000fe40005800000 */
[----:B------:R-:W-:Y:S02]  /*0ac0*/  LOP3.LUT R30, R30, 0x1, RZ, 0xc0, !PT ;  /* 0x000000011e1e7812 */ /* 0x000fe400078ec0ff */
[----:B------:R-:W-:Y:S02]  /*0ad0*/  LOP3.LUT R34, R34, 0x1, RZ, 0xc0, !PT ;  /* 0x0000000122227812 */ /* 0x000fe400078ec0ff */
[----:B------:R-:W-:Y:S02]  /*0ae0*/  ISETP.NE.U32.AND P5, PT, R32, 0x1, PT ;  /* 0x000000012000780c */ /* 0x000fe40003fa5070 */
[----:B------:R-:W-:Y:S02]  /*0af0*/  ISETP.NE.U32.AND P3, PT, R20, 0x1, PT ;  /* 0x000000011400780c */ /* 0x000fe40003f65070 */
[----:B------:R-:W-:-:S02]  /*0b00*/  SEL R20, R9, R16, !P6 ;  /* 0x0000001009147207 */ /* 0x000fc40007000000 */
[----:B------:R-:W-:Y:S02]  /*0b10*/  ISETP.NE.U32.AND P0, PT, R23, 0x1, PT ;  /* 0x000000011700780c */ /* 0x000fe40003f05070 */
[----:B------:R-:W-:Y:S02]  /*0b20*/  LOP3.LUT R19, R19, 0x1, RZ, 0xc0, !PT ;  /* 0x0000000113137812 */ /* 0x000fe400078ec0ff */
[----:B------:R-:W-:Y:S02]  /*0b30*/  SEL R9, R16, R9, !P6 ;  /* 0x0000000910097207 */ /* 0x000fe40007000000 */
[----:B------:R-:W-:Y:S02]  /*0b40*/  ISETP.NE.U32.AND P2, PT, R30, 0x1, PT ;  /* 0x000000011e00780c */ /* 0x000fe40003f45070 */
[----:B------:R-:W-:Y:S02]  /*0b50*/  ISETP.NE.U32.AND P1, PT, R34, 0x1, PT ;  /* 0x000000012200780c */ /* 0x000fe40003f25070 */
[----:B------:R-:W-:-:S02]  /*0b60*/  SEL R16, R17, R26, !P4 ;  /* 0x0000001a11107207 */ /* 0x000fc40006000000 */
[----:B------:R-:W-:Y:S02]  /*0b70*/  SEL R23, R21, R18, !P5 ;  /* 0x0000001215177207 */ /* 0x000fe40006800000 */
[----:B------:R-:W-:Y:S02]  /*0b80*/  SEL R17, R26, R17, !P4 ;  /* 0x000000111a117207 */ /* 0x000fe40006000000 */
[----:B------:R-:W-:Y:S02]  /*0b90*/  SEL R21, R18, R21, !P5 ;  /* 0x0000001512157207 */ /* 0x000fe40006800000 */
[----:B------:R-:W-:Y:S02]  /*0ba0*/  SEL R18, R7, R28, !P3 ;  /* 0x0000001c07127207 */ /* 0x000fe40005800000 */
[----:B------:R-:W-:Y:S02]  /*0bb0*/  ISETP.NE.U32.AND P6, PT, R19, 0x1, PT ;  /* 0x000000011300780c */ /* 0x000fe40003fc5070 */
[----:B------:R-:W-:-:S02]  /*0bc0*/  SEL R28, R28, R7, !P3 ;  /* 0x000000071c1c7207 */ /* 0x000fc40005800000 */
[----:B------:R-:W-:Y:S02]  /*0bd0*/  SEL R19, R25, R22, !P2 ;  /* 0x0000001619137207 */ /* 0x000fe40005000000 */
[----:B------:R-:W-:Y:S02]  /*0be0*/  SEL R7, R13, R14, !P1 ;  /* 0x0000000e0d077207 */ /* 0x000fe40004800000 */
[----:B------:R-:W-:Y:S02]  /*0bf0*/  SEL R27, R14, R13, !P1 ;  /* 0x0000000d0e1b7207 */ /* 0x000fe40004800000 */
[----:B------:R-:W-:Y:S02]  /*0c00*/  SEL R25, R22, R25, !P2 ;  /* 0x0000001916197207 */ /* 0x000fe40005000000 */
[----:B------:R-:W-:Y:S02]  /*0c10*/  LEA.HI R13, R17, R17, RZ, 0x1 ;  /* 0x00000011110d7211 */ /* 0x000fe400078f08ff */
[----:B------:R-:W-:-:S02]  /*0c20*/  LEA.HI R26, R20, R20, RZ, 0x1 ;  /* 0x00000014141a7211 */ /* 0x000fc400078f08ff */
[----:B------:R-:W-:Y:S02]  /*0c30*/  LEA.HI R29, R25, R25, RZ, 0x1 ;  /* 0x00000019191d7211 */ /* 0x000fe400078f08ff */
[----:B------:R-:W-:Y:S02]  /*0c40*/  LOP3.LUT R14, R13, 0xfffffffe, RZ, 0xc0, !PT ;  /* 0xfffffffe0d0e7812 */ /* 0x000fe400078ec0ff */
[----:B------:R-:W-:Y:S02]  /*0c50*/  LEA.HI R30, R16, R16, RZ, 0x1 ;  /* 0x00000010101e7211 */ /* 0x000fe400078f08ff */
[----:B------:R-:W-:Y:S01]  /*0c60*/  LOP3.LUT R13, R26, 0xfffffffe, RZ, 0xc0, !PT ;  /* 0xfffffffe1a0d7812 */ /* 0x000fe200078ec0ff */
[----:B------:R-:W-:Y:S01]  /*0c70*/  IMAD.IADD R14, R17, 0x1, -R14 ;  /* 0x00000001110e7824 */ /* 0x000fe200078e0a0e */
[----:B------:R-:W-:Y:S02]  /*0c80*/  SEL R22, R24, R15, !P0 ;  /* 0x0000000f18167207 */ /* 0x000fe40004000000 */
[----:B------:R-:W-:Y:S01]  /*0c90*/  LOP3.LUT R26, R29, 0xfffffffe, RZ, 0xc0, !PT ;  /* 0xfffffffe1d1a7812 */ /* 0x000fe200078ec0ff */
[----:B------:R-:W-:Y:S01]  /*0ca0*/  IMAD.IADD R13, R20, 0x1, -R13 ;  /* 0x00000001140d7824 */ /* 0x000fe200078e0a0d */
[----:B------:R-:W-:-:S02]  /*0cb0*/  SEL R24, R15, R24, !P0 ;  /* 0x000000180f187207 */ /* 0x000fc40004000000 */
[----:B------:R-:W-:Y:S01]  /*0cc0*/  LOP3.LUT R31, R30, 0xfffffffe, RZ, 0xc0, !PT ;  /* 0xfffffffe1e1f7812 */ /* 0x000fe200078ec0ff */
[----:B------:R-:W-:Y:S01]  /*0cd0*/  IMAD.IADD R29, R25, 0x1, -R26 ;  /* 0x00000001191d7824 */ /* 0x000fe200078e0a1a */
[----:B------:R-:W-:Y:S02]  /*0ce0*/  LEA.HI R32, R24, R24, RZ, 0x1 ;  /* 0x0000001818207211 */ /* 0x000fe400078f08ff */
[----:B------:R-:W-:Y:S01]  /*0cf0*/  SEL R15, R12, R11, !P6 ;  /* 0x0000000b0c0f7207 */ /* 0x000fe20007000000 */
[----:B------:R-:W-:Y:S01]  /*0d00*/  IMAD.IADD R30, R16, 0x1, -R31 ;  /* 0x00000001101e7824 */ /* 0x000fe200078e0a1f */
[----:B------:R-:W-:Y:S02]  /*0d10*/  SEL R26, R11, R12, !P6 ;  /* 0x0000000c0b1a7207 */ /* 0x000fe40007000000 */
[----:B------:R-:W-:Y:S02]  /*0d20*/  ISETP.NE.AND P6, PT, R14, R13, PT ;  /* 0x0000000d0e00720c */ /* 0x000fe40003fc5270 */
[----:B------:R-:W-:-:S02]  /*0d30*/  LEA.HI R14, R28, R28, RZ, 0x1 ;  /* 0x0000001c1c0e7211 */ /* 0x000fc400078f08ff */
[----:B------:R-:W-:Y:S02]  /*0d40*/  LOP3.LUT R33, R32, 0xfffffffe, RZ, 0xc0, !PT ;  /* 0xfffffffe20217812 */ /* 0x000fe400078ec0ff */
[----:B------:R-:W-:Y:S02]  /*0d50*/  LEA.HI R31, R27, R27, RZ, 0x1 ;  /* 0x0000001b1b1f7211 */ /* 0x000fe400078f08ff */
[----:B------:R-:W-:Y:S01]  /*0d60*/  LEA.HI R12, R21, R21, RZ, 0x1 ;  /* 0x00000015150c7211 */ /* 0x000fe200078f08ff */
[----:B------:R-:W-:Y:S01]  /*0d70*/  IMAD.IADD R33, R24, 0x1, -R33 ;  /* 0x0000000118217824 */ /* 0x000fe200078e0a21 */
[----:B------:R-:W-:Y:S02]  /*0d80*/  LEA.HI R13, R22, R22, RZ, 0x1 ;  /* 0x00000016160d7211 */ /* 0x000fe400078f08ff */
[----:B------:R-:W-:Y:S02]  /*0d90*/  LEA.HI R32, R18, R18, RZ, 0x1 ;  /* 0x0000001212207211 */ /* 0x000fe400078f08ff */
[----:B------:R-:W-:-:S02]  /*0da0*/  ISETP.NE.AND P3, PT, R29, R30, PT ;  /* 0x0000001e1d00720c */ /* 0x000fc40003f65270 */
[----:B------:R-:W-:Y:S02]  /*0db0*/  LOP3.LUT R29, R14, 0xfffffffe, RZ, 0xc0, !PT ;  /* 0xfffffffe0e1d7812 */ /* 0x000fe400078ec0ff */
[----:B------:R-:W-:Y:S02]  /*0dc0*/  LOP3.LUT R14, R31, 0xfffffffe, RZ, 0xc0, !PT ;  /* 0xfffffffe1f0e7812 */ /* 0x000fe400078ec0ff */
[----:B------:R-:W-:Y:S01]  /*0dd0*/  LOP3.LUT R12, R12, 0xfffffffe, RZ, 0xc0, !PT ;  /* 0xfffffffe0c0c7812 */ /* 0x000fe200078ec0ff */
[----:B------:R-:W-:Y:S01]  /*0de0*/  IMAD.IADD R29, R28, 0x1, -R29 ;  /* 0x000000011c1d7824 */ /* 0x000fe200078e0a1d */
[----:B------:R-:W-:Y:S01]  /*0df0*/  LOP3.LUT R13, R13, 0xfffffffe, RZ, 0xc0, !PT ;  /* 0xfffffffe0d0d7812 */ /* 0x000fe200078ec0ff */
[----:B------:R-:W-:Y:S01]  /*0e00*/  IMAD.IADD R14, R27, 0x1, -R14 ;  /* 0x000000011b0e7824 */ /* 0x000fe200078e0a0e */
[----:B------:R-:W-:Y:S01]  /*0e10*/  LOP3.LUT R31, R32, 0xfffffffe, RZ, 0xc0, !PT ;  /* 0xfffffffe201f7812 */ /* 0x000fe200078ec0ff */
[----:B------:R-:W-:Y:S01]  /*0e20*/  IMAD.IADD R12, R21, 0x1, -R12 ;  /* 0x00000001150c7824 */ /* 0x000fe200078e0a0c */
[----:B------:R-:W-:Y:S01]  /*0e30*/  LEA.HI R30, R23, R23, RZ, 0x1 ;  /* 0x00000017171e7211 */ /* 0x000fe200078f08ff */
[----:B------:R-:W-:Y:S01]  /*0e40*/  IMAD.IADD R13, R22, 0x1, -R13 ;  /* 0x00000001160d7824 */ /* 0x000fe200078e0a0d */
[----:B------:R-:W-:Y:S01]  /*0e50*/  LEA.HI R34, R19, R19, RZ, 0x1 ;  /* 0x0000001313227211 */ /* 0x000fe200078f08ff */
[----:B------:R-:W-:Y:S01]  /*0e60*/  IMAD.IADD R31, R18, 0x1, -R31 ;  /* 0x00000001121f7824 */ /* 0x000fe200078e0a1f */
[----:B------:R-:W-:-:S02]  /*0e70*/  LOP3.LUT R30, R30, 0xfffffffe, RZ, 0xc0, !PT ;  /* 0xfffffffe1e1e7812 */ /* 0x000fc400078ec0ff */
[----:B------:R-:W-:Y:S02]  /*0e80*/  ISETP.NE.AND P4, PT, R12, R13, PT ;  /* 0x0000000d0c00720c */ /* 0x000fe40003f85270 */
[----:B------:R-:W-:Y:S01]  /*0e90*/  ISETP.NE.AND P2, PT, R14, R31, PT ;  /* 0x0000001f0e00720c */ /* 0x000fe20003f45270 */
[----:B------:R-:W-:Y:S01]  /*0ea0*/  IMAD.IADD R30, R23, 0x1, -R30 ;  /* 0x00000001171e7824 */ /* 0x000fe200078e0a1e */
[----:B------:R-:W-:Y:S02]  /*0eb0*/  LEA.HI R12, R26, R26, RZ, 0x1 ;  /* 0x0000001a1a0c7211 */ /* 0x000fe400078f08ff */
[----:B------:R-:W-:Y:S02]  /*0ec0*/  LEA.HI R14, R7, R7, RZ, 0x1 ;  /* 0x00000007070e7211 */ /* 0x000fe400078f08ff */
[----:B------:R-:W-:Y:S02]  /*0ed0*/  ISETP.GE.AND P1, PT, R17, R20, PT ;  /* 0x000000141100720c */ /* 0x000fe40003f26270 */
[----:B------:R-:W-:-:S02]  /*0ee0*/  LOP3.LUT R13, R12, 0xfffffffe, RZ, 0xc0, !PT ;  /* 0xfffffffe0c0d7812 */ /* 0x000fc400078ec0ff */
[----:B------:R-:W-:Y:S02]  /*0ef0*/  LOP3.LUT R14, R14, 0xfffffffe, RZ, 0xc0, !PT ;  /* 0xfffffffe0e0e7812 */ /* 0x000fe400078ec0ff */
[----:B------:R-:W-:Y:S01]  /*0f00*/  LOP3.LUT R34, R34, 0xfffffffe, RZ, 0xc0, !PT ;  /* 0xfffffffe22227812 */ /* 0x000fe200078ec0ff */
[----:B------:R-:W-:Y:S01]  /*0f10*/  IMAD.IADD R13, R26, 0x1, -R13 ;  /* 0x000000011a0d7824 */ /* 0x000fe200078e0a0d */
[----:B------:R-:W-:Y:S02]  /*0f20*/  SEL R12, RZ, 0xffffffff, !P1 ;  /* 0xffffffffff0c7807 */ /* 0x000fe40004800000 */
[----:B------:R-:W-:Y:S01]  /*0f30*/  ISETP.NE.AND P0, PT, R29, R30, PT ;  /* 0x0000001e1d00720c */ /* 0x000fe20003f05270 */
[----:B------:R-:W-:Y:S01]  /*0f40*/  IMAD.IADD R30, R7, 0x1, -R14 ;  /* 0x00000001071e7824 */ /* 0x000fe200078e0a0e */
[----:B------:R-:W-:Y:S01]  /*0f50*/  LEA.HI R11, R10, R10, RZ, 0x1 ;  /* 0x0000000a0a0b7211 */ /* 0x000fe200078f08ff */
[----:B------:R-:W-:Y:S01]  /*0f60*/  IMAD.IADD R34, R19, 0x1, -R34 ;  /* 0x0000000113227824 */ /* 0x000fe200078e0a22 */
[----:B------:R-:W-:-:S02]  /*0f70*/  LEA.HI R29, R15, R15, RZ, 0x1 ;  /* 0x0000000f0f1d7211 */ /* 0x000fc400078f08ff */
[----:B------:R-:W-:Y:S02]  /*0f80*/  ISETP.GE.AND P1, PT, R25, R16, PT ;  /* 0x000000101900720c */ /* 0x000fe40003f26270 */
[----:B------:R-:W-:Y:S02]  /*0f90*/  SEL R12, R12, R17, !P6 ;  /* 0x000000110c0c7207 */ /* 0x000fe40007000000 */
[----:B------:R-:W-:Y:S02]  /*0fa0*/  ISETP.GE.AND P6, PT, R24, R19, PT ;  /* 0x000000131800720c */ /* 0x000fe40003fc6270 */
[----:B------:R-:W-:Y:S02]  /*0fb0*/  LOP3.LUT R11, R11, 0xfffffffe, RZ, 0xc0, !PT ;  /* 0xfffffffe0b0b7812 */ /* 0x000fe400078ec0ff */
[----:B------:R-:W-:Y:S02]  /*0fc0*/  LOP3.LUT R32, R29, 0xfffffffe, RZ, 0xc0, !PT ;  /* 0xfffffffe1d207812 */ /* 0x000fe400078ec0ff */
[----:B------:R-:W-:Y:S01]  /*0fd0*/  SEL R14, RZ, 0xffffffff, !P1 ;  /* 0xffffffffff0e7807 */ /* 0x000fe20004800000 */
[----:B------:R-:W-:Y:S01]  /*0fe0*/  IMAD.IADD R11, R10, 0x1, -R11 ;  /* 0x000000010a0b7824 */ /* 0x000fe200078e0a0b */
[----:B------:R-:W-:Y:S01]  /*0ff0*/  ISETP.NE.AND P1, PT, R13, R30, PT ;  /* 0x0000001e0d00720c */ /* 0x000fe20003f25270 */
[----:B------:R-:W-:Y:S01]  /*1000*/  IMAD.IADD R32, R15, 0x1, -R32 ;  /* 0x000000010f207824 */ /* 0x000fe200078e0a20 */
[----:B------:R-:W-:-:S02]  /*1010*/  ISETP.NE.AND P5, PT, R33, R34, PT ;  /* 0x000000222100720c */ /* 0x000fc40003fa5270 */
[----:B------:R-:W-:Y:S02]  /*1020*/  SEL R13, RZ, 0xffffffff, !P6 ;  /* 0xffffffffff0d7807 */ /* 0x000fe40007000000 */
[----:B------:R-:W-:Y:S02]  /*1030*/  SEL R14, R14, R25, !P3 ;  /* 0x000000190e0e7207 */ /* 0x000fe40005800000 */
[----:B------:R-:W-:Y:S02]  /*1040*/  SEL R13, R13, R24, !P5 ;  /* 0x000000180d0d7207 */ /* 0x000fe40006800000 */
[----:B------:R-:W-:Y:S02]  /*1050*/  ISETP.GE.AND P5, PT, R28, R23, PT ;  /* 0x000000171c00720c */ /* 0x000fe40003fa6270 */
[----:B------:R-:W-:Y:S02]  /*1060*/  ISETP.NE.AND P3, PT, R11, R32, PT ;  /* 0x000000200b00720c */ /* 0x000fe40003f65270 */
[----:B------:R-:W-:-:S02]  /*1070*/  ISETP.GE.AND P6, PT, R21, R22, PT ;  /* 0x000000161500720c */ /* 0x000fc40003fc6270 */
[----:B------:R-:W-:Y:S02]  /*1080*/  LOP3.LUT R12, R12, 0x1, RZ, 0xc0, !PT ;  /* 0x000000010c0c7812 */ /* 0x000fe400078ec0ff */
[----:B------:R-:W-:Y:S02]  /*1090*/  SEL R11, RZ, 0xffffffff, !P5 ;  /* 0xffffffffff0b7807 */ /* 0x000fe40006800000 */
[----:B------:R-:W-:Y:S02]  /*10a0*/  ISETP.GE.AND P5, PT, R27, R18, PT ;  /* 0x000000121b00720c */ /* 0x000fe40003fa6270 */
[----:B------:R-:W-:Y:S02]  /*10b0*/  SEL R30, RZ, 0xffffffff, !P6 ;  /* 0xffffffffff1e7807 */ /* 0x000fe40007000000 */
[----:B------:R-:W-:Y:S02]  /*10c0*/  ISETP.NE.U32.AND P6, PT, R12, 0x1, PT ;  /* 0x000000010c00780c */ /* 0x000fe40003fc5070 */
[----:B------:R-:W-:-:S02]  /*10d0*/  SEL R12, RZ, 0xffffffff, !P5 ;  /* 0xffffffffff0c7807 */ /* 0x000fc40006800000 */
[----:B------:R-:W-:Y:S02]  /*10e0*/  LOP3.LUT R13, R13, 0x1, RZ, 0xc0, !PT ;  /* 0x000000010d0d7812 */ /* 0x000fe400078ec0ff */
[----:B------:R-:W-:Y:S02]  /*10f0*/  ISETP.GE.AND P5, PT, R10, R15, PT ;  /* 0x0000000f0a00720c */ /* 0x000fe40003fa6270 */
[----:B------:R-:W-:Y:S02]  /*1100*/  SEL R12, R12, R27, !P2 ;  /* 0x0000001b0c0c7207 */ /* 0x000fe40005000000 */
[----:B------:R-:W-:Y:S02]  /*1110*/  ISETP.NE.U32.AND P2, PT, R13, 0x1, PT ;  /* 0x000000010d00780c */ /* 0x000fe40003f45070 */
[----:B------:R-:W-:Y:S02]  /*1120*/  SEL R13, RZ, 0xffffffff, !P5 ;  /* 0xffffffffff0d7807 */ /* 0x000fe40006800000 */
[----:B------:R-:W-:-:S02]  /*1130*/  SEL R11, R11, R28, !P0 ;  /* 0x0000001c0b0b7207 */ /* 0x000fc40004000000 */
[----:B------:R-:W-:Y:S02]  /*1140*/  SEL R13, R13, R10, !P3 ;  /* 0x0000000a0d0d7207 */ /* 0x000fe40005800000 */
[----:B------:R-:W-:Y:S02]  /*1150*/  LOP3.LUT R11, R11, 0x1, RZ, 0xc0, !PT ;  /* 0x000000010b0b7812 */ /* 0x000fe400078ec0ff */
[----:B------:R-:W-:Y:S02]  /*1160*/  LOP3.LUT R13, R13, 0x1, RZ, 0xc0, !PT ;  /* 0x000000010d0d7812 */ /* 0x000fe400078ec0ff */
[----:B------:R-:W-:Y:S02]  /*1170*/  SEL R30, R30, R21, !P4 ;  /* 0x000000151e1e7207 */ /* 0x000fe40006000000 */
[----:B------:R-:W-:Y:S02]  /*1180*/  ISETP.NE.U32.AND P5, PT, R11, 0x1, PT ;  /* 0x000000010b00780c */ /* 0x000fe40003fa5070 */
[----:B------:R-:W-:-:S02]  /*1190*/  SEL R11, R17, R20, !P6 ;  /* 0x00000014110b7207 */ /* 0x000fc40007000000 */
[----:B------:R-:W-:Y:S02]  /*11a0*/  LOP3.LUT R14, R14, 0x1, RZ, 0xc0, !PT ;  /* 0x000000010e0e7812 */ /* 0x000fe400078ec0ff */
[----:B------:R-:W-:Y:S02]  /*11b0*/  SEL R20, R20, R17, !P6 ;  /* 0x0000001114147207 */ /* 0x000fe40007000000 */
[----:B------:R-:W-:Y:S02]  /*11c0*/  ISETP.GE.AND P0, PT, R26, R7, PT ;  /* 0x000000071a00720c */ /* 0x000fe40003f06270 */
[----:B------:R-:W-:Y:S02]  /*11d0*/  ISETP.NE.U32.AND P6, PT, R13, 0x1, PT ;  /* 0x000000010d00780c */ /* 0x000fe40003fc5070 */
[----:B------:R-:W-:Y:S02]  /*11e0*/  LOP3.LUT R30, R30, 0x1, RZ, 0xc0, !PT ;  /* 0x000000011e1e7812 */ /* 0x000fe400078ec0ff */
[----:B------:R-:W-:-:S02]  /*11f0*/  SEL R13, R24, R19, !P2 ;  /* 0x00000013180d7207 */ /* 0x000fc40005000000 */
[----:B------:R-:W-:Y:S02]  /*1200*/  LOP3.LUT R12, R12, 0x1, RZ, 0xc0, !PT ;  /* 0x000000010c0c7812 */ /* 0x000fe400078ec0ff */
[----:B------:R-:W-:Y:S02]  /*1210*/  SEL R19, R19, R24, !P2 ;  /* 0x0000001813137207 */ /* 0x000fe40005000000 */
[----:B------:R-:W-:Y:S02]  /*1220*/  ISETP.NE.U32.AND P4, PT, R14, 0x1, PT ;  /* 0x000000010e00780c */ /* 0x000fe40003f85070 */
[----:B------:R-:W-:Y:S02]  /*1230*/  LEA.HI R24, R9, R9, RZ, 0x1 ;  /* 0x0000000909187211 */ /* 0x000fe400078f08ff */
[----:B------:R-:W-:Y:S02]  /*1240*/  SEL R29, RZ, 0xffffffff, !P0 ;  /* 0xffffffffff1d7807 */ /* 0x000fe40004000000 */
[----:B------:R-:W-:-:S02]  /*1250*/  ISETP.NE.U32.AND P0, PT, R30, 0x1, PT ;  /* 0x000000011e00780c */ /* 0x000fc40003f05070 */
[----:B------:R-:W-:Y:S02]  /*1260*/  SEL R17, R28, R23, !P5 ;  /* 0x000000171c117207 */ /* 0x000fe40006800000 */
[----:B------:R-:W-:Y:S02]  /*1270*/  ISETP.NE.U32.AND P3, PT, R12, 0x1, PT ;  /* 0x000000010c00780c */ /* 0x000fe40003f65070 */
[----:B------:R-:W-:Y:S02]  /*1280*/  SEL R23, R23, R28, !P5 ;  /* 0x0000001c17177207 */ /* 0x000fe40006800000 */
[----:B------:R-:W-:Y:S02]  /*1290*/  SEL R12, R25, R16, !P4 ;  /* 0x00000010190c7207 */ /* 0x000fe40006000000 */
[----:B------:R-:W-:Y:S02]  /*12a0*/  LOP3.LUT R28, R24, 0xfffffffe, RZ, 0xc0, !PT ;  /* 0xfffffffe181c7812 */ /* 0x000fe400078ec0ff */
[----:B------:R-:W-:-:S02]  /*12b0*/  SEL R29, R29, R26, !P1 ;  /* 0x0000001a1d1d7207 */ /* 0x000fc40004800000 */
[----:B------:R-:W-:Y:S02]  /*12c0*/  SEL R16, R16, R25, !P4 ;  /* 0x0000001910107207 */ /* 0x000fe40006000000 */
[----:B------:R-:W-:Y:S02]  /*12d0*/  SEL R14, R21, R22, !P0 ;  /* 0x00000016150e7207 */ /* 0x000fe40004000000 */
[----:B------:R-:W-:Y:S02]  /*12e0*/  LEA.HI R25, R20, R20, RZ, 0x1 ;  /* 0x0000001414197211 */ /* 0x000fe400078f08ff */
[----:B------:R-:W-:Y:S02]  /*12f0*/  SEL R22, R22, R21, !P0 ;  /* 0x0000001516167207 */ /* 0x000fe40004000000 */
[----:B------:R-:W-:Y:S02]  /*1300*/  SEL R21, R27, R18, !P3 ;  /* 0x000000121b157207 */ /* 0x000fe40005800000 */
[----:B------:R-:W-:Y:S01]  /*1310*/  SEL R24, R18, R27, !P3 ;  /* 0x0000001b12187207 */ /* 0x000fe20005800000 */
[----:B------:R-:W-:Y:S01]  /*1320*/  IMAD.IADD R27, R9, 0x1, -R28 ;  /* 0x00000001091b7824 */ /* 0x000fe200078e0a1c */
[----:B------:R-:W-:-:S02]  /*1330*/  LOP3.LUT R29, R29, 0x1, RZ, 0xc0, !PT ;  /* 0x000000011d1d7812 */ /* 0x000fc400078ec0ff */
[----:B------:R-:W-:Y:S02]  /*1340*/  LEA.HI R28, R16, R16, RZ, 0x1 ;  /* 0x00000010101c7211 */ /* 0x000fe400078f08ff */
[----:B------:R-:W-:Y:S02]  /*1350*/  LEA.HI R30, R11, R11, RZ, 0x1 ;  /* 0x0000000b0b1e7211 */ /* 0x000fe400078f08ff */
[----:B------:R-:W-:Y:S02]  /*1360*/  LOP3.LUT R25, R25, 0xfffffffe, RZ, 0xc0, !PT ;  /* 0xfffffffe19197812 */ /* 0x000fe400078ec0ff */
[----:B------:R-:W-:Y:S02]  /*1370*/  ISETP.NE.U32.AND P1, PT, R29, 0x1, PT ;  /* 0x000000011d00780c */ /* 0x000fe40003f25070 */
[----:B------:R-:W-:Y:S01]  /*1380*/  LOP3.LUT R29, R28, 0xfffffffe, RZ, 0xc0, !PT ;  /* 0xfffffffe1c1d7812 */ /* 0x000fe200078ec0ff */
[----:B------:R-:W-:Y:S01]  /*1390*/  IMAD.IADD R28, R20, 0x1, -R25 ;  /* 0x00000001141c7824 */ /* 0x000fe200078e0a19 */
[----:B------:R-:W-:-:S02]  /*13a0*/  LOP3.LUT R30, R30, 0xfffffffe, RZ, 0xc0, !PT ;  /* 0xfffffffe1e1e7812 */ /* 0x000fc400078ec0ff */
[----:B------:R-:W-:Y:S01]  /*13b0*/  SEL R18, R26, R7, !P1 ;  /* 0x000000071a127207 */ /* 0x000fe20004800000 */
[----:B------:R-:W-:Y:S01]  /*13c0*/  IMAD.IADD R29, R16, 0x1, -R29 ;  /* 0x00000001101d7824 */ /* 0x000fe200078e0a1d */
[----:B------:R-:W-:Y:S01]  /*13d0*/  SEL R26, R7, R26, !P1 ;  /* 0x0000001a071a7207 */ /* 0x000fe20004800000 */
[----:B------:R-:W-:Y:S01]  /*13e0*/  IMAD.IADD R30, R11, 0x1, -R30 ;  /* 0x000000010b1e7824 */ /* 0x000fe200078e0a1e */
[----:B------:R-:W-:Y:S02]  /*13f0*/  SEL R7, R10, R15, !P6 ;  /* 0x0000000f0a077207 */ /* 0x000fe40007000000 */
[----:B------:R-:W-:Y:S02]  /*1400*/  SEL R25, R15, R10, !P6 ;  /* 0x0000000a0f197207 */ /* 0x000fe40007000000 */
[----:B------:R-:W-:Y:S02]  /*1410*/  ISETP.NE.AND P6, PT, R28, R27, PT ;  /* 0x0000001b1c00720c */ /* 0x000fe40003fc5270 */
[----:B------:R-:W-:-:S02]  /*1420*/  LEA.HI R10, R22, R22, RZ, 0x1 ;  /* 0x00000016160a7211 */ /* 0x000fc400078f08ff */
[----:B------:R-:W-:Y:S02]  /*1430*/  LEA.HI R31, R19, R19, RZ, 0x1 ;  /* 0x00000013131f7211 */ /* 0x000fe400078f08ff */
[----:B------:R-:W-:Y:S02]  /*1440*/  LEA.HI R27, R13, R13, RZ, 0x1 ;  /* 0x0000000d0d1b7211 */ /* 0x000fe400078f08ff */
[----:B------:R-:W-:Y:S02]  /*1450*/  ISETP.NE.AND P3, PT, R29, R30, PT ;  /* 0x0000001e1d00720c */ /* 0x000fe40003f65270 */
[----:B------:R-:W-:Y:S02]  /*1460*/  LOP3.LUT R15, R10, 0xfffffffe, RZ, 0xc0, !PT ;  /* 0xfffffffe0a0f7812 */ /* 0x000fe400078ec0ff */
[----:B------:R-:W-:Y:S02]  /*1470*/  LOP3.LUT R32, R31, 0xfffffffe, RZ, 0xc0, !PT ;  /* 0xfffffffe1f207812 */ /* 0x000fe400078ec0ff */
[----:B------:R-:W-:Y:S01]  /*1480*/  LEA.HI R30, R24, R24, RZ, 0x1 ;  /* 0x00000018181e7211 */ /* 0x000fe200078f08ff */
[----:B------:R-:W-:Y:S01]  /*1490*/  IMAD.IADD R15, R22, 0x1, -R15 ;  /* 0x00000001160f7824 */ /* 0x000fe200078e0a0f */
[----:B------:R-:W-:Y:S01]  /*14a0*/  LOP3.LUT R10, R27, 0xfffffffe, RZ, 0xc0, !PT ;  /* 0xfffffffe1b0a7812 */ /* 0x000fe200078ec0ff */
[----:B------:R-:W-:Y:S01]  /*14b0*/  IMAD.IADD R32, R19, 0x1, -R32 ;  /* 0x0000000113207824 */ /* 0x000fe200078e0a20 */
[----:B------:R-:W-:-:S02]  /*14c0*/  LEA.HI R31, R17, R17, RZ, 0x1 ;  /* 0x00000011111f7211 */ /* 0x000fc400078f08ff */
[----:B------:R-:W-:Y:S01]  /*14d0*/  LOP3.LUT R27, R30, 0xfffffffe, RZ, 0xc0, !PT ;  /* 0xfffffffe1e1b7812 */ /* 0x000fe200078ec0ff */
[----:B------:R-:W-:Y:S01]  /*14e0*/  IMAD.IADD R10, R13, 0x1, -R10 ;  /* 0x000000010d0a7824 */ /* 0x000fe200078e0a0a */
[----:B------:R-:W-:Y:S02]  /*14f0*/  LEA.HI R28, R23, R23, RZ, 0x1 ;  /* 0x00000017171c7211 */ /* 0x000fe400078f08ff */
[----:B------:R-:W-:Y:S01]  /*1500*/  LEA.HI R29, R14, R14, RZ, 0x1 ;  /* 0x0000000e0e1d7211 */ /* 0x000fe200078f08ff */
[----:B------:R-:W-:Y:S01]  /*1510*/  IMAD.IADD R27, R24, 0x1, -R27 ;  /* 0x00000001181b7824 */ /* 0x000fe200078e0a1b */
[----:B------:R-:W-:Y:S02]  /*1520*/  LOP3.LUT R30, R31, 0xfffffffe, RZ, 0xc0, !PT ;  /* 0xfffffffe1f1e7812 */ /* 0x000fe400078ec0ff */
[----:B------:R-:W-:Y:S02]  /*1530*/  ISETP.GE.AND P0, PT, R20, R9, PT ;  /* 0x000000091400720c */ /* 0x000fe40003f06270 */
[----:B------:R-:W-:Y:S01]  /*1540*/  LOP3.LUT R28, R28, 0xfffffffe, RZ, 0xc0, !PT ;  /* 0xfffffffe1c1c7812 */ /* 0x000fe200078ec0ff */
[----:B------:R-:W-:Y:S01]  /*1550*/  IMAD.IADD R30, R17, 0x1, -R30 ;  /* 0x00000001111e7824 */ /* 0x000fe200078e0a1e */
[----:B------:R-:W-:-:S02]  /*1560*/  LOP3.LUT R29, R29, 0xfffffffe, RZ, 0xc0, !PT ;  /* 0xfffffffe1d1d7812 */ /* 0x000fc400078ec0ff */
[----:B------:R-:W-:Y:S01]  /*1570*/  ISETP.NE.AND P4, PT, R15, R10, PT ;  /* 0x0000000a0f00720c */ /* 0x000fe20003f85270 */
[----:B------:R-:W-:Y:S01]  /*1580*/  IMAD.IADD R28, R23, 0x1, -R28 ;  /* 0x00000001171c7824 */ /* 0x000fe200078e0a1c */
[----:B------:R-:W-:Y:S01]  /*1590*/  SEL R15, RZ, 0xffffffff, !P0 ;  /* 0xffffffffff0f7807 */ /* 0x000fe20004000000 */
[----:B------:R-:W-:Y:S01]  /*15a0*/  IMAD.IADD R29, R14, 0x1, -R29 ;  /* 0x000000010e1d7824 */ /* 0x000fe200078e0a1d */
[----:B------:R-:W-:Y:S02]  /*15b0*/  ISETP.NE.AND P2, PT, R27, R30, PT ;  /* 0x0000001e1b00720c */ /* 0x000fe40003f45270 */
[----:B------:R-:W-:Y:S02]  /*15c0*/  SEL R10, R15, R20, !P6 ;  /* 0x000000140f0a7207 */ /* 0x000fe40007000000 */
[----:B------:R-:W-:Y:S02]  /*15d0*/  LEA.HI R15, R26, R26, RZ, 0x1 ;  /* 0x0000001a1a0f7211 */ /* 0x000fe400078f08ff */
[----:B------:R-:W-:-:S02]  /*15e0*/  LEA.HI R27, R21, R21, RZ, 0x1 ;  /* 0x00000015151b7211 */ /* 0x000fc400078f08ff */
[-C--:B------:R-:W-:Y:S02]  /*15f0*/  LEA.HI R33, R12, R12.reuse, RZ, 0x1 ;  /* 0x0000000c0c217211 */ /* 0x080fe400078f08ff */
[----:B------:R-:W-:Y:S02]  /*1600*/  ISETP.NE.AND P0, PT, R28, R29, PT ;  /* 0x0000001d1c00720c */ /* 0x000fe40003f05270 */
[----:B------:R-:W-:Y:S02]  /*1610*/  LOP3.LUT R15, R15, 0xfffffffe, RZ, 0xc0, !PT ;  /* 0xfffffffe0f0f7812 */ /* 0x000fe400078ec0ff */
[----:B------:R-:W-:Y:S02]  /*1620*/  LOP3.LUT R28, R27, 0xfffffffe, RZ, 0xc0, !PT ;  /* 0xfffffffe1b1c7812 */ /* 0x000fe400078ec0ff */
[----:B------:R-:W-:Y:S01]  /*1630*/  LOP3.LUT R33, R33, 0xfffffffe, RZ, 0xc0, !PT ;  /* 0xfffffffe21217812 */ /* 0x000fe200078ec0ff */
[----:B------:R-:W-:Y:S01]  /*1640*/  IMAD.IADD R27, R26, 0x1, -R15 ;  /* 0x000000011a1b7824 */ /* 0x000fe200078e0a0f */
[----:B------:R-:W-:Y:S01]  /*1650*/  ISETP.GE.AND P1, PT, R16, R11, PT ;  /* 0x0000000b1000720c */ /* 0x000fe20003f26270 */
[----:B------:R-:W-:Y:S01]  /*1660*/  IMAD.IADD R28, R21, 0x1, -R28 ;  /* 0x00000001151c7824 */ /* 0x000fe200078e0a1c */
[----:B------:R-:W-:Y:S01]  /*1670*/  ISETP.GE.AND P6, PT, R19, R12, PT ;  /* 0x0000000c1300720c */ /* 0x000fe20003fc6270 */
[----:B------:R-:W-:Y:S01]  /*1680*/  IMAD.IADD R33, R12, 0x1, -R33 ;  /* 0x000000010c217824 */ /* 0x000fe200078e0a21 */
[----:B------:R-:W-:-:S02]  /*1690*/  SEL R15, RZ, 0xffffffff, !P1 ;  /* 0xffffffffff0f7807 */ /* 0x000fc40004800000 */
[----:B------:R-:W-:Y:S02]  /*16a0*/  ISETP.NE.AND P1, PT, R27, R28, PT ;  /* 0x0000001c1b00720c */ /* 0x000fe40003f25270 */
[----:B------:R-:W-:Y:S02]  /*16b0*/  ISETP.NE.AND P5, PT, R32, R33, PT ;  /* 0x000000212000720c */ /* 0x000fe40003fa5270 */
[----:B------:R-:W-:Y:S02]  /*16c0*/  SEL R28, RZ, 0xffffffff, !P6 ;  /* 0xffffffffff1c7807 */ /* 0x000fe40007000000 */
[----:B------:R-:W-:Y:S02]  /*16d0*/  ISETP.GE.AND P6, PT, R22, R13, PT ;  /* 0x0000000d1600720c */ /* 0x000fe40003fc6270 */
[----:B------:R-:W-:Y:S02]  /*16e0*/  LOP3.LUT R10, R10, 0x1, RZ, 0xc0, !PT ;  /* 0x000000010a0a7812 */ /* 0x000fe400078ec0ff */
[----:B------:R-:W-:-:S02]  /*16f0*/  SEL R28, R28, R19, !P5 ;  /* 0x000000131c1c7207 */ /* 0x000fc40006800000 */
[----:B------:R-:W-:Y:S02]  /*1700*/  SEL R15, R15, R16, !P3 ;  /* 0x000000100f0f7207 */ /* 0x000fe40005800000 */
[----:B------:R-:W-:Y:S02]  /*1710*/  ISETP.GE.AND P5, PT, R23, R14, PT ;  /* 0x0000000e1700720c */ /* 0x000fe40003fa6270 */
[----:B------:R-:W-:Y:S02]  /*1720*/  LEA.HI R29, R25, R25, RZ, 0x1 ;  /* 0x00000019191d7211 */ /* 0x000fe400078f08ff */
[----:B------:R-:W-:Y:S02]  /*1730*/  LEA.HI R31, R18, R18, RZ, 0x1 ;  /* 0x00000012121f7211 */ /* 0x000fe400078f08ff */
[----:B------:R-:W-:Y:S02]  /*1740*/  SEL R27, RZ, 0xffffffff, !P6 ;  /* 0xffffffffff1b7807 */ /* 0x000fe40007000000 */
[----:B------:R-:W-:-:S02]  /*1750*/  ISETP.NE.U32.AND P6, PT, R10, 0x1, PT ;  /* 0x000000010a00780c */ /* 0x000fc40003fc5070 */
[----:B------:R-:W-:Y:S02]  /*1760*/  LOP3.LUT R15, R15, 0x1, RZ, 0xc0, !PT ;  /* 0x000000010f0f7812 */ /* 0x000fe400078ec0ff */
[----:B------:R-:W-:Y:S02]  /*1770*/  SEL R10, RZ, 0xffffffff, !P5 ;  /* 0xffffffffff0a7807 */ /* 0x000fe40006800000 */
[----:B------:R-:W-:Y:S02]  /*1780*/  LOP3.LUT R30, R29, 0xfffffffe, RZ, 0xc0, !PT ;  /* 0xfffffffe1d1e7812 */ /* 0x000fe400078ec0ff */
[----:B------:R-:W-:Y:S02]  /*1790*/  LOP3.LUT R31, R31, 0xfffffffe, RZ, 0xc0, !PT ;  /* 0xfffffffe1f1f7812 */ /* 0x000fe400078ec0ff */
[----:B------:R-:W-:Y:S01]  /*17a0*/  ISETP.GE.AND P5, PT, R24, R17, PT ;  /* 0x000000111800720c */ /* 0x000fe20003fa6270 */
[----:B------:R-:W-:Y:S01]  /*17b0*/  IMAD.IADD R30, R25, 0x1, -R30 ;  /* 0x00000001191e7824 */ /* 0x000fe200078e0a1e */
[----:B------:R-:W-:Y:S01]  /*17c0*/  SEL R27, R27, R22, !P4 ;  /* 0x000000161b1b7207 */ /* 0x000fe20006000000 */
[----:B------:R-:W-:Y:S01]  /*17d0*/  IMAD.IADD R31, R18, 0x1, -R31 ;  /* 0x00000001121f7824 */ /* 0x000fe200078e0a1f */
[----:B------:R-:W-:-:S02]  /*17e0*/  ISETP.NE.U32.AND P4, PT, R15, 0x1, PT ;  /* 0x000000010f00780c */ /* 0x000fc40003f85070 */
[----:B------:R-:W-:Y:S02]  /*17f0*/  SEL R10, R10, R23, !P0 ;  /* 0x000000170a0a7207 */ /* 0x000fe40004000000 */
[----:B------:R-:W-:Y:S02]  /*1800*/  SEL R15, RZ, 0xffffffff, !P5 ;  /* 0xffffffffff0f7807 */ /* 0x000fe40006800000 */
[----:B------:R-:W-:Y:S02]  /*1810*/  ISETP.GE.AND P0, PT, R26, R21, PT ;  /* 0x000000151a00720c */ /* 0x000fe40003f06270 */
[----:B------:R-:W-:Y:S02]  /*1820*/  LOP3.LUT R28, R28, 0x1, RZ, 0xc0, !PT ;  /* 0x000000011c1c7812 */ /* 0x000fe400078ec0ff */
[----:B------:R-:W-:Y:S02]  /*1830*/  ISETP.GE.AND P5, PT, R25, R18, PT ;  /* 0x000000121900720c */ /* 0x000fe40003fa6270 */
[----:B------:R-:W-:-:S02]  /*1840*/  SEL R15, R15, R24, !P2 ;  /* 0x000000180f0f7207 */ /* 0x000fc40005000000 */
[----:B------:R-:W-:Y:S02]  /*1850*/  SEL R29, RZ, 0xffffffff, !P0 ;  /* 0xffffffffff1d7807 */ /* 0x000fe40004000000 */
[----:B------:R-:W-:Y:S02]  /*1860*/  ISETP.NE.U32.AND P2, PT, R28, 0x1, PT ;  /* 0x000000011c00780c */ /* 0x000fe40003f45070 */
[----:B------:R-:W-:Y:S02]  /*1870*/  ISETP.NE.AND P3, PT, R30, R31, PT ;  /* 0x0000001f1e00720c */ /* 0x000fe40003f65270 */
[----:B------:R-:W-:Y:S02]  /*1880*/  SEL R28, RZ, 0xffffffff, !P5 ;  /* 0xffffffffff1c7807 */ /* 0x000fe40006800000 */
[----:B------:R-:W-:Y:S02]  /*1890*/  SEL R29, R29, R26, !P1 ;  /* 0x0000001a1d1d7207 */ /* 0x000fe40004800000 */
[----:B------:R-:W-:-:S02]  /*18a0*/  SEL R28, R28, R25, !P3 ;  /* 0x000000191c1c7207 */ /* 0x000fc40005800000 */
[----:B------:R-:W-:Y:S02]  /*18b0*/  LOP3.LUT R10, R10, 0x1, RZ, 0xc0, !PT ;  /* 0x000000010a0a7812 */ /* 0x000fe400078ec0ff */
[----:B------:R-:W-:Y:S02]  /*18c0*/  LOP3.LUT R27, R27, 0x1, RZ, 0xc0, !PT ;  /* 0x000000011b1b7812 */ /* 0x000fe400078ec0ff */
[----:B------:R-:W-:Y:S02]  /*18d0*/  LOP3.LUT R15, R15, 0x1, RZ, 0xc0, !PT ;  /* 0x000000010f0f7812 */ /* 0x000fe400078ec0ff */
[----:B------:R-:W-:Y:S02]  /*18e0*/  LOP3.LUT R29, R29, 0x1, RZ, 0xc0, !PT ;  /* 0x000000011d1d7812 */ /* 0x000fe400078ec0ff */
[----:B------:R-:W-:Y:S02]  /*18f0*/  LOP3.LUT R28, R28, 0x1, RZ, 0xc0, !PT ;  /* 0x000000011c1c7812 */ /* 0x000fe400078ec0ff */
[----:B------:R-:W-:-:S02]  /*1900*/  ISETP.NE.U32.AND P5, PT, R10, 0x1, PT ;  /* 0x000000010a00780c */ /* 0x000fc40003fa5070 */
[----:B------:R-:W-:Y:S02]  /*1910*/  SEL R10, R20, R9, !P6 ;  /* 0x00000009140a7207 */ /* 0x000fe40007000000 */
[----:B------:R-:W-:Y:S02]  /*1920*/  ISETP.NE.U32.AND P0, PT, R27, 0x1, PT ;  /* 0x000000011b00780c */ /* 0x000fe40003f05070 */
[----:B------:R-:W-:Y:S02]  /*1930*/  ISETP.NE.U32.AND P3, PT, R15, 0x1, PT ;  /* 0x000000010f00780c */ /* 0x000fe40003f65070 */
[----:B------:R-:W-:Y:S02]  /*1940*/  ISETP.NE.U32.AND P1, PT, R29, 0x1, PT ;  /* 0x000000011d00780c */ /* 0x000fe40003f25070 */
[----:B------:R-:W-:Y:S02]  /*1950*/  SEL R9, R9, R20, !P6 ;  /* 0x0000001409097207 */ /* 0x000fe40007000000 */
[----:B------:R-:W-:-:S02]  /*1960*/  ISETP.NE.U32.AND P6, PT, R28, 0x1, PT ;  /* 0x000000011c00780c */ /* 0x000fc40003fc5070 */
[----:B------:R-:W-:Y:S02]  /*1970*/  SEL R29, R11, R16, !P4 ;  /* 0x000000100b1d7207 */ /* 0x000fe40006000000 */
[----:B------:R-:W-:Y:S02]  /*1980*/  SEL R15, R16, R11, !P4 ;  /* 0x0000000b100f7207 */ /* 0x000fe40006000000 */
[----:B------:R-:W-:Y:S02]  /*1990*/  SEL R28, R12, R19, !P2 ;  /* 0x000000130c1c7207 */ /* 0x000fe40005000000 */
[----:B------:R-:W-:Y:S02]  /*19a0*/  SEL R16, R19, R12, !P2 ;  /* 0x0000000c13107207 */ /* 0x000fe40005000000 */
[----:B------:R-:W-:Y:S02]  /*19b0*/  SEL R20, R23, R14, !P5 ;  /* 0x0000000e17147207 */ /* 0x000fe40006800000 */
[----:B------:R-:W-:-:S02]  /*19c0*/  SEL R30, R14, R23, !P5 ;  /* 0x000000170e1e7207 */ /* 0x000fc40006800000 */
[----:B------:R-:W-:Y:S02]  /*19d0*/  SEL R19, R22, R13, !P0 ;  /* 0x0000000d16137207 */ /* 0x000fe40004000000 */
[----:B------:R-:W-:Y:S02]  /*19e0*/  SEL R27, R13, R22, !P0 ;  /* 0x000000160d1b7207 */ /* 0x000fe40004000000 */
[----:B------:R-:W-:Y:S02]  /*19f0*/  SEL R14, R24, R17, !P3 ;  /* 0x00000011180e7207 */ /* 0x000fe40005800000 */
[----:B------:R-:W-:Y:S02]  /*1a00*/  SEL R31, R17, R24, !P3 ;  /* 0x00000018111f7207 */ /* 0x000fe40005800000 */
[----:B------:R-:W-:Y:S02]  /*1a10*/  SEL R17, R26, R21, !P1 ;  /* 0x000000151a117207 */ /* 0x000fe40004800000 */
[----:B------:R-:W-:-:S02]  /*1a20*/  SEL R23, R21, R26, !P1 ;  /* 0x0000001a15177207 */ /* 0x000fc40004800000 */
[----:B------:R-:W-:Y:S02]  /*1a30*/  LEA.HI R11, R29, R29, RZ, 0x1 ;  /* 0x0000001d1d0b7211 */ /* 0x000fe400078f08ff */
[----:B------:R-:W-:Y:S02]  /*1a40*/  LEA.HI R13, R10, R10, RZ, 0x1 ;  /* 0x0000000a0a0d7211 */ /* 0x000fe400078f08ff */
        /* <DEDUP_REMOVED lines=12> */
[----:B------:R-:W-:Y:S02]  /*1b10*/  LOP3.LUT R26, R26, 0xfffffffe, RZ, 0xc0, !PT ;  /* 0xfffffffe1a1a7812 */ /* 0x000fe400078ec0ff */
[----:B------:R-:W-:-:S02]  /*1b20*/  LOP3.LUT R11, R32, 0xfffffffe, RZ, 0xc0, !PT ;  /* 0xfffffffe200b7812 */ /* 0x000fc400078ec0ff */
[----:B------:R-:W-:Y:S01]  /*1b30*/  SEL R22, R25, R18, !P6 ;  /* 0x0000001219167207 */ /* 0x000fe20007000000 */
[----:B------:R-:W-:Y:S01]  /*1b40*/  IMAD.IADD R26, R27, 0x1, -R26 ;  /* 0x000000011b1a7824 */ /* 0x000fe200078e0a1a */
[----:B------:R-:W-:Y:S01]  /*1b50*/  SEL R32, R18, R25, !P6 ;  /* 0x0000001912207207 */ /* 0x000fe20007000000 */
[----:B------:R-:W-:Y:S01]  /*1b60*/  IMAD.IADD R11, R16, 0x1, -R11 ;  /* 0x00000001100b7824 */ /* 0x000fe200078e0a0b */
[----:B------:R-:W-:Y:S02]  /*1b70*/  ISETP.NE.AND P6, PT, R12, R13, PT ;  /* 0x0000000d0c00720c */ /* 0x000fe40003fc5270 */
[----:B------:R-:W-:Y:S02]  /*1b80*/  ISETP.NE.AND P3, PT, R21, R24, PT ;  /* 0x000000181500720c */ /* 0x000fe40003f65270 */
[----:B------:R-:W-:Y:S02]  /*1b90*/  LEA.HI R12, R30, R30, RZ, 0x1 ;  /* 0x0000001e1e0c7211 */ /* 0x000fe400078f08ff */
[----:B------:R-:W-:-:S02]  /*1ba0*/  LEA.HI R21, R31, R31, RZ, 0x1 ;  /* 0x0000001f1f157211 */ /* 0x000fc400078f08ff */
[----:B------:R-:W-:Y:S02]  /*1bb0*/  LEA.HI R18, R19, R19, RZ, 0x1 ;  /* 0x0000001313127211 */ /* 0x000fe400078f08ff */
[----:B------:R-:W-:Y:S02]  /*1bc0*/  LEA.HI R24, R20, R20, RZ, 0x1 ;  /* 0x0000001414187211 */ /* 0x000fe400078f08ff */
[----:B------:R-:W-:Y:S02]  /*1bd0*/  LOP3.LUT R13, R12, 0xfffffffe, RZ, 0xc0, !PT ;  /* 0xfffffffe0c0d7812 */ /* 0x000fe400078ec0ff */
[----:B------:R-:W-:Y:S02]  /*1be0*/  ISETP.NE.AND P5, PT, R26, R11, PT ;  /* 0x0000000b1a00720c */ /* 0x000fe40003fa5270 */
[----:B------:R-:W-:Y:S01]  /*1bf0*/  LEA.HI R25, R23, R23, RZ, 0x1 ;  /* 0x0000001717197211 */ /* 0x000fe200078f08ff */
[----:B------:R-:W-:Y:S01]  /*1c00*/  IMAD.IADD R13, R30, 0x1, -R13 ;  /* 0x000000011e0d7824 */ /* 0x000fe200078e0a0d */
[----:B------:R-:W-:-:S02]  /*1c10*/  LOP3.LUT R12, R21, 0xfffffffe, RZ, 0xc0, !PT ;  /* 0xfffffffe150c7812 */ /* 0x000fc400078ec0ff */
[----:B------:R-:W-:Y:S02]  /*1c20*/  LEA.HI R26, R14, R14, RZ, 0x1 ;  /* 0x0000000e0e1a7211 */ /* 0x000fe400078f08ff */
[----:B------:R-:W-:Y:S01]  /*1c30*/  LOP3.LUT R18, R18, 0xfffffffe, RZ, 0xc0, !PT ;  /* 0xfffffffe12127812 */ /* 0x000fe200078ec0ff */
[----:B------:R-:W-:Y:S01]  /*1c40*/  IMAD.IADD R12, R31, 0x1, -R12 ;  /* 0x000000011f0c7824 */ /* 0x000fe200078e0a0c */
[----:B------:R-:W-:Y:S02]  /*1c50*/  LOP3.LUT R21, R24, 0xfffffffe, RZ, 0xc0, !PT ;  /* 0xfffffffe18157812 */ /* 0x000fe400078ec0ff */
[----:B------:R-:W-:Y:S01]  /*1c60*/  LOP3.LUT R24, R25, 0xfffffffe, RZ, 0xc0, !PT ;  /* 0xfffffffe19187812 */ /* 0x000fe200078ec0ff */
[----:B------:R-:W-:Y:S01]  /*1c70*/  IMAD.IADD R18, R19, 0x1, -R18 ;  /* 0x0000000113127824 */ /* 0x000fe200078e0a12 */
[----:B------:R-:W-:Y:S01]  /*1c80*/  LOP3.LUT R25, R26, 0xfffffffe, RZ, 0xc0, !PT ;  /* 0xfffffffe1a197812 */ /* 0x000fe200078ec0ff */
[----:B------:R-:W-:Y:S01]  /*1c90*/  IMAD.IADD R21, R20, 0x1, -R21 ;  /* 0x0000000114157824 */ /* 0x000fe200078e0a15 */
[----:B------:R-:W-:Y:S01]  /*1ca0*/  ISETP.GE.AND P1, PT, R29, R10, PT ;  /* 0x0000000a1d00720c */ /* 0x000fe20003f26270 */
[----:B------:R-:W-:Y:S01]  /*1cb0*/  IMAD.IADD R24, R23, 0x1, -R24 ;  /* 0x0000000117187824 */ /* 0x000fe200078e0a18 */
[----:B------:R-:W-:Y:S01]  /*1cc0*/  ISETP.NE.AND P4, PT, R13, R18, PT ;  /* 0x000000120d00720c */ /* 0x000fe20003f85270 */
[----:B------:R-:W-:Y:S01]  /*1cd0*/  IMAD.IADD R25, R14, 0x1, -R25 ;  /* 0x000000010e197824 */ /* 0x000fe200078e0a19 */
[----:B------:R-:W-:-:S02]  /*1ce0*/  ISETP.NE.AND P0, PT, R12, R21, PT ;  /* 0x000000150c00720c */ /* 0x000fc40003f05270 */
[----:B------:R-:W-:Y:S02]  /*1cf0*/  LEA.HI R12, R32, R32, RZ, 0x1 ;  /* 0x00000020200c7211 */ /* 0x000fe400078f08ff */
[----:B------:R-:W-:Y:S02]  /*1d00*/  LEA.HI R18, R17, R17, RZ, 0x1 ;  /* 0x0000001111127211 */ /* 0x000fe400078f08ff */
[----:B------:R-:W-:Y:S02]  /*1d10*/  ISETP.NE.AND P2, PT, R24, R25, PT ;  /* 0x000000191800720c */ /* 0x000fe40003f45270 */
[----:B------:R-:W-:Y:S02]  /*1d20*/  LEA.HI R21, R22, R22, RZ, 0x1 ;  /* 0x0000001616157211 */ /* 0x000fe400078f08ff */
[----:B------:R-:W-:Y:S02]  /*1d30*/  LOP3.LUT R13, R12, 0xfffffffe, RZ, 0xc0, !PT ;  /* 0xfffffffe0c0d7812 */ /* 0x000fe400078ec0ff */
[----:B------:R-:W-:-:S02]  /*1d40*/  LOP3.LUT R24, R18, 0xfffffffe, RZ, 0xc0, !PT ;  /* 0xfffffffe12187812 */ /* 0x000fc400078ec0ff */
[----:B------:R-:W-:Y:S01]  /*1d50*/  SEL R12, RZ, 0xffffffff, !P1 ;  /* 0xffffffffff0c7807 */ /* 0x000fe20004800000 */
[----:B------:R-:W-:Y:S01]  /*1d60*/  IMAD.IADD R18, R32, 0x1, -R13 ;  /* 0x0000000120127824 */ /* 0x000fe200078e0a0d */
[----:B------:R-:W-:Y:S02]  /*1d70*/  LEA.HI R11, R7, R7, RZ, 0x1 ;  /* 0x00000007070b7211 */ /* 0x000fe400078f08ff */
[----:B------:R-:W-:Y:S01]  /*1d80*/  LOP3.LUT R25, R21, 0xfffffffe, RZ, 0xc0, !PT ;  /* 0xfffffffe15197812 */ /* 0x000fe200078ec0ff */
[----:B------:R-:W-:Y:S01]  /*1d90*/  IMAD.IADD R21, R17, 0x1, -R24 ;  /* 0x0000000111157824 */ /* 0x000fe200078e0a18 */
[----:B------:R-:W-:Y:S02]  /*1da0*/  ISETP.GE.AND P1, PT, R28, R15, PT ;  /* 0x0000000f1c00720c */ /* 0x000fe40003f26270 */
[----:B------:R-:W-:Y:S01]  /*1db0*/  SEL R12, R12, R29, !P6 ;  /* 0x0000001d0c0c7207 */ /* 0x000fe20007000000 */
[----:B------:R-:W-:Y:S01]  /*1dc0*/  IMAD.IADD R24, R22, 0x1, -R25 ;  /* 0x0000000116187824 */ /* 0x000fe200078e0a19 */
[----:B------:R-:W-:-:S02]  /*1dd0*/  LOP3.LUT R26, R11, 0xfffffffe, RZ, 0xc0, !PT ;  /* 0xfffffffe0b1a7812 */ /* 0x000fc400078ec0ff */
[----:B------:R-:W-:Y:S02]  /*1de0*/  ISETP.GE.AND P6, PT, R27, R16, PT ;  /* 0x000000101b00720c */ /* 0x000fe40003fc6270 */
[----:B------:R-:W-:Y:S01]  /*1df0*/  SEL R13, RZ, 0xffffffff, !P1 ;  /* 0xffffffffff0d7807 */ /* 0x000fe20004800000 */
[----:B------:R-:W-:Y:S01]  /*1e00*/  IMAD.IADD R11, R7, 0x1, -R26 ;  /* 0x00000001070b7824 */ /* 0x000fe200078e0a1a */
[----:B------:R-:W-:Y:S02]  /*1e10*/  ISETP.NE.AND P1, PT, R18, R21, PT ;  /* 0x000000151200720c */ /* 0x000fe40003f25270 */
[----:B------:R-:W-:Y:S02]  /*1e20*/  SEL R18, RZ, 0xffffffff, !P6 ;  /* 0xffffffffff127807 */ /* 0x000fe40007000000 */
[----:B------:R-:W-:Y:S02]  /*1e30*/  ISETP.GE.AND P6, PT, R30, R19, PT ;  /* 0x000000131e00720c */ /* 0x000fe40003fc6270 */
[----:B------:R-:W-:-:S02]  /*1e40*/  LOP3.LUT R12, R12, 0x1, RZ, 0xc0, !PT ;  /* 0x000000010c0c7812 */ /* 0x000fc400078ec0ff */
[----:B------:R-:W-:Y:S02]  /*1e50*/  SEL R18, R18, R27, !P5 ;  /* 0x0000001b12127207 */ /* 0x000fe40006800000 */
[----:B------:R-:W-:Y:S02]  /*1e60*/  SEL R13, R13, R28, !P3 ;  /* 0x0000001c0d0d7207 */ /* 0x000fe40005800000 */
[----:B------:R-:W-:Y:S02]  /*1e70*/  ISETP.GE.AND P5, PT, R31, R20, PT ;  /* 0x000000141f00720c */ /* 0x000fe40003fa6270 */
[----:B------:R-:W-:Y:S02]  /*1e80*/  ISETP.NE.AND P3, PT, R11, R24, PT ;  /* 0x000000180b00720c */ /* 0x000fe40003f65270 */
[----:B------:R-:W-:Y:S02]  /*1e90*/  SEL R11, RZ, 0xffffffff, !P6 ;  /* 0xffffffffff0b7807 */ /* 0x000fe40007000000 */
[----:B------:R-:W-:-:S02]  /*1ea0*/  ISETP.NE.U32.AND P6, PT, R12, 0x1, PT ;  /* 0x000000010c00780c */ /* 0x000fc40003fc5070 */
[----:B------:R-:W-:Y:S02]  /*1eb0*/  SEL R12, RZ, 0xffffffff, !P5 ;  /* 0xffffffffff0c7807 */ /* 0x000fe40006800000 */
[----:B------:R-:W-:Y:S02]  /*1ec0*/  ISETP.GE.AND P5, PT, R23, R14, PT ;  /* 0x0000000e1700720c */ /* 0x000fe40003fa6270 */
[----:B------:R-:W-:Y:S02]  /*1ed0*/  LOP3.LUT R13, R13, 0x1, RZ, 0xc0, !PT ;  /* 0x000000010d0d7812 */ /* 0x000fe400078ec0ff */
[----:B------:R-:W-:Y:S02]  /*1ee0*/  SEL R24, RZ, 0xffffffff, !P5 ;  /* 0xffffffffff187807 */ /* 0x000fe40006800000 */
[----:B------:R-:W-:Y:S02]  /*1ef0*/  SEL R12, R12, R31, !P0 ;  /* 0x0000001f0c0c7207 */ /* 0x000fe40004000000 */
[----:B------:R-:W-:-:S02]  /*1f00*/  LOP3.LUT R18, R18, 0x1, RZ, 0xc0, !PT ;  /* 0x0000000112127812 */ /* 0x000fc400078ec0ff */
[----:B------:R-:W-:Y:S02]  /*1f10*/  ISETP.GE.AND P0, PT, R32, R17, PT ;  /* 0x000000112000720c */ /* 0x000fe40003f06270 */
[----:B------:R-:W-:Y:S02]  /*1f20*/  ISETP.GE.AND P5, PT, R7, R22, PT ;  /* 0x000000160700720c */ /* 0x000fe40003fa6270 */
[----:B------:R-:W-:Y:S02]  /*1f30*/  SEL R11, R11, R30, !P4 ;  /* 0x0000001e0b0b7207 */ /* 0x000fe40006000000 */
[----:B------:R-:W-:Y:S02]  /*1f40*/  SEL R24, R24, R23, !P2 ;  /* 0x0000001718187207 */ /* 0x000fe40005000000 */
[----:B------:R-:W-:Y:S02]  /*1f50*/  ISETP.NE.U32.AND P4, PT, R13, 0x1, PT ;  /* 0x000000010d00780c */ /* 0x000fe40003f85070 */
[----:B------:R-:W-:-:S02]  /*1f60*/  ISETP.NE.U32.AND P2, PT, R18, 0x1, PT ;  /* 0x000000011200780c */ /* 0x000fc40003f45070 */
[----:B------:R-:W-:Y:S02]  /*1f70*/  SEL R13, RZ, 0xffffffff, !P0 ;  /* 0xffffffffff0d7807 */ /* 0x000fe40004000000 */
[----:B------:R-:W-:Y:S02]  /*1f80*/  SEL R18, RZ, 0xffffffff, !P5 ;  /* 0xffffffffff127807 */ /* 0x000fe40006800000 */
[----:B------:R-:W-:Y:S02]  /*1f90*/  LOP3.LUT R12, R12, 0x1, RZ, 0xc0, !PT ;  /* 0x000000010c0c7812 */ /* 0x000fe400078ec0ff */
[----:B------:R-:W-:Y:S02]  /*1fa0*/  SEL R13, R13, R32, !P1 ;  /* 0x000000200d0d7207 */ /* 0x000fe40004800000 */
[----:B------:R-:W-:Y:S02]  /*1fb0*/  SEL R18, R18, R7, !P3 ;  /* 0x0000000712127207 */ /* 0x000fe40005800000 */
[----:B------:R-:W-:-:S02]  /*1fc0*/  LOP3.LUT R11, R11, 0x1, RZ, 0xc0, !PT ;  /* 0x000000010b0b7812 */ /* 0x000fc400078ec0ff */
[----:B------:R-:W-:Y:S02]  /*1fd0*/  ISETP.NE.U32.AND P5, PT, R12, 0x1, PT ;  /* 0x000000010c00780c */ /* 0x000fe40003fa5070 */
[----:B------:R-:W-:Y:S02]  /*1fe0*/  LOP3.LUT R24, R24, 0x1, RZ, 0xc0, !PT ;  /* 0x0000000118187812 */ /* 0x000fe400078ec0ff */
[----:B------:R-:W-:Y:S02]  /*1ff0*/  LOP3.LUT R13, R13, 0x1, RZ, 0xc0, !PT ;  /* 0x000000010d0d7812 */ /* 0x000fe400078ec0ff */
[----:B------:R-:W-:Y:S02]  /*2000*/  LOP3.LUT R12, R18, 0x1, RZ, 0xc0, !PT ;  /* 0x00000001120c7812 */ /* 0x000fe400078ec0ff */
[----:B------:R-:W-:Y:S02]  /*2010*/  ISETP.NE.U32.AND P0, PT, R11, 0x1, PT ;  /* 0x000000010b00780c */ /* 0x000fe40003f05070 */
[----:B------:R-:W-:-:S02]  /*2020*/  SEL R11, R29, R10, !P6 ;  /* 0x0000000a1d0b7207 */ /* 0x000fc40007000000 */
[----:B------:R-:W-:Y:S02]  /*2030*/  SEL R18, R10, R29, !P6 ;  /* 0x0000001d0a127207 */ /* 0x000fe40007000000 */
[----:B------:R-:W-:Y:S02]  /*2040*/  ISETP.NE.U32.AND P3, PT, R24, 0x1, PT ;  /* 0x000000011800780c */ /* 0x000fe40003f65070 */
[----:B------:R-:W-:Y:S02]  /*2050*/  ISETP.NE.U32.AND P1, PT, R13, 0x1, PT ;  /* 0x000000010d00780c */ /* 0x000fe40003f25070 */
[----:B------:R-:W-:Y:S02]  /*2060*/  ISETP.NE.U32.AND P6, PT, R12, 0x1, PT ;  /* 0x000000010c00780c */ /* 0x000fe40003fc5070 */
[----:B------:R-:W-:Y:S02]  /*2070*/  SEL R12, R28, R15, !P4 ;  /* 0x0000000f1c0c7207 */ /* 0x000fe40006000000 */
[----:B------:R-:W-:-:S02]  /*2080*/  SEL R24, R15, R28, !P4 ;  /* 0x0000001c0f187207 */ /* 0x000fc40006000000 */
[----:B------:R-:W-:Y:S02]  /*2090*/  SEL R13, R27, R16, !P2 ;  /* 0x000000101b0d7207 */ /* 0x000fe40005000000 */
[----:B------:R-:W-:Y:S02]  /*20a0*/  SEL R21, R16, R27, !P2 ;  /* 0x0000001b10157207 */ /* 0x000fe40005000000 */
[----:B------:R-:W-:Y:S02]  /*20b0*/  SEL R16, R31, R20, !P5 ;  /* 0x000000141f107207 */ /* 0x000fe40006800000 */
[----:B------:R-:W-:Y:S02]  /*20c0*/  SEL R28, R20, R31, !P5 ;  /* 0x0000001f141c7207 */ /* 0x000fe40006800000 */
[----:B------:R-:W-:Y:S02]  /*20d0*/  LEA.HI R10, R9, R9, RZ, 0x1 ;  /* 0x00000009090a7211 */ /* 0x000fe400078f08ff */
[----:B------:R-:W-:-:S02]  /*20e0*/  LEA.HI R20, R18, R18, RZ, 0x1 ;  /* 0x0000001212147211 */ /* 0x000fc400078f08ff */
[----:B------:R-:W-:Y:S02]  /*20f0*/  SEL R15, R30, R19, !P0 ;  /* 0x000000131e0f7207 */ /* 0x000fe40004000000 */
[----:B------:R-:W-:Y:S02]  /*2100*/  SEL R26, R19, R30, !P0 ;  /* 0x0000001e131a7207 */ /* 0x000fe40004000000 */
[----:B------:R-:W-:Y:S02]  /*2110*/  LEA.HI R27, R24, R24, RZ, 0x1 ;  /* 0x00000018181b7211 */ /* 0x000fe400078f08ff */
[----:B------:R-:W-:Y:S02]  /*2120*/  LEA.HI R29, R11, R11, RZ, 0x1 ;  /* 0x0000000b0b1d7211 */ /* 0x000fe400078f08ff */
[----:B------:R-:W-:Y:S02]  /*2130*/  SEL R19, R23, R14, !P3 ;  /* 0x0000000e17137207 */ /* 0x000fe40005800000 */
[----:B------:R-:W-:-:S02]  /*2140*/  LOP3.LUT R10, R10, 0xfffffffe, RZ, 0xc0, !PT ;  /* 0xfffffffe0a0a7812 */ /* 0x000fc400078ec0ff */
[----:B------:R-:W-:Y:S02]  /*2150*/  SEL R23, R14, R23, !P3 ;  /* 0x000000170e177207 */ /* 0x000fe40005800000 */
[----:B------:R-:W-:Y:S02]  /*2160*/  LOP3.LUT R25, R20, 0xfffffffe, RZ, 0xc0, !PT ;  /* 0xfffffffe14197812 */ /* 0x000fe400078ec0ff */
[----:B------:R-:W-:Y:S02]  /*2170*/  SEL R14, R32, R17, !P1 ;  /* 0x00000011200e7207 */ /* 0x000fe40004800000 */
[----:B------:R-:W-:Y:S01]  /*2180*/  SEL R30, R17, R32, !P1 ;  /* 0x00000020111e7207 */ /* 0x000fe20004800000 */
[----:B------:R-:W-:Y:S01]  /*2190*/  IMAD.IADD R17, R9, 0x1, -R10 ;  /* 0x0000000109117824 */ /* 0x000fe200078e0a0a */
[----:B------:R-:W-:Y:S01]  /*21a0*/  LOP3.LUT R27, R27, 0xfffffffe, RZ, 0xc0, !PT ;  /* 0xfffffffe1b1b7812 */ /* 0x000fe200078ec0ff */
[----:B------:R-:W-:Y:S01]  /*21b0*/  IMAD.IADD R20, R18, 0x1, -R25 ;  /* 0x0000000112147824 */ /* 0x000fe200078e0a19 */
[----:B------:R-:W-:-:S02]  /*21c0*/  LOP3.LUT R32, R29, 0xfffffffe, RZ, 0xc0, !PT ;  /* 0xfffffffe1d207812 */ /* 0x000fc400078ec0ff */
[----:B------:R-:W-:Y:S01]  /*21d0*/  SEL R10, R7, R22, !P6 ;  /* 0x00000016070a7207 */ /* 0x000fe20007000000 */
[----:B------:R-:W-:Y:S01]  /*21e0*/  IMAD.IADD R27, R24, 0x1, -R27 ;  /* 0x00000001181b7824 */ /* 0x000fe200078e0a1b */
[----:B------:R-:W-:Y:S01]  /*21f0*/  SEL R25, R22, R7, !P6 ;  /* 0x0000000716197207 */ /* 0x000fe20007000000 */
[----:B------:R-:W-:Y:S01]  /*2200*/  IMAD.IADD R32, R11, 0x1, -R32 ;  /* 0x000000010b207824 */ /* 0x000fe200078e0a20 */
[----:B------:R-:W-:Y:S02]  /*2210*/  ISETP.NE.AND P6, PT, R20, R17, PT ;  /* 0x000000111400720c */ /* 0x000fe40003fc5270 */
[----:B------:R-:W-:Y:S02]  /*2220*/  LEA.HI R7, R26, R26, RZ, 0x1 ;  /* 0x0000001a1a077211 */ /* 0x000fe400078f08ff */
[----:B------:R-:W-:Y:S02]  /*2230*/  LEA.HI R17, R13, R13, RZ, 0x1 ;  /* 0x0000000d0d117211 */ /* 0x000fe400078f08ff */
[----:B------:R-:W-:-:S02]  /*2240*/  ISETP.NE.AND P3, PT, R27, R32, PT ;  /* 0x000000201b00720c */ /* 0x000fc40003f65270 */
[----:B------:R-:W-:Y:S02]  /*2250*/  LEA.HI R22, R28, R28, RZ, 0x1 ;  /* 0x0000001c1c167211 */ /* 0x000fe400078f08ff */
[----:B------:R-:W-:Y:S02]  /*2260*/  LEA.HI R27, R15, R15, RZ, 0x1 ;  /* 0x0000000f0f1b7211 */ /* 0x000fe400078f08ff */
[----:B------:R-:W-:Y:S02]  /*2270*/  LOP3.LUT R7, R7, 0xfffffffe, RZ, 0xc0, !PT ;  /* 0xfffffffe07077812 */ /* 0x000fe400078ec0ff */
[----:B------:R-:W-:Y:S02]  /*2280*/  LOP3.LUT R20, R17, 0xfffffffe, RZ, 0xc0, !PT ;  /* 0xfffffffe11147812 */ /* 0x000fe400078ec0ff */
[----:B------:R-:W-:Y:S01]  /*2290*/  LEA.HI R31, R21, R21, RZ, 0x1 ;  /* 0x00000015151f7211 */ /* 0x000fe200078f08ff */
[----:B------:R-:W-:Y:S01]  /*22a0*/  IMAD.IADD R7, R26, 0x1, -R7 ;  /* 0x000000011a077824 */ /* 0x000fe200078e0a07 */
[----:B------:R-:W-:Y:S01]  /*22b0*/  LOP3.LUT R17, R22, 0xfffffffe, RZ, 0xc0, !PT ;  /* 0xfffffffe16117812 */ /* 0x000fe200078ec0ff */
[----:B------:R-:W-:Y:S01]  /*22c0*/  IMAD.IADD R20, R13, 0x1, -R20 ;  /* 0x000000010d147824 */ /* 0x000fe200078e0a14 */
[----:B------:R-:W-:-:S02]  /*22d0*/  LOP3.LUT R22, R27, 0xfffffffe, RZ, 0xc0, !PT ;  /* 0xfffffffe1b167812 */ /* 0x000fc400078ec0ff */
[----:B------:R-:W-:Y:S01]  /*22e0*/  LOP3.LUT R34, R31, 0xfffffffe, RZ, 0xc0, !PT ;  /* 0xfffffffe1f227812 */ /* 0x000fe200078ec0ff */
[----:B------:R-:W-:Y:S01]  /*22f0*/  IMAD.IADD R17, R28, 0x1, -R17 ;  /* 0x000000011c117824 */ /* 0x000fe200078e0a11 */
[----:B------:R-:W-:Y:S01]  /*2300*/  LEA.HI R29, R23, R23, RZ, 0x1 ;  /* 0x00000017171d7211 */ /* 0x000fe200078f08ff */
[----:B------:R-:W-:Y:S01]  /*2310*/  IMAD.IADD R22, R15, 0x1, -R22 ;  /* 0x000000010f167824 */ /* 0x000fe200078e0a16 */
[----:B------:R-:W-:Y:S01]  /*2320*/  LEA.HI R31, R16, R16, RZ, 0x1 ;  /* 0x00000010101f7211 */ /* 0x000fe200078f08ff */
[----:B------:R-:W-:Y:S01]  /*2330*/  IMAD.IADD R34, R21, 0x1, -R34 ;  /* 0x0000000115227824 */ /* 0x000fe200078e0a22 */
[----:B------:R-:W-:Y:S02]  /*2340*/  ISETP.GE.AND P0, PT, R18, R9, PT ;  /* 0x000000091200720c */ /* 0x000fe40003f06270 */
[----:B------:R-:W-:Y:S02]  /*2350*/  LOP3.LUT R32, R29, 0xfffffffe, RZ, 0xc0, !PT ;  /* 0xfffffffe1d207812 */ /* 0x000fe400078ec0ff */
[----:B------:R-:W-:-:S02]  /*2360*/  LOP3.LUT R31, R31, 0xfffffffe, RZ, 0xc0, !PT ;  /* 0xfffffffe1f1f7812 */ /* 0x000fc400078ec0ff */
[----:B------:R-:W-:Y:S01]  /*2370*/  ISETP.NE.AND P4, PT, R7, R20, PT ;  /* 0x000000140700720c */ /* 0x000fe20003f85270 */
[----:B------:R-:W-:Y:S01]  /*2380*/  IMAD.IADD R32, R23, 0x1, -R32 ;  /* 0x0000000117207824 */ /* 0x000fe200078e0a20 */
[----:B------:R-:W-:Y:S01]  /*2390*/  SEL R7, RZ, 0xffffffff, !P0 ;  /* 0xffffffffff077807 */ /* 0x000fe20004000000 */
[----:B------:R-:W-:Y:S01]  /*23a0*/  IMAD.IADD R31, R16, 0x1, -R31 ;  /* 0x00000001101f7824 */ /* 0x000fe200078e0a1f */
[----:B------:R-:W-:Y:S02]  /*23b0*/  ISETP.NE.AND P0, PT, R17, R22, PT ;  /* 0x000000161100720c */ /* 0x000fe40003f05270 */
[----:B------:R-:W-:Y:S02]  /*23c0*/  LEA.HI R17, R30, R30, RZ, 0x1 ;  /* 0x0000001e1e117211 */ /* 0x000fe400078f08ff */
[----:B------:R-:W-:Y:S02]  /*23d0*/  LEA.HI R20, R19, R19, RZ, 0x1 ;  /* 0x0000001313147211 */ /* 0x000fe400078f08ff */
[----:B------:R-:W-:-:S02]  /*23e0*/  LEA.HI R33, R12, R12, RZ, 0x1 ;  /* 0x0000000c0c217211 */ /* 0x000fc400078f08ff */
[----:B------:R-:W-:Y:S02]  /*23f0*/  LEA.HI R27, R25, R25, RZ, 0x1 ;  /* 0x00000019191b7211 */ /* 0x000fe400078f08ff */
[----:B------:R-:W-:Y:S02]  /*2400*/  LOP3.LUT R17, R17, 0xfffffffe, RZ, 0xc0, !PT ;  /* 0xfffffffe11117812 */ /* 0x000fe400078ec0ff */
[----:B------:R-:W-:Y:S02]  /*2410*/  LOP3.LUT R22, R20, 0xfffffffe, RZ, 0xc0, !PT ;  /* 0xfffffffe14167812 */ /* 0x000fe400078ec0ff */
[----:B------:R-:W-:Y:S01]  /*2420*/  LOP3.LUT R33, R33, 0xfffffffe, RZ, 0xc0, !PT ;  /* 0xfffffffe21217812 */ /* 0x000fe200078ec0ff */
[----:B------:R-:W-:Y:S01]  /*2430*/  IMAD.IADD R20, R30, 0x1, -R17 ;  /* 0x000000011e147824 */ /* 0x000fe200078e0a11 */
[----:B------:R-:W-:Y:S02]  /*2440*/  ISETP.NE.AND P2, PT, R32, R31, PT ;  /* 0x0000001f2000720c */ /* 0x000fe40003f45270 */
[----:B------:R-:W-:Y:S01]  /*2450*/  LOP3.LUT R32, R27, 0xfffffffe, RZ, 0xc0, !PT ;  /* 0xfffffffe1b207812 */ /* 0x000fe200078ec0ff */
[----:B------:R-:W-:Y:S01]  /*2460*/  IMAD.IADD R27, R19, 0x1, -R22 ;  /* 0x00000001131b7824 */ /* 0x000fe200078e0a16 */
[----:B------:R-:W-:Y:S01]  /*2470*/  ISETP.GE.AND P1, PT, R24, R11, PT ;  /* 0x0000000b1800720c */ /* 0x000fe20003f26270 */
[----:B------:R-:W-:Y:S01]  /*2480*/  IMAD.IADD R33, R12, 0x1, -R33 ;  /* 0x000000010c217824 */ /* 0x000fe200078e0a21 */
[----:B------:R-:W-:Y:S01]  /*2490*/  SEL R7, R7, R18, !P6 ;  /* 0x0000001207077207 */ /* 0x000fe20007000000 */
[----:B------:R-:W-:Y:S01]  /*24a0*/  IMAD.IADD R32, R25, 0x1, -R32 ;  /* 0x0000000119207824 */ /* 0x000fe200078e0a20 */
[----:B------:R-:W-:-:S02]  /*24b0*/  ISETP.GE.AND P6, PT, R21, R12, PT ;  /* 0x0000000c1500720c */ /* 0x000fc40003fc6270 */
[----:B------:R-:W-:Y:S02]  /*24c0*/  SEL R17, RZ, 0xffffffff, !P1 ;  /* 0xffffffffff117807 */ /* 0x000fe40004800000 */
[----:B------:R-:W-:Y:S02]  /*24d0*/  ISETP.NE.AND P1, PT, R20, R27, PT ;  /* 0x0000001b1400720c */ /* 0x000fe40003f25270 */
[----:B------:R-:W-:Y:S02]  /*24e0*/  ISETP.NE.AND P5, PT, R34, R33, PT ;  /* 0x000000212200720c */ /* 0x000fe40003fa5270 */
[----:B------:R-:W-:Y:S02]  /*24f0*/  SEL R20, RZ, 0xffffffff, !P6 ;  /* 0xffffffffff147807 */ /* 0x000fe40007000000 */
[----:B------:R-:W-:Y:S02]  /*2500*/  ISETP.GE.AND P6, PT, R26, R13, PT ;  /* 0x0000000d1a00720c */ /* 0x000fe40003fc6270 */
[----:B------:R-:W-:-:S02]  /*2510*/  LOP3.LUT R7, R7, 0x1, RZ, 0xc0, !PT ;  /* 0x0000000107077812 */ /* 0x000fc400078ec0ff */
[----:B------:R-:W-:Y:S02]  /*2520*/  SEL R20, R20, R21, !P5 ;  /* 0x0000001514147207 */ /* 0x000fe40006800000 */
[----:B------:R-:W-:Y:S02]  /*2530*/  ISETP.GE.AND P5, PT, R28, R15, PT ;  /* 0x0000000f1c00720c */ /* 0x000fe40003fa6270 */
[----:B------:R-:W-:Y:S02]  /*2540*/  SEL R27, RZ, 0xffffffff, !P6 ;  /* 0xffffffffff1b7807 */ /* 0x000fe40007000000 */
[----:B------:R-:W-:Y:S02]  /*2550*/  LEA.HI R29, R14, R14, RZ, 0x1 ;  /* 0x0000000e0e1d7211 */ /* 0x000fe400078f08ff */
[----:B------:R-:W-:Y:S02]  /*2560*/  ISETP.NE.U32.AND P6, PT, R7, 0x1, PT ;  /* 0x000000010700780c */ /* 0x000fe40003fc5070 */
[----:B------:R-:W-:-:S02]  /*2570*/  SEL R17, R17, R24, !P3 ;  /* 0x0000001811117207 */ /* 0x000fc40005800000 */
[----:B------:R-:W-:Y:S02]  /*2580*/  SEL R7, RZ, 0xffffffff, !P5 ;  /* 0xffffffffff077807 */ /* 0x000fe40006800000 */
[----:B------:R-:W-:Y:S02]  /*2590*/  LOP3.LUT R29, R29, 0xfffffffe, RZ, 0xc0, !PT ;  /* 0xfffffffe1d1d7812 */ /* 0x000fe400078ec0ff */
[----:B------:R-:W-:Y:S02]  /*25a0*/  ISETP.GE.AND P5, PT, R23, R16, PT ;  /* 0x000000101700720c */ /* 0x000fe40003fa6270 */
[----:B------:R-:W-:Y:S01]  /*25b0*/  LOP3.LUT R17, R17, 0x1, RZ, 0xc0, !PT ;  /* 0x0000000111117812 */ /* 0x000fe200078ec0ff */
[----:B------:R-:W-:Y:S01]  /*25c0*/  IMAD.IADD R29, R14, 0x1, -R29 ;  /* 0x000000010e1d7824 */ /* 0x000fe200078e0a1d */
[----:B------:R-:W-:Y:S02]  /*25d0*/  SEL R7, R7, R28, !P0 ;  /* 0x0000001c07077207 */ /* 0x000fe40004000000 */
[----:B------:R-:W-:-:S02]  /*25e0*/  ISETP.GE.AND P0, PT, R30, R19, PT ;  /* 0x000000131e00720c */ /* 0x000fc40003f06270 */
[----:B------:R-:W-:Y:S02]  /*25f0*/  SEL R27, R27, R26, !P4 ;  /* 0x0000001a1b1b7207 */ /* 0x000fe40006000000 */
[----:B------:R-:W-:Y:S02]  /*2600*/  SEL R22, RZ, 0xffffffff, !P5 ;  /* 0xffffffffff167807 */ /* 0x000fe40006800000 */
[----:B------:R-:W-:Y:S02]  /*2610*/  ISETP.NE.U32.AND P4, PT, R17, 0x1, PT ;  /* 0x000000011100780c */ /* 0x000fe40003f85070 */
[----:B------:R-:W-:Y:S02]  /*2620*/  LOP3.LUT R20, R20, 0x1, RZ, 0xc0, !PT ;  /* 0x0000000114147812 */ /* 0x000fe400078ec0ff */
[----:B------:R-:W-:Y:S02]  /*2630*/  ISETP.GE.AND P5, PT, R25, R14, PT ;  /* 0x0000000e1900720c */ /* 0x000fe40003fa6270 */
[----:B------:R-:W-:-:S02]  /*2640*/  SEL R17, RZ, 0xffffffff, !P0 ;  /* 0xffffffffff117807 */ /* 0x000fc40004000000 */
[----:B------:R-:W-:Y:S02]  /*2650*/  SEL R22, R22, R23, !P2 ;  /* 0x0000001716167207 */ /* 0x000fe40005000000 */
        /* <DEDUP_REMOVED lines=9> */
[----:B------:R-:W-:Y:S02]  /*26f0*/  ISETP.NE.U32.AND P1, PT, R17, 0x1, PT ;  /* 0x000000011100780c */ /* 0x000fe40003f25070 */
[----:B------:R-:W-:-:S02]  /*2700*/  ISETP.NE.U32.AND P0, PT, R27, 0x1, PT ;  /* 0x000000011b00780c */ /* 0x000fc40003f05070 */
[----:B------:R-:W-:Y:S02]  /*2710*/  ISETP.NE.U32.AND P5, PT, R7, 0x1, PT ;  /* 0x000000010700780c */ /* 0x000fe40003fa5070 */
[----:B------:R-:W-:Y:S02]  /*2720*/  SEL R17, R24, R11, !P4 ;  /* 0x0000000b18117207 */ /* 0x000fe40006000000 */
[----:B------:R-:W-:Y:S02]  /*2730*/  LOP3.LUT R22, R22, 0x1, RZ, 0xc0, !PT ;  /* 0x0000000116167812 */ /* 0x000fe400078ec0ff */
[----:B------:R-:W-:Y:S02]  /*2740*/  SEL R7, R18, R9, !P6 ;  /* 0x0000000912077207 */ /* 0x000fe40007000000 */
[----:B------:R-:W-:Y:S02]  /*2750*/  SEL R24, R11, R24, !P4 ;  /* 0x000000180b187207 */ /* 0x000fe40006000000 */
[----:B------:R-:W-:-:S02]  /*2760*/  SEL R32, R12, R21, !P2 ;  /* 0x000000150c207207 */ /* 0x000fc40005000000 */
[----:B------:R-:W-:Y:S02]  /*2770*/  SEL R9, R9, R18, !P6 ;  /* 0x0000001209097207 */ /* 0x000fe40007000000 */
[----:B------:R-:W-:Y:S02]  /*2780*/  ISETP.NE.U32.AND P6, PT, R20, 0x1, PT ;  /* 0x000000011400780c */ /* 0x000fe40003fc5070 */
[----:B------:R-:W-:Y:S02]  /*2790*/  SEL R18, R21, R12, !P2 ;  /* 0x0000000c15127207 */ /* 0x000fe40005000000 */
[----:B------:R-:W-:Y:S02]  /*27a0*/  SEL R20, R26, R13, !P0 ;  /* 0x0000000d1a147207 */ /* 0x000fe40004000000 */
[----:B------:R-:W-:Y:S02]  /*27b0*/  SEL R29, R13, R26, !P0 ;  /* 0x0000001a0d1d7207 */ /* 0x000fe40004000000 */
[----:B------:R-:W-:-:S02]  /*27c0*/  ISETP.NE.U32.AND P3, PT, R22, 0x1, PT ;  /* 0x000000011600780c */ /* 0x000fc40003f65070 */
[----:B------:R-:W-:Y:S02]  /*27d0*/  LEA.HI R11, R24, R24, RZ, 0x1 ;  /* 0x00000018180b7211 */ /* 0x000fe400078f08ff */
[----:B------:R-:W-:Y:S02]  /*27e0*/  LEA.HI R12, R7, R7, RZ, 0x1 ;  /* 0x00000007070c7211 */ /* 0x000fe400078f08ff */
[----:B------:R-:W-:Y:S02]  /*27f0*/  LEA.HI R13, R32, R32, RZ, 0x1 ;  /* 0x00000020200d7211 */ /* 0x000fe400078f08ff */
[----:B------:R-:W-:Y:S02]  /*2800*/  LEA.HI R26, R17, R17, RZ, 0x1 ;  /* 0x00000011111a7211 */ /* 0x000fe400078f08ff */
[----:B------:R-:W-:Y:S02]  /*2810*/  SEL R21, R28, R15, !P5 ;  /* 0x0000000f1c157207 */ /* 0x000fe40006800000 */
[----:B------:R-:W-:-:S02]  /*2820*/  SEL R15, R15, R28, !P5 ;  /* 0x0000001c0f0f7207 */ /* 0x000fc40006800000 */
[----:B------:R-:W-:Y:S02]  /*2830*/  LEA.HI R28, R29, R29, RZ, 0x1 ;  /* 0x0000001d1d1c7211 */ /* 0x000fe400078f08ff */
[----:B------:R-:W-:Y:S02]  /*2840*/  SEL R22, R23, R16, !P3 ;  /* 0x0000001017167207 */ /* 0x000fe40005800000 */
[----:B------:R-:W-:Y:S02]  /*2850*/  LOP3.LUT R11, R11, 0xfffffffe, RZ, 0xc0, !PT ;  /* 0xfffffffe0b0b7812 */ /* 0x000fe400078ec0ff */
[----:B------:R-:W-:Y:S02]  /*2860*/  LOP3.LUT R12, R12, 0xfffffffe, RZ, 0xc0, !PT ;  /* 0xfffffffe0c0c7812 */ /* 0x000fe400078ec0ff */
[----:B------:R-:W-:Y:S01]  /*2870*/  LOP3.LUT R13, R13, 0xfffffffe, RZ, 0xc0, !PT ;  /* 0xfffffffe0d0d7812 */ /* 0x000fe200078ec0ff */
[----:B------:R-:W-:Y:S01]  /*2880*/  IMAD.IADD R11, R24, 0x1, -R11 ;  /* 0x00000001180b7824 */ /* 0x000fe200078e0a0b */
[----:B------:R-:W-:Y:S01]  /*2890*/  LOP3.LUT R26, R26, 0xfffffffe, RZ, 0xc0, !PT ;  /* 0xfffffffe1a1a7812 */ /* 0x000fe200078ec0ff */
[----:B------:R-:W-:Y:S01]  /*28a0*/  IMAD.IADD R12, R7, 0x1, -R12 ;  /* 0x00000001070c7824 */ /* 0x000fe200078e0a0c */
[----:B------:R-:W-:Y:S01]  /*28b0*/  SEL R16, R16, R23, !P3 ;  /* 0x0000001710107207 */ /* 0x000fe20005800000 */
[----:B------:R-:W-:Y:S01]  /*28c0*/  IMAD.IADD R13, R32, 0x1, -R13 ;  /* 0x00000001200d7824 */ /* 0x000fe200078e0a0d */
[----:B------:R-:W-:Y:S01]  /*28d0*/  SEL R23, R30, R19, !P1 ;  /* 0x000000131e177207 */ /* 0x000fe20004800000 */
[----:B------:R-:W-:Y:S01]  /*28e0*/  IMAD.IADD R26, R17, 0x1, -R26 ;  /* 0x00000001111a7824 */ /* 0x000fe200078e0a1a */
[----:B------:R-:W-:-:S02]  /*28f0*/  SEL R27, R19, R30, !P1 ;  /* 0x0000001e131b7207 */ /* 0x000fc40004800000 */
[----:B------:R-:W-:Y:S02]  /*2900*/  LEA.HI R30, R18, R18, RZ, 0x1 ;  /* 0x00000012121e7211 */ /* 0x000fe400078f08ff */
[----:B------:R-:W-:Y:S02]  /*2910*/  LOP3.LUT R28, R28, 0xfffffffe, RZ, 0xc0, !PT ;  /* 0xfffffffe1c1c7812 */ /* 0x000fe400078ec0ff */
[----:B------:R-:W-:Y:S02]  /*2920*/  LOP3.LUT R31, R30, 0xfffffffe, RZ, 0xc0, !PT ;  /* 0xfffffffe1e1f7812 */ /* 0x000fe400078ec0ff */
[----:B------:R-:W-:Y:S01]  /*2930*/  SEL R19, R25, R14, !P6 ;  /* 0x0000000e19137207 */ /* 0x000fe20007000000 */
[----:B------:R-:W-:Y:S01]  /*2940*/  IMAD.IADD R30, R29, 0x1, -R28 ;  /* 0x000000011d1e7824 */ /* 0x000fe200078e0a1c */
[----:B------:R-:W-:Y:S01]  /*2950*/  SEL R28, R14, R25, !P6 ;  /* 0x000000190e1c7207 */ /* 0x000fe20007000000 */
[----:B------:R-:W-:Y:S01]  /*2960*/  IMAD.IADD R31, R18, 0x1, -R31 ;  /* 0x00000001121f7824 */ /* 0x000fe200078e0a1f */
[----:B------:R-:W-:-:S02]  /*2970*/  ISETP.NE.AND P6, PT, R11, R12, PT ;  /* 0x0000000c0b00720c */ /* 0x000fc40003fc5270 */
[----:B------:R-:W-:Y:S02]  /*2980*/  ISETP.NE.AND P3, PT, R13, R26, PT ;  /* 0x0000001a0d00720c */ /* 0x000fe40003f65270 */
[----:B------:R-:W-:Y:S02]  /*2990*/  LEA.HI R12, R15, R15, RZ, 0x1 ;  /* 0x0000000f0f0c7211 */ /* 0x000fe400078f08ff */
[----:B------:R-:W-:Y:S02]  /*29a0*/  LEA.HI R13, R20, R20, RZ, 0x1 ;  /* 0x00000014140d7211 */ /* 0x000fe400078f08ff */
[----:B------:R-:W-:Y:S02]  /*29b0*/  LEA.HI R14, R16, R16, RZ, 0x1 ;  /* 0x00000010100e7211 */ /* 0x000fe400078f08ff */
[----:B------:R-:W-:Y:S02]  /*29c0*/  LEA.HI R26, R21, R21, RZ, 0x1 ;  /* 0x00000015151a7211 */ /* 0x000fe400078f08ff */
[----:B------:R-:W-:-:S02]  /*29d0*/  LOP3.LUT R12, R12, 0xfffffffe, RZ, 0xc0, !PT ;  /* 0xfffffffe0c0c7812 */ /* 0x000fc400078ec0ff */
[----:B------:R-:W-:Y:S02]  /*29e0*/  LOP3.LUT R13, R13, 0xfffffffe, RZ, 0xc0, !PT ;  /* 0xfffffffe0d0d7812 */ /* 0x000fe400078ec0ff */
[----:B------:R-:W-:Y:S01]  /*29f0*/  ISETP.NE.AND P5, PT, R30, R31, PT ;  /* 0x0000001f1e00720c */ /* 0x000fe20003fa5270 */
[----:B------:R-:W-:Y:S01]  /*2a00*/  IMAD.IADD R12, R15, 0x1, -R12 ;  /* 0x000000010f0c7824 */ /* 0x000fe200078e0a0c */
[----:B------:R-:W-:Y:S01]  /*2a10*/  LOP3.LUT R25, R14, 0xfffffffe, RZ, 0xc0, !PT ;  /* 0xfffffffe0e197812 */ /* 0x000fe200078ec0ff */
[----:B------:R-:W-:Y:S01]  /*2a20*/  IMAD.IADD R13, R20, 0x1, -R13 ;  /* 0x00000001140d7824 */ /* 0x000fe200078e0a0d */
[----:B------:R-:W-:Y:S02]  /*2a30*/  LOP3.LUT R26, R26, 0xfffffffe, RZ, 0xc0, !PT ;  /* 0xfffffffe1a1a7812 */ /* 0x000fe400078ec0ff */
[----:B------:R-:W-:Y:S01]  /*2a40*/  LEA.HI R30, R27, R27, RZ, 0x1 ;  /* 0x0000001b1b1e7211 */ /* 0x000fe200078f08ff */
[----:B------:R-:W-:Y:S01]  /*2a50*/  IMAD.IADD R25, R16, 0x1, -R25 ;  /* 0x0000000110197824 */ /* 0x000fe200078e0a19 */
[----:B------:R-:W-:Y:S01]  /*2a60*/  LEA.HI R31, R22, R22, RZ, 0x1 ;  /* 0x00000016161f7211 */ /* 0x000fe200078f08ff */
[----:B------:R-:W-:Y:S01]  /*2a70*/  IMAD.IADD R26, R21, 0x1, -R26 ;  /* 0x00000001151a7824 */ /* 0x000fe200078e0a1a */
[----:B------:R-:W-:-:S02]  /*2a80*/  LOP3.LUT R30, R30, 0xfffffffe, RZ, 0xc0, !PT ;  /* 0xfffffffe1e1e7812 */ /* 0x000fc400078ec0ff */
[----:B------:R-:W-:Y:S02]  /*2a90*/  LOP3.LUT R31, R31, 0xfffffffe, RZ, 0xc0, !PT ;  /* 0xfffffffe1f1f7812 */ /* 0x000fe400078ec0ff */
[----:B------:R-:W-:Y:S01]  /*2aa0*/  ISETP.NE.AND P4, PT, R12, R13, PT ;  /* 0x0000000d0c00720c */ /* 0x000fe20003f85270 */
[----:B------:R-:W-:Y:S01]  /*2ab0*/  IMAD.IADD R30, R27, 0x1, -R30 ;  /* 0x000000011b1e7824 */ /* 0x000fe200078e0a1e */
[----:B------:R-:W-:Y:S01]  /*2ac0*/  LEA.HI R12, R28, R28, RZ, 0x1 ;  /* 0x0000001c1c0c7211 */ /* 0x000fe200078f08ff */
[----:B------:R-:W-:Y:S01]  /*2ad0*/  IMAD.IADD R31, R22, 0x1, -R31 ;  /* 0x00000001161f7824 */ /* 0x000fe200078e0a1f */
[----:B------:R-:W-:Y:S02]  /*2ae0*/  LEA.HI R13, R23, R23, RZ, 0x1 ;  /* 0x00000017170d7211 */ /* 0x000fe400078f08ff */
[----:B------:R-:W-:Y:S02]  /*2af0*/  ISETP.GE.AND P1, PT, R24, R7, PT ;  /* 0x000000071800720c */ /* 0x000fe40003f26270 */
[----:B------:R-:W-:-:S02]  /*2b00*/  ISETP.NE.AND P0, PT, R25, R26, PT ;  /* 0x0000001a1900720c */ /* 0x000fc40003f05270 */
[----:B------:R-:W-:Y:S02]  /*2b10*/  LOP3.LUT R25, R12, 0xfffffffe, RZ, 0xc0, !PT ;  /* 0xfffffffe0c197812 */ /* 0x000fe400078ec0ff */
[----:B------:R-:W-:Y:S02]  /*2b20*/  LOP3.LUT R14, R13, 0xfffffffe, RZ, 0xc0, !PT ;  /* 0xfffffffe0d0e7812 */ /* 0x000fe400078ec0ff */
[----:B------:R-:W-:Y:S01]  /*2b30*/  SEL R13, RZ, 0xffffffff, !P1 ;  /* 0xffffffffff0d7807 */ /* 0x000fe20004800000 */
[----:B------:R-:W-:Y:S01]  /*2b40*/  IMAD.IADD R12, R28, 0x1, -R25 ;  /* 0x000000011c0c7824 */ /* 0x000fe200078e0a19 */
[----:B------:R-:W-:Y:S01]  /*2b50*/  ISETP.NE.AND P2, PT, R30, R31, PT ;  /* 0x0000001f1e00720c */ /* 0x000fe20003f45270 */
[----:B------:R-:W-:Y:S01]  /*2b60*/  IMAD.IADD R31, R23, 0x1, -R14 ;  /* 0x00000001171f7824 */ /* 0x000fe200078e0a0e */
[----:B------:R-:W-:Y:S02]  /*2b70*/  LEA.HI R11, R10, R10, RZ, 0x1 ;  /* 0x0000000a0a0b7211 */ /* 0x000fe400078f08ff */
        /* <DEDUP_REMOVED lines=18> */
[----:B------:R-:W-:Y:S02]  /*2ca0*/  ISETP.GE.AND P5, PT, R27, R22, PT ;  /* 0x000000161b00720c */ /* 0x000fe40003fa6270 */
[----:B------:R-:W-:Y:S02]  /*2cb0*/  LOP3.LUT R13, R13, 0x1, RZ, 0xc0, !PT ;  /* 0x000000010d0d7812 */ /* 0x000fe400078ec0ff */
[----:B------:R-:W-:Y:S02]  /*2cc0*/  SEL R11, R11, R16, !P0 ;  /* 0x000000100b0b7207 */ /* 0x000fe40004000000 */
[----:B------:R-:W-:Y:S02]  /*2cd0*/  SEL R14, R14, R15, !P4 ;  /* 0x0000000f0e0e7207 */ /* 0x000fe40006000000 */
[----:B------:R-:W-:-:S02]  /*2ce0*/  ISETP.GE.AND P0, PT, R28, R23, PT ;  /* 0x000000171c00720c */ /* 0x000fc40003f06270 */
[----:B------:R-:W-:Y:S02]  /*2cf0*/  SEL R26, RZ, 0xffffffff, !P5 ;  /* 0xffffffffff1a7807 */ /* 0x000fe40006800000 */
[----:B------:R-:W-:Y:S02]  /*2d00*/  LOP3.LUT R25, R25, 0x1, RZ, 0xc0, !PT ;  /* 0x0000000119197812 */ /* 0x000fe400078ec0ff */
[----:B------:R-:W-:Y:S02]  /*2d10*/  ISETP.NE.U32.AND P6, PT, R13, 0x1, PT ;  /* 0x000000010d00780c */ /* 0x000fe40003fc5070 */
[----:B------:R-:W-:Y:S02]  /*2d20*/  ISETP.GE.AND P5, PT, R10, R19, PT ;  /* 0x000000130a00720c */ /* 0x000fe40003fa6270 */
[----:B------:R-:W-:Y:S02]  /*2d30*/  LOP3.LUT R14, R14, 0x1, RZ, 0xc0, !PT ;  /* 0x000000010e0e7812 */ /* 0x000fe400078ec0ff */
[----:B------:R-:W-:-:S02]  /*2d40*/  SEL R13, RZ, 0xffffffff, !P0 ;  /* 0xffffffffff0d7807 */ /* 0x000fc40004000000 */
[----:B------:R-:W-:Y:S02]  /*2d50*/  SEL R26, R26, R27, !P2 ;  /* 0x0000001b1a1a7207 */ /* 0x000fe40005000000 */
[----:B------:R-:W-:Y:S02]  /*2d60*/  LOP3.LUT R11, R11, 0x1, RZ, 0xc0, !PT ;  /* 0x000000010b0b7812 */ /* 0x000fe400078ec0ff */
[----:B------:R-:W-:Y:S02]  /*2d70*/  ISETP.NE.U32.AND P4, PT, R25, 0x1, PT ;  /* 0x000000011900780c */ /* 0x000fe40003f85070 */
[----:B------:R-:W-:Y:S02]  /*2d80*/  SEL R25, RZ, 0xffffffff, !P5 ;  /* 0xffffffffff197807 */ /* 0x000fe40006800000 */
[----:B------:R-:W-:Y:S02]  /*2d90*/  ISETP.NE.U32.AND P0, PT, R14, 0x1, PT ;  /* 0x000000010e00780c */ /* 0x000fe40003f05070 */
[----:B------:R-:W-:-:S02]  /*2da0*/  SEL R13, R13, R28, !P1 ;  /* 0x0000001c0d0d7207 */ /* 0x000fc40004800000 */
[----:B------:R-:W-:Y:S02]  /*2db0*/  LOP3.LUT R26, R26, 0x1, RZ, 0xc0, !PT ;  /* 0x000000011a1a7812 */ /* 0x000fe400078ec0ff */
[----:B------:R-:W-:Y:S02]  /*2dc0*/  ISETP.NE.U32.AND P5, PT, R11, 0x1, PT ;  /* 0x000000010b00780c */ /* 0x000fe40003fa5070 */
[----:B------:R-:W-:Y:S02]  /*2dd0*/  SEL R11, R24, R7, !P6 ;  /* 0x00000007180b7207 */ /* 0x000fe40007000000 */
[----:B------:R-:W-:Y:S02]  /*2de0*/  LOP3.LUT R12, R12, 0x1, RZ, 0xc0, !PT ;  /* 0x000000010c0c7812 */ /* 0x000fe400078ec0ff */
[----:B------:R-:W-:Y:S02]  /*2df0*/  SEL R25, R25, R10, !P3 ;  /* 0x0000000a19197207 */ /* 0x000fe40005800000 */
[----:B------:R-:W-:-:S02]  /*2e00*/  SEL R24, R7, R24, !P6 ;  /* 0x0000001807187207 */ /* 0x000fc40007000000 */
[----:B------:R-:W-:Y:S02]  /*2e10*/  LOP3.LUT R13, R13, 0x1, RZ, 0xc0, !PT ;  /* 0x000000010d0d7812 */ /* 0x000fe400078ec0ff */
[----:B------:R-:W-:Y:S02]  /*2e20*/  ISETP.NE.U32.AND P3, PT, R26, 0x1, PT ;  /* 0x000000011a00780c */ /* 0x000fe40003f65070 */
[----:B------:R-:W-:Y:S02]  /*2e30*/  LEA.HI R7, R9, R9, RZ, 0x1 ;  /* 0x0000000909077211 */ /* 0x000fe400078f08ff */
[----:B------:R-:W-:Y:S02]  /*2e40*/  SEL R14, R15, R20, !P0 ;  /* 0x000000140f0e7207 */ /* 0x000fe40004000000 */
[----:B------:R-:W-:Y:S02]  /*2e50*/  SEL R20, R20, R15, !P0 ;  /* 0x0000000f14147207 */ /* 0x000fe40004000000 */
[----:B------:R-:W-:-:S02]  /*2e60*/  SEL R15, R16, R21, !P5 ;  /* 0x00000015100f7207 */ /* 0x000fc40006800000 */
[----:B------:R-:W-:Y:S02]  /*2e70*/  ISETP.NE.U32.AND P2, PT, R12, 0x1, PT ;  /* 0x000000010c00780c */ /* 0x000fe40003f45070 */
[----:B------:R-:W-:Y:S02]  /*2e80*/  LOP3.LUT R25, R25, 0x1, RZ, 0xc0, !PT ;  /* 0x0000000119197812 */ /* 0x000fe400078ec0ff */
[----:B------:R-:W-:Y:S02]  /*2e90*/  SEL R21, R21, R16, !P5 ;  /* 0x0000001015157207 */ /* 0x000fe40006800000 */
[----:B------:R-:W-:Y:S02]  /*2ea0*/  ISETP.NE.U32.AND P1, PT, R13, 0x1, PT ;  /* 0x000000010d00780c */ /* 0x000fe40003f25070 */
[----:B------:R-:W-:Y:S02]  /*2eb0*/  LOP3.LUT R30, R7, 0xfffffffe, RZ, 0xc0, !PT ;  /* 0xfffffffe071e7812 */ /* 0x000fe400078ec0ff */
[----:B------:R-:W-:-:S02]  /*2ec0*/  SEL R16, R27, R22, !P3 ;  /* 0x000000161b107207 */ /* 0x000fc40005800000 */
[----:B------:R-:W-:Y:S02]  /*2ed0*/  SEL R22, R22, R27, !P3 ;  /* 0x0000001b16167207 */ /* 0x000fe40005800000 */
[----:B------:R-:W-:Y:S02]  /*2ee0*/  SEL R12, R32, R17, !P4 ;  /* 0x00000011200c7207 */ /* 0x000fe40006000000 */
[----:B------:R-:W-:Y:S02]  /*2ef0*/  SEL R26, R17, R32, !P4 ;  /* 0x00000020111a7207 */ /* 0x000fe40006000000 */
[----:B------:R-:W-:Y:S02]  /*2f00*/  LEA.HI R27, R24, R24, RZ, 0x1 ;  /* 0x00000018181b7211 */ /* 0x000fe400078f08ff */
[----:B------:R-:W-:Y:S02]  /*2f10*/  ISETP.NE.U32.AND P6, PT, R25, 0x1, PT ;  /* 0x000000011900780c */ /* 0x000fe40003fc5070 */
[----:B------:R-:W-:-:S02]  /*2f20*/  SEL R13, R29, R18, !P2 ;  /* 0x000000121d0d7207 */ /* 0x000fc40005000000 */
[----:B------:R-:W-:Y:S02]  /*2f30*/  SEL R17, R18, R29, !P2 ;  /* 0x0000001d12117207 */ /* 0x000fe40005000000 */
[----:B------:R-:W-:Y:S02]  /*2f40*/  SEL R18, R28, R23, !P1 ;  /* 0x000000171c127207 */ /* 0x000fe40004800000 */
[----:B------:R-:W-:Y:S01]  /*2f50*/  SEL R25, R23, R28, !P1 ;  /* 0x0000001c17197207 */ /* 0x000fe20004800000 */
[----:B------:R-:W-:Y:S01]  /*2f60*/  IMAD.IADD R23, R9, 0x1, -R30 ;  /* 0x0000000109177824 */ /* 0x000fe200078e0a1e */
[----:B------:R-:W-:Y:S02]  /*2f70*/  LEA.HI R28, R26, R26, RZ, 0x1 ;  /* 0x0000001a1a1c7211 */ /* 0x000fe400078f08ff */
[----:B------:R-:W-:Y:S02]  /*2f80*/  LEA.HI R30, R11, R11, RZ, 0x1 ;  /* 0x0000000b0b1e7211 */ /* 0x000fe400078f08ff */
[----:B------:R-:W-:-:S02]  /*2f90*/  LOP3.LUT R27, R27, 0xfffffffe, RZ, 0xc0, !PT ;  /* 0xfffffffe1b1b7812 */ /* 0x000fc400078ec0ff */
[----:B------:R-:W-:Y:S02]  /*2fa0*/  LOP3.LUT R29, R28, 0xfffffffe, RZ, 0xc0, !PT ;  /* 0xfffffffe1c1d7812 */ /* 0x000fe400078ec0ff */
[----:B------:R-:W-:Y:S01]  /*2fb0*/  LOP3.LUT R30, R30, 0xfffffffe, RZ, 0xc0, !PT ;  /* 0xfffffffe1e1e7812 */ /* 0x000fe200078ec0ff */
[----:B------:R-:W-:Y:S01]  /*2fc0*/  IMAD.IADD R28, R24, 0x1, -R27 ;  /* 0x00000001181c7824 */ /* 0x000fe200078e0a1b */
[----:B------:R-:W-:Y:S01]  /*2fd0*/  SEL R7, R10, R19, !P6 ;  /* 0x000000130a077207 */ /* 0x000fe20007000000 */
[----:B------:R-:W-:Y:S01]  /*2fe0*/  IMAD.IADD R29, R26, 0x1, -R29 ;  /* 0x000000011a1d7824 */ /* 0x000fe200078e0a1d */
[----:B------:R-:W-:Y:S01]  /*2ff0*/  SEL R27, R19, R10, !P6 ;  /* 0x0000000a131b7207 */ /* 0x000fe20007000000 */
[----:B------:R-:W-:Y:S01]  /*3000*/  IMAD.IADD R30, R11, 0x1, -R30 ;  /* 0x000000010b1e7824 */ /* 0x000fe200078e0a1e */
        /* <DEDUP_REMOVED lines=44> */
[----:B------:R-:W-:Y:S02]  /*32d0*/  LEA.HI R29, R27, R27, RZ, 0x1 ;  /* 0x0000001b1b1d7211 */ /* 0x000fe400078f08ff */
[----:B------:R-:W-:Y:S02]  /*32e0*/  LEA.HI R31, R18, R18, RZ, 0x1 ;  /* 0x00000012121f7211 */ /* 0x000fe400078f08ff */
[----:B------:R-:W-:-:S02]  /*32f0*/  ISETP.GE.AND P6, PT, R20, R13, PT ;  /* 0x0000000d1400720c */ /* 0x000fc40003fc6270 */
[----:B------:R-:W-:Y:S02]  /*3300*/  LOP3.LUT R10, R10, 0x1, RZ, 0xc0, !PT ;  /* 0x000000010a0a7812 */ /* 0x000fe400078ec0ff */
[----:B------:R-:W-:Y:S02]  /*3310*/  SEL R28, R28, R17, !P5 ;  /* 0x000000111c1c7207 */ /* 0x000fe40006800000 */
[----:B------:R-:W-:Y:S02]  /*3320*/  ISETP.GE.AND P5, PT, R21, R14, PT ;  /* 0x0000000e1500720c */ /* 0x000fe40003fa6270 */
[----:B------:R-:W-:Y:S02]  /*3330*/  SEL R19, R19, R26, !P3 ;  /* 0x0000001a13137207 */ /* 0x000fe40005800000 */
[----:B------:R-:W-:Y:S02]  /*3340*/  LOP3.LUT R30, R29, 0xfffffffe, RZ, 0xc0, !PT ;  /* 0xfffffffe1d1e7812 */ /* 0x000fe400078ec0ff */
[----:B------:R-:W-:-:S02]  /*3350*/  LOP3.LUT R31, R31, 0xfffffffe, RZ, 0xc0, !PT ;  /* 0xfffffffe1f1f7812 */ /* 0x000fc400078ec0ff */
[----:B------:R-:W-:Y:S01]  /*3360*/  SEL R23, RZ, 0xffffffff, !P6 ;  /* 0xffffffffff177807 */ /* 0x000fe20007000000 */
[----:B------:R-:W-:Y:S01]  /*3370*/  IMAD.IADD R30, R27, 0x1, -R30 ;  /* 0x000000011b1e7824 */ /* 0x000fe200078e0a1e */
[----:B------:R-:W-:Y:S01]  /*3380*/  ISETP.NE.U32.AND P6, PT, R10, 0x1, PT ;  /* 0x000000010a00780c */ /* 0x000fe20003fc5070 */
[----:B------:R-:W-:Y:S01]  /*3390*/  IMAD.IADD R31, R18, 0x1, -R31 ;  /* 0x00000001121f7824 */ /* 0x000fe200078e0a1f */
[----:B------:R-:W-:Y:S02]  /*33a0*/  SEL R10, RZ, 0xffffffff, !P5 ;  /* 0xffffffffff0a7807 */ /* 0x000fe40006800000 */
[----:B------:R-:W-:Y:S02]  /*33b0*/  LOP3.LUT R19, R19, 0x1, RZ, 0xc0, !PT ;  /* 0x0000000113137812 */ /* 0x000fe400078ec0ff */
[----:B------:R-:W-:Y:S02]  /*33c0*/  ISETP.GE.AND P5, PT, R22, R15, PT ;  /* 0x0000000f1600720c */ /* 0x000fe40003fa6270 */
[----:B------:R-:W-:-:S02]  /*33d0*/  SEL R23, R23, R20, !P4 ;  /* 0x0000001417177207 */ /* 0x000fc40006000000 */
[----:B------:R-:W-:Y:S02]  /*33e0*/  SEL R10, R10, R21, !P0 ;  /* 0x000000150a0a7207 */ /* 0x000fe40004000000 */
[----:B------:R-:W-:Y:S02]  /*33f0*/  ISETP.NE.U32.AND P4, PT, R19, 0x1, PT ;  /* 0x000000011300780c */ /* 0x000fe40003f85070 */
[----:B------:R-:W-:Y:S02]  /*3400*/  ISETP.GE.AND P0, PT, R25, R16, PT ;  /* 0x000000101900720c */ /* 0x000fe40003f06270 */
[----:B------:R-:W-:Y:S02]  /*3410*/  SEL R19, RZ, 0xffffffff, !P5 ;  /* 0xffffffffff137807 */ /* 0x000fe40006800000 */
[----:B------:R-:W-:Y:S02]  /*3420*/  LOP3.LUT R28, R28, 0x1, RZ, 0xc0, !PT ;  /* 0x000000011c1c7812 */ /* 0x000fe400078ec0ff */
[----:B------:R-:W-:-:S02]  /*3430*/  ISETP.NE.AND P3, PT, R30, R31, PT ;  /* 0x0000001f1e00720c */ /* 0x000fc40003f65270 */
[----:B------:R-:W-:Y:S02]  /*3440*/  ISETP.GE.AND P5, PT, R27, R18, PT ;  /* 0x000000121b00720c */ /* 0x000fe40003fa6270 */
[----:B------:R-:W-:Y:S02]  /*3450*/  SEL R30, RZ, 0xffffffff, !P0 ;  /* 0xffffffffff1e7807 */ /* 0x000fe40004000000 */
[----:B------:R-:W-:Y:S02]  /*3460*/  SEL R19, R19, R22, !P2 ;  /* 0x0000001613137207 */ /* 0x000fe40005000000 */
[----:B------:R-:W-:Y:S02]  /*3470*/  ISETP.NE.U32.AND P2, PT, R28, 0x1, PT ;  /* 0x000000011c00780c */ /* 0x000fe40003f45070 */
[----:B------:R-:W-:Y:S02]  /*3480*/  SEL R28, RZ, 0xffffffff, !P5 ;  /* 0xffffffffff1c7807 */ /* 0x000fe40006800000 */
[----:B------:R-:W-:-:S02]  /*3490*/  SEL R30, R30, R25, !P1 ;  /* 0x000000191e1e7207 */ /* 0x000fc40004800000 */
[----:B------:R-:W-:Y:S02]  /*34a0*/  LOP3.LUT R23, R23, 0x1, RZ, 0xc0, !PT ;  /* 0x0000000117177812 */ /* 0x000fe400078ec0ff */
[----:B------:R-:W-:Y:S02]  /*34b0*/  LOP3.LUT R10, R10, 0x1, RZ, 0xc0, !PT ;  /* 0x000000010a0a7812 */ /* 0x000fe400078ec0ff */
[----:B------:R-:W-:Y:S02]  /*34c0*/  LOP3.LUT R19, R19, 0x1, RZ, 0xc0, !PT ;  /* 0x0000000113137812 */ /* 0x000fe400078ec0ff */
[----:B------:R-:W-:Y:S02]  /*34d0*/  SEL R28, R28, R27, !P3 ;  /* 0x0000001b1c1c7207 */ /* 0x000fe40005800000 */
[----:B------:R-:W-:Y:S02]  /*34e0*/  LOP3.LUT R30, R30, 0x1, RZ, 0xc0, !PT ;  /* 0x000000011e1e7812 */ /* 0x000fe400078ec0ff */
[----:B------:R-:W-:-:S02]  /*34f0*/  ISETP.NE.U32.AND P0, PT, R23, 0x1, PT ;  /* 0x000000011700780c */ /* 0x000fc40003f05070 */
[----:B------:R-:W-:Y:S02]  /*3500*/  ISETP.NE.U32.AND P5, PT, R10, 0x1, PT ;  /* 0x000000010a00780c */ /* 0x000fe40003fa5070 */
[----:B------:R-:W-:Y:S02]  /*3510*/  ISETP.NE.U32.AND P3, PT, R19, 0x1, PT ;  /* 0x000000011300780c */ /* 0x000fe40003f65070 */
[----:B------:R-:W-:Y:S02]  /*3520*/  LOP3.LUT R28, R28, 0x1, RZ, 0xc0, !PT ;  /* 0x000000011c1c7812 */ /* 0x000fe400078ec0ff */
[----:B------:R-:W-:Y:S02]  /*3530*/  SEL R23, R26, R11, !P4 ;  /* 0x0000000b1a177207 */ /* 0x000fe40006000000 */
        /* <DEDUP_REMOVED lines=10> */
[----:B------:R-:W-:Y:S02]  /*35e0*/  ISETP.NE.U32.AND P6, PT, R28, 0x1, PT ;  /* 0x000000011c00780c */ /* 0x000fe40003fc5070 */
[----:B------:R-:W-:Y:S02]  /*35f0*/  SEL R21, R22, R15, !P3 ;  /* 0x0000000f16157207 */ /* 0x000fe40005800000 */
[----:B------:R-:W-:Y:S02]  /*3600*/  SEL R29, R15, R22, !P3 ;  /* 0x000000160f1d7207 */ /* 0x000fe40005800000 */
[----:B------:R-:W-:-:S02]  /*3610*/  SEL R15, R25, R16, !P1 ;  /* 0x00000010190f7207 */ /* 0x000fc40004800000 */
[----:B------:R-:W-:Y:S02]  /*3620*/  SEL R28, R16, R25, !P1 ;  /* 0x00000019101c7207 */ /* 0x000fe40004800000 */
[----:B------:R-:W-:Y:S02]  /*3630*/  LEA.HI R11, R31, R31, RZ, 0x1 ;  /* 0x0000001f1f0b7211 */ /* 0x000fe400078f08ff */
[----:B------:R-:W-:Y:S02]  /*3640*/  LEA.HI R13, R10, R10, RZ, 0x1 ;  /* 0x0000000a0a0d7211 */ /* 0x000fe400078f08ff */
[----:B------:R-:W-:Y:S02]  /*3650*/  LEA.HI R25, R30, R30, RZ, 0x1 ;  /* 0x0000001e1e197211 */ /* 0x000fe400078f08ff */
[----:B------:R-:W-:Y:S02]  /*3660*/  LEA.HI R32, R19, R19, RZ, 0x1 ;  /* 0x0000001313207211 */ /* 0x000fe400078f08ff */
[----:B------:R-:W-:-:S02]  /*3670*/  LOP3.LUT R12, R11, 0xfffffffe, RZ, 0xc0, !PT ;  /* 0xfffffffe0b0c7812 */ /* 0x000fc400078ec0ff */
[----:B------:R-:W-:Y:S02]  /*3680*/  LOP3.LUT R13, R13, 0xfffffffe, RZ, 0xc0, !PT ;  /* 0xfffffffe0d0d7812 */ /* 0x000fe400078ec0ff */
[----:B------:R-:W-:Y:S01]  /*3690*/  LEA.HI R14, R26, R26, RZ, 0x1 ;  /* 0x0000001a1a0e7211 */ /* 0x000fe200078f08ff */
[----:B------:R-:W-:Y:S01]  /*36a0*/  IMAD.IADD R12, R31, 0x1, -R12 ;  /* 0x000000011f0c7824 */ /* 0x000fe200078e0a0c */
[----:B------:R-:W-:Y:S01]  /*36b0*/  LEA.HI R22, R23, R23, RZ, 0x1 ;  /* 0x0000001717167211 */ /* 0x000fe200078f08ff */
[----:B------:R-:W-:Y:S01]  /*36c0*/  IMAD.IADD R13, R10, 0x1, -R13 ;  /* 0x000000010a0d7824 */ /* 0x000fe200078e0a0d */
        /* <DEDUP_REMOVED lines=16> */
[----:B------:R-:W-:-:S02]  /*37d0*/  ISETP.NE.AND P3, PT, R11, R22, PT ;  /* 0x000000160b00720c */ /* 0x000fc40003f65270 */
[----:B------:R-:W-:Y:S02]  /*37e0*/  LOP3.LUT R13, R12, 0xfffffffe, RZ, 0xc0, !PT ;  /* 0xfffffffe0c0d7812 */ /* 0x000fe400078ec0ff */
[----:B------:R-:W-:Y:S02]  /*37f0*/  LEA.HI R18, R29, R29, RZ, 0x1 ;  /* 0x0000001d1d127211 */ /* 0x000fe400078f08ff */
        /* <DEDUP_REMOVED lines=12> */
[----:B------:R-:W-:Y:S01]  /*38c0*/  ISETP.NE.AND P4, PT, R13, R14, PT ;  /* 0x0000000e0d00720c */ /* 0x000fe20003f85270 */
[----:B------:R-:W-:Y:S01]  /*38d0*/  IMAD.IADD R25, R20, 0x1, -R25 ;  /* 0x0000000114197824 */ /* 0x000fe200078e0a19 */
[----:B------:R-:W-:-:S02]  /*38e0*/  ISETP.NE.AND P2, PT, R27, R12, PT ;  /* 0x0000000c1b00720c */ /* 0x000fc40003f45270 */
[----:B------:R-:W-:Y:S02]  /*38f0*/  LEA.HI R12, R32, R32, RZ, 0x1 ;  /* 0x00000020200c7211 */ /* 0x000fe400078f08ff */
[----:B------:R-:W-:Y:S02]  /*3900*/  LEA.HI R14, R15, R15, RZ, 0x1 ;  /* 0x0000000f0f0e7211 */ /* 0x000fe400078f08ff */
[----:B------:R-:W-:Y:S02]  /*3910*/  LOP3.LUT R22, R11, 0xfffffffe, RZ, 0xc0, !PT ;  /* 0xfffffffe0b167812 */ /* 0x000fe400078ec0ff */
[----:B------:R-:W-:Y:S02]  /*3920*/  ISETP.GE.AND P1, PT, R31, R10, PT ;  /* 0x0000000a1f00720c */ /* 0x000fe40003f26270 */
[----:B------:R-:W-:Y:S01]  /*3930*/  ISETP.NE.AND P0, PT, R18, R25, PT ;  /* 0x000000191200720c */ /* 0x000fe20003f05270 */
[----:B------:R-:W-:Y:S01]  /*3940*/  IMAD.IADD R11, R7, 0x1, -R22 ;  /* 0x00000001070b7824 */ /* 0x000fe200078e0a16 */
[----:B------:R-:W-:-:S02]  /*3950*/  LOP3.LUT R13, R12, 0xfffffffe, RZ, 0xc0, !PT ;  /* 0xfffffffe0c0d7812 */ /* 0x000fc400078ec0ff */
[----:B------:R-:W-:Y:S02]  /*3960*/  LOP3.LUT R18, R14, 0xfffffffe, RZ, 0xc0, !PT ;  /* 0xfffffffe0e127812 */ /* 0x000fe400078ec0ff */
[----:B------:R-:W-:Y:S01]  /*3970*/  SEL R12, RZ, 0xffffffff, !P1 ;  /* 0xffffffffff0c7807 */ /* 0x000fe20004800000 */
[----:B------:R-:W-:Y:S01]  /*3980*/  IMAD.IADD R14, R32, 0x1, -R13 ;  /* 0x00000001200e7824 */ /* 0x000fe200078e0a0d */
[----:B------:R-:W-:Y:S01]  /*3990*/  LEA.HI R22, R16, R16, RZ, 0x1 ;  /* 0x0000001010167211 */ /* 0x000fe200078f08ff */
[----:B------:R-:W-:Y:S01]  /*39a0*/  IMAD.IADD R25, R15, 0x1, -R18 ;  /* 0x000000010f197824 */ /* 0x000fe200078e0a12 */
[----:B------:R-:W-:Y:S02]  /*39b0*/  ISETP.GE.AND P1, PT, R26, R23, PT ;  /* 0x000000171a00720c */ /* 0x000fe40003f26270 */
[----:B------:R-:W-:Y:S02]  /*39c0*/  SEL R12, R12, R31, !P6 ;  /* 0x0000001f0c0c7207 */ /* 0x000fe40007000000 */
        /* <DEDUP_REMOVED lines=14> */
[----:B------:R-:W-:Y:S02]  /*3ab0*/  LOP3.LUT R13, R13, 0x1, RZ, 0xc0, !PT ;  /* 0x000000010d0d7812 */ /* 0x000fe400078ec0ff */
[----:B------:R-:W-:Y:S02]  /*3ac0*/  SEL R12, RZ, 0xffffffff, !P5 ;  /* 0xffffffffff0c7807 */ /* 0x000fe40006800000 */
[----:B------:R-:W-:Y:S02]  /*3ad0*/  ISETP.GE.AND P5, PT, R28, R21, PT ;  /* 0x000000151c00720c */ /* 0x000fe40003fa6270 */
[----:B------:R-:W-:Y:S02]  /*3ae0*/  SEL R11, R11, R24, !P4 ;  /* 0x000000180b0b7207 */ /* 0x000fe40006000000 */
[----:B------:R-:W-:Y:S02]  /*3af0*/  ISETP.NE.U32.AND P4, PT, R13, 0x1, PT ;  /* 0x000000010d00780c */ /* 0x000fe40003f85070 */
[----:B------:R-:W-:-:S02]  /*3b00*/  SEL R13, RZ, 0xffffffff, !P5 ;  /* 0xffffffffff0d7807 */ /* 0x000fc40006800000 */
[----:B------:R-:W-:Y:S02]  /*3b10*/  ISETP.GE.AND P5, PT, R7, R16, PT ;  /* 0x000000100700720c */ /* 0x000fe40003fa6270 */
[----:B------:R-:W-:Y:S02]  /*3b20*/  SEL R12, R12, R29, !P0 ;  /* 0x0000001d0c0c7207 */ /* 0x000fe40004000000 */
[----:B------:R-:W-:Y:S02]  /*3b30*/  SEL R14, RZ, 0xffffffff, !P5 ;  /* 0xffffffffff0e7807 */ /* 0x000fe40006800000 */
[----:B------:R-:W-:Y:S02]  /*3b40*/  ISETP.GE.AND P0, PT, R32, R15, PT ;  /* 0x0000000f2000720c */ /* 0x000fe40003f06270 */
[----:B------:R-:W-:Y:S02]  /*3b50*/  SEL R13, R13, R28, !P2 ;  /* 0x0000001c0d0d7207 */ /* 0x000fe40005000000 */
[----:B------:R-:W-:-:S02]  /*3b60*/  SEL R14, R14, R7, !P3 ;  /* 0x000000070e0e7207 */ /* 0x000fc40005800000 */
[----:B------:R-:W-:Y:S02]  /*3b70*/  LOP3.LUT R11, R11, 0x1, RZ, 0xc0, !PT ;  /* 0x000000010b0b7812 */ /* 0x000fe400078ec0ff */
[----:B------:R-:W-:Y:S02]  /*3b80*/  SEL R27, RZ, 0xffffffff, !P0 ;  /* 0xffffffffff1b7807 */ /* 0x000fe40004000000 */
[----:B------:R-:W-:Y:S02]  /*3b90*/  LOP3.LUT R12, R12, 0x1, RZ, 0xc0, !PT ;  /* 0x000000010c0c7812 */ /* 0x000fe400078ec0ff */
[----:B------:R-:W-:Y:S02]  /*3ba0*/  LOP3.LUT R25, R25, 0x1, RZ, 0xc0, !PT ;  /* 0x0000000119197812 */ /* 0x000fe400078ec0ff */
[----:B------:R-:W-:Y:S02]  /*3bb0*/  LOP3.LUT R13, R13, 0x1, RZ, 0xc0, !PT ;  /* 0x000000010d0d7812 */ /* 0x000fe400078ec0ff */
[----:B------:R-:W-:-:S02]  /*3bc0*/  LOP3.LUT R14, R14, 0x1, RZ, 0xc0, !PT ;  /* 0x000000010e0e7812 */ /* 0x000fc400078ec0ff */
[----:B------:R-:W-:Y:S02]  /*3bd0*/  ISETP.NE.U32.AND P0, PT, R11, 0x1, PT ;  /* 0x000000010b00780c */ /* 0x000fe40003f05070 */
[----:B------:R-:W-:Y:S02]  /*3be0*/  SEL R27, R27, R32, !P1 ;  /* 0x000000201b1b7207 */ /* 0x000fe40004800000 */
[----:B------:R-:W-:Y:S02]  /*3bf0*/  ISETP.NE.U32.AND P5, PT, R12, 0x1, PT ;  /* 0x000000010c00780c */ /* 0x000fe40003fa5070 */
[----:B------:R-:W-:Y:S02]  /*3c00*/  SEL R11, R31, R10, !P6 ;  /* 0x0000000a1f0b7207 */ /* 0x000fe40007000000 */
[----:B------:R-:W-:Y:S02]  /*3c10*/  SEL R18, R10, R31, !P6 ;  /* 0x0000001f0a127207 */ /* 0x000fe40007000000 */
[----:B------:R-:W-:-:S02]  /*3c20*/  ISETP.NE.U32.AND P2, PT, R25, 0x1, PT ;  /* 0x000000011900780c */ /* 0x000fc40003f45070 */
[----:B------:R-:W-:Y:S02]  /*3c30*/  ISETP.NE.U32.AND P3, PT, R13, 0x1, PT ;  /* 0x000000010d00780c */ /* 0x000fe40003f65070 */
[----:B------:R-:W-:Y:S02]  /*3c40*/  ISETP.NE.U32.AND P6, PT, R14, 0x1, PT ;  /* 0x000000010e00780c */ /* 0x000fe40003fc5070 */
[----:B------:R-:W-:Y:S02]  /*3c50*/  LOP3.LUT R27, R27, 0x1, RZ, 0xc0, !PT ;  /* 0x000000011b1b7812 */ /* 0x000fe400078ec0ff */
[----:B------:R-:W-:Y:S02]  /*3c60*/  SEL R22, R23, R26, !P4 ;  /* 0x0000001a17167207 */ /* 0x000fe40006000000 */
[----:B------:R-:W-:Y:S02]  /*3c70*/  SEL R14, R24, R17, !P0 ;  /* 0x00000011180e7207 */ /* 0x000fe40004000000 */
[----:B------:R-:W-:-:S02]  /*3c80*/  SEL R12, R26, R23, !P4 ;  /* 0x000000171a0c7207 */ /* 0x000fc40006000000 */
[----:B------:R-:W-:Y:S02]  /*3c90*/  SEL R24, R17, R24, !P0 ;  /* 0x0000001811187207 */ /* 0x000fe40004000000 */
[----:B------:R-:W-:Y:S02]  /*3ca0*/  LEA.HI R10, R9, R9, RZ, 0x1 ;  /* 0x00000009090a7211 */ /* 0x000fe400078f08ff */
[----:B------:R-:W-:Y:S02]  /*3cb0*/  SEL R17, R29, R20, !P5 ;  /* 0x000000141d117207 */ /* 0x000fe40006800000 */
[----:B------:R-:W-:Y:S02]  /*3cc0*/  SEL R25, R20, R29, !P5 ;  /* 0x0000001d14197207 */ /* 0x000fe40006800000 */
[----:B------:R-:W-:Y:S02]  /*3cd0*/  LEA.HI R23, R18, R18, RZ, 0x1 ;  /* 0x0000001212177211 */ /* 0x000fe400078f08ff */
[----:B------:R-:W-:-:S02]  /*3ce0*/  SEL R13, R30, R19, !P2 ;  /* 0x000000131e0d7207 */ /* 0x000fc40005000000 */
[----:B------:R-:W-:Y:S02]  /*3cf0*/  SEL R20, R28, R21, !P3 ;  /* 0x000000151c147207 */ /* 0x000fe40005800000 */
[----:B------:R-:W-:Y:S02]  /*3d00*/  SEL R26, R21, R28, !P3 ;  /* 0x0000001c151a7207 */ /* 0x000fe40005800000 */
[----:B------:R-:W-:Y:S02]  /*3d10*/  ISETP.NE.U32.AND P1, PT, R27, 0x1, PT ;  /* 0x000000011b00780c */ /* 0x000fe40003f25070 */
[----:B------:R-:W-:Y:S02]  /*3d20*/  SEL R19, R19, R30, !P2 ;  /* 0x0000001e13137207 */ /* 0x000fe40005000000 */
[----:B------:R-:W-:Y:S02]  /*3d30*/  LEA.HI R28, R22, R22, RZ, 0x1 ;  /* 0x00000016161c7211 */ /* 0x000fe400078f08ff */
[----:B------:R-:W-:-:S02]  /*3d40*/  LEA.HI R30, R11, R11, RZ, 0x1 ;  /* 0x0000000b0b1e7211 */ /* 0x000fc400078f08ff */
[----:B------:R-:W-:Y:S02]  /*3d50*/  LOP3.LUT R10, R10, 0xfffffffe, RZ, 0xc0, !PT ;  /* 0xfffffffe0a0a7812 */ /* 0x000fe400078ec0ff */
[----:B------:R-:W-:Y:S02]  /*3d60*/  LOP3.LUT R23, R23, 0xfffffffe, RZ, 0xc0, !PT ;  /* 0xfffffffe17177812 */ /* 0x000fe400078ec0ff */
[----:B------:R-:W-:Y:S02]  /*3d70*/  SEL R21, R32, R15, !P1 ;  /* 0x0000000f20157207 */ /* 0x000fe40004800000 */
[----:B------:R-:W-:Y:S01]  /*3d80*/  SEL R27, R15, R32, !P1 ;  /* 0x000000200f1b7207 */ /* 0x000fe20004800000 */
[----:B------:R-:W-:Y:S01]  /*3d90*/  IMAD.IADD R15, R9, 0x1, -R10 ;  /* 0x00000001090f7824 */ /* 0x000fe200078e0a0a */
[----:B------:R-:W-:Y:S02]  /*3da0*/  LEA.HI R31, R19, R19, RZ, 0x1 ;  /* 0x00000013131f7211 */ /* 0x000fe400078f08ff */
[----:B------:R-:W-:-:S02]  /*3db0*/  LOP3.LUT R29, R28, 0xfffffffe, RZ, 0xc0, !PT ;  /* 0xfffffffe1c1d7812 */ /* 0x000fc400078ec0ff */
[----:B------:R-:W-:Y:S02]  /*3dc0*/  LEA.HI R32, R12, R12, RZ, 0x1 ;  /* 0x0000000c0c207211 */ /* 0x000fe400078f08ff */
[----:B------:R-:W-:Y:S01]  /*3dd0*/  LOP3.LUT R28, R30, 0xfffffffe, RZ, 0xc0, !PT ;  /* 0xfffffffe1e1c7812 */ /* 0x000fe200078ec0ff */
[----:B------:R-:W-:Y:S01]  /*3de0*/  IMAD.IADD R30, R18, 0x1, -R23 ;  /* 0x00000001121e7824 */ /* 0x000fe200078e0a17 */
        /* <DEDUP_REMOVED lines=9> */
[C---:B------:R-:W-:Y:S02]  /*3e80*/  LEA.HI R7, R24.reuse, R24, RZ, 0x1 ;  /* 0x0000001818077211 */ /* 0x040fe400078f08ff */
[----:B------:R-:W-:Y:S02]  /*3e90*/  LEA.HI R15, R13, R13, RZ, 0x1 ;  /* 0x0000000d0d0f7211 */ /* 0x000fe400078f08ff */
[----:B------:R-:W-:Y:S02]  /*3ea0*/  ISETP.NE.AND P3, PT, R29, R32, PT ;  /* 0x000000201d00720c */ /* 0x000fe40003f65270 */
[----:B------:R-:W-:Y:S02]  /*3eb0*/  LOP3.LUT R7, R7, 0xfffffffe, RZ, 0xc0, !PT ;  /* 0xfffffffe07077812 */ /* 0x000fe400078ec0ff */
[----:B------:R-:W-:Y:S02]  /*3ec0*/  LOP3.LUT R16, R15, 0xfffffffe, RZ, 0xc0, !PT ;  /* 0xfffffffe0f107812 */ /* 0x000fe400078ec0ff */
[----:B------:R-:W-:Y:S01]  /*3ed0*/  LEA.HI R23, R25, R25, RZ, 0x1 ;  /* 0x0000001919177211 */ /* 0x000fe200078f08ff */
[----:B------:R-:W-:Y:S01]  /*3ee0*/  IMAD.IADD R7, R24, 0x1, -R7 ;  /* 0x0000000118077824 */ /* 0x000fe200078e0a07 */
[----:B------:R-:W-:Y:S01]  /*3ef0*/  LEA.HI R29, R14, R14, RZ, 0x1 ;  /* 0x0000000e0e1d7211 */ /* 0x000fe200078f08ff */
[----:B------:R-:W-:Y:S01]  /*3f00*/  IMAD.IADD R16, R13, 0x1, -R16 ;  /* 0x000000010d107824 */ /* 0x000fe200078e0a10 */
[----:B------:R-:W-:-:S02]  /*3f10*/  LOP3.LUT R30, R23, 0xfffffffe, RZ, 0xc0, !PT ;  /* 0xfffffffe171e7812 */ /* 0x000fc400078ec0ff */
[----:B------:R-:W-:Y:S02]  /*3f20*/  LOP3.LUT R29, R29, 0xfffffffe, RZ, 0xc0, !PT ;  /* 0xfffffffe1d1d7812 */ /* 0x000fe400078ec0ff */
[----:B------:R-:W-:Y:S01]  /*3f30*/  LEA.HI R15, R27, R27, RZ, 0x1 ;  /* 0x0000001b1b0f7211 */ /* 0x000fe200078f08ff */
[----:B------:R-:W-:Y:S01]  /*3f40*/  IMAD.IADD R30, R25, 0x1, -R30 ;  /* 0x00000001191e7824 */ /* 0x000fe200078e0a1e */
[----:B------:R-:W-:Y:S01]  /*3f50*/  LEA.HI R23, R20, R20, RZ, 0x1 ;  /* 0x0000001414177211 */ /* 0x000fe200078f08ff */
[----:B------:R-:W-:Y:S01]  /*3f60*/  IMAD.IADD R29, R14, 0x1, -R29 ;  /* 0x000000010e1d7824 */ /* 0x000fe200078e0a1d */
[----:B------:R-:W-:Y:S02]  /*3f70*/  ISETP.GE.AND P0, PT, R18, R9, PT ;  /* 0x000000091200720c */ /* 0x000fe40003f06270 */
[----:B------:R-:W-:Y:S02]  /*3f80*/  ISETP.NE.AND P4, PT, R7, R16, PT ;  /* 0x000000100700720c */ /* 0x000fe40003f85270 */
[----:B------:R-:W-:-:S02]  /*3f90*/  LOP3.LUT R16, R15, 0xfffffffe, RZ, 0xc0, !PT ;  /* 0xfffffffe0f107812 */ /* 0x000fc400078ec0ff */
[----:B------:R-:W-:Y:S02]  /*3fa0*/  LOP3.LUT R23, R23, 0xfffffffe, RZ, 0xc0, !PT ;  /* 0xfffffffe17177812 */ /* 0x000fe400078ec0ff */
[----:B------:R-:W-:Y:S01]  /*3fb0*/  SEL R7, RZ, 0xffffffff, !P0 ;  /* 0xffffffffff077807 */ /* 0x000fe20004000000 */
[----:B------:R-:W-:Y:S01]  /*3fc0*/  IMAD.IADD R16, R27, 0x1, -R16 ;  /* 0x000000011b107824 */ /* 0x000fe200078e0a10 */
[----:B------:R-:W-:Y:S01]  /*3fd0*/  ISETP.NE.AND P0, PT, R30, R29, PT ;  /* 0x0000001d1e00720c */ /* 0x000fe20003f05270 */
[----:B------:R-:W-:Y:S01]  /*3fe0*/  IMAD.IADD R23, R20, 0x1, -R23 ;  /* 0x0000000114177824 */ /* 0x000fe200078e0a17 */
[----:B------:R-:W-:Y:S02]  /*3ff0*/  ISETP.GE.AND P1, PT, R22, R11, PT ;  /* 0x0000000b1600720c */ /* 0x000fe40003f26270 */
[----:B------:R-:W-:Y:S02]  /*4000*/  LEA.HI R29, R28, R28, RZ, 0x1 ;  /* 0x0000001c1c1d7211 */ /* 0x000fe400078f08ff */
[----:B------:R-:W-:-:S02]  /*4010*/  LEA.HI R30, R21, R21, RZ, 0x1 ;  /* 0x00000015151e7211 */ /* 0x000fc400078f08ff */
        /* <DEDUP_REMOVED lines=10> */
[----:B------:R-:W-:Y:S02]  /*40c0*/  LEA.HI R31, R26, R26, RZ, 0x1 ;  /* 0x0000001a1a1f7211 */ /* 0x000fe400078f08ff */
[----:B------:R-:W-:Y:S02]  /*40d0*/  LEA.HI R32, R17, R17, RZ, 0x1 ;  /* 0x0000001111207211 */ /* 0x000fe400078f08ff */
[----:B------:R-:W-:Y:S02]  /*40e0*/  SEL R16, R16, R19, !P5 ;  /* 0x0000001310107207 */ /* 0x000fe40006800000 */
[----:B------:R-:W-:Y:S02]  /*40f0*/  ISETP.GE.AND P5, PT, R25, R14, PT ;  /* 0x0000000e1900720c */ /* 0x000fe40003fa6270 */
[----:B------:R-:W-:-:S02]  /*4100*/  LOP3.LUT R31, R31, 0xfffffffe, RZ, 0xc0, !PT ;  /* 0xfffffffe1f1f7812 */ /* 0x000fc400078ec0ff */
[----:B------:R-:W-:Y:S02]  /*4110*/  LOP3.LUT R32, R32, 0xfffffffe, RZ, 0xc0, !PT ;  /* 0xfffffffe20207812 */ /* 0x000fe400078ec0ff */
[----:B------:R-:W-:Y:S01]  /*4120*/  SEL R15, R15, R22, !P3 ;  /* 0x000000160f0f7207 */ /* 0x000fe20005800000 */
[----:B------:R-:W-:Y:S01]  /*4130*/  IMAD.IADD R31, R26, 0x1, -R31 ;  /* 0x000000011a1f7824 */ /* 0x000fe200078e0a1f */
[----:B------:R-:W-:Y:S01]  /*4140*/  ISETP.NE.AND P3, PT, R29, R30, PT ;  /* 0x0000001e1d00720c */ /* 0x000fe20003f65270 */
[----:B------:R-:W-:Y:S01]  /*4150*/  IMAD.IADD R32, R17, 0x1, -R32 ;  /* 0x0000000111207824 */ /* 0x000fe200078e0a20 */
[----:B------:R-:W-:Y:S02]  /*4160*/  ISETP.GE.AND P6, PT, R24, R13, PT ;  /* 0x0000000d1800720c */ /* 0x000fe40003fc6270 */
[----:B------:R-:W-:Y:S02]  /*4170*/  LOP3.LUT R7, R7, 0x1, RZ, 0xc0, !PT ;  /* 0x0000000107077812 */ /* 0x000fe400078ec0ff */
[----:B------:R-:W-:-:S02]  /*4180*/  SEL R30, RZ, 0xffffffff, !P5 ;  /* 0xffffffffff1e7807 */ /* 0x000fc40006800000 */
[----:B------:R-:W-:Y:S02]  /*4190*/  ISETP.GE.AND P5, PT, R26, R17, PT ;  /* 0x000000111a00720c */ /* 0x000fe40003fa6270 */
[----:B------:R-:W-:Y:S02]  /*41a0*/  SEL R23, RZ, 0xffffffff, !P6 ;  /* 0xffffffffff177807 */ /* 0x000fe40007000000 */
[----:B------:R-:W-:Y:S02]  /*41b0*/  ISETP.NE.U32.AND P6, PT, R7, 0x1, PT ;  /* 0x000000010700780c */ /* 0x000fe40003fc5070 */
[----:B------:R-:W-:Y:S02]  /*41c0*/  LOP3.LUT R15, R15, 0x1, RZ, 0xc0, !PT ;  /* 0x000000010f0f7812 */ /* 0x000fe400078ec0ff */
[----:B------:R-:W-:Y:S02]  /*41d0*/  SEL R7, RZ, 0xffffffff, !P5 ;  /* 0xffffffffff077807 */ /* 0x000fe40006800000 */
[----:B------:R-:W-:-:S02]  /*41e0*/  SEL R30, R30, R25, !P0 ;  /* 0x000000191e1e7207 */ /* 0x000fc40004000000 */
[----:B------:R-:W-:Y:S02]  /*41f0*/  ISETP.GE.AND P5, PT, R28, R21, PT ;  /* 0x000000151c00720c */ /* 0x000fe40003fa6270 */
[----:B------:R-:W-:Y:S02]  /*4200*/  ISETP.NE.AND P2, PT, R31, R32, PT ;  /* 0x000000201f00720c */ /* 0x000fe40003f45270 */
[----:B------:R-:W-:Y:S02]  /*4210*/  ISETP.GE.AND P0, PT, R27, R20, PT ;  /* 0x000000141b00720c */ /* 0x000fe40003f06270 */
[----:B------:R-:W-:Y:S02]  /*4220*/  SEL R23, R23, R24, !P4 ;  /* 0x0000001817177207 */ /* 0x000fe40006000000 */
[----:B------:R-:W-:Y:S02]  /*4230*/  ISETP.NE.U32.AND P4, PT, R15, 0x1, PT ;  /* 0x000000010f00780c */ /* 0x000fe40003f85070 */
[----:B------:R-:W-:-:S02]  /*4240*/  SEL R15, RZ, 0xffffffff, !P5 ;  /* 0xffffffffff0f7807 */ /* 0x000fc40006800000 */
[----:B------:R-:W-:Y:S02]  /*4250*/  SEL R32, RZ, 0xffffffff, !P0 ;  /* 0xffffffffff207807 */ /* 0x000fe40004000000 */
[----:B------:R-:W-:Y:S02]  /*4260*/  SEL R7, R7, R26, !P2 ;  /* 0x0000001a07077207 */ /* 0x000fe40005000000 */
[----:B------:R-:W-:Y:S02]  /*4270*/  LOP3.LUT R16, R16, 0x1, RZ, 0xc0, !PT ;  /* 0x0000000110107812 */ /* 0x000fe400078ec0ff */
[----:B------:R-:W-:Y:S02]  /*4280*/  LOP3.LUT R23, R23, 0x1, RZ, 0xc0, !PT ;  /* 0x0000000117177812 */ /* 0x000fe400078ec0ff */
[----:B------:R-:W-:Y:S02]  /*4290*/  SEL R15, R15, R28, !P3 ;  /* 0x0000001c0f0f7207 */ /* 0x000fe40005800000 */
[----:B------:R-:W-:-:S02]  /*42a0*/  SEL R32, R32, R27, !P1 ;  /* 0x0000001b20207207 */ /* 0x000fc40004800000 */
[----:B------:R-:W-:Y:S02]  /*42b0*/  LOP3.LUT R30, R30, 0x1, RZ, 0xc0, !PT ;  /* 0x000000011e1e7812 */ /* 0x000fe400078ec0ff */
[----:B------:R-:W-:Y:S02]  /*42c0*/  LOP3.LUT R7, R7, 0x1, RZ, 0xc0, !PT ;  /* 0x0000000107077812 */ /* 0x000fe400078ec0ff */
[----:B------:R-:W-:Y:S02]  /*42d0*/  ISETP.NE.U32.AND P2, PT, R16, 0x1, PT ;  /* 0x000000011000780c */ /* 0x000fe40003f45070 */
[----:B------:R-:W-:Y:S02]  /*42e0*/  ISETP.NE.U32.AND P0, PT, R23, 0x1, PT ;  /* 0x000000011700780c */ /* 0x000fe40003f05070 */
[----:B------:R-:W-:Y:S02]  /*42f0*/  LOP3.LUT R15, R15, 0x1, RZ, 0xc0, !PT ;  /* 0x000000010f0f7812 */ /* 0x000fe400078ec0ff */
[----:B------:R-:W-:-:S02]  /*4300*/  LOP3.LUT R32, R32, 0x1, RZ, 0xc0, !PT ;  /* 0x0000000120207812 */ /* 0x000fc400078ec0ff */
[----:B------:R-:W-:Y:S02]  /*4310*/  ISETP.NE.U32.AND P5, PT, R30, 0x1, PT ;  /* 0x000000011e00780c */ /* 0x000fe40003fa5070 */
[----:B------:R-:W-:Y:S02]  /*4320*/  ISETP.NE.U32.AND P3, PT, R7, 0x1, PT ;  /* 0x000000010700780c */ /* 0x000fe40003f65070 */
[----:B------:R-:W-:Y:S02]  /*4330*/  SEL R23, R22, R11, !P4 ;  /* 0x0000000b16177207 */ /* 0x000fe40006000000 */
[----:B------:R-:W-:Y:S02]  /*4340*/  SEL R7, R18, R9, !P6 ;  /* 0x0000000912077207 */ /* 0x000fe40007000000 */
[----:B------:R-:W-:Y:S02]  /*4350*/  SEL R22, R11, R22, !P4 ;  /* 0x000000160b167207 */ /* 0x000fe40006000000 */
[----:B------:R-:W-:-:S02]  /*4360*/  SEL R34, R12, R19, !P2 ;  /* 0x000000130c227207 */ /* 0x000fc40005000000 */
[----:B------:R-:W-:Y:S02]  /*4370*/  SEL R9, R9, R18, !P6 ;  /* 0x0000001209097207 */ /* 0x000fe40007000000 */
[----:B------:R-:W-:Y:S02]  /*4380*/  ISETP.NE.U32.AND P6, PT, R15, 0x1, PT ;  /* 0x000000010f00780c */ /* 0x000fe40003fc5070 */
[----:B------:R-:W-:Y:S02]  /*4390*/  ISETP.NE.U32.AND P1, PT, R32, 0x1, PT ;  /* 0x000000012000780c */ /* 0x000fe40003f25070 */
[----:B------:R-:W-:Y:S02]  /*43a0*/  SEL R18, R19, R12, !P2 ;  /* 0x0000000c13127207 */ /* 0x000fe40005000000 */
[----:B------:R-:W-:Y:S02]  /*43b0*/  SEL R16, R24, R13, !P0 ;  /* 0x0000000d18107207 */ /* 0x000fe40004000000 */
[----:B------:R-:W-:-:S02]  /*43c0*/  SEL R29, R13, R24, !P0 ;  /* 0x000000180d1d7207 */ /* 0x000fc40004000000 */
[----:B------:R-:W-:Y:S02]  /*43d0*/  SEL R15, R25, R14, !P5 ;  /* 0x0000000e190f7207 */ /* 0x000fe40006800000 */
[----:B------:R-:W-:Y:S02]  /*43e0*/  SEL R31, R14, R25, !P5 ;  /* 0x000000190e1f7207 */ /* 0x000fe40006800000 */
[----:B------:R-:W-:Y:S02]  /*43f0*/  LEA.HI R11, R22, R22, RZ, 0x1 ;  /* 0x00000016160b7211 */ /* 0x000fe400078f08ff */
[----:B------:R-:W-:Y:S02]  /*4400*/  LEA.HI R12, R7, R7, RZ, 0x1 ;  /* 0x00000007070c7211 */ /* 0x000fe400078f08ff */
[----:B------:R-:W-:Y:S02]  /*4410*/  LEA.HI R13, R34, R34, RZ, 0x1 ;  /* 0x00000022220d7211 */ /* 0x000fe400078f08ff */
[----:B------:R-:W-:-:S02]  /*4420*/  LEA.HI R14, R23, R23, RZ, 0x1 ;  /* 0x00000017170e7211 */ /* 0x000fc400078f08ff */
[----:B------:R-:W-:Y:S02]  /*4430*/  SEL R19, R26, R17, !P3 ;  /* 0x000000111a137207 */ /* 0x000fe40005800000 */
[----:B------:R-:W-:Y:S02]  /*4440*/  SEL R32, R17, R26, !P3 ;  /* 0x0000001a11207207 */ /* 0x000fe40005800000 */
[----:B------:R-:W-:Y:S02]  /*4450*/  SEL R17, R27, R20, !P1 ;  /* 0x000000141b117207 */ /* 0x000fe40004800000 */
[----:B------:R-:W-:Y:S02]  /*4460*/  SEL R30, R20, R27, !P1 ;  /* 0x0000001b141e7207 */ /* 0x000fe40004800000 */
[----:B------:R-:W-:Y:S02]  /*4470*/  LEA.HI R20, R29, R29, RZ, 0x1 ;  /* 0x0000001d1d147211 */ /* 0x000fe400078f08ff */
[----:B------:R-:W-:-:S02]  /*4480*/  LEA.HI R24, R18, R18, RZ, 0x1 ;  /* 0x0000001212187211 */ /* 0x000fc400078f08ff */
        /* <DEDUP_REMOVED lines=18> */
[----:B------:R-:W-:Y:S02]  /*45b0*/  ISETP.NE.AND P5, PT, R20, R27, PT ;  /* 0x0000001b1400720c */ /* 0x000fe40003fa5270 */
        /* <DEDUP_REMOVED lines=39> */
[----:B------:R-:W-:Y:S02]  /*4830*/  SEL R21, R21, R34, !P3 ;  /* 0x0000002215157207 */ /* 0x000fe40005800000 */
[----:B------:R-:W-:Y:S02]  /*4840*/  SEL R12, R12, R29, !P5 ;  /* 0x0000001d0c0c7207 */ /* 0x000fe40006800000 */
[----:B------:R-:W-:Y:S02]  /*4850*/  ISETP.GE.AND P5, PT, R32, R15, PT ;  /* 0x0000000f2000720c */ /* 0x000fe40003fa6270 */
[----:B------:R-:W-:Y:S02]  /*4860*/  ISETP.NE.AND P3, PT, R11, R20, PT ;  /* 0x000000140b00720c */ /* 0x000fe40003f65270 */
[----:B------:R-:W-:Y:S02]  /*4870*/  ISETP.GE.AND P6, PT, R31, R16, PT ;  /* 0x000000101f00720c */ /* 0x000fe40003fc6270 */
[----:B------:R-:W-:-:S02]  /*4880*/  LOP3.LUT R13, R13, 0x1, RZ, 0xc0, !PT ;  /* 0x000000010d0d7812 */ /* 0x000fc400078ec0ff */
[----:B------:R-:W-:Y:S02]  /*4890*/  SEL R11, RZ, 0xffffffff, !P5 ;  /* 0xffffffffff0b7807 */ /* 0x000fe40006800000 */
[----:B------:R-:W-:Y:S02]  /*48a0*/  ISETP.GE.AND P5, PT, R30, R19, PT ;  /* 0x000000131e00720c */ /* 0x000fe40003fa6270 */
[----:B------:R-:W-:Y:S02]  /*48b0*/  SEL R14, RZ, 0xffffffff, !P6 ;  /* 0xffffffffff0e7807 */ /* 0x000fe40007000000 */
[----:B------:R-:W-:Y:S02]  /*48c0*/  ISETP.NE.U32.AND P6, PT, R13, 0x1, PT ;  /* 0x000000010d00780c */ /* 0x000fe40003fc5070 */
[----:B------:R-:W-:Y:S02]  /*48d0*/  LOP3.LUT R21, R21, 0x1, RZ, 0xc0, !PT ;  /* 0x0000000115157812 */ /* 0x000fe400078ec0ff */
[----:B------:R-:W-:-:S02]  /*48e0*/  SEL R11, R11, R32, !P0 ;  /* 0x000000200b0b7207 */ /* 0x000fc40004000000 */
[----:B------:R-:W-:Y:S02]  /*48f0*/  ISETP.GE.AND P0, PT, R26, R17, PT ;  /* 0x000000111a00720c */ /* 0x000fe40003f06270 */
[----:B------:R-:W-:Y:S02]  /*4900*/  SEL R13, RZ, 0xffffffff, !P5 ;  /* 0xffffffffff0d7807 */ /* 0x000fe40006800000 */
        /* <DEDUP_REMOVED lines=11> */
[----:B------:R-:W-:Y:S02]  /*49c0*/  ISETP.NE.U32.AND P5, PT, R11, 0x1, PT ;  /* 0x000000010b00780c */ /* 0x000fe40003fa5070 */
[----:B------:R-:W-:Y:S02]  /*49d0*/  LOP3.LUT R12, R12, 0x1, RZ, 0xc0, !PT ;  /* 0x000000010c0c7812 */ /* 0x000fe400078ec0ff */
[----:B------:R-:W-:Y:S02]  /*49e0*/  SEL R11, R22, R7, !P6 ;  /* 0x00000007160b7207 */ /* 0x000fe40007000000 */
[----:B------:R-:W-:Y:S02]  /*49f0*/  ISETP.NE.U32.AND P0, PT, R14, 0x1, PT ;  /* 0x000000010e00780c */ /* 0x000fe40003f05070 */
[----:B------:R-:W-:-:S02]  /*4a00*/  LOP3.LUT R21, R21, 0x1, RZ, 0xc0, !PT ;  /* 0x0000000115157812 */ /* 0x000fc400078ec0ff */
[----:B------:R-:W-:Y:S02]  /*4a10*/  SEL R22, R7, R22, !P6 ;  /* 0x0000001607167207 */ /* 0x000fe40007000000 */
[----:B------:R-:W-:Y:S02]  /*4a20*/  LOP3.LUT R27, R27, 0x1, RZ, 0xc0, !PT ;  /* 0x000000011b1b7812 */ /* 0x000fe400078ec0ff */
[----:B------:R-:W-:Y:S02]  /*4a30*/  LEA.HI R7, R9, R9, RZ, 0x1 ;  /* 0x0000000909077211 */ /* 0x000fe400078f08ff */
[----:B------:R-:W-:Y:S02]  /*4a40*/  ISETP.NE.U32.AND P3, PT, R13, 0x1, PT ;  /* 0x000000010d00780c */ /* 0x000fe40003f65070 */
[----:B------:R-:W-:Y:S02]  /*4a50*/  ISETP.NE.U32.AND P2, PT, R12, 0x1, PT ;  /* 0x000000010c00780c */ /* 0x000fe40003f45070 */
[----:B------:R-:W-:-:S02]  /*4a60*/  ISETP.NE.U32.AND P1, PT, R21, 0x1, PT ;  /* 0x000000011500780c */ /* 0x000fc40003f25070 */
[----:B------:R-:W-:Y:S02]  /*4a70*/  SEL R12, R34, R23, !P4 ;  /* 0x00000017220c7207 */ /* 0x000fe40006000000 */
[----:B------:R-:W-:Y:S02]  /*4a80*/  SEL R20, R23, R34, !P4 ;  /* 0x0000002217147207 */ /* 0x000fe40006000000 */
[----:B------:R-:W-:Y:S02]  /*4a90*/  SEL R14, R31, R16, !P0 ;  /* 0x000000101f0e7207 */ /* 0x000fe40004000000 */
[----:B------:R-:W-:Y:S02]  /*4aa0*/  SEL R24, R16, R31, !P0 ;  /* 0x0000001f10187207 */ /* 0x000fe40004000000 */
[----:B------:R-:W-:Y:S02]  /*4ab0*/  ISETP.NE.U32.AND P6, PT, R27, 0x1, PT ;  /* 0x000000011b00780c */ /* 0x000fe40003fc5070 */
[----:B------:R-:W-:-:S02]  /*4ac0*/  SEL R16, R32, R15, !P5 ;  /* 0x0000000f20107207 */ /* 0x000fc40006800000 */
[----:B------:R-:W-:Y:S02]  /*4ad0*/  SEL R23, R15, R32, !P5 ;  /* 0x000000200f177207 */ /* 0x000fe40006800000 */
[----:B------:R-:W-:Y:S02]  /*4ae0*/  LOP3.LUT R28, R7, 0xfffffffe, RZ, 0xc0, !PT ;  /* 0xfffffffe071c7812 */ /* 0x000fe400078ec0ff */
[----:B------:R-:W-:Y:S02]  /*4af0*/  SEL R15, R30, R19, !P3 ;  /* 0x000000131e0f7207 */ /* 0x000fe40005800000 */
[----:B------:R-:W-:Y:S02]  /*4b00*/  SEL R27, R19, R30, !P3 ;  /* 0x0000001e131b7207 */ /* 0x000fe40005800000 */
[----:B------:R-:W-:Y:S02]  /*4b10*/  SEL R13, R29, R18, !P2 ;  /* 0x000000121d0d7207 */ /* 0x000fe40005000000 */
[----:B------:R-:W-:-:S02]  /*4b20*/  SEL R21, R18, R29, !P2 ;  /* 0x0000001d12157207 */ /* 0x000fc40005000000 */
[----:B------:R-:W-:Y:S02]  /*4b30*/  LEA.HI R19, R22, R22, RZ, 0x1 ;  /* 0x0000001616137211 */ /* 0x000fe400078f08ff */
[----:B------:R-:W-:Y:S02]  /*4b40*/  SEL R18, R26, R17, !P1 ;  /* 0x000000111a127207 */ /* 0x000fe40004800000 */
[----:B------:R-:W-:Y:S01]  /*4b50*/  SEL R26, R17, R26, !P1 ;  /* 0x0000001a111a7207 */ /* 0x000fe20004800000 */
[----:B------:R-:W-:Y:S01]  /*4b60*/  IMAD.IADD R17, R9, 0x1, -R28 ;  /* 0x0000000109117824 */ /* 0x000fe200078e0a1c */
[----:B------:R-:W-:Y:S02]  /*4b70*/  LEA.HI R28, R20, R20, RZ, 0x1 ;  /* 0x00000014141c7211 */ /* 0x000fe400078f08ff */
[----:B------:R-:W-:Y:S02]  /*4b80*/  LOP3.LUT R19, R19, 0xfffffffe, RZ, 0xc0, !PT ;  /* 0xfffffffe13137812 */ /* 0x000fe400078ec0ff */
[----:B------:R-:W-:-:S02]  /*4b90*/  LEA.HI R30, R11, R11, RZ, 0x1 ;  /* 0x0000000b0b1e7211 */ /* 0x000fc400078f08ff */
[----:B------:R-:W-:Y:S01]  /*4ba0*/  LOP3.LUT R29, R28, 0xfffffffe, RZ, 0xc0, !PT ;  /* 0xfffffffe1c1d7812 */ /* 0x000fe200078ec0ff */
[----:B------:R-:W-:Y:S01]  /*4bb0*/  IMAD.IADD R28, R22, 0x1, -R19 ;  /* 0x00000001161c7824 */ /* 0x000fe200078e0a13 */
[----:B------:R-:W-:Y:S02]  /*4bc0*/  SEL R7, R10, R25, !P6 ;  /* 0x000000190a077207 */ /* 0x000fe40007000000 */
[----:B------:R-:W-:Y:S01]  /*4bd0*/  LOP3.LUT R30, R30, 0xfffffffe, RZ, 0xc0, !PT ;  /* 0xfffffffe1e1e7812 */ /* 0x000fe200078ec0ff */
[----:B------:R-:W-:Y:S01]  /*4be0*/  IMAD.IADD R29, R20, 0x1, -R29 ;  /* 0x00000001141d7824 */ /* 0x000fe200078e0a1d */
[----:B------:R-:W-:Y:S02]  /*4bf0*/  SEL R25, R25, R10, !P6 ;  /* 0x0000000a19197207 */ /* 0x000fe40007000000 */
[----:B------:R-:W-:Y:S01]  /*4c00*/  LEA.HI R10, R24, R24, RZ, 0x1 ;  /* 0x00000018180a7211 */ /* 0x000fe200078f08ff */
[----:B------:R-:W-:Y:S01]  /*4c10*/  IMAD.IADD R30, R11, 0x1, -R30 ;  /* 0x000000010b1e7824 */ /* 0x000fe200078e0a1e */
[----:B------:R-:W-:-:S02]  /*4c20*/  LEA.HI R19, R13, R13, RZ, 0x1 ;  /* 0x0000000d0d137211 */ /* 0x000fc400078f08ff */
[----:B------:R-:W-:Y:S02]  /*4c30*/  ISETP.NE.AND P6, PT, R28, R17, PT ;  /* 0x000000111c00720c */ /* 0x000fe40003fc5270 */
[----:B------:R-:W-:Y:S02]  /*4c40*/  LOP3.LUT R17, R10, 0xfffffffe, RZ, 0xc0, !PT ;  /* 0xfffffffe0a117812 */ /* 0x000fe400078ec0ff */
[----:B------:R-:W-:Y:S02]  /*4c50*/  LOP3.LUT R10, R19, 0xfffffffe, RZ, 0xc0, !PT ;  /* 0xfffffffe130a7812 */ /* 0x000fe400078ec0ff */
[----:B------:R-:W-:Y:S01]  /*4c60*/  ISETP.NE.AND P3, PT, R29, R30, PT ;  /* 0x0000001e1d00720c */ /* 0x000fe20003f65270 */
[----:B------:R-:W-:Y:S01]  /*4c70*/  IMAD.IADD R17, R24, 0x1, -R17 ;  /* 0x0000000118117824 */ /* 0x000fe200078e0a11 */
[----:B------:R-:W-:Y:S01]  /*4c80*/  LEA.HI R28, R23, R23, RZ, 0x1 ;  /* 0x00000017171c7211 */ /* 0x000fe200078f08ff */
[----:B------:R-:W-:Y:S01]  /*4c90*/  IMAD.IADD R10, R13, 0x1, -R10 ;  /* 0x000000010d0a7824 */ /* 0x000fe200078e0a0a */
[----:B------:R-:W-:-:S02]  /*4ca0*/  LEA.HI R29, R14, R14, RZ, 0x1 ;  /* 0x0000000e0e1d7211 */ /* 0x000fc400078f08ff */
[----:B------:R-:W-:Y:S02]  /*4cb0*/  ISETP.GE.AND P0, PT, R22, R9, PT ;  /* 0x000000091600720c */ /* 0x000fe40003f06270 */
[----:B------:R-:W-:Y:S02]  /*4cc0*/  LOP3.LUT R28, R28, 0xfffffffe, RZ, 0xc0, !PT ;  /* 0xfffffffe1c1c7812 */ /* 0x000fe400078ec0ff */
[----:B------:R-:W-:Y:S02]  /*4cd0*/  LOP3.LUT R29, R29, 0xfffffffe, RZ, 0xc0, !PT ;  /* 0xfffffffe1d1d7812 */ /* 0x000fe400078ec0ff */
[----:B------:R-:W-:Y:S01]  /*4ce0*/  ISETP.NE.AND P4, PT, R17, R10, PT ;  /* 0x0000000a1100720c */ /* 0x000fe20003f85270 */
[----:B------:R-:W-:Y:S01]  /*4cf0*/  IMAD.IADD R28, R23, 0x1, -R28 ;  /* 0x00000001171c7824 */ /* 0x000fe200078e0a1c */
[----:B------:R-:W-:Y:S01]  /*4d00*/  LEA.HI R31, R21, R21, RZ, 0x1 ;  /* 0x00000015151f7211 */ /* 0x000fe200078f08ff */
[----:B------:R-:W-:Y:S01]  /*4d10*/  IMAD.IADD R29, R14, 0x1, -R29 ;  /* 0x000000010e1d7824 */ /* 0x000fe200078e0a1d */
[----:B------:R-:W-:-:S02]  /*4d20*/  SEL R17, RZ, 0xffffffff, !P0 ;  /* 0xffffffffff117807 */ /* 0x000fc40004000000 */
[----:B------:R-:W-:Y:S02]  /*4d30*/  LOP3.LUT R32, R31, 0xfffffffe, RZ, 0xc0, !PT ;  /* 0xfffffffe1f207812 */ /* 0x000fe400078ec0ff */
[----:B------:R-:W-:Y:S02]  /*4d40*/  SEL R10, R17, R22, !P6 ;  /* 0x00000016110a7207 */ /* 0x000fe40007000000 */
[----:B------:R-:W-:Y:S01]  /*4d50*/  LEA.HI R30, R27, R27, RZ, 0x1 ;  /* 0x0000001b1b1e7211 */ /* 0x000fe200078f08ff */
[----:B------:R-:W-:Y:S01]  /*4d60*/  IMAD.IADD R32, R21, 0x1, -R32 ;  /* 0x0000000115207824 */ /* 0x000fe200078e0a20 */
[----:B------:R-:W-:Y:S02]  /*4d70*/  LEA.HI R31, R16, R16, RZ, 0x1 ;  /* 0x00000010101f7211 */ /* 0x000fe400078f08ff */
        /* <DEDUP_REMOVED lines=19> */
[----:B------:R-:W-:Y:S02]  /*4eb0*/  ISETP.NE.AND P5, PT, R32, R33, PT ;  /* 0x000000212000720c */ /* 0x000fe40003fa5270 */
[----:B------:R-:W-:Y:S02]  /*4ec0*/  LEA.HI R29, R25, R25, RZ, 0x1 ;  /* 0x00000019191d7211 */ /* 0x000fe400078f08ff */
[----:B------:R-:W-:Y:S02]  /*4ed0*/  LEA.HI R31, R18, R18, RZ, 0x1 ;  /* 0x00000012121f7211 */ /* 0x000fe400078f08ff */
[----:B------:R-:W-:-:S02]  /*4ee0*/  SEL R28, RZ, 0xffffffff, !P6 ;  /* 0xffffffffff1c7807 */ /* 0x000fc40007000000 */
[----:B------:R-:W-:Y:S02]  /*4ef0*/  ISETP.GE.AND P6, PT, R24, R13, PT ;  /* 0x0000000d1800720c */ /* 0x000fe40003fc6270 */
[----:B------:R-:W-:Y:S02]  /*4f00*/  LOP3.LUT R30, R29, 0xfffffffe, RZ, 0xc0, !PT ;  /* 0xfffffffe1d1e7812 */ /* 0x000fe400078ec0ff */
[----:B------:R-:W-:Y:S02]  /*4f10*/  LOP3.LUT R31, R31, 0xfffffffe, RZ, 0xc0, !PT ;  /* 0xfffffffe1f1f7812 */ /* 0x000fe400078ec0ff */
[----:B------:R-:W-:Y:S01]  /*4f20*/  LOP3.LUT R10, R10, 0x1, RZ, 0xc0, !PT ;  /* 0x000000010a0a7812 */ /* 0x000fe200078ec0ff */
[----:B------:R-:W-:Y:S01]  /*4f30*/  IMAD.IADD R30, R25, 0x1, -R30 ;  /* 0x00000001191e7824 */ /* 0x000fe200078e0a1e */
[----:B------:R-:W-:Y:S01]  /*4f40*/  SEL R28, R28, R21, !P5 ;  /* 0x000000151c1c7207 */ /* 0x000fe20006800000 */
[----:B------:R-:W-:Y:S01]  /*4f50*/  IMAD.IADD R31, R18, 0x1, -R31 ;  /* 0x00000001121f7824 */ /* 0x000fe200078e0a1f */
[----:B------:R-:W-:-:S02]  /*4f60*/  ISETP.GE.AND P5, PT, R23, R14, PT ;  /* 0x0000000e1700720c */ /* 0x000fc40003fa6270 */
[----:B------:R-:W-:Y:S02]  /*4f70*/  SEL R19, RZ, 0xffffffff, !P6 ;  /* 0xffffffffff137807 */ /* 0x000fe40007000000 */
[----:B------:R-:W-:Y:S02]  /*4f80*/  ISETP.NE.U32.AND P6, PT, R10, 0x1, PT ;  /* 0x000000010a00780c */ /* 0x000fe40003fc5070 */
[----:B------:R-:W-:Y:S02]  /*4f90*/  SEL R17, R17, R20, !P3 ;  /* 0x0000001411117207 */ /* 0x000fe40005800000 */
[----:B------:R-:W-:Y:S02]  /*4fa0*/  SEL R10, RZ, 0xffffffff, !P5 ;  /* 0xffffffffff0a7807 */ /* 0x000fe40006800000 */
[----:B------:R-:W-:Y:S02]  /*4fb0*/  ISETP.GE.AND P5, PT, R27, R16, PT ;  /* 0x000000101b00720c */ /* 0x000fe40003fa6270 */
[----:B------:R-:W-:-:S02]  /*4fc0*/  LOP3.LUT R17, R17, 0x1, RZ, 0xc0, !PT ;  /* 0x0000000111117812 */ /* 0x000fc400078ec0ff */
[----:B------:R-:W-:Y:S02]  /*4fd0*/  SEL R10, R10, R23, !P0 ;  /* 0x000000170a0a7207 */ /* 0x000fe40004000000 */
[----:B------:R-:W-:Y:S02]  /*4fe0*/  ISETP.NE.AND P3, PT, R30, R31, PT ;  /* 0x0000001f1e00720c */ /* 0x000fe40003f65270 */
[----:B------:R-:W-:Y:S02]  /*4ff0*/  ISETP.GE.AND P0, PT, R26, R15, PT ;  /* 0x0000000f1a00720c */ /* 0x000fe40003f06270 */
[----:B------:R-:W-:Y:S02]  /*5000*/  SEL R30, RZ, 0xffffffff, !P5 ;  /* 0xffffffffff1e7807 */ /* 0x000fe40006800000 */
[----:B------:R-:W-:Y:S02]  /*5010*/  SEL R19, R19, R24, !P4 ;  /* 0x0000001813137207 */ /* 0x000fe40006000000 */
[----:B------:R-:W-:-:S02]  /*5020*/  LOP3.LUT R28, R28, 0x1, RZ, 0xc0, !PT ;  /* 0x000000011c1c7812 */ /* 0x000fc400078ec0ff */
[----:B------:R-:W-:Y:S02]  /*5030*/  ISETP.NE.U32.AND P4, PT, R17, 0x1, PT ;  /* 0x000000011100780c */ /* 0x000fe40003f85070 */
[----:B------:R-:W-:Y:S02]  /*5040*/  ISETP.GE.AND P5, PT, R25, R18, PT ;  /* 0x000000121900720c */ /* 0x000fe40003fa6270 */
[----:B------:R-:W-:Y:S02]  /*5050*/  SEL R17, RZ, 0xffffffff, !P0 ;  /* 0xffffffffff117807 */ /* 0x000fe40004000000 */
[----:B------:R-:W-:Y:S02]  /*5060*/  SEL R30, R30, R27, !P2 ;  /* 0x0000001b1e1e7207 */ /* 0x000fe40005000000 */
[----:B------:R-:W-:Y:S02]  /*5070*/  ISETP.NE.U32.AND P2, PT, R28, 0x1, PT ;  /* 0x000000011c00780c */ /* 0x000fe40003f45070 */
[----:B------:R-:W-:-:S02]  /*5080*/  SEL R28, RZ, 0xffffffff, !P5 ;  /* 0xffffffffff1c7807 */ /* 0x000fc40006800000 */
[----:B------:R-:W-:Y:S02]  /*5090*/  SEL R17, R17, R26, !P1 ;  /* 0x0000001a11117207 */ /* 0x000fe40004800000 */
[----:B------:R-:W-:Y:S02]  /*50a0*/  LOP3.LUT R19, R19, 0x1, RZ, 0xc0, !PT ;  /* 0x0000000113137812 */ /* 0x000fe400078ec0ff */
[----:B------:R-:W-:Y:S02]  /*50b0*/  LOP3.LUT R10, R10, 0x1, RZ, 0xc0, !PT ;  /* 0x000000010a0a7812 */ /* 0x000fe400078ec0ff */
[----:B------:R-:W-:Y:S02]  /*50c0*/  SEL R28, R28, R25, !P3 ;  /* 0x000000191c1c7207 */ /* 0x000fe40005800000 */
[----:B------:R-:W-:Y:S02]  /*50d0*/  LOP3.LUT R30, R30, 0x1, RZ, 0xc0, !PT ;  /* 0x000000011e1e7812 */ /* 0x000fe400078ec0ff */
[----:B------:R-:W-:-:S02]  /*50e0*/  LOP3.LUT R17, R17, 0x1, RZ, 0xc0, !PT ;  /* 0x0000000111117812 */ /* 0x000fc400078ec0ff */
[----:B------:R-:W-:Y:S02]  /*50f0*/  ISETP.NE.U32.AND P0, PT, R19, 0x1, PT ;  /* 0x000000011300780c */ /* 0x000fe40003f05070 */
[----:B------:R-:W-:Y:S02]  /*5100*/  ISETP.NE.U32.AND P5, PT, R10, 0x1, PT ;  /* 0x000000010a00780c */ /* 0x000fe40003fa5070 */
[----:B------:R-:W-:Y:S02]  /*5110*/  SEL R10, R22, R9, !P6 ;  /* 0x00000009160a7207 */ /* 0x000fe40007000000 */
[----:B------:R-:W-:Y:S02]  /*5120*/  SEL R31, R11, R20, !P4 ;  /* 0x000000140b1f7207 */ /* 0x000fe40006000000 */
[----:B------:R-:W-:Y:S02]  /*5130*/  LOP3.LUT R28, R28, 0x1, RZ, 0xc0, !PT ;  /* 0x000000011c1c7812 */ /* 0x000fe400078ec0ff */
[----:B------:R-:W-:-:S02]  /*5140*/  SEL R9, R9, R22, !P6 ;  /* 0x0000001609097207 */ /* 0x000fc40007000000 */
[----:B------:R-:W-:Y:S02]  /*5150*/  ISETP.NE.U32.AND P3, PT, R30, 0x1, PT ;  /* 0x000000011e00780c */ /* 0x000fe40003f65070 */
[----:B------:R-:W-:Y:S02]  /*5160*/  ISETP.NE.U32.AND P1, PT, R17, 0x1, PT ;  /* 0x000000011100780c */ /* 0x000fe40003f25070 */
[----:B------:R-:W-:Y:S02]  /*5170*/  SEL R22, R20, R11, !P4 ;  /* 0x0000000b14167207 */ /* 0x000fe40006000000 */
[----:B------:R-:W-:Y:S02]  /*5180*/  SEL R20, R21, R12, !P2 ;  /* 0x0000000c15147207 */ /* 0x000fe40005000000 */
[----:B------:R-:W-:Y:S02]  /*5190*/  SEL R17, R24, R13, !P0 ;  /* 0x0000000d18117207 */ /* 0x000fe40004000000 */
[----:B------:R-:W-:-:S02]  /*51a0*/  SEL R29, R13, R24, !P0 ;  /* 0x000000180d1d7207 */ /* 0x000fc40004000000 */
[----:B------:R-:W-:Y:S02]  /*51b0*/  SEL R21, R12, R21, !P2 ;  /* 0x000000150c157207 */ /* 0x000fe40005000000 */
[----:B------:R-:W-:Y:S02]  /*51c0*/  LEA.HI R11, R31, R31, RZ, 0x1 ;  /* 0x0000001f1f0b7211 */ /* 0x000fe400078f08ff */
[----:B------:R-:W-:Y:S02]  /*51d0*/  LEA.HI R13, R10, R10, RZ, 0x1 ;  /* 0x0000000a0a0d7211 */ /* 0x000fe400078f08ff */
        /* <DEDUP_REMOVED lines=11> */
[----:B------:R-:W-:Y:S01]  /*5290*/  LEA.HI R32, R29, R29, RZ, 0x1 ;  /* 0x0000001d1d207211 */ /* 0x000fe200078f08ff */
[----:B------:R-:W-:Y:S01]  /*52a0*/  IMAD.IADD R12, R31, 0x1, -R12 ;  /* 0x000000011f0c7824 */ /* 0x000fe200078e0a0c */
[----:B------:R-:W-:Y:S01]  /*52b0*/  LEA.HI R33, R20, R20, RZ, 0x1 ;  /* 0x0000001414217211 */ /* 0x000fe200078f08ff */
[----:B------:R-:W-:Y:S01]  /*52c0*/  IMAD.IADD R13, R10, 0x1, -R13 ;  /* 0x000000010a0d7824 */ /* 0x000fe200078e0a0d */
[----:B------:R-:W-:Y:S02]  /*52d0*/  LOP3.LUT R26, R15, 0xfffffffe, RZ, 0xc0, !PT ;  /* 0xfffffffe0f1a7812 */ /* 0x000fe400078ec0ff */
[----:B------:R-:W-:-:S02]  /*52e0*/  LOP3.LUT R27, R27, 0xfffffffe, RZ, 0xc0, !PT ;  /* 0xfffffffe1b1b7812 */ /* 0x000fc400078ec0ff */
        /* <DEDUP_REMOVED lines=11> */
[----:B------:R-:W-:Y:S02]  /*53a0*/  ISETP.NE.AND P3, PT, R26, R27, PT ;  /* 0x0000001b1a00720c */ /* 0x000fe40003f65270 */
[----:B------:R-:W-:Y:S02]  /*53b0*/  LEA.HI R18, R28, R28, RZ, 0x1 ;  /* 0x0000001c1c127211 */ /* 0x000fe400078f08ff */
[----:B------:R-:W-:Y:S02]  /*53c0*/  ISETP.NE.AND P5, PT, R32, R33, PT ;  /* 0x000000212000720c */ /* 0x000fe40003fa5270 */
[----:B------:R-:W-:Y:S02]  /*53d0*/  LEA.HI R27, R23, R23, RZ, 0x1 ;  /* 0x00000017171b7211 */ /* 0x000fe400078f08ff */
[----:B------:R-:W-:-:S02]  /*53e0*/  LOP3.LUT R13, R12, 0xfffffffe, RZ, 0xc0, !PT ;  /* 0xfffffffe0c0d7812 */ /* 0x000fc400078ec0ff */
        /* <DEDUP_REMOVED lines=11> */
[----:B------:R-:W-:Y:S01]  /*54a0*/  ISETP.NE.AND P4, PT, R13, R12, PT ;  /* 0x0000000c0d00720c */ /* 0x000fe20003f85270 */
[----:B------:R-:W-:Y:S01]  /*54b0*/  IMAD.IADD R26, R19, 0x1, -R26 ;  /* 0x00000001131a7824 */ /* 0x000fe200078e0a1a */
[----:B------:R-:W-:Y:S01]  /*54c0*/  LEA.HI R12, R25, R25, RZ, 0x1 ;  /* 0x00000019190c7211 */ /* 0x000fe200078f08ff */
[----:B------:R-:W-:Y:S01]  /*54d0*/  IMAD.IADD R27, R14, 0x1, -R27 ;  /* 0x000000010e1b7824 */ /* 0x000fe200078e0a1b */
[----:B------:R-:W-:-:S02]  /*54e0*/  LEA.HI R13, R16, R16, RZ, 0x1 ;  /* 0x00000010100d7211 */ /* 0x000fc400078f08ff */
[----:B------:R-:W-:Y:S02]  /*54f0*/  ISETP.GE.AND P1, PT, R31, R10, PT ;  /* 0x0000000a1f00720c */ /* 0x000fe40003f26270 */
[----:B------:R-:W-:Y:S02]  /*5500*/  ISETP.NE.AND P0, PT, R15, R26, PT ;  /* 0x0000001a0f00720c */ /* 0x000fe40003f05270 */
[----:B------:R-:W-:Y:S02]  /*5510*/  ISETP.NE.AND P2, PT, R18, R27, PT ;  /* 0x0000001b1200720c */ /* 0x000fe40003f45270 */
[----:B------:R-:W-:Y:S02]  /*5520*/  LEA.HI R26, R24, R24, RZ, 0x1 ;  /* 0x00000018181a7211 */ /* 0x000fe400078f08ff */
[----:B------:R-:W-:Y:S02]  /*5530*/  LOP3.LUT R18, R12, 0xfffffffe, RZ, 0xc0, !PT ;  /* 0xfffffffe0c127812 */ /* 0x000fe400078ec0ff */
[----:B------:R-:W-:-:S02]  /*5540*/  LOP3.LUT R15, R13, 0xfffffffe, RZ, 0xc0, !PT ;  /* 0xfffffffe0d0f7812 */ /* 0x000fc400078ec0ff */
[----:B------:R-:W-:Y:S01]  /*5550*/  SEL R12, RZ, 0xffffffff, !P1 ;  /* 0xffffffffff0c7807 */ /* 0x000fe20004800000 */
[----:B------:R-:W-:Y:S01]  /*5560*/  IMAD.IADD R13, R25, 0x1, -R18 ;  /* 0x00000001190d7824 */ /* 0x000fe200078e0a12 */
[----:B------:R-:W-:Y:S01]  /*5570*/  LOP3.LUT R27, R26, 0xfffffffe, RZ, 0xc0, !PT ;  /* 0xfffffffe1a1b7812 */ /* 0x000fe200078ec0ff */
[----:B------:R-:W-:Y:S01]  /*5580*/  IMAD.IADD R26, R16, 0x1, -R15 ;  /* 0x00000001101a7824 */ /* 0x000fe200078e0a0f */
[----:B------:R-:W-:Y:S02]  /*5590*/  ISETP.GE.AND P1, PT, R21, R22, PT ;  /* 0x000000161500720c */ /* 0x000fe40003f26270 */
[----:B------:R-:W-:Y:S02]  /*55a0*/  SEL R12, R12, R31, !P6 ;  /* 0x0000001f0c0c7207 */ /* 0x000fe40007000000 */
[----:B------:R-:W-:Y:S02]  /*55b0*/  LEA.HI R11, R7, R7, RZ, 0x1 ;  /* 0x00000007070b7211 */ /* 0x000fe400078f08ff */
[----:B------:R-:W-:-:S02]  /*55c0*/  ISETP.GE.AND P6, PT, R29, R20, PT ;  /* 0x000000141d00720c */ /* 0x000fc40003fc6270 */
[----:B------:R-:W-:Y:S02]  /*55d0*/  SEL R18, RZ, 0xffffffff, !P1 ;  /* 0xffffffffff127807 */ /* 0x000fe40004800000 */
[----:B------:R-:W-:Y:S02]  /*55e0*/  ISETP.NE.AND P1, PT, R13, R26, PT ;  /* 0x0000001a0d00720c */ /* 0x000fe40003f25270 */
[----:B------:R-:W-:Y:S02]  /*55f0*/  LOP3.LUT R32, R11, 0xfffffffe, RZ, 0xc0, !PT ;  /* 0xfffffffe0b207812 */ /* 0x000fe400078ec0ff */
[----:B------:R-:W-:Y:S02]  /*5600*/  SEL R26, RZ, 0xffffffff, !P6 ;  /* 0xffffffffff1a7807 */ /* 0x000fe40007000000 */
[----:B------:R-:W-:Y:S01]  /*5610*/  ISETP.GE.AND P6, PT, R30, R17, PT ;  /* 0x000000111e00720c */ /* 0x000fe20003fc6270 */
[----:B------:R-:W-:Y:S01]  /*5620*/  IMAD.IADD R11, R7, 0x1, -R32 ;  /* 0x00000001070b7824 */ /* 0x000fe200078e0a20 */
[----:B------:R-:W-:Y:S01]  /*5630*/  SEL R26, R26, R29, !P5 ;  /* 0x0000001d1a1a7207 */ /* 0x000fe20006800000 */
[----:B------:R-:W-:Y:S01]  /*5640*/  IMAD.IADD R32, R24, 0x1, -R27 ;  /* 0x0000000118207824 */ /* 0x000fe200078e0a1b */
[----:B------:R-:W-:-:S02]  /*5650*/  ISETP.GE.AND P5, PT, R28, R19, PT ;  /* 0x000000131c00720c */ /* 0x000fc40003fa6270 */
[----:B------:R-:W-:Y:S02]  /*5660*/  SEL R18, R18, R21, !P3 ;  /* 0x0000001512127207 */ /* 0x000fe40005800000 */
[----:B------:R-:W-:Y:S02]  /*5670*/  LOP3.LUT R12, R12, 0x1, RZ, 0xc0, !PT ;  /* 0x000000010c0c7812 */ /* 0x000fe400078ec0ff */
[----:B------:R-:W-:Y:S02]  /*5680*/  SEL R13, RZ, 0xffffffff, !P5 ;  /* 0xffffffffff0d7807 */ /* 0x000fe40006800000 */
[----:B------:R-:W-:Y:S02]  /*5690*/  ISETP.GE.AND P5, PT, R23, R14, PT ;  /* 0x0000000e1700720c */ /* 0x000fe40003fa6270 */
[----:B------:R-:W-:Y:S02]  /*56a0*/  ISETP.NE.AND P3, PT, R11, R32, PT ;  /* 0x000000200b00720c */ /* 0x000fe40003f65270 */
[----:B------:R-:W-:-:S02]  /*56b0*/  SEL R11, RZ, 0xffffffff, !P6 ;  /* 0xffffffffff0b7807 */ /* 0x000fc40007000000 */
[----:B------:R-:W-:Y:S02]  /*56c0*/  ISETP.NE.U32.AND P6, PT, R12, 0x1, PT ;  /* 0x000000010c00780c */ /* 0x000fe40003fc5070 */
[----:B------:R-:W-:Y:S02]  /*56d0*/  LOP3.LUT R18, R18, 0x1, RZ, 0xc0, !PT ;  /* 0x0000000112127812 */ /* 0x000fe400078ec0ff */
[----:B------:R-:W-:Y:S02]  /*56e0*/  SEL R13, R13, R28, !P0 ;  /* 0x0000001c0d0d7207 */ /* 0x000fe40004000000 */
[----:B------:R-:W-:Y:S02]  /*56f0*/  ISETP.GE.AND P0, PT, R25, R16, PT ;  /* 0x000000101900720c */ /* 0x000fe40003f06270 */
[----:B------:R-:W-:Y:S02]  /*5700*/  SEL R12, RZ, 0xffffffff, !P5 ;  /* 0xffffffffff0c7807 */ /* 0x000fe40006800000 */
[----:B------:R-:W-:-:S02]  /*5710*/  LOP3.LUT R26, R26, 0x1, RZ, 0xc0, !PT ;  /* 0x000000011a1a7812 */ /* 0x000fc400078ec0ff */
[----:B------:R-:W-:Y:S02]  /*5720*/  SEL R11, R11, R30, !P4 ;  /* 0x0000001e0b0b7207 */ /* 0x000fe40006000000 */
[----:B------:R-:W-:Y:S02]  /*5730*/  ISETP.GE.AND P5, PT, R7, R24, PT ;  /* 0x000000180700720c */ /* 0x000fe40003fa6270 */
[----:B------:R-:W-:Y:S02]  /*5740*/  ISETP.NE.U32.AND P4, PT, R18, 0x1, PT ;  /* 0x000000011200780c */ /* 0x000fe40003f85070 */
[----:B------:R-:W-:Y:S02]  /*5750*/  SEL R18, RZ, 0xffffffff, !P0 ;  /* 0xffffffffff127807 */ /* 0x000fe40004000000 */
[----:B------:R-:W-:Y:S02]  /*5760*/  SEL R12, R12, R23, !P2 ;  /* 0x000000170c0c7207 */ /* 0x000fe40005000000 */
[----:B------:R-:W-:-:S02]  /*5770*/  ISETP.NE.U32.AND P2, PT, R26, 0x1, PT ;  /* 0x000000011a00780c */ /* 0x000fc40003f45070 */
[----:B------:R-:W-:Y:S02]  /*5780*/  SEL R26, RZ, 0xffffffff, !P5 ;  /* 0xffffffffff1a7807 */ /* 0x000fe40006800000 */
[----:B------:R-:W-:Y:S02]  /*5790*/  SEL R18, R18, R25, !P1 ;  /* 0x0000001912127207 */ /* 0x000fe40004800000 */
[----:B------:R-:W-:Y:S02]  /*57a0*/  LOP3.LUT R11, R11, 0x1, RZ, 0xc0, !PT ;  /* 0x000000010b0b7812 */ /* 0x000fe400078ec0ff */
[----:B------:R-:W-:Y:S02]  /*57b0*/  LOP3.LUT R12, R12, 0x1, RZ, 0xc0, !PT ;  /* 0x000000010c0c7812 */ /* 0x000fe400078ec0ff */
[----:B------:R-:W-:Y:S02]  /*57c0*/  SEL R26, R26, R7, !P3 ;  /* 0x000000071a1a7207 */ /* 0x000fe40005800000 */
[----:B------:R-:W-:-:S02]  /*57d0*/  LOP3.LUT R13, R13, 0x1, RZ, 0xc0, !PT ;  /* 0x000000010d0d7812 */ /* 0x000fc400078ec0ff */
[----:B------:R-:W-:Y:S02]  /*57e0*/  LOP3.LUT R18, R18, 0x1, RZ, 0xc0, !PT ;  /* 0x0000000112127812 */ /* 0x000fe400078ec0ff */
[----:B------:R-:W-:Y:S02]  /*57f0*/  ISETP.NE.U32.AND P0, PT, R11, 0x1, PT ;  /* 0x000000010b00780c */ /* 0x000fe40003f05070 */
[----:B------:R-:W-:Y:S02]  /*5800*/  ISETP.NE.U32.AND P3, PT, R12, 0x1, PT ;  /* 0x000000010c00780c */ /* 0x000fe40003f65070 */
[----:B------:R-:W-:Y:S02]  /*5810*/  LOP3.LUT R26, R26, 0x1, RZ, 0xc0, !PT ;  /* 0x000000011a1a7812 */ /* 0x000fe400078ec0ff */
[----:B------:R-:W-:Y:S02]  /*5820*/  ISETP.NE.U32.AND P5, PT, R13, 0x1, PT ;  /* 0x000000010d00780c */ /* 0x000fe40003fa5070 */
[----:B------:R-:W-:-:S02]  /*5830*/  SEL R12, R21, R22, !P4 ;  /* 0x00000016150c7207 */ /* 0x000fc40006000000 */
[----:B------:R-:W-:Y:S02]  /*5840*/  ISETP.NE.U32.AND P1, PT, R18, 0x1, PT ;  /* 0x000000011200780c */ /* 0x000fe40003f25070 */
[----:B------:R-:W-:Y:S02]  /*5850*/  SEL R22, R22, R21, !P4 ;  /* 0x0000001516167207 */ /* 0x000fe40006000000 */
[----:B------:R-:W-:Y:S02]  /*5860*/  SEL R11, R31, R10, !P6 ;  /* 0x0000000a1f0b7207 */ /* 0x000fe40007000000 */
[----:B------:R-:W-:Y:S02]  /*5870*/  SEL R18, R10, R31, !P6 ;  /* 0x0000001f0a127207 */ /* 0x000fe40007000000 */
[----:B------:R-:W-:Y:S02]  /*5880*/  SEL R13, R29, R20, !P2 ;  /* 0x000000141d0d7207 */ /* 0x000fe40005000000 */
[----:B------:R-:W-:-:S02]  /*5890*/  SEL R21, R20, R29, !P2 ;  /* 0x0000001d14157207 */ /* 0x000fc40005000000 */
[----:B------:R-:W-:Y:S02]  /*58a0*/  ISETP.NE.U32.AND P6, PT, R26, 0x1, PT ;  /* 0x000000011a00780c */ /* 0x000fe40003fc5070 */
[----:B------:R-:W-:Y:S02]  /*58b0*/  SEL R15, R30, R17, !P0 ;  /* 0x000000111e0f7207 */ /* 0x000fe40004000000 */
[----:B------:R-:W-:Y:S02]  /*58c0*/  SEL R20, R17, R30, !P0 ;  /* 0x0000001e11147207 */ /* 0x000fe40004000000 */
[----:B------:R-:W-:Y:S02]  /*58d0*/  SEL R17, R28, R19, !P5 ;  /* 0x000000131c117207 */ /* 0x000fe40006800000 */
[----:B------:R-:W-:Y:S02]  /*58e0*/  SEL R26, R19, R28, !P5 ;  /* 0x0000001c131a7207 */ /* 0x000fe40006800000 */
[----:B------:R-:W-:-:S02]  /*58f0*/  SEL R19, R23, R14, !P3 ;  /* 0x0000000e17137207 */ /* 0x000fc40005800000 */
[----:B------:R-:W-:Y:S02]  /*5900*/  SEL R28, R14, R23, !P3 ;  /* 0x000000170e1c7207 */ /* 0x000fe40005800000 */
[----:B------:R-:W-:Y:S02]  /*5910*/  LEA.HI R10, R9, R9, RZ, 0x1 ;  /* 0x00000009090a7211 */ /* 0x000fe400078f08ff */
[----:B------:R-:W-:Y:S02]  /*5920*/  LEA.HI R23, R18, R18, RZ, 0x1 ;  /* 0x0000001212177211 */ /* 0x000fe400078f08ff */
[----:B------:R-:W-:Y:S02]  /*5930*/  SEL R14, R25, R16, !P1 ;  /* 0x00000010190e7207 */ /* 0x000fe40004800000 */
[----:B------:R-:W-:Y:S02]  /*5940*/  SEL R30, R16, R25, !P1 ;  /* 0x00000019101e7207 */ /* 0x000fe40004800000 */
[----:B------:R-:W-:-:S02]  /*5950*/  LEA.HI R25, R22, R22, RZ, 0x1 ;  /* 0x0000001616197211 */ /* 0x000fc400078f08ff */
[----:B------:R-:W-:Y:S02]  /*5960*/  LEA.HI R29, R11, R11, RZ, 0x1 ;  /* 0x0000000b0b1d7211 */ /* 0x000fe400078f08ff */
        /* <DEDUP_REMOVED lines=11> */
[----:B------:R-:W-:Y:S02]  /*5a20*/  LEA.HI R7, R20, R20, RZ, 0x1 ;  /* 0x0000001414077211 */ /* 0x000fe400078f08ff */
[----:B------:R-:W-:Y:S02]  /*5a30*/  LEA.HI R16, R13, R13, RZ, 0x1 ;  /* 0x0000000d0d107211 */ /* 0x000fe400078f08ff */
[----:B------:R-:W-:Y:S02]  /*5a40*/  ISETP.NE.AND P3, PT, R27, R32, PT ;  /* 0x000000201b00720c */ /* 0x000fe40003f65270 */
[----:B------:R-:W-:Y:S02]  /*5a50*/  LEA.HI R24, R26, R26, RZ, 0x1 ;  /* 0x0000001a1a187211 */ /* 0x000fe400078f08ff */
[----:B------:R-:W-:Y:S02]  /*5a60*/  LEA.HI R27, R15, R15, RZ, 0x1 ;  /* 0x0000000f0f1b7211 */ /* 0x000fe400078f08ff */
[----:B------:R-:W-:-:S02]  /*5a70*/  LOP3.LUT R7, R7, 0xfffffffe, RZ, 0xc0, !PT ;  /* 0xfffffffe07077812 */ /* 0x000fc400078ec0ff */
[----:B------:R-:W-:Y:S02]  /*5a80*/  LOP3.LUT R16, R16, 0xfffffffe, RZ, 0xc0, !PT ;  /* 0xfffffffe10107812 */ /* 0x000fe400078ec0ff */
[----:B------:R-:W-:Y:S01]  /*5a90*/  LEA.HI R31, R21, R21, RZ, 0x1 ;  /* 0x00000015151f7211 */ /* 0x000fe200078f08ff */
[----:B------:R-:W-:Y:S01]  /*5aa0*/  IMAD.IADD R7, R20, 0x1, -R7 ;  /* 0x0000000114077824 */ /* 0x000fe200078e0a07 */
[----:B------:R-:W-:Y:S01]  /*5ab0*/  LOP3.LUT R25, R24, 0xfffffffe, RZ, 0xc0, !PT ;  /* 0xfffffffe18197812 */ /* 0x000fe200078ec0ff */
[----:B------:R-:W-:Y:S01]  /*5ac0*/  IMAD.IADD R16, R13, 0x1, -R16 ;  /* 0x000000010d107824 */ /* 0x000fe200078e0a10 */
[----:B------:R-:W-:Y:S02]  /*5ad0*/  LOP3.LUT R24, R27, 0xfffffffe, RZ, 0xc0, !PT ;  /* 0xfffffffe1b187812 */ /* 0x000fe400078ec0ff */
[----:B------:R-:W-:Y:S01]  /*5ae0*/  LOP3.LUT R34, R31, 0xfffffffe, RZ, 0xc0, !PT ;  /* 0xfffffffe1f227812 */ /* 0x000fe200078ec0ff */
[----:B------:R-:W-:Y:S01]  /*5af0*/  IMAD.IADD R25, R26, 0x1, -R25 ;  /* 0x000000011a197824 */ /* 0x000fe200078e0a19 */
[----:B------:R-:W-:Y:S01]  /*5b00*/  LEA.HI R29, R28, R28, RZ, 0x1 ;  /* 0x0000001c1c1d7211 */ /* 0x000fe200078f08ff */
[----:B------:R-:W-:Y:S01]  /*5b10*/  IMAD.IADD R24, R15, 0x1, -R24 ;  /* 0x000000010f187824 */ /* 0x000fe200078e0a18 */
[----:B------:R-:W-:Y:S01]  /*5b20*/  LEA.HI R31, R17, R17, RZ, 0x1 ;  /* 0x00000011111f7211 */ /* 0x000fe200078f08ff */
[----:B------:R-:W-:Y:S01]  /*5b30*/  IMAD.IADD R34, R21, 0x1, -R34 ;  /* 0x0000000115227824 */ /* 0x000fe200078e0a22 */
[----:B------:R-:W-:-:S02]  /*5b40*/  ISETP.GE.AND P0, PT, R18, R9, PT ;  /* 0x000000091200720c */ /* 0x000fc40003f06270 */
[----:B------:R-:W-:Y:S02]  /*5b50*/  LOP3.LUT R29, R29, 0xfffffffe, RZ, 0xc0, !PT ;  /* 0xfffffffe1d1d7812 */ /* 0x000fe400078ec0ff */
[----:B------:R-:W-:Y:S02]  /*5b60*/  LOP3.LUT R32, R31, 0xfffffffe, RZ, 0xc0, !PT ;  /* 0xfffffffe1f207812 */ /* 0x000fe400078ec0ff */
[----:B------:R-:W-:Y:S01]  /*5b70*/  ISETP.NE.AND P4, PT, R7, R16, PT ;  /* 0x000000100700720c */ /* 0x000fe20003f85270 */
[----:B------:R-:W-:Y:S01]  /*5b80*/  IMAD.IADD R29, R28, 0x1, -R29 ;  /* 0x000000011c1d7824 */ /* 0x000fe200078e0a1d */
[----:B------:R-:W-:Y:S01]  /*5b90*/  SEL R7, RZ, 0xffffffff, !P0 ;  /* 0xffffffffff077807 */ /* 0x000fe20004000000 */
[----:B------:R-:W-:Y:S01]  /*5ba0*/  IMAD.IADD R32, R17, 0x1, -R32 ;  /* 0x0000000111207824 */ /* 0x000fe200078e0a20 */
[----:B------:R-:W-:Y:S02]  /*5bb0*/  ISETP.NE.AND P0, PT, R25, R24, PT ;  /* 0x000000181900720c */ /* 0x000fe40003f05270 */
[----:B------:R-:W-:-:S02]  /*5bc0*/  LEA.HI R16, R30, R30, RZ, 0x1 ;  /* 0x0000001e1e107211 */ /* 0x000fc400078f08ff */
[----:B------:R-:W-:Y:S02]  /*5bd0*/  LEA.HI R24, R19, R19, RZ, 0x1 ;  /* 0x0000001313187211 */ /* 0x000fe400078f08ff */
[----:B------:R-:W-:Y:S02]  /*5be0*/  LEA.HI R33, R12, R12, RZ, 0x1 ;  /* 0x0000000c0c217211 */ /* 0x000fe400078f08ff */
[----:B------:R-:W-:Y:S02]  /*5bf0*/  LEA.HI R27, R23, R23, RZ, 0x1 ;  /* 0x00000017171b7211 */ /* 0x000fe400078f08ff */
[----:B------:R-:W-:Y:S02]  /*5c00*/  LOP3.LUT R25, R16, 0xfffffffe, RZ, 0xc0, !PT ;  /* 0xfffffffe10197812 */ /* 0x000fe400078ec0ff */
[----:B------:R-:W-:Y:S02]  /*5c10*/  LOP3.LUT R24, R24, 0xfffffffe, RZ, 0xc0, !PT ;  /* 0xfffffffe18187812 */ /* 0x000fe400078ec0ff */
[----:B------:R-:W-:Y:S01]  /*5c20*/  LOP3.LUT R33, R33, 0xfffffffe, RZ, 0xc0, !PT ;  /* 0xfffffffe21217812 */ /* 0x000fe200078ec0ff */
[----:B------:R-:W-:Y:S01]  /*5c30*/  IMAD.IADD R16, R30, 0x1, -R25 ;  /* 0x000000011e107824 */ /* 0x000fe200078e0a19 */
[----:B------:R-:W-:-:S02]  /*5c40*/  ISETP.NE.AND P2, PT, R29, R32, PT ;  /* 0x000000201d00720c */ /* 0x000fc40003f45270 */
[----:B------:R-:W-:Y:S01]  /*5c50*/  LOP3.LUT R32, R27, 0xfffffffe, RZ, 0xc0, !PT ;  /* 0xfffffffe1b207812 */ /* 0x000fe200078ec0ff */
[----:B------:R-:W-:Y:S01]  /*5c60*/  IMAD.IADD R27, R19, 0x1, -R24 ;  /* 0x00000001131b7824 */ /* 0x000fe200078e0a18 */
[----:B------:R-:W-:Y:S01]  /*5c70*/  ISETP.GE.AND P1, PT, R22, R11, PT ;  /* 0x0000000b1600720c */ /* 0x000fe20003f26270 */
[----:B------:R-:W-:Y:S01]  /*5c80*/  IMAD.IADD R33, R12, 0x1, -R33 ;  /* 0x000000010c217824 */ /* 0x000fe200078e0a21 */
[----:B------:R-:W-:Y:S01]  /*5c90*/  SEL R7, R7, R18, !P6 ;  /* 0x0000001207077207 */ /* 0x000fe20007000000 */
[----:B------:R-:W-:Y:S01]  /*5ca0*/  IMAD.IADD R32, R23, 0x1, -R32 ;  /* 0x0000000117207824 */ /* 0x000fe200078e0a20 */
[----:B------:R-:W-:Y:S02]  /*5cb0*/  ISETP.GE.AND P6, PT, R21, R12, PT ;  /* 0x0000000c1500720c */ /* 0x000fe40003fc6270 */
[----:B------:R-:W-:Y:S02]  /*5cc0*/  SEL R25, RZ, 0xffffffff, !P1 ;  /* 0xffffffffff197807 */ /* 0x000fe40004800000 */
[----:B------:R-:W-:-:S02]  /*5cd0*/  ISETP.NE.AND P1, PT, R16, R27, PT ;  /* 0x0000001b1000720c */ /* 0x000fc40003f25270 */
[----:B------:R-:W-:Y:S02]  /*5ce0*/  ISETP.NE.AND P5, PT, R34, R33, PT ;  /* 0x000000212200720c */ /* 0x000fe40003fa5270 */
[----:B------:R-:W-:Y:S02]  /*5cf0*/  SEL R16, RZ, 0xffffffff, !P6 ;  /* 0xffffffffff107807 */ /* 0x000fe40007000000 */
[----:B------:R-:W-:Y:S02]  /*5d00*/  ISETP.GE.AND P6, PT, R20, R13, PT ;  /* 0x0000000d1400720c */ /* 0x000fe40003fc6270 */
[----:B------:R-:W-:Y:S02]  /*5d10*/  LOP3.LUT R7, R7, 0x1, RZ, 0xc0, !PT ;  /* 0x0000000107077812 */ /* 0x000fe400078ec0ff */
[----:B------:R-:W-:Y:S02]  /*5d20*/  SEL R16, R16, R21, !P5 ;  /* 0x0000001510107207 */ /* 0x000fe40006800000 */
[----:B------:R-:W-:-:S02]  /*5d30*/  SEL R25, R25, R22, !P3 ;  /* 0x0000001619197207 */ /* 0x000fc40005800000 */
[----:B------:R-:W-:Y:S02]  /*5d40*/  ISETP.GE.AND P5, PT, R26, R15, PT ;  /* 0x0000000f1a00720c */ /* 0x000fe40003fa6270 */
[----:B------:R-:W-:Y:S02]  /*5d50*/  LEA.HI R29, R14, R14, RZ, 0x1 ;  /* 0x0000000e0e1d7211 */ /* 0x000fe400078f08ff */
[----:B------:R-:W-:Y:S02]  /*5d60*/  SEL R27, RZ, 0xffffffff, !P6 ;  /* 0xffffffffff1b7807 */ /* 0x000fe40007000000 */
[----:B------:R-:W-:Y:S02]  /*5d70*/  ISETP.NE.U32.AND P6, PT, R7, 0x1, PT ;  /* 0x000000010700780c */ /* 0x000fe40003fc5070 */
[----:B------:R-:W-:Y:S02]  /*5d80*/  LOP3.LUT R25, R25, 0x1, RZ, 0xc0, !PT ;  /* 0x0000000119197812 */ /* 0x000fe400078ec0ff */
[----:B------:R-:W-:-:S02]  /*5d90*/  SEL R7, RZ, 0xffffffff, !P5 ;  /* 0xffffffffff077807 */ /* 0x000fc40006800000 */
[----:B------:R-:W-:Y:S02]  /*5da0*/  LOP3.LUT R29, R29, 0xfffffffe, RZ, 0xc0, !PT ;  /* 0xfffffffe1d1d7812 */ /* 0x000fe400078ec0ff */
[----:B------:R-:W-:Y:S02]  /*5db0*/  ISETP.GE.AND P5, PT, R28, R17, PT ;  /* 0x000000111c00720c */ /* 0x000fe40003fa6270 */
[----:B------:R-:W-:Y:S01]  /*5dc0*/  SEL R27, R27, R20, !P4 ;  /* 0x000000141b1b7207 */ /* 0x000fe20006000000 */
[----:B------:R-:W-:Y:S01]  /*5dd0*/  IMAD.IADD R29, R14, 0x1, -R29 ;  /* 0x000000010e1d7824 */ /* 0x000fe200078e0a1d */
[----:B------:R-:W-:Y:S02]  /*5de0*/  ISETP.NE.U32.AND P4, PT, R25, 0x1, PT ;  /* 0x000000011900780c */ /* 0x000fe40003f85070 */
[----:B------:R-:W-:Y:S02]  /*5df0*/  SEL R25, RZ, 0xffffffff, !P5 ;  /* 0xffffffffff197807 */ /* 0x000fe40006800000 */
[----:B------:R-:W-:-:S02]  /*5e00*/  LOP3.LUT R16, R16, 0x1, RZ, 0xc0, !PT ;  /* 0x0000000110107812 */ /* 0x000fc400078ec0ff */
[----:B------:R-:W-:Y:S02]  /*5e10*/  ISETP.GE.AND P5, PT, R23, R14, PT ;  /* 0x0000000e1700720c */ /* 0x000fe40003fa6270 */
[----:B------:R-:W-:Y:S02]  /*5e20*/  SEL R25, R25, R28, !P2 ;  /* 0x0000001c19197207 */ /* 0x000fe40005000000 */
[----:B------:R-:W-:Y:S02]  /*5e30*/  SEL R7, R7, R26, !P0 ;  /* 0x0000001a07077207 */ /* 0x000fe40004000000 */
[----:B------:R-:W-:Y:S02]  /*5e40*/  ISETP.NE.U32.AND P2, PT, R16, 0x1, PT ;  /* 0x000000011000780c */ /* 0x000fe40003f45070 */
[----:B------:R-:W-:Y:S02]  /*5e50*/  ISETP.NE.AND P3, PT, R32, R29, PT ;  /* 0x0000001d2000720c */ /* 0x000fe40003f65270 */
[----:B------:R-:W-:-:S02]  /*5e60*/  SEL R16, RZ, 0xffffffff, !P5 ;  /* 0xffffffffff107807 */ /* 0x000fc40006800000 */
[----:B------:R-:W-:Y:S02]  /*5e70*/  ISETP.GE.AND P0, PT, R30, R19, PT ;  /* 0x000000131e00720c */ /* 0x000fe40003f06270 */
[----:B------:R-:W-:Y:S02]  /*5e80*/  LOP3.LUT R7, R7, 0x1, RZ, 0xc0, !PT ;  /* 0x0000000107077812 */ /* 0x000fe400078ec0ff */
[----:B------:R-:W-:Y:S02]  /*5e90*/  LOP3.LUT R27, R27, 0x1, RZ, 0xc0, !PT ;  /* 0x000000011b1b7812 */ /* 0x000fe400078ec0ff */
[----:B------:R-:W-:Y:S02]  /*5ea0*/  SEL R16, R16, R23, !P3 ;  /* 0x0000001710107207 */ /* 0x000fe40005800000 */
[----:B------:R-:W-:Y:S02]  /*5eb0*/  SEL R29, RZ, 0xffffffff, !P0 ;  /* 0xffffffffff1d7807 */ /* 0x000fe40004000000 */
[----:B------:R-:W-:-:S02]  /*5ec0*/  ISETP.NE.U32.AND P5, PT, R7, 0x1, PT ;  /* 0x000000010700780c */ /* 0x000fc40003fa5070 */
[----:B------:R-:W-:Y:S02]  /*5ed0*/  ISETP.NE.U32.AND P0, PT, R27, 0x1, PT ;  /* 0x000000011b00780c */ /* 0x000fe40003f05070 */
[----:B------:R-:W-:Y:S02]  /*5ee0*/  LOP3.LUT R16, R16, 0x1, RZ, 0xc0, !PT ;  /* 0x0000000110107812 */ /* 0x000fe400078ec0ff */
[----:B------:R-:W-:Y:S02]  /*5ef0*/  SEL R7, R18, R9, !P6 ;  /* 0x0000000912077207 */ /* 0x000fe40007000000 */
[----:B------:R-:W-:Y:S02]  /*5f00*/  LOP3.LUT R25, R25, 0x1, RZ, 0xc0, !PT ;  /* 0x0000000119197812 */ /* 0x000fe400078ec0ff */
[----:B------:R-:W-:Y:S02]  /*5f10*/  SEL R9, R9, R18, !P6 ;  /* 0x0000001209097207 */ /* 0x000fe40007000000 */
[----:B------:R-:W-:-:S02]  /*5f20*/  SEL R29, R29, R30, !P1 ;  /* 0x0000001e1d1d7207 */ /* 0x000fc40004800000 */
[----:B------:R-:W-:Y:S02]  /*5f30*/  SEL R18, R22, R11, !P4 ;  /* 0x0000000b16127207 */ /* 0x000fe40006000000 */
[----:B------:R-:W-:Y:S02]  /*5f40*/  SEL R24, R11, R22, !P4 ;  /* 0x000000160b187207 */ /* 0x000fe40006000000 */
[----:B------:R-:W-:Y:S02]  /*5f50*/  SEL R22, R21, R12, !P2 ;  /* 0x0000000c15167207 */ /* 0x000fe40005000000 */
[----:B------:R-:W-:Y:S02]  /*5f60*/  ISETP.NE.U32.AND P6, PT, R16, 0x1, PT ;  /* 0x000000011000780c */ /* 0x000fe40003fc5070 */
[----:B------:R-:W-:Y:S02]  /*5f70*/  SEL R21, R12, R21, !P2 ;  /* 0x000000150c157207 */ /* 0x000fe40005000000 */
[----:B------:R-:W-:-:S02]  /*5f80*/  SEL R27, R13, R20, !P0 ;  /* 0x000000140d1b7207 */ /* 0x000fc40004000000 */
[----:B------:R-:W-:Y:S02]  /*5f90*/  ISETP.NE.U32.AND P3, PT, R25, 0x1, PT ;  /* 0x000000011900780c */ /* 0x000fe40003f65070 */
[----:B------:R-:W-:Y:S02]  /*5fa0*/  SEL R16, R20, R13, !P0 ;  /* 0x0000000d14107207 */ /* 0x000fe40004000000 */
[----:B------:R-:W-:Y:S02]  /*5fb0*/  LOP3.LUT R29, R29, 0x1, RZ, 0xc0, !PT ;  /* 0x000000011d1d7812 */ /* 0x000fe400078ec0ff */
[----:B------:R-:W-:Y:S02]  /*5fc0*/  SEL R13, R26, R15, !P5 ;  /* 0x0000000f1a0d7207 */ /* 0x000fe40006800000 */
[----:B------:R-:W-:Y:S02]  /*5fd0*/  SEL R25, R15, R26, !P5 ;  /* 0x0000001a0f197207 */ /* 0x000fe40006800000 */
[----:B------:R-:W-:-:S02]  /*5fe0*/  LEA.HI R26, R18, R18, RZ, 0x1 ;  /* 0x00000012121a7211 */ /* 0x000fc400078f08ff */
[----:B------:R-:W-:Y:S02]  /*5ff0*/  LEA.HI R11, R24, R24, RZ, 0x1 ;  /* 0x00000018180b7211 */ /* 0x000fe400078f08ff */
[----:B------:R-:W-:Y:S02]  /*6000*/  LEA.HI R12, R7, R7, RZ, 0x1 ;  /* 0x00000007070c7211 */ /* 0x000fe400078f08ff */
[----:B------:R-:W-:Y:S02]  /*6010*/  LEA.HI R20, R21, R21, RZ, 0x1 ;  /* 0x0000001515147211 */ /* 0x000fe400078f08ff */
[----:B------:R-:W-:Y:S02]  /*6020*/  LEA.HI R31, R27, R27, RZ, 0x1 ;  /* 0x0000001b1b1f7211 */ /* 0x000fe400078f08ff */
[----:B------:R-:W-:Y:S02]  /*6030*/  LEA.HI R32, R22, R22, RZ, 0x1 ;  /* 0x0000001616207211 */ /* 0x000fe400078f08ff */
[----:B------:R-:W-:-:S02]  /*6040*/  ISETP.NE.U32.AND P1, PT, R29, 0x1, PT ;  /* 0x000000011d00780c */ /* 0x000fc40003f25070 */
        /* <DEDUP_REMOVED lines=15> */
[----:B------:R-:W-:Y:S02]  /*6140*/  SEL R30, R19, R30, !P1 ;  /* 0x0000001e131e7207 */ /* 0x000fe40004800000 */
[----:B------:R-:W-:Y:S02]  /*6150*/  SEL R19, R23, R14, !P6 ;  /* 0x0000000e17137207 */ /* 0x000fe40007000000 */
[----:B------:R-:W-:Y:S02]  /*6160*/  SEL R26, R14, R23, !P6 ;  /* 0x000000170e1a7207 */ /* 0x000fe40007000000 */
[----:B------:R-:W-:Y:S02]  /*6170*/  ISETP.NE.AND P6, PT, R11, R12, PT ;  /* 0x0000000c0b00720c */ /* 0x000fe40003fc5270 */
[----:B------:R-:W-:Y:S02]  /*6180*/  ISETP.NE.AND P3, PT, R20, R29, PT ;  /* 0x0000001d1400720c */ /* 0x000fe40003f65270 */
[----:B------:R-:W-:-:S02]  /*6190*/  ISETP.NE.AND P5, PT, R31, R32, PT ;  /* 0x000000201f00720c */ /* 0x000fc40003fa5270 */
        /* <DEDUP_REMOVED lines=16> */
[----:B------:R-:W-:Y:S01]  /*62a0*/  ISETP.NE.AND P4, PT, R12, R23, PT ;  /* 0x000000170c00720c */ /* 0x000fe20003f85270 */
[----:B------:R-:W-:Y:S01]  /*62b0*/  IMAD.IADD R31, R30, 0x1, -R31 ;  /* 0x000000011e1f7824 */ /* 0x000fe200078e0a1f */
[----:B------:R-:W-:Y:S01]  /*62c0*/  ISETP.NE.AND P0, PT, R29, R14, PT ;  /* 0x0000000e1d00720c */ /* 0x000fe20003f05270 */
[----:B------:R-:W-:Y:S01]  /*62d0*/  IMAD.IADD R20, R15, 0x1, -R20 ;  /* 0x000000010f147824 */ /* 0x000fe200078e0a14 */
[----:B------:R-:W-:Y:S02]  /*62e0*/  LEA.HI R12, R26, R26, RZ, 0x1 ;  /* 0x0000001a1a0c7211 */ /* 0x000fe400078f08ff */
[----:B------:R-:W-:Y:S02]  /*62f0*/  LEA.HI R14, R17, R17, RZ, 0x1 ;  /* 0x00000011110e7211 */ /* 0x000fe400078f08ff */
[----:B------:R-:W-:Y:S02]  /*6300*/  ISETP.GE.AND P1, PT, R24, R7, PT ;  /* 0x000000071800720c */ /* 0x000fe40003f26270 */
[----:B------:R-:W-:-:S02]  /*6310*/  LOP3.LUT R29, R12, 0xfffffffe, RZ, 0xc0, !PT ;  /* 0xfffffffe0c1d7812 */ /* 0x000fc400078ec0ff */
[----:B------:R-:W-:Y:S02]  /*6320*/  LOP3.LUT R14, R14, 0xfffffffe, RZ, 0xc0, !PT ;  /* 0xfffffffe0e0e7812 */ /* 0x000fe400078ec0ff */
[----:B------:R-:W-:Y:S01]  /*6330*/  SEL R23, RZ, 0xffffffff, !P1 ;  /* 0xffffffffff177807 */ /* 0x000fe20004800000 */
[----:B------:R-:W-:Y:S01]  /*6340*/  IMAD.IADD R29, R26, 0x1, -R29 ;  /* 0x000000011a1d7824 */ /* 0x000fe200078e0a1d */
[----:B------:R-:W-:Y:S01]  /*6350*/  ISETP.NE.AND P2, PT, R31, R20, PT ;  /* 0x000000141f00720c */ /* 0x000fe20003f45270 */
[----:B------:R-:W-:Y:S01]  /*6360*/  IMAD.IADD R14, R17, 0x1, -R14 ;  /* 0x00000001110e7824 */ /* 0x000fe200078e0a0e */
[----:B------:R-:W-:Y:S02]  /*6370*/  LEA.HI R11, R10, R10, RZ, 0x1 ;  /* 0x0000000a0a0b7211 */ /* 0x000fe400078f08ff */
[----:B------:R-:W-:Y:S02]  /*6380*/  LEA.HI R20, R19, R19, RZ, 0x1 ;  /* 0x0000001313147211 */ /* 0x000fe400078f08ff */
[----:B------:R-:W-:-:S02]  /*6390*/  ISETP.GE.AND P1, PT, R21, R18, PT ;  /* 0x000000121500720c */ /* 0x000fc40003f26270 */
        /* <DEDUP_REMOVED lines=13> */
[----:B------:R-:W-:Y:S02]  /*6470*/  SEL R11, RZ, 0xffffffff, !P5 ;  /* 0xffffffffff0b7807 */ /* 0x000fe40006800000 */
[----:B------:R-:W-:-:S02]  /*6480*/  ISETP.GE.AND P6, PT, R25, R16, PT ;  /* 0x000000101900720c */ /* 0x000fc40003fc6270 */
[----:B------:R-:W-:Y:S02]  /*6490*/  LOP3.LUT R23, R23, 0x1, RZ, 0xc0, !PT ;  /* 0x0000000117177812 */ /* 0x000fe400078ec0ff */
[----:B------:R-:W-:Y:S02]  /*64a0*/  ISETP.GE.AND P5, PT, R30, R15, PT ;  /* 0x0000000f1e00720c */ /* 0x000fe40003fa6270 */
[----:B------:R-:W-:Y:S02]  /*64b0*/  SEL R11, R11, R28, !P0 ;  /* 0x0000001c0b0b7207 */ /* 0x000fe40004000000 */
[----:B------:R-:W-:Y:S02]  /*64c0*/  ISETP.GE.AND P0, PT, R26, R17, PT ;  /* 0x000000111a00720c */ /* 0x000fe40003f06270 */
[----:B------:R-:W-:Y:S02]  /*64d0*/  SEL R20, RZ, 0xffffffff, !P6 ;  /* 0xffffffffff147807 */ /* 0x000fe40007000000 */
[----:B------:R-:W-:-:S02]  /*64e0*/  ISETP.NE.U32.AND P6, PT, R23, 0x1, PT ;  /* 0x000000011700780c */ /* 0x000fc40003fc5070 */
[----:B------:R-:W-:Y:S02]  /*64f0*/  SEL R23, RZ, 0xffffffff, !P5 ;  /* 0xffffffffff177807 */ /* 0x000fe40006800000 */
[----:B------:R-:W-:Y:S02]  /*6500*/  SEL R29, RZ, 0xffffffff, !P0 ;  /* 0xffffffffff1d7807 */ /* 0x000fe40004000000 */
[----:B------:R-:W-:Y:S02]  /*6510*/  SEL R20, R20, R25, !P4 ;  /* 0x0000001914147207 */ /* 0x000fe40006000000 */
[----:B------:R-:W-:Y:S02]  /*6520*/  ISETP.GE.AND P5, PT, R10, R19, PT ;  /* 0x000000130a00720c */ /* 0x000fe40003fa6270 */
[----:B------:R-:W-:Y:S02]  /*6530*/  SEL R23, R23, R30, !P2 ;  /* 0x0000001e17177207 */ /* 0x000fe40005000000 */
[----:B------:R-:W-:-:S02]  /*6540*/  LOP3.LUT R12, R12, 0x1, RZ, 0xc0, !PT ;  /* 0x000000010c0c7812 */ /* 0x000fc400078ec0ff */
[----:B------:R-:W-:Y:S02]  /*6550*/  SEL R29, R29, R26, !P1 ;  /* 0x0000001a1d1d7207 */ /* 0x000fe40004800000 */
[----:B------:R-:W-:Y:S02]  /*6560*/  LOP3.LUT R20, R20, 0x1, RZ, 0xc0, !PT ;  /* 0x0000000114147812 */ /* 0x000fe400078ec0ff */
[----:B------:R-:W-:Y:S02]  /*6570*/  LOP3.LUT R11, R11, 0x1, RZ, 0xc0, !PT ;  /* 0x000000010b0b7812 */ /* 0x000fe400078ec0ff */
[----:B------:R-:W-:Y:S02]  /*6580*/  LOP3.LUT R14, R14, 0x1, RZ, 0xc0, !PT ;  /* 0x000000010e0e7812 */ /* 0x000fe400078ec0ff */
[----:B------:R-:W-:Y:S02]  /*6590*/  SEL R31, RZ, 0xffffffff, !P5 ;  /* 0xffffffffff1f7807 */ /* 0x000fe40006800000 */
[----:B------:R-:W-:-:S02]  /*65a0*/  LOP3.LUT R23, R23, 0x1, RZ, 0xc0, !PT ;  /* 0x0000000117177812 */ /* 0x000fc400078ec0ff */
[----:B------:R-:W-:Y:S02]  /*65b0*/  ISETP.NE.U32.AND P4, PT, R12, 0x1, PT ;  /* 0x000000010c00780c */ /* 0x000fe40003f85070 */
[----:B------:R-:W-:Y:S02]  /*65c0*/  LOP3.LUT R29, R29, 0x1, RZ, 0xc0, !PT ;  /* 0x000000011d1d7812 */ /* 0x000fe400078ec0ff */
[----:B------:R-:W-:Y:S02]  /*65d0*/  ISETP.NE.U32.AND P0, PT, R20, 0x1, PT ;  /* 0x000000011400780c */ /* 0x000fe40003f05070 */
[----:B------:R-:W-:Y:S02]  /*65e0*/  ISETP.NE.U32.AND P5, PT, R11, 0x1, PT ;  /* 0x000000010b00780c */ /* 0x000fe40003fa5070 */
[----:B------:R-:W-:Y:S02]  /*65f0*/  ISETP.NE.U32.AND P2, PT, R14, 0x1, PT ;  /* 0x000000010e00780c */ /* 0x000fe40003f45070 */
[----:B------:R-:W-:-:S02]  /*6600*/  SEL R31, R31, R10, !P3 ;  /* 0x0000000a1f1f7207 */ /* 0x000fc40005800000 */
[----:B------:R-:W-:Y:S02]  /*6610*/  SEL R11, R24, R7, !P6 ;  /* 0x00000007180b7207 */ /* 0x000fe40007000000 */
[----:B------:R-:W-:Y:S02]  /*6620*/  SEL R20, R7, R24, !P6 ;  /* 0x0000001807147207 */ /* 0x000fe40007000000 */
[----:B------:R-:W-:Y:S02]  /*6630*/  ISETP.NE.U32.AND P3, PT, R23, 0x1, PT ;  /* 0x000000011700780c */ /* 0x000fe40003f65070 */
[----:B------:R-:W-:Y:S02]  /*6640*/  LEA.HI R7, R9, R9, RZ, 0x1 ;  /* 0x0000000909077211 */ /* 0x000fe400078f08ff */
[----:B------:R-:W-:Y:S02]  /*6650*/  ISETP.NE.U32.AND P1, PT, R29, 0x1, PT ;  /* 0x000000011d00780c */ /* 0x000fe40003f25070 */
[----:B------:R-:W-:-:S02]  /*6660*/  SEL R12, R21, R18, !P4 ;  /* 0x00000012150c7207 */ /* 0x000fc40006000000 */
[----:B------:R-:W-:Y:S02]  /*6670*/  SEL R24, R18, R21, !P4 ;  /* 0x0000001512187207 */ /* 0x000fe40006000000 */
[----:B------:R-:W-:Y:S02]  /*6680*/  SEL R18, R25, R16, !P0 ;  /* 0x0000001019127207 */ /* 0x000fe40004000000 */
[----:B------:R-:W-:Y:S02]  /*6690*/  SEL R23, R16, R25, !P0 ;  /* 0x0000001910177207 */ /* 0x000fe40004000000 */
[----:B------:R-:W-:Y:S02]  /*66a0*/  SEL R14, R27, R22, !P2 ;  /* 0x000000161b0e7207 */ /* 0x000fe40005000000 */
[----:B------:R-:W-:Y:S02]  /*66b0*/  SEL R21, R22, R27, !P2 ;  /* 0x0000001b16157207 */ /* 0x000fe40005000000 */
[----:B------:R-:W-:-:S02]  /*66c0*/  SEL R16, R28, R13, !P5 ;  /* 0x0000000d1c107207 */ /* 0x000fc40006800000 */
[----:B------:R-:W-:Y:S02]  /*66d0*/  SEL R25, R13, R28, !P5 ;  /* 0x0000001c0d197207 */ /* 0x000fe40006800000 */
[----:B------:R-:W-:Y:S02]  /*66e0*/  LOP3.LUT R28, R7, 0xfffffffe, RZ, 0xc0, !PT ;  /* 0xfffffffe071c7812 */ /* 0x000fe400078ec0ff */
[----:B------:R-:W-:Y:S02]  /*66f0*/  SEL R13, R30, R15, !P3 ;  /* 0x0000000f1e0d7207 */ /* 0x000fe40005800000 */
[----:B------:R-:W-:Y:S02]  /*6700*/  SEL R27, R15, R30, !P3 ;  /* 0x0000001e0f1b7207 */ /* 0x000fe40005800000 */
[----:B------:R-:W-:Y:S02]  /*6710*/  SEL R15, R26, R17, !P1 ;  /* 0x000000111a0f7207 */ /* 0x000fe40004800000 */
[----:B------:R-:W-:Y:S01]  /*6720*/  SEL R22, R17, R26, !P1 ;  /* 0x0000001a11167207 */ /* 0x000fe20004800000 */
[----:B------:R-:W-:Y:S01]  /*6730*/  IMAD.IADD R17, R9, 0x1, -R28 ;  /* 0x0000000109117824 */ /* 0x000fe200078e0a1c */
[----:B------:R-:W-:-:S02]  /*6740*/  LEA.HI R26, R20, R20, RZ, 0x1 ;  /* 0x00000014141a7211 */ /* 0x000fc400078f08ff */
[----:B------:R-:W-:Y:S02]  /*6750*/  LOP3.LUT R31, R31, 0x1, RZ, 0xc0, !PT ;  /* 0x000000011f1f7812 */ /* 0x000fe400078ec0ff */
[----:B------:R-:W-:Y:S02]  /*6760*/  LEA.HI R28, R24, R24, RZ, 0x1 ;  /* 0x00000018181c7211 */ /* 0x000fe400078f08ff */
[----:B------:R-:W-:Y:S02]  /*6770*/  LOP3.LUT R29, R26, 0xfffffffe, RZ, 0xc0, !PT ;  /* 0xfffffffe1a1d7812 */ /* 0x000fe400078ec0ff */
[----:B------:R-:W-:Y:S02]  /*6780*/  ISETP.NE.U32.AND P6, PT, R31, 0x1, PT ;  /* 0x000000011f00780c */ /* 0x000fe40003fc5070 */
[----:B------:R-:W-:Y:S01]  /*6790*/  LOP3.LUT R31, R28, 0xfffffffe, RZ, 0xc0, !PT ;  /* 0xfffffffe1c1f7812 */ /* 0x000fe200078ec0ff */
[----:B------:R-:W-:Y:S01]  /*67a0*/  IMAD.IADD R28, R20, 0x1, -R29 ;  /* 0x00000001141c7824 */ /* 0x000fe200078e0a1d */
[----:B------:R-:W-:-:S02]  /*67b0*/  LEA.HI R30, R11, R11, RZ, 0x1 ;  /* 0x0000000b0b1e7211 */ /* 0x000fc400078f08ff */
[----:B------:R-:W-:Y:S01]  /*67c0*/  SEL R7, R10, R19, !P6 ;  /* 0x000000130a077207 */ /* 0x000fe20007000000 */
[----:B------:R-:W-:Y:S01]  /*67d0*/  IMAD.IADD R31, R24, 0x1, -R31 ;  /* 0x00000001181f7824 */ /* 0x000fe200078e0a1f */
[----:B------:R-:W-:Y:S02]  /*67e0*/  SEL R26, R19, R10, !P6 ;  /* 0x0000000a131a7207 */ /* 0x000fe40007000000 */
[----:B------:R-:W-:Y:S02]  /*67f0*/  ISETP.NE.AND P6, PT, R28, R17, PT ;  /* 0x000000111c00720c */ /* 0x000fe40003fc5270 */
[----:B------:R-:W-:Y:S02]  /*6800*/  LEA.HI R10, R23, R23, RZ, 0x1 ;  /* 0x00000017170a7211 */ /* 0x000fe400078f08ff */
[----:B------:R-:W-:Y:S02]  /*6810*/  LEA.HI R17, R14, R14, RZ, 0x1 ;  /* 0x0000000e0e117211 */ /* 0x000fe400078f08ff */
[----:B------:R-:W-:-:S02]  /*6820*/  LOP3.LUT R30, R30, 0xfffffffe, RZ, 0xc0, !PT ;  /* 0xfffffffe1e1e7812 */ /* 0x000fc400078ec0ff */
[----:B------:R-:W-:Y:S02]  /*6830*/  LOP3.LUT R10, R10, 0xfffffffe, RZ, 0xc0, !PT ;  /* 0xfffffffe0a0a7812 */ /* 0x000fe400078ec0ff */
[----:B------:R-:W-:Y:S01]  /*6840*/  LOP3.LUT R17, R17, 0xfffffffe, RZ, 0xc0, !PT ;  /* 0xfffffffe11117812 */ /* 0x000fe200078ec0ff */
[----:B------:R-:W-:Y:S01]  /*6850*/  IMAD.IADD R30, R11, 0x1, -R30 ;  /* 0x000000010b1e7824 */ /* 0x000fe200078e0a1e */
[----:B------:R-:W-:Y:S01]  /*6860*/  LEA.HI R19, R25, R25, RZ, 0x1 ;  /* 0x0000001919137211 */ /* 0x000fe200078f08ff */
[----:B------:R-:W-:Y:S01]  /*6870*/  IMAD.IADD R10, R23, 0x1, -R10 ;  /* 0x00000001170a7824 */ /* 0x000fe200078e0a0a */
[----:B------:R-:W-:Y:S01]  /*6880*/  LEA.HI R29, R18, R18, RZ, 0x1 ;  /* 0x00000012121d7211 */ /* 0x000fe200078f08ff */
[----:B------:R-:W-:Y:S01]  /*6890*/  IMAD.IADD R17, R14, 0x1, -R17 ;  /* 0x000000010e117824 */ /* 0x000fe200078e0a11 */
[----:B------:R-:W-:Y:S02]  /*68a0*/  ISETP.NE.AND P3, PT, R31, R30, PT ;  /* 0x0000001e1f00720c */ /* 0x000fe40003f65270 */
[----:B------:R-:W-:-:S02]  /*68b0*/  ISETP.GE.AND P0, PT, R20, R9, PT ;  /* 0x000000091400720c */ /* 0x000fc40003f06270 */
[----:B------:R-:W-:Y:S02]  /*68c0*/  LEA.HI R30, R27, R27, RZ, 0x1 ;  /* 0x0000001b1b1e7211 */ /* 0x000fe400078f08ff */
[----:B------:R-:W-:Y:S02]  /*68d0*/  LEA.HI R31, R16, R16, RZ, 0x1 ;  /* 0x00000010101f7211 */ /* 0x000fe400078f08ff */
[----:B------:R-:W-:Y:S02]  /*68e0*/  LOP3.LUT R28, R19, 0xfffffffe, RZ, 0xc0, !PT ;  /* 0xfffffffe131c7812 */ /* 0x000fe400078ec0ff */
[----:B------:R-:W-:Y:S02]  /*68f0*/  LOP3.LUT R29, R29, 0xfffffffe, RZ, 0xc0, !PT ;  /* 0xfffffffe1d1d7812 */ /* 0x000fe400078ec0ff */
[----:B------:R-:W-:Y:S01]  /*6900*/  ISETP.NE.AND P4, PT, R10, R17, PT ;  /* 0x000000110a00720c */ /* 0x000fe20003f85270 */
[----:B------:R-:W-:Y:S01]  /*6910*/  IMAD.IADD R28, R25, 0x1, -R28 ;  /* 0x00000001191c7824 */ /* 0x000fe200078e0a1c */
[----:B------:R-:W-:Y:S01]  /*6920*/  SEL R17, RZ, 0xffffffff, !P0 ;  /* 0xffffffffff117807 */ /* 0x000fe20004000000 */
[----:B------:R-:W-:Y:S01]  /*6930*/  IMAD.IADD R29, R18, 0x1, -R29 ;  /* 0x00000001121d7824 */ /* 0x000fe200078e0a1d */
[----:B------:R-:W-:-:S02]  /*6940*/  LOP3.LUT R30, R30, 0xfffffffe, RZ, 0xc0, !PT ;  /* 0xfffffffe1e1e7812 */ /* 0x000fc400078ec0ff */
[----:B------:R-:W-:Y:S02]  /*6950*/  LOP3.LUT R31, R31, 0xfffffffe, RZ, 0xc0, !PT ;  /* 0xfffffffe1f1f7812 */ /* 0x000fe400078ec0ff */
[----:B------:R-:W-:Y:S01]  /*6960*/  SEL R10, R17, R20, !P6 ;  /* 0x00000014110a7207 */ /* 0x000fe20007000000 */
[----:B------:R-:W-:Y:S01]  /*6970*/  IMAD.IADD R30, R27, 0x1, -R30 ;  /* 0x000000011b1e7824 */ /* 0x000fe200078e0a1e */
[----:B------:R-:W-:Y:S01]  /*6980*/  LEA.HI R17, R22, R22, RZ, 0x1 ;  /* 0x0000001616117211 */ /* 0x000fe200078f08ff */
[----:B------:R-:W-:Y:S01]  /*6990*/  IMAD.IADD R31, R16, 0x1, -R31 ;  /* 0x00000001101f7824 */ /* 0x000fe200078e0a1f */
[----:B------:R-:W-:Y:S02]  /*69a0*/  LEA.HI R19, R13, R13, RZ, 0x1 ;  /* 0x0000000d0d137211 */ /* 0x000fe400078f08ff */
[----:B------:R-:W-:Y:S02]  /*69b0*/  LEA.HI R32, R21, R21, RZ, 0x1 ;  /* 0x0000001515207211 */ /* 0x000fe400078f08ff */
[----:B------:R-:W-:-:S02]  /*69c0*/  LEA.HI R33, R12, R12, RZ, 0x1 ;  /* 0x0000000c0c217211 */ /* 0x000fc400078f08ff */
[----:B------:R-:W-:Y:S02]  /*69d0*/  ISETP.NE.AND P0, PT, R28, R29, PT ;  /* 0x0000001d1c00720c */ /* 0x000fe40003f05270 */
[----:B------:R-:W-:Y:S02]  /*69e0*/  LOP3.LUT R17, R17, 0xfffffffe, RZ, 0xc0, !PT ;  /* 0xfffffffe11117812 */ /* 0x000fe400078ec0ff */
[----:B------:R-:W-:Y:S02]  /*69f0*/  LOP3.LUT R28, R19, 0xfffffffe, RZ, 0xc0, !PT ;  /* 0xfffffffe131c7812 */ /* 0x000fe400078ec0ff */
        /* <DEDUP_REMOVED lines=19> */
[----:B------:R-:W-:Y:S02]  /*6b30*/  ISETP.GE.AND P6, PT, R23, R14, PT ;  /* 0x0000000e1700720c */ /* 0x000fe40003fc6270 */
[----:B------:R-:W-:Y:S02]  /*6b40*/  LOP3.LUT R10, R10, 0x1, RZ, 0xc0, !PT ;  /* 0x000000010a0a7812 */ /* 0x000fe400078ec0ff */
[----:B------:R-:W-:Y:S02]  /*6b50*/  SEL R28, R28, R21, !P5 ;  /* 0x000000151c1c7207 */ /* 0x000fe40006800000 */
[----:B------:R-:W-:Y:S02]  /*6b60*/  SEL R17, R17, R24, !P3 ;  /* 0x0000001811117207 */ /* 0x000fe40005800000 */
[----:B------:R-:W-:-:S02]  /*6b70*/  ISETP.GE.AND P5, PT, R25, R18, PT ;  /* 0x000000121900720c */ /* 0x000fc40003fa6270 */
[----:B------:R-:W-:Y:S02]  /*6b80*/  ISETP.NE.AND P3, PT, R29, R30, PT ;  /* 0x0000001e1d00720c */ /* 0x000fe40003f65270 */
[----:B------:R-:W-:Y:S02]  /*6b90*/  SEL R30, RZ, 0xffffffff, !P6 ;  /* 0xffffffffff1e7807 */ /* 0x000fe40007000000 */
[----:B------:R-:W-:Y:S02]  /*6ba0*/  ISETP.NE.U32.AND P6, PT, R10, 0x1, PT ;  /* 0x000000010a00780c */ /* 0x000fe40003fc5070 */
[----:B------:R-:W-:Y:S02]  /*6bb0*/  SEL R10, RZ, 0xffffffff, !P5 ;  /* 0xffffffffff0a7807 */ /* 0x000fe40006800000 */
[----:B------:R-:W-:Y:S02]  /*6bc0*/  ISETP.GE.AND P5, PT, R27, R16, PT ;  /* 0x000000101b00720c */ /* 0x000fe40003fa6270 */
[----:B------:R-:W-:-:S02]  /*6bd0*/  LOP3.LUT R17, R17, 0x1, RZ, 0xc0, !PT ;  /* 0x0000000111117812 */ /* 0x000fc400078ec0ff */
[----:B------:R-:W-:Y:S02]  /*6be0*/  SEL R32, RZ, 0xffffffff, !P5 ;  /* 0xffffffffff207807 */ /* 0x000fe40006800000 */
[----:B------:R-:W-:Y:S02]  /*6bf0*/  SEL R10, R10, R25, !P0 ;  /* 0x000000190a0a7207 */ /* 0x000fe40004000000 */
[----:B------:R-:W-:Y:S02]  /*6c00*/  ISETP.GE.AND P5, PT, R26, R15, PT ;  /* 0x0000000f1a00720c */ /* 0x000fe40003fa6270 */
[----:B------:R-:W-:Y:S02]  /*6c10*/  ISETP.GE.AND P0, PT, R22, R13, PT ;  /* 0x0000000d1600720c */ /* 0x000fe40003f06270 */
[----:B------:R-:W-:Y:S02]  /*6c20*/  SEL R30, R30, R23, !P4 ;  /* 0x000000171e1e7207 */ /* 0x000fe40006000000 */
[----:B------:R-:W-:-:S02]  /*6c30*/  ISETP.NE.U32.AND P4, PT, R17, 0x1, PT ;  /* 0x000000011100780c */ /* 0x000fc40003f85070 */
[----:B------:R-:W-:Y:S02]  /*6c40*/  SEL R19, RZ, 0xffffffff, !P5 ;  /* 0xffffffffff137807 */ /* 0x000fe40006800000 */
[----:B------:R-:W-:Y:S02]  /*6c50*/  SEL R17, RZ, 0xffffffff, !P0 ;  /* 0xffffffffff117807 */ /* 0x000fe40004000000 */
[----:B------:R-:W-:Y:S02]  /*6c60*/  SEL R32, R32, R27, !P2 ;  /* 0x0000001b20207207 */ /* 0x000fe40005000000 */
[----:B------:R-:W-:Y:S02]  /*6c70*/  SEL R19, R19, R26, !P3 ;  /* 0x0000001a13137207 */ /* 0x000fe40005800000 */
[----:B------:R-:W-:Y:S02]  /*6c80*/  LOP3.LUT R30, R30, 0x1, RZ, 0xc0, !PT ;  /* 0x000000011e1e7812 */ /* 0x000fe400078ec0ff */
[----:B------:R-:W-:-:S02]  /*6c90*/  SEL R17, R17, R22, !P1 ;  /* 0x0000001611117207 */ /* 0x000fc40004800000 */
[----:B------:R-:W-:Y:S02]  /*6ca0*/  LOP3.LUT R10, R10, 0x1, RZ, 0xc0, !PT ;  /* 0x000000010a0a7812 */ /* 0x000fe400078ec0ff */
[----:B------:R-:W-:Y:S02]  /*6cb0*/  LOP3.LUT R32, R32, 0x1, RZ, 0xc0, !PT ;  /* 0x0000000120207812 */ /* 0x000fe400078ec0ff */
[----:B------:R-:W-:Y:S02]  /*6cc0*/  LOP3.LUT R28, R28, 0x1, RZ, 0xc0, !PT ;  /* 0x000000011c1c7812 */ /* 0x000fe400078ec0ff */
[----:B------:R-:W-:Y:S02]  /*6cd0*/  LOP3.LUT R19, R19, 0x1, RZ, 0xc0, !PT ;  /* 0x0000000113137812 */ /* 0x000fe400078ec0ff */
[----:B------:R-:W-:Y:S02]  /*6ce0*/  ISETP.NE.U32.AND P0, PT, R30, 0x1, PT ;  /* 0x000000011e00780c */ /* 0x000fe40003f05070 */
[----:B------:R-:W-:-:S02]  /*6cf0*/  LOP3.LUT R17, R17, 0x1, RZ, 0xc0, !PT ;  /* 0x0000000111117812 */ /* 0x000fc400078ec0ff */
[----:B------:R-:W-:Y:S02]  /*6d00*/  ISETP.NE.U32.AND P5, PT, R10, 0x1, PT ;  /* 0x000000010a00780c */ /* 0x000fe40003fa5070 */
[----:B------:R-:W-:Y:S02]  /*6d10*/  SEL R10, R20, R9, !P6 ;  /* 0x00000009140a7207 */ /* 0x000fe40007000000 */
[----:B------:R-:W-:Y:S02]  /*6d20*/  ISETP.NE.U32.AND P3, PT, R32, 0x1, PT ;  /* 0x000000012000780c */ /* 0x000fe40003f65070 */
[----:B------:R-:W-:Y:S02]  /*6d30*/  SEL R9, R9, R20, !P6 ;  /* 0x0000001409097207 */ /* 0x000fe40007000000 */
[----:B------:R-:W-:Y:S02]  /*6d40*/  ISETP.NE.U32.AND P2, PT, R28, 0x1, PT ;  /* 0x000000011c00780c */ /* 0x000fe40003f45070 */
[----:B------:R-:W-:-:S02]  /*6d50*/  ISETP.NE.U32.AND P6, PT, R19, 0x1, PT ;  /* 0x000000011300780c */ /* 0x000fc40003fc5070 */
[----:B------:R-:W-:Y:S02]  /*6d60*/  ISETP.NE.U32.AND P1, PT, R17, 0x1, PT ;  /* 0x000000011100780c */ /* 0x000fe40003f25070 */
        /* <DEDUP_REMOVED lines=13> */
[----:B------:R-:W-:Y:S02]  /*6e40*/  SEL R21, R12, R21, !P2 ;  /* 0x000000150c157207 */ /* 0x000fe40005000000 */
        /* <DEDUP_REMOVED lines=16> */
[----:B------:R-:W-:Y:S01]  /*6f50*/  SEL R22, R26, R15, !P6 ;  /* 0x0000000f1a167207 */ /* 0x000fe20007000000 */
[----:B------:R-:W-:Y:S01]  /*6f60*/  IMAD.IADD R11, R20, 0x1, -R25 ;  /* 0x00000001140b7824 */ /* 0x000fe200078e0a19 */
[----:B------:R-:W-:-:S02]  /*6f70*/  SEL R25, R15, R26, !P6 ;  /* 0x0000001a0f197207 */ /* 0x000fc40007000000 */
[----:B------:R-:W-:Y:S02]  /*6f80*/  LEA.HI R12, R30, R30, RZ, 0x1 ;  /* 0x0000001e1e0c7211 */ /* 0x000fe400078f08ff */
[----:B------:R-:W-:Y:S02]  /*6f90*/  LEA.HI R15, R19, R19, RZ, 0x1 ;  /* 0x00000013130f7211 */ /* 0x000fe400078f08ff */
[----:B------:R-:W-:Y:S02]  /*6fa0*/  ISETP.NE.AND P4, PT, R31, R32, PT ;  /* 0x000000201f00720c */ /* 0x000fe40003f85270 */
[----:B------:R-:W-:Y:S02]  /*6fb0*/  LEA.HI R26, R14, R14, RZ, 0x1 ;  /* 0x0000000e0e1a7211 */ /* 0x000fe400078f08ff */
[----:B------:R-:W-:Y:S02]  /*6fc0*/  ISETP.NE.AND P1, PT, R24, R11, PT ;  /* 0x0000000b1800720c */ /* 0x000fe40003f25270 */
[----:B------:R-:W-:-:S02]  /*6fd0*/  LEA.HI R31, R23, R23, RZ, 0x1 ;  /* 0x00000017171f7211 */ /* 0x000fc400078f08ff */
        /* <DEDUP_REMOVED lines=23> */
[----:B------:R-:W-:Y:S01]  /*7150*/  LEA.HI R11, R7, R7, RZ, 0x1 ;  /* 0x00000007070b7211 */ /* 0x000fe200078f08ff */
[----:B------:R-:W-:Y:S01]  /*7160*/  IMAD.IADD R13, R25, 0x1, -R24 ;  /* 0x00000001190d7824 */ /* 0x000fe200078e0a18 */
[----:B------:R-:W-:Y:S02]  /*7170*/  SEL R12, RZ, 0xffffffff, !P3 ;  /* 0xffffffffff0c7807 */ /* 0x000fe40005800000 */
[----:B------:R-:W-:Y:S01]  /*7180*/  LOP3.LUT R31, R26, 0xfffffffe, RZ, 0xc0, !PT ;  /* 0xfffffffe1a1f7812 */ /* 0x000fe200078ec0ff */
[----:B------:R-:W-:Y:S01]  /*7190*/  IMAD.IADD R26, R16, 0x1, -R15 ;  /* 0x00000001101a7824 */ /* 0x000fe200078e0a0f */
[----:B------:R-:W-:Y:S02]  /*71a0*/  ISETP.GE.AND P3, PT, R21, R20, PT ;  /* 0x000000141500720c */ /* 0x000fe40003f66270 */
[----:B------:R-:W-:Y:S02]  /*71b0*/  LOP3.LUT R32, R11, 0xfffffffe, RZ, 0xc0, !PT ;  /* 0xfffffffe0b207812 */ /* 0x000fe400078ec0ff */
[----:B------:R-:W-:-:S02]  /*71c0*/  SEL R12, R12, R29, !P2 ;  /* 0x0000001d0c0c7207 */ /* 0x000fc40005000000 */
[----:B------:R-:W-:Y:S01]  /*71d0*/  ISETP.GE.AND P2, PT, R28, R17, PT ;  /* 0x000000111c00720c */ /* 0x000fe20003f46270 */
[----:B------:R-:W-:Y:S01]  /*71e0*/  IMAD.IADD R11, R7, 0x1, -R32 ;  /* 0x00000001070b7824 */ /* 0x000fe200078e0a20 */
[----:B------:R-:W-:Y:S01]  /*71f0*/  SEL R24, RZ, 0xffffffff, !P3 ;  /* 0xffffffffff187807 */ /* 0x000fe20005800000 */
[----:B------:R-:W-:Y:S01]  /*7200*/  IMAD.IADD R32, R22, 0x1, -R31 ;  /* 0x0000000116207824 */ /* 0x000fe200078e0a1f */
[----:B------:R-:W-:Y:S02]  /*7210*/  ISETP.NE.AND P3, PT, R13, R26, PT ;  /* 0x0000001a0d00720c */ /* 0x000fe40003f65270 */
[----:B------:R-:W-:Y:S02]  /*7220*/  SEL R13, RZ, 0xffffffff, !P2 ;  /* 0xffffffffff0d7807 */ /* 0x000fe40005000000 */
[----:B------:R-:W-:Y:S02]  /*7230*/  SEL R24, R24, R21, !P1 ;  /* 0x0000001518187207 */ /* 0x000fe40004800000 */
[----:B------:R-:W-:-:S02]  /*7240*/  ISETP.GE.AND P1, PT, R30, R19, PT ;  /* 0x000000131e00720c */ /* 0x000fc40003f26270 */
[----:B------:R-:W-:Y:S02]  /*7250*/  LOP3.LUT R12, R12, 0x1, RZ, 0xc0, !PT ;  /* 0x000000010c0c7812 */ /* 0x000fe400078ec0ff */
        /* <DEDUP_REMOVED lines=10> */
[----:B------:R-:W-:-:S02]  /*7300*/  SEL R12, R12, R27, !P6 ;  /* 0x0000001b0c0c7207 */ /* 0x000fc40007000000 */
[----:B------:R-:W-:Y:S02]  /*7310*/  ISETP.GE.AND P6, PT, R25, R16, PT ;  /* 0x000000101900720c */ /* 0x000fe40003fc6270 */
[----:B------:R-:W-:Y:S02]  /*7320*/  SEL R24, RZ, 0xffffffff, !P4 ;  /* 0xffffffffff187807 */ /* 0x000fe40006000000 */
[----:B------:R-:W-:Y:S02]  /*7330*/  SEL R26, RZ, 0xffffffff, !P6 ;  /* 0xffffffffff1a7807 */ /* 0x000fe40007000000 */
[----:B------:R-:W-:Y:S02]  /*7340*/  SEL R24, R24, R23, !P5 ;  /* 0x0000001718187207 */ /* 0x000fe40006800000 */
[----:B------:R-:W-:Y:S02]  /*7350*/  ISETP.GE.AND P4, PT, R7, R22, PT ;  /* 0x000000160700720c */ /* 0x000fe40003f86270 */
[----:B------:R-:W-:-:S02]  /*7360*/  LOP3.LUT R13, R13, 0x1, RZ, 0xc0, !PT ;  /* 0x000000010d0d7812 */ /* 0x000fc400078ec0ff */
[----:B------:R-:W-:Y:S02]  /*7370*/  SEL R26, R26, R25, !P3 ;  /* 0x000000191a1a7207 */ /* 0x000fe40005800000 */
[----:B------:R-:W-:Y:S02]  /*7380*/  LOP3.LUT R12, R12, 0x1, RZ, 0xc0, !PT ;  /* 0x000000010c0c7812 */ /* 0x000fe400078ec0ff */
[----:B------:R-:W-:Y:S02]  /*7390*/  LOP3.LUT R24, R24, 0x1, RZ, 0xc0, !PT ;  /* 0x0000000118187812 */ /* 0x000fe400078ec0ff */
[----:B------:R-:W-:Y:S02]  /*73a0*/  LOP3.LUT R11, R11, 0x1, RZ, 0xc0, !PT ;  /* 0x000000010b0b7812 */ /* 0x000fe400078ec0ff */
[----:B------:R-:W-:Y:S02]  /*73b0*/  SEL R32, RZ, 0xffffffff, !P4 ;  /* 0xffffffffff207807 */ /* 0x000fe40006000000 */
[----:B------:R-:W-:-:S02]  /*73c0*/  ISETP.NE.U32.AND P6, PT, R13, 0x1, PT ;  /* 0x000000010d00780c */ /* 0x000fc40003fc5070 */
[----:B------:R-:W-:Y:S02]  /*73d0*/  LOP3.LUT R26, R26, 0x1, RZ, 0xc0, !PT ;  /* 0x000000011a1a7812 */ /* 0x000fe400078ec0ff */
        /* <DEDUP_REMOVED lines=31> */
[----:B------:R-:W-:Y:S02]  /*75d0*/  ISETP.NE.AND P3, PT, R26, R27, PT ;  /* 0x0000001b1a00720c */ /* 0x000fe40003f65270 */
        /* <DEDUP_REMOVED lines=19> */
[----:B------:R-:W-:Y:S01]  /*7710*/  ISETP.NE.AND P0, PT, R28, R29, PT ;  /* 0x0000001d1c00720c */ /* 0x000fe20003f05270 */
[----:B------:R-:W-:Y:S01]  /*7720*/  IMAD.IADD R30, R13, 0x1, -R30 ;  /* 0x000000010d1e7824 */ /* 0x000fe200078e0a1e */
[----:B------:R-:W-:Y:S02]  /*7730*/  LEA.HI R26, R18, R18, RZ, 0x1 ;  /* 0x00000012121a7211 */ /* 0x000fe400078f08ff */
[----:B------:R-:W-:Y:S02]  /*7740*/  LEA.HI R28, R15, R15, RZ, 0x1 ;  /* 0x0000000f0f1c7211 */ /* 0x000fe400078f08ff */
[----:B------:R-:W-:-:S02]  /*7750*/  LOP3.LUT R27, R26, 0xfffffffe, RZ, 0xc0, !PT ;  /* 0xfffffffe1a1b7812 */ /* 0x000fc400078ec0ff */
[----:B------:R-:W-:Y:S02]  /*7760*/  LOP3.LUT R28, R28, 0xfffffffe, RZ, 0xc0, !PT ;  /* 0xfffffffe1c1c7812 */ /* 0x000fe400078ec0ff */
[----:B------:R-:W-:Y:S01]  /*7770*/  ISETP.GE.AND P5, PT, R24, R9, PT ;  /* 0x000000091800720c */ /* 0x000fe20003fa6270 */
[----:B------:R-:W-:Y:S01]  /*7780*/  IMAD.IADD R27, R18, 0x1, -R27 ;  /* 0x00000001121b7824 */ /* 0x000fe200078e0a1b */
[----:B------:R-:W-:Y:S01]  /*7790*/  ISETP.NE.AND P2, PT, R25, R30, PT ;  /* 0x0000001e1900720c */ /* 0x000fe20003f45270 */
[----:B------:R-:W-:Y:S01]  /*77a0*/  IMAD.IADD R28, R15, 0x1, -R28 ;  /* 0x000000010f1c7824 */ /* 0x000fe200078e0a1c */
[----:B------:R-:W-:Y:S02]  /*77b0*/  LEA.HI R26, R16, R16, RZ, 0x1 ;  /* 0x00000010101a7211 */ /* 0x000fe400078f08ff */
[----:B------:R-:W-:Y:S02]  /*77c0*/  LEA.HI R30, R21, R21, RZ, 0x1 ;  /* 0x00000015151e7211 */ /* 0x000fe400078f08ff */
[----:B------:R-:W-:-:S02]  /*77d0*/  LOP3.LUT R32, R32, 0x1, RZ, 0xc0, !PT ;  /* 0x0000000120207812 */ /* 0x000fc400078ec0ff */
[----:B------:R-:W-:Y:S02]  /*77e0*/  SEL R25, RZ, 0xffffffff, !P5 ;  /* 0xffffffffff197807 */ /* 0x000fe40006800000 */
[----:B------:R-:W-:Y:S02]  /*77f0*/  LOP3.LUT R29, R26, 0xfffffffe, RZ, 0xc0, !PT ;  /* 0xfffffffe1a1d7812 */ /* 0x000fe400078ec0ff */
[----:B------:R-:W-:Y:S02]  /*7800*/  LOP3.LUT R30, R30, 0xfffffffe, RZ, 0xc0, !PT ;  /* 0xfffffffe1e1e7812 */ /* 0x000fe400078ec0ff */
[----:B------:R-:W-:Y:S01]  /*7810*/  ISETP.GE.AND P5, PT, R20, R11, PT ;  /* 0x0000000b1400720c */ /* 0x000fe20003fa6270 */
[----:B------:R-:W-:Y:S01]  /*7820*/  IMAD.IADD R29, R16, 0x1, -R29 ;  /* 0x00000001101d7824 */ /* 0x000fe200078e0a1d */
[----:B------:R-:W-:Y:S01]  /*7830*/  ISETP.NE.U32.AND P1, PT, R32, 0x1, PT ;  /* 0x000000012000780c */ /* 0x000fe20003f25070 */
[----:B------:R-:W-:Y:S01]  /*7840*/  IMAD.IADD R30, R21, 0x1, -R30 ;  /* 0x00000001151e7824 */ /* 0x000fe200078e0a1e */
[----:B------:R-:W-:-:S02]  /*7850*/  SEL R25, R25, R24, !P3 ;  /* 0x0000001819197207 */ /* 0x000fc40005800000 */
[----:B------:R-:W-:Y:S02]  /*7860*/  ISETP.NE.AND P3, PT, R27, R28, PT ;  /* 0x0000001c1b00720c */ /* 0x000fe40003f65270 */
[----:B------:R-:W-:Y:S02]  /*7870*/  SEL R27, RZ, 0xffffffff, !P5 ;  /* 0xffffffffff1b7807 */ /* 0x000fe40006800000 */
[----:B------:R-:W-:Y:S02]  /*7880*/  SEL R26, R22, R7, !P1 ;  /* 0x00000007161a7207 */ /* 0x000fe40004800000 */
[----:B------:R-:W-:Y:S02]  /*7890*/  SEL R28, R27, R20, !P4 ;  /* 0x000000141b1c7207 */ /* 0x000fe40006000000 */
[----:B------:R-:W-:Y:S02]  /*78a0*/  ISETP.NE.AND P4, PT, R29, R30, PT ;  /* 0x0000001e1d00720c */ /* 0x000fe40003f85270 */
[----:B------:R-:W-:-:S02]  /*78b0*/  ISETP.GE.AND P5, PT, R17, R12, PT ;  /* 0x0000000c1100720c */ /* 0x000fc40003fa6270 */
[C---:B------:R-:W-:Y:S02]  /*78c0*/  LEA.HI R27, R26.reuse, R26, RZ, 0x1 ;  /* 0x0000001a1a1b7211 */ /* 0x040fe400078f08ff */
[----:B------:R-:W-:Y:S02]  /*78d0*/  LEA.HI R29, R23, R23, RZ, 0x1 ;  /* 0x00000017171d7211 */ /* 0x000fe400078f08ff */
[----:B------:R-:W-:Y:S02]  /*78e0*/  SEL R30, RZ, 0xffffffff, !P5 ;  /* 0xffffffffff1e7807 */ /* 0x000fe40006800000 */
[----:B------:R-:W-:Y:S02]  /*78f0*/  LOP3.LUT R27, R27, 0xfffffffe, RZ, 0xc0, !PT ;  /* 0xfffffffe1b1b7812 */ /* 0x000fe400078ec0ff */
[----:B------:R-:W-:Y:S02]  /*7900*/  LOP3.LUT R32, R29, 0xfffffffe, RZ, 0xc0, !PT ;  /* 0xfffffffe1d207812 */ /* 0x000fe400078ec0ff */
[----:B------:R-:W-:Y:S01]  /*7910*/  ISETP.GE.AND P5, PT, R19, R10, PT ;  /* 0x0000000a1300720c */ /* 0x000fe20003fa6270 */
[----:B------:R-:W-:Y:S01]  /*7920*/  IMAD.IADD R27, R26, 0x1, -R27 ;  /* 0x000000011a1b7824 */ /* 0x000fe200078e0a1b */
[----:B------:R-:W-:Y:S01]  /*7930*/  SEL R31, R30, R17, !P6 ;  /* 0x000000111e1f7207 */ /* 0x000fe20007000000 */
[----:B------:R-:W-:Y:S01]  /*7940*/  IMAD.IADD R32, R23, 0x1, -R32 ;  /* 0x0000000117207824 */ /* 0x000fe200078e0a20 */
[----:B------:R-:W-:-:S02]  /*7950*/  ISETP.GE.AND P6, PT, R14, R13, PT ;  /* 0x0000000d0e00720c */ /* 0x000fc40003fc6270 */
[----:B------:R-:W-:Y:S02]  /*7960*/  SEL R30, RZ, 0xffffffff, !P5 ;  /* 0xffffffffff1e7807 */ /* 0x000fe40006800000 */
[----:B------:R-:W-:Y:S02]  /*7970*/  ISETP.GE.AND P5, PT, R18, R15, PT ;  /* 0x0000000f1200720c */ /* 0x000fe40003fa6270 */
[----:B------:R-:W-:Y:S02]  /*7980*/  SEL R29, RZ, 0xffffffff, !P6 ;  /* 0xffffffffff1d7807 */ /* 0x000fe40007000000 */
[----:B------:R-:W-:Y:S02]  /*7990*/  ISETP.NE.AND P6, PT, R27, R32, PT ;  /* 0x000000201b00720c */ /* 0x000fe40003fc5270 */
[----:B------:R-:W-:Y:S02]  /*79a0*/  SEL R27, RZ, 0xffffffff, !P5 ;  /* 0xffffffffff1b7807 */ /* 0x000fe40006800000 */
[----:B------:R-:W-:-:S02]  /*79b0*/  ISETP.GE.AND P5, PT, R16, R21, PT ;  /* 0x000000151000720c */ /* 0x000fc40003fa6270 */
[----:B------:R-:W-:Y:S02]  /*79c0*/  LOP3.LUT R32, R25, 0x1, RZ, 0xc0, !PT ;  /* 0x0000000119207812 */ /* 0x000fe400078ec0ff */
[----:B------:R-:W-:Y:S02]  /*79d0*/  SEL R25, R7, R22, !P1 ;  /* 0x0000001607197207 */ /* 0x000fe40004800000 */
[----:B------:R-:W-:Y:S02]  /*79e0*/  SEL R7, RZ, 0xffffffff, !P5 ;  /* 0xffffffffff077807 */ /* 0x000fe40006800000 */
[----:B------:R-:W-:Y:S02]  /*79f0*/  LOP3.LUT R31, R31, 0x1, RZ, 0xc0, !PT ;  /* 0x000000011f1f7812 */ /* 0x000fe400078ec0ff */
[----:B------:R-:W-:Y:S02]  /*7a00*/  ISETP.GE.AND P5, PT, R26, R23, PT ;  /* 0x000000171a00720c */ /* 0x000fe40003fa6270 */
[----:B------:R-:W-:-:S02]  /*7a10*/  SEL R29, R29, R14, !P2 ;  /* 0x0000000e1d1d7207 */ /* 0x000fc40005000000 */
[----:B------:R-:W-:Y:S02]  /*7a20*/  ISETP.NE.U32.AND P2, PT, R31, 0x1, PT ;  /* 0x000000011f00780c */ /* 0x000fe40003f45070 */
[----:B------:R-:W-:Y:S02]  /*7a30*/  SEL R31, RZ, 0xffffffff, !P5 ;  /* 0xffffffffff1f7807 */ /* 0x000fe40006800000 */
[----:B------:R-:W-:Y:S02]  /*7a40*/  SEL R27, R27, R18, !P3 ;  /* 0x000000121b1b7207 */ /* 0x000fe40005800000 */
[----:B------:R-:W-:Y:S02]  /*7a50*/  SEL R30, R30, R19, !P0 ;  /* 0x000000131e1e7207 */ /* 0x000fe40004000000 */
[----:B------:R-:W-:Y:S02]  /*7a60*/  LOP3.LUT R28, R28, 0x1, RZ, 0xc0, !PT ;  /* 0x000000011c1c7812 */ /* 0x000fe400078ec0ff */
[----:B------:R-:W-:-:S02]  /*7a70*/  SEL R31, R31, R26, !P6 ;  /* 0x0000001a1f1f7207 */ /* 0x000fc40007000000 */
[----:B------:R-:W-:Y:S02]  /*7a80*/  SEL R7, R7, R16, !P4 ;  /* 0x0000001007077207 */ /* 0x000fe40006000000 */
[----:B------:R-:W-:Y:S02]  /*7a90*/  LOP3.LUT R27, R27, 0x1, RZ, 0xc0, !PT ;  /* 0x000000011b1b7812 */ /* 0x000fe400078ec0ff */
[----:B------:R-:W-:Y:S02]  /*7aa0*/  ISETP.NE.U32.AND P1, PT, R32, 0x1, PT ;  /* 0x000000012000780c */ /* 0x000fe40003f25070 */
[----:B------:R-:W-:Y:S02]  /*7ab0*/  LOP3.LUT R30, R30, 0x1, RZ, 0xc0, !PT ;  /* 0x000000011e1e7812 */ /* 0x000fe400078ec0ff */
[----:B------:R-:W-:Y:S02]  /*7ac0*/  LOP3.LUT R29, R29, 0x1, RZ, 0xc0, !PT ;  /* 0x000000011d1d7812 */ /* 0x000fe400078ec0ff */
[----:B------:R-:W-:-:S02]  /*7ad0*/  ISETP.NE.U32.AND P0, PT, R28, 0x1, PT ;  /* 0x000000011c00780c */ /* 0x000fc40003f05070 */
[----:B------:R-:W-:Y:S02]  /*7ae0*/  LOP3.LUT R31, R31, 0x1, RZ, 0xc0, !PT ;  /* 0x000000011f1f7812 */ /* 0x000fe400078ec0ff */
[----:B------:R-:W-:Y:S02]  /*7af0*/  ISETP.NE.U32.AND P4, PT, R27, 0x1, PT ;  /* 0x000000011b00780c */ /* 0x000fe40003f85070 */
[----:B------:R-:W-:Y:S02]  /*7b00*/  LOP3.LUT R22, R7, 0x1, RZ, 0xc0, !PT ;  /* 0x0000000107167812 */ /* 0x000fe400078ec0ff */
[----:B------:R-:W-:Y:S02]  /*7b10*/  ISETP.NE.U32.AND P3, PT, R30, 0x1, PT ;  /* 0x000000011e00780c */ /* 0x000fe40003f65070 */
[----:B------:R-:W-:Y:S02]  /*7b20*/  ISETP.NE.U32.AND P5, PT, R29, 0x1, PT ;  /* 0x000000011d00780c */ /* 0x000fe40003fa5070 */
        /* <DEDUP_REMOVED lines=10> */
[----:B------:R-:W-:Y:S01]  /*7bd0*/  SEL R35, R13, R14, !P5 ;  /* 0x0000000e0d237207 */ /* 0x000fe20006800000 */
[----:B------:R-:W-:Y:S01]  /*7be0*/  IMAD.MOV.U32 R14, RZ, RZ, 0x2 ;  /* 0x00000002ff0e7424 */ /* 0x000fe200078e00ff */
[----:B------:R-:W-:Y:S02]  /*7bf0*/  SEL R13, R18, R15, !P4 ;  /* 0x0000000f120d7207 */ /* 0x000fe40006000000 */
[----:B------:R-:W-:Y:S01]  /*7c00*/  SEL R37, R15, R18, !P4 ;  /* 0x000000120f257207 */ /* 0x000fe20006000000 */
[----:B------:R-:W-:Y:S01]  /*7c10*/  IMAD.MOV.U32 R15, RZ, RZ, 0x44 ;  /* 0x00000044ff0f7424 */ /* 0x000fe200078e00ff */
[----:B------:R-:W-:-:S02]  /*7c20*/  ISETP.NE.U32.AND P1, PT, R22, 0x1, PT ;  /* 0x000000011600780c */ /* 0x000fc40003f25070 */
[----:B------:R-:W-:Y:S01]  /*7c30*/  SEL R22, R26, R23, !P0 ;  /* 0x000000171a167207 */ /* 0x000fe20004000000 */
[----:B------:R-:W-:Y:S01]  /*7c40*/  IMAD R12, R0, R15, UR4 ;  /* 0x00000004000c7e24 */ /* 0x000fe2000f8e020f */
[----:B------:R-:W-:Y:S02]  /*7c50*/  SEL R20, R16, R21, !P1 ;  /* 0x0000001510147207 */ /* 0x000fe40004800000 */
[----:B------:R-:W-:Y:S02]  /*7c60*/  SEL R18, R21, R16, !P1 ;  /* 0x0000001015127207 */ /* 0x000fe40004800000 */
[----:B------:R-:W-:-:S07]  /*7c70*/  SEL R23, R23, R26, !P0 ;  /* 0x0000001a17177207 */ /* 0x000fce0004000000 */
.L_x_1879:
[----:B------:R-:W-:Y:S01]  /*7c80*/  IMAD.MOV R15, RZ, RZ, -R14 ;  /* 0x000000ffff0f7224 */ /* 0x000fe200078e0a0e */
[----:B------:R-:W-:Y:S01]  /*7c90*/  BAR.SYNC.DEFER_BLOCKING 0x0 ;  /* 0x0000000000007b1d */ /* 0x000fe20000010000 */
[----:B------:R-:W-:-:S03]  /*7ca0*/  VIADD R21, R14, 0xffffffff ;  /* 0xffffffff0e157836 */ /* 0x000fc60000000000 */
[----:B------:R-:W-:Y:S02]  /*7cb0*/  LOP3.LUT R10, R0, R15, RZ, 0xc0, !PT ;  /* 0x0000000f000a7212 */ /* 0x000fe400078ec0ff */
[----:B------:R-:W-:Y:S01]  /*7cc0*/  LOP3.LUT R21, R21, R0, RZ, 0xc0, !PT ;  /* 0x0000000015157212 */ /* 0x000fe200078ec0ff */
[----:B------:R-:W-:Y:S02]  /*7cd0*/  BSSY.RECONVERGENT B0, `(.L_x_1842) ;  /* 0x000003d000007945 */ /* 0x000fe40003800200 */
[----:B--2---:R-:W-:Y:S01]  /*7ce0*/  IMAD R16, R10, 0x11, RZ ;  /* 0x000000110a107824 */ /* 0x004fe200078e02ff */
[----:B------:R-:W-:Y:S01]  /*7cf0*/  SHF.R.U32.HI R10, RZ, 0x1, R14 ;  /* 0x00000001ff0a7819 */ /* 0x000fe2000001160e */
[----:B------:R-:W-:-:S03]  /*7d00*/  IMAD R21, R21, 0x11, RZ ;  /* 0x0000001115157824 */ /* 0x000fc600078e02ff */
[----:B------:R-:W-:Y:S02]  /*7d10*/  VIMNMX.U32 R16, PT, PT, R16, 0x1100, PT ;  /* 0x0000110010107848 */ /* 0x000fe40003fe0000 */
[----:B------:R-:W-:-:S03]  /*7d20*/  VIMNMX.U32 R24, PT, PT, R21, 0x1100, PT ;  /* 0x0000110015187848 */ /* 0x000fc60003fe0000 */
[----:B------:R-:W-:-:S05]  /*7d30*/  IMAD R15, R10, 0x11, R16 ;  /* 0x000000110a0f7824 */ /* 0x000fca00078e0210 */
[----:B------:R-:W-:Y:S01]  /*7d40*/  VIMNMX.U32 R15, PT, PT, R15, 0x1100, PT ;  /* 0x000011000f0f7848 */ /* 0x000fe20003fe0000 */
[----:B------:R0:W-:Y:S03]  /*7d50*/  STS [R12+0x4], R7 ;  /* 0x000004070c007388 */ /* 0x0001e60000000800 */
[----:B------:R-:W-:Y:S01]  /*7d60*/  VIADDMNMX R26, R15, -R16, R24, PT ;  /* 0x800000100f1a7246 */ /* 0x000fe20003800118 */
[--C-:B------:R-:W-:Y:S01]  /*7d70*/  IMAD R10, R10, 0x11, R15.reuse ;  /* 0x000000110a0a7824 */ /* 0x100fe200078e020f */
[----:B------:R1:W-:Y:S04]  /*7d80*/  STS [R12], R27 ;  /* 0x0000001b0c007388 */ /* 0x0003e80000000800 */
[----:B------:R-:W-:Y:S01]  /*7d90*/  VIMNMX.U32 R10, PT, PT, R10, 0x1100, PT ;  /* 0x000011000a0a7848 */ /* 0x000fe20003fe0000 */
[----:B------:R1:W-:Y:S04]  /*7da0*/  STS [R12+0x8], R29 ;  /* 0x0000081d0c007388 */ /* 0x0003e80000000800 */
[----:B------:R-:W-:Y:S01]  /*7db0*/  IMAD.IADD R21, R10, 0x1, -R15 ;  /* 0x000000010a157824 */ /* 0x000fe200078e0a0f */
[----:B------:R1:W-:Y:S04]  /*7dc0*/  STS [R12+0xc], R9 ;  /* 0x00000c090c007388 */ /* 0x0003e80000000800 */
[C---:B------:R-:W-:Y:S01]  /*7dd0*/  ISETP.GE.AND P0, PT, R24.reuse, R21, PT ;  /* 0x000000151800720c */ /* 0x040fe20003f06270 */
[----:B------:R-:W-:Y:S01]  /*7de0*/  IMAD.IADD R21, R24, 0x1, -R21 ;  /* 0x0000000118157824 */ /* 0x000fe200078e0a15 */
[----:B------:R1:W-:Y:S04]  /*7df0*/  STS [R12+0x10], R31 ;  /* 0x0000101f0c007388 */ /* 0x0003e80000000800 */
[----:B0-----:R-:W-:Y:S01]  /*7e00*/  SEL R7, R21, RZ, P0 ;  /* 0x000000ff15077207 */ /* 0x001fe20000000000 */
[----:B------:R1:W-:Y:S03]  /*7e10*/  STS [R12+0x14], R11 ;  /* 0x0000140b0c007388 */ /* 0x0003e60000000800 */
[----:B------:R-:W-:Y:S01]  /*7e20*/  ISETP.GE.AND P0, PT, R7, R26, PT ;  /* 0x0000001a0700720c */ /* 0x000fe20003f06270 */
        /* <DEDUP_REMOVED lines=11> */
[----:B------:R-:W-:Y:S06]  /*7ee0*/  BAR.SYNC.DEFER_BLOCKING 0x0 ;  /* 0x0000000000007b1d */ /* 0x000fec0000010000 */
[----:B------:R-:W-:Y:S05]  /*7ef0*/  @P0 BRA `(.L_x_1843) ;  /* 0x0000000000680947 */ /* 0x000fea0003800000 */
[----:B-1----:R-:W-:-:S07]  /*7f00*/  IMAD.IADD R22, R24, 0x1, R15 ;  /* 0x0000000118167824 */ /* 0x002fce00078e020f */
.L_x_1844:
[----:B------:R-:W-:-:S05]  /*7f10*/  IMAD.IADD R9, R26, 0x1, -R7 ;  /* 0x000000011a097824 */ /* 0x000fca00078e0a07 */
[----:B------:R-:W-:-:S04]  /*7f20*/  LEA.HI R18, R9, R9, RZ, 0x1 ;  /* 0x0000000909127211 */ /* 0x000fc800078f08ff */
[----:B------:R-:W-:-:S04]  /*7f30*/  LEA.HI.SX32 R9, R18, R7, 0x1f ;  /* 0x0000000712097211 */ /* 0x000fc800078ffaff */
[----:B------:R-:W-:Y:S01]  /*7f40*/  LOP3.LUT R13, RZ, R9, RZ, 0x33, !PT ;  /* 0x00000009ff0d7212 */ /* 0x000fe200078e33ff */
[----:B------:R-:W-:-:S04]  /*7f50*/  IMAD.IADD R11, R16, 0x1, R9 ;  /* 0x00000001100b7824 */ /* 0x000fc800078e0209 */
[----:B------:R-:W-:Y:S01]  /*7f60*/  IMAD.IADD R13, R22, 0x1, R13 ;  /* 0x00000001160d7824 */ /* 0x000fe200078e020d */
[----:B------:R-:W-:-:S04]  /*7f70*/  LEA R11, R11, UR4, 0x2 ;  /* 0x000000040b0b7c11 */ /* 0x000fc8000f8e10ff */
[----:B------:R-:W-:Y:S02]  /*7f80*/  LEA R13, R13, UR4, 0x2 ;  /* 0x000000040d0d7c11 */ /* 0x000fe4000f8e10ff */
[----:B------:R-:W0:Y:S04]  /*7f90*/  LDS R11, [R11] ;  /* 0x000000000b0b7984 */ /* 0x000e280000000800 */
[----:B------:R-:W1:Y:S01]  /*7fa0*/  LDS R18, [R13] ;  /* 0x000000000d127984 */ /* 0x000e620000000800 */
[----:B0-----:R-:W-:Y:S02]  /*7fb0*/  LEA.HI R19, R11, R11, RZ, 0x1 ;  /* 0x0000000b0b137211 */ /* 0x001fe400078f08ff */
[----:B-1----:R-:W-:Y:S02]  /*7fc0*/  LEA.HI R17, R18, R18, RZ, 0x1 ;  /* 0x0000001212117211 */ /* 0x002fe400078f08ff */
[----:B------:R-:W-:-:S02]  /*7fd0*/  LOP3.LUT R20, R19, 0xfffffffe, RZ, 0xc0, !PT ;  /* 0xfffffffe13147812 */ /* 0x000fc400078ec0ff */
[----:B------:R-:W-:Y:S02]  /*7fe0*/  LOP3.LUT R17, R17, 0xfffffffe, RZ, 0xc0, !PT ;  /* 0xfffffffe11117812 */ /* 0x000fe400078ec0ff */
        /* <DEDUP_REMOVED lines=11> */
.L_x_1843:
[----:B------:R-:W-:Y:S05]  /*80a0*/  BSYNC.RECONVERGENT B0 ;  /* 0x0000000000007941 */ /* 0x000fea0003800200 */
.L_x_1842:
[----:B-1----:R-:W-:Y:S01]  /*80b0*/  IMAD.IADD R22, R16, 0x1, R7 ;  /* 0x0000000110167824 */ /* 0x002fe200078e0207 */
[----:B------:R-:W-:Y:S01]  /*80c0*/  IADD3 R11, PT, PT, -R7, R15, R24 ;  /* 0x0000000f070b7210 */ /* 0x000fe20007ffe118 */
[----:B------:R-:W-:Y:S01]  /*80d0*/  BSSY.RECONVERGENT B0, `(.L_x_1845) ;  /* 0x0000019000007945 */ /* 0x000fe20003800200 */
[----:B------:R-:W-:Y:S02]  /*80e0*/  PLOP3.LUT P0, PT, PT, PT, PT, 0x8, 0x80 ;  /* 0x000000000080781c */ /* 0x000fe40003f0e170 */
[----:B------:R-:W-:Y:S02]  /*80f0*/  LEA R13, R22, UR4, 0x2 ;  /* 0x00000004160d7c11 */ /* 0x000fe4000f8e10ff */
[C---:B------:R-:W-:Y:S02]  /*8100*/  LEA R17, R11.reuse, UR4, 0x2 ;  /* 0x000000040b117c11 */ /* 0x040fe4000f8e10ff */
[----:B------:R-:W-:Y:S01]  /*8110*/  ISETP.GE.AND P1, PT, R11, R10, PT ;  /* 0x0000000a0b00720c */ /* 0x000fe20003f26270 */
[----:B------:R0:W1:Y:S04]  /*8120*/  LDS R21, [R13] ;  /* 0x000000000d157984 */ /* 0x0000680000000800 */
[----:B------:R0:W2:Y:S08]  /*8130*/  LDS R16, [R17] ;  /* 0x0000000011107984 */ /* 0x0000b00000000800 */
        /* <DEDUP_REMOVED lines=18> */
.L_x_1846:
[----:B------:R-:W-:Y:S05]  /*8260*/  BSYNC.RECONVERGENT B0 ;  /* 0x0000000000007941 */ /* 0x000fea0003800200 */
.L_x_1845:
        /* <DEDUP_REMOVED lines=30> */
.L_x_1848:
[----:B------:R-:W-:Y:S05]  /*8450*/  BSYNC.RECONVERGENT B0 ;  /* 0x0000000000007941 */ /* 0x000fea0003800200 */
.L_x_1847:
        /* <DEDUP_REMOVED lines=8> */
[----:B------:R-:W-:-:S03]  /*84e0*/  @P0 LEA R17, R9, UR4, 0x2 ;  /* 0x0000000409110c11 */ /* 0x000fc6000f8e10ff */
[----:B------:R0:W1:Y:S04]  /*84f0*/  @!P0 LDS R21, [R13] ;  /* 0x000000000d158984 */ /* 0x0000680000000800 */
[----:B------:R0:W2:Y:S01]  /*8500*/  @P0 LDS R16, [R17] ;  /* 0x0000000011100984 */ /* 0x0000a20000000800 */
[----:B------:R-:W-:Y:S01]  /*8510*/  PLOP3.LUT P0, PT, PT, PT, PT, 0x8, 0x80 ;  /* 0x000000000080781c */ /* 0x000fe20003f0e170 */
[----:B------:R-:W-:-:S12]  /*8520*/  @P1 BRA `(.L_x_1850) ;  /* 0x0000000000441947 */ /* 0x000fd80003800000 */
[----:B------:R-:W-:Y:S02]  /*8530*/  ISETP.GE.AND P1, PT, R18, R15, PT ;  /* 0x0000000f1200720c */ /* 0x000fe40003f26270 */
[----:B------:R-:W-:-:S11]  /*8540*/  PLOP3.LUT P0, PT, PT, PT, PT, 0x80, 0x8 ;  /* 0x000000000008781c */ /* 0x000fd60003f0f070 */
[----:B------:R-:W-:Y:S05]  /*8550*/  @P1 BRA `(.L_x_1850) ;  /* 0x0000000000381947 */ /* 0x000fea0003800000 */
[C---:B0-2---:R-:W-:Y:S02]  /*8560*/  LEA.HI R13, R16.reuse, R16, RZ, 0x1 ;  /* 0x00000010100d7211 */ /* 0x045fe400078f08ff */
        /* <DEDUP_REMOVED lines=13> */
.L_x_1850:
[----:B------:R-:W-:Y:S05]  /*8640*/  BSYNC.RECONVERGENT B0 ;  /* 0x0000000000007941 */ /* 0x000fea0003800200 */
.L_x_1849:
[----:B------:R-:W-:Y:S01]  /*8650*/  @!P0 IMAD.MOV R11, RZ, RZ, R9 ;  /* 0x000000ffff0b8224 */ /* 0x000fe200078e0209 */
[----:B------:R-:W-:Y:S01]  /*8660*/  BSSY.RECONVERGENT B0, `(.L_x_1851) ;  /* 0x000001d000007945 */ /* 0x000fe20003800200 */
[----:B------:R-:W-:Y:S01]  /*8670*/  @P0 IMAD.MOV R20, RZ, RZ, R18 ;  /* 0x000000ffff140224 */ /* 0x000fe200078e0212 */
[----:B-12---:R-:W-:Y:S01]  /*8680*/  SEL R29, R16, R21, P0 ;  /* 0x00000015101d7207 */ /* 0x006fe20000000000 */
[C---:B0-----:R-:W-:Y:S01]  /*8690*/  VIADD R13, R11.reuse, 0x1 ;  /* 0x000000010b0d7836 */ /* 0x041fe20000000000 */
        /* <DEDUP_REMOVED lines=25> */
.L_x_1852:
[----:B------:R-:W-:Y:S05]  /*8830*/  BSYNC.RECONVERGENT B0 ;  /* 0x0000000000007941 */ /* 0x000fea0003800200 */
.L_x_1851:
        /* <DEDUP_REMOVED lines=30> */
.L_x_1854:
[----:B------:R-:W-:Y:S05]  /*8a20*/  BSYNC.RECONVERGENT B0 ;  /* 0x0000000000007941 */ /* 0x000fea0003800200 */
.L_x_1853:
        /* <DEDUP_REMOVED lines=30> */
.L_x_1856:
[----:B------:R-:W-:Y:S05]  /*8c10*/  BSYNC.RECONVERGENT B0 ;  /* 0x0000000000007941 */ /* 0x000fea0003800200 */
.L_x_1855:
        /* <DEDUP_REMOVED lines=16> */
[----:B0-2---:R-:W-:Y:S02]  /*8d20*/  LEA.HI R19, R16, R16, RZ, 0x1 ;  /* 0x0000001010137211 */ /* 0x005fe400078f08ff */
        /* <DEDUP_REMOVED lines=13> */
.L_x_1858:
[----:B------:R-:W-:Y:S05]  /*8e00*/  BSYNC.RECONVERGENT B0 ;  /* 0x0000000000007941 */ /* 0x000fea0003800200 */
.L_x_1857:
        /* <DEDUP_REMOVED lines=30> */
.L_x_1860:
[----:B------:R-:W-:Y:S05]  /*8ff0*/  BSYNC.RECONVERGENT B0 ;  /* 0x0000000000007941 */ /* 0x000fea0003800200 */
.L_x_1859:
        /* <DEDUP_REMOVED lines=17> */
[CC--:B-1----:R-:W-:Y:S02]  /*9110*/  LEA.HI R24, R21.reuse, R21.reuse, RZ, 0x1 ;  /* 0x0000001515187211 */ /* 0x0c2fe400078f08ff */
        /* <DEDUP_REMOVED lines=12> */
.L_x_1862:
[----:B------:R-:W-:Y:S05]  /*91e0*/  BSYNC.RECONVERGENT B0 ;  /* 0x0000000000007941 */ /* 0x000fea0003800200 */
.L_x_1861:
        /* <DEDUP_REMOVED lines=30> */
.L_x_1864:
[----:B------:R-:W-:Y:S05]  /*93d0*/  BSYNC.RECONVERGENT B0 ;  /* 0x0000000000007941 */ /* 0x000fea0003800200 */
.L_x_1863:
        /* <DEDUP_REMOVED lines=30> */
.L_x_1866:
[----:B------:R-:W-:Y:S05]  /*95c0*/  BSYNC.RECONVERGENT B0 ;  /* 0x0000000000007941 */ /* 0x000fea0003800200 */
.L_x_1865:
        /* <DEDUP_REMOVED lines=8> */
[----:B0-----:R-:W-:-:S03]  /*9650*/  @P0 LEA R22, R23, UR4, 0x2 ;  /* 0x0000000417160c11 */ /* 0x001fc6000f8e10ff */
        /* <DEDUP_REMOVED lines=21> */
.L_x_1868:
[----:B------:R-:W-:Y:S05]  /*97b0*/  BSYNC.RECONVERGENT B0 ;  /* 0x0000000000007941 */ /* 0x000fea0003800200 */
.L_x_1867:
        /* <DEDUP_REMOVED lines=30> */
.L_x_1870:
[----:B------:R-:W-:Y:S05]  /*99a0*/  BSYNC.RECONVERGENT B0 ;  /* 0x0000000000007941 */ /* 0x000fea0003800200 */
.L_x_1869:
[----:B------:R-:W-:Y:S01]  /*99b0*/  @!P0 IMAD.MOV R23, RZ, RZ, R25 ;  /* 0x000000ffff178224 */ /* 0x000fe200078e0219 */
[----:B------:R-:W-:Y:S01]  /*99c0*/  BSSY.RECONVERGENT B0, `(.L_x_1871) ;  /* 0x000001d000007945 */ /* 0x000fe20003800200 */
[----:B------:R-:W-:Y:S01]  /*99d0*/  @P0 IMAD.MOV R20, RZ, RZ, R18 ;  /* 0x000000ffff140224 */ /* 0x000fe200078e0212 */
[----:B-12---:R-:W-:Y:S01]  /*99e0*/  SEL R18, R16, R21, P0 ;  /* 0x0000001510127207 */ /* 0x006fe20000000000 */
[C---:B------:R-:W-:Y:S01]  /*99f0*/  VIADD R25, R23.reuse, 0x1 ;  /* 0x0000000117197836 */ /* 0x040fe20000000000 */
[C---:B------:R-:W-:Y:S01]  /*9a00*/  ISETP.GE.AND P1, PT, R23.reuse, R10, PT ;  /* 0x0000000a1700720c */ /* 0x040fe20003f26270 */
[C---:B0-----:R-:W-:Y:S01]  /*9a10*/  VIADD R22, R20.reuse, 0x1 ;  /* 0x0000000114167836 */ /* 0x041fe20000000000 */
        /* <DEDUP_REMOVED lines=23> */
.L_x_1872:
[----:B------:R-:W-:Y:S05]  /*9b90*/  BSYNC.RECONVERGENT B0 ;  /* 0x0000000000007941 */ /* 0x000fea0003800200 */
.L_x_1871:
        /* <DEDUP_REMOVED lines=30> */
.L_x_1874:
[----:B------:R-:W-:Y:S05]  /*9d80*/  BSYNC.RECONVERGENT B0 ;  /* 0x0000000000007941 */ /* 0x000fea0003800200 */
.L_x_1873:
[----:B------:R-:W-:Y:S01]  /*9d90*/  @!P0 IMAD.MOV R24, RZ, RZ, R25 ;  /* 0x000000ffff188224 */ /* 0x000fe200078e0219 */
[----:B------:R-:W-:Y:S01]  /*9da0*/  BSSY.RECONVERGENT B0, `(.L_x_1875) ;  /* 0x000001c000007945 */ /* 0x000fe20003800200 */
[----:B------:R-:W-:Y:S01]  /*9db0*/  @P0 IMAD.MOV R26, RZ, RZ, R22 ;  /* 0x000000ffff1a0224 */ /* 0x000fe200078e0216 */
[----:B012---:R-:W-:Y:S02]  /*9dc0*/  SEL R23, R16, R21, P0 ;  /* 0x0000001510177207 */ /* 0x007fe40000000000 */
[----:B------:R-:W-:Y:S01]  /*9dd0*/  ISETP.GE.AND P1, PT, R24, R10, PT ;  /* 0x0000000a1800720c */ /* 0x000fe20003f26270 */
        /* <DEDUP_REMOVED lines=24> */
.L_x_1876:
[----:B------:R-:W-:Y:S05]  /*9f60*/  BSYNC.RECONVERGENT B0 ;  /* 0x0000000000007941 */ /* 0x000fea0003800200 */
.L_x_1875:
[----:B------:R-:W-:Y:S01]  /*9f70*/  @P0 IMAD.MOV R28, RZ, RZ, R26 ;  /* 0x000000ffff1c0224 */ /* 0x000fe200078e021a */
[----:B012---:R-:W-:Y:S01]  /*9f80*/  SEL R22, R16, R21, P0 ;  /* 0x0000001510167207 */ /* 0x007fe20000000000 */
[----:B------:R-:W-:Y:S01]  /*9f90*/  VIADD R25, R24, 0x1 ;  /* 0x0000000118197836 */ /* 0x000fe20000000000 */
[----:B------:R-:W-:Y:S01]  /*9fa0*/  BSSY.RECONVERGENT B0, `(.L_x_1877) ;  /* 0x000001b000007945 */ /* 0x000fe20003800200 */
[----:B------:R-:W-:Y:S01]  /*9fb0*/  @!P0 IMAD.MOV R25, RZ, RZ, R24 ;  /* 0x000000ffff198224 */ /* 0x000fe200078e0218 */
[----:B------:R-:W-:-:S04]  /*9fc0*/  @!P0 LEA R26, R28, UR4, 0x2 ;  /* 0x000000041c1a8c11 */ /* 0x000fc8000f8e10ff */
[C---:B------:R-:W-:Y:S01]  /*9fd0*/  @P0 LEA R24, R25.reuse, UR4, 0x2 ;  /* 0x0000000419180c11 */ /* 0x040fe2000f8e10ff */
[----:B------:R-:W0:Y:S04]  /*9fe0*/  @!P0 LDS R21, [R26] ;  /* 0x000000001a158984 */ /* 0x000e280000000800 */
[----:B------:R1:W2:Y:S01]  /*9ff0*/  @P0 LDS R16, [R24] ;  /* 0x0000000018100984 */ /* 0x0002a20000000800 */
[----:B------:R-:W-:Y:S01]  /*a000*/  ISETP.GE.AND P0, PT, R25, R10, PT ;  /* 0x0000000a1900720c */ /* 0x000fe20003f06270 */
[----:B0-----:R-:W-:-:S12]  /*a010*/  IMAD.MOV.U32 R25, RZ, RZ, R21 ;  /* 0x000000ffff197224 */ /* 0x001fd800078e0015 */
        /* <DEDUP_REMOVED lines=19> */
.L_x_1878:
[----:B------:R-:W-:Y:S05]  /*a150*/  BSYNC.RECONVERGENT B0 ;  /* 0x0000000000007941 */ /* 0x000fea0003800200 */
.L_x_1877:
[C---:B------:R-:W-:Y:S01]  /*a160*/  ISETP.GE.U32.AND P0, PT, R14.reuse, 0x81, PT ;  /* 0x000000810e00780c */ /* 0x040fe20003f06070 */
[----:B------:R-:W-:-:S12]  /*a170*/  IMAD.SHL.U32 R14, R14, 0x2, RZ ;  /* 0x000000020e0e7824 */ /* 0x000fd800078e00ff */
[----:B------:R-:W-:Y:S05]  /*a180*/  @!P0 BRA `(.L_x_1879) ;  /* 0xffffffd800bc8947 */ /* 0x000fea000383ffff */
[----:B------:R-:W0:Y:S02]  /*a190*/  LDCU.U8 UR4, c[0x0][0x380] ;  /* 0x00007000ff0477ac */ /* 0x000e240008000000 */
[----:B0-----:R-:W-:-:S04]  /*a1a0*/  UPRMT UR4, UR4, 0x8880, URZ ;  /* 0x0000888004047896 */ /* 0x001fc800080000ff */
[----:B------:R-:W-:Y:S01]  /*a1b0*/  UISETP.NE.AND UP0, UPT, UR4, URZ, UPT ;  /* 0x000000ff0400728c */ /* 0x000fe2000bf05270 */
[----:B------:R-:W-:Y:S08]  /*a1c0*/  BAR.SYNC.DEFER_BLOCKING 0x0 ;  /* 0x0000000000007b1d */ /* 0x000ff00000010000 */
[----:B------:R-:W-:Y:S05]  /*a1d0*/  BRA.U !UP0, `(.L_x_1880) ;  /* 0x0000000108e87547 */ /* 0x000fea000b800000 */
[----:B------:R-:W-:Y:S01]  /*a1e0*/  STS [R6], R27 ;  /* 0x0000001b06007388 */ /* 0x000fe20000000800 */
[----:B------:R-:W0:Y:S01]  /*a1f0*/  LDCU.64 UR4, c[0x0][0x398] ;  /* 0x00007300ff0477ac */ /* 0x000e220008000a00 */
[----:B------:R-:W-:Y:S02]  /*a200*/  IADD3 R8, P0, P1, R3, UR8, R8 ;  /* 0x0000000803087c10 */ /* 0x000fe4000f91e008 */
[----:B------:R-:W-:Y:S02]  /*a210*/  STS [R6+0x4], R7 ;  /* 0x0000040706007388 */ /* 0x000fe40000000800 */
[----:B------:R-:W-:Y:S02]  /*a220*/  IADD3.X R3, PT, PT, RZ, UR9, RZ, P0, P1 ;  /* 0x00000009ff037c10 */ /* 0x000fe400087e24ff */
[----:B------:R-:W-:Y:S04]  /*a230*/  STS [R6+0x8], R29 ;  /* 0x0000081d06007388 */ /* 0x000fe80000000800 */
[----:B------:R-:W-:Y:S04]  /*a240*/  STS [R6+0xc], R9 ;  /* 0x00000c0906007388 */ /* 0x000fe80000000800 */
[----:B------:R-:W-:Y:S01]  /*a250*/  STS [R6+0x10], R31 ;  /* 0x0000101f06007388 */ /* 0x000fe20000000800 */
[----:B0-----:R-:W-:-:S03]  /*a260*/  LEA R2, P0, R8, UR4, 0x2 ;  /* 0x0000000408027c11 */ /* 0x001fc6000f8010ff */
[----:B------:R-:W-:Y:S01]  /*a270*/  STS [R6+0x14], R11 ;  /* 0x0000140b06007388 */ /* 0x000fe20000000800 */
[----:B------:R-:W-:-:S03]  /*a280*/  LEA.HI.X R3, R8, UR5, R3, 0x2, P0 ;  /* 0x0000000508037c11 */ /* 0x000fc600080f1403 */
        /* <DEDUP_REMOVED lines=12> */
[----:B------:R-:W0:Y:S04]  /*a350*/  LDS R7, [R5] ;  /* 0x0000000005077984 */ /* 0x000e280000000800 */
[----:B------:R-:W1:Y:S04]  /*a360*/  LDS R9, [R5+0x80] ;  /* 0x0000800005097984 */ /* 0x000e680000000800 */
[----:B------:R-:W3:Y:S04]  /*a370*/  LDS R11, [R5+0x100] ;  /* 0x00010000050b7984 */ /* 0x000ee80000000800 */
[----:B------:R-:W4:Y:S04]  /*a380*/  LDS R13, [R5+0x180] ;  /* 0x00018000050d7984 */ /* 0x000f280000000800 */
[----:B------:R-:W5:Y:S04]  /*a390*/  LDS R15, [R5+0x200] ;  /* 0x00020000050f7984 */ /* 0x000f680000000800 */
[----:B------:R-:W2:Y:S04]  /*a3a0*/  LDS R17, [R5+0x280] ;  /* 0x0002800005117984 */ /* 0x000ea80000000800 */
        /* <DEDUP_REMOVED lines=11> */
[----:B0-----:R-:W-:Y:S04]  /*a460*/  STG.E desc[UR10][R2.64], R7 ;  /* 0x0000000702007986 */ /* 0x001fe8000c10190a */
[----:B-1----:R-:W-:Y:S04]  /*a470*/  STG.E desc[UR10][R2.64+0x80], R9 ;  /* 0x0000800902007986 */ /* 0x002fe8000c10190a */
[----:B---3--:R-:W-:Y:S04]  /*a480*/  STG.E desc[UR10][R2.64+0x100], R11 ;  /* 0x0001000b02007986 */ /* 0x008fe8000c10190a */
[----:B----4-:R-:W-:Y:S04]  /*a490*/  STG.E desc[UR10][R2.64+0x180], R13 ;  /* 0x0001800d02007986 */ /* 0x010fe8000c10190a */
[----:B-----5:R-:W-:Y:S04]  /*a4a0*/  STG.E desc[UR10][R2.64+0x200], R15 ;  /* 0x0002000f02007986 */ /* 0x020fe8000c10190a */
[----:B--2---:R-:W-:Y:S04]  /*a4b0*/  STG.E desc[UR10][R2.64+0x280], R17 ;  /* 0x0002801102007986 */ /* 0x004fe8000c10190a */
        /* <DEDUP_REMOVED lines=12> */
.L_x_1880:
[----:B------:R-:W-:Y:S01]  /*a580*/  STS [R6], R27 ;  /* 0x0000001b06007388 */ /* 0x000fe20000000800 */
[----:B------:R-:W0:Y:S03]  /*a590*/  LDCU.64 UR4, c[0x0][0x3b0] ;  /* 0x00007600ff0477ac */ /* 0x000e260008000a00 */
[----:B------:R-:W-:Y:S04]  /*a5a0*/  STS [R6+0x4], R7 ;  /* 0x0000040706007388 */ /* 0x000fe80000000800 */
[----:B------:R-:W-:Y:S04]  /*a5b0*/  STS [R6+0x8], R29 ;  /* 0x0000081d06007388 */ /* 0x000fe80000000800 */
[----:B------:R-:W-:Y:S04]  /*a5c0*/  STS [R6+0xc], R9 ;  /* 0x00000c0906007388 */ /* 0x000fe80000000800 */
[----:B------:R-:W-:Y:S01]  /*a5d0*/  STS [R6+0x10], R31 ;  /* 0x0000101f06007388 */ /* 0x000fe20000000800 */
[----:B0-----:R-:W-:-:S03]  /*a5e0*/  IADD3 R2, P0, PT, R2, UR4, RZ ;  /* 0x0000000402027c10 */ /* 0x001fc6000ff1e0ff */
[----:B------:R-:W-:Y:S01]  /*a5f0*/  STS [R6+0x14], R11 ;  /* 0x0000140b06007388 */ /* 0x000fe20000000800 */
[----:B------:R-:W-:-:S03]  /*a600*/  IADD3.X R3, PT, PT, R4, UR5, RZ, P0, !PT ;  /* 0x0000000504037c10 */ /* 0x000fc600087fe4ff */
        /* <DEDUP_REMOVED lines=47> */
.L_x_1841:
[----:B------:R-:W0:Y:S01]  /*a900*/  LDCU.64 UR4, c[0x0][0x388] ;  /* 0x00007100ff0477ac */ /* 0x000e220008000a00 */
[----:B------:R-:W-:Y:S01]  /*a910*/  ACQBULK ;  /* 0x000000000000782e */ /* 0x000fe20000000000 */
[----:B------:R-:W1:Y:S01]  /*a920*/  S2R R0, SR_TID.X ;  /* 0x0000000000007919 */ /* 0x000e620000002100 */
[----:B------:R-:W2:Y:S01]  /*a930*/  LDC R5, c[0x0][0x3a8] ;  /* 0x0000ea00ff057b82 */ /* 0x000ea20000000800 */
[----:B0-----:R-:W-:-:S06]  /*a940*/  UIMAD.WIDE.U32 UR4, UR6, 0x4400, UR4 ;  /* 0x00004400060478a5 */ /* 0x001fcc000f8e0004 */
[----:B------:R-:W-:Y:S02]  /*a950*/  IMAD.U32 R2, RZ, RZ, UR4 ;  /* 0x00000004ff027e24 */ /* 0x000fe4000f8e00ff */
[----:B------:R-:W-:-:S05]  /*a960*/  IMAD.U32 R3, RZ, RZ, UR5 ;  /* 0x00000005ff037e24 */ /* 0x000fca000f8e00ff */
[----:B------:R0:W3:Y:S01]  /*a970*/  LDG.E R9, desc[UR10][R2.64] ;  /* 0x0000000a02097981 */ /* 0x0000e2000c1e1900 */
[----:B------:R-:W-:Y:S01]  /*a980*/  IMAD R4, RZ, RZ, -UR8 ;  /* 0x80000008ff047e24 */ /* 0x000fe2000f8e02ff */
[C---:B-1----:R-:W-:Y:S02]  /*a990*/  LOP3.LUT R18, R0.reuse, 0x1f, RZ, 0xc0, !PT ;  /* 0x0000001f00127812 */ /* 0x042fe400078ec0ff */
[----:B------:R-:W-:Y:S02]  /*a9a0*/  LOP3.LUT R19, R0, 0x3e0, RZ, 0xc0, !PT ;  /* 0x000003e000137812 */ /* 0x000fe400078ec0ff */
[----:B--2---:R-:W-:-:S03]  /*a9b0*/  VIADDMNMX R4, R4, R5, 0x1100, PT ;  /* 0x0000110004047446 */ /* 0x004fc60003800105 */
[----:B------:R-:W-:Y:S01]  /*a9c0*/  IMAD R18, R19, 0x11, R18 ;  /* 0x0000001113127824 */ /* 0x000fe200078e0212 */
[----:B------:R-:W-:-:S03]  /*a9d0*/  R2UR UR6, R4 ;  /* 0x00000000040672ca */ /* 0x000fc600000e0000 */
[C---:B0-----:R-:W-:Y:S01]  /*a9e0*/  VIADD R2, R18.reuse, 0x60 ;  /* 0x0000006012027836 */ /* 0x041fe20000000000 */
[C---:B------:R-:W-:Y:S01]  /*a9f0*/  LEA R10, P0, R18.reuse, UR4, 0x2 ;  /* 0x00000004120a7c11 */ /* 0x040fe2000f8010ff */
[C---:B------:R-:W-:Y:S02]  /*aa00*/  VIADD R4, R18.reuse, 0x20 ;  /* 0x0000002012047836 */ /* 0x040fe40000000000 */
[C---:B------:R-:W-:Y:S02]  /*aa10*/  VIADD R5, R18.reuse, 0x40 ;  /* 0x0000004012057836 */ /* 0x040fe40000000000 */
[----:B------:R-:W-:Y:S02]  /*aa20*/  IMAD.X R11, RZ, RZ, UR5, P0 ;  /* 0x00000005ff0b7e24 */ /* 0x000fe400080e06ff */
[C---:B------:R-:W-:Y:S02]  /*aa30*/  VIADD R3, R18.reuse, 0xa0 ;  /* 0x000000a012037836 */ /* 0x040fe40000000000 */
[----:B------:R-:W-:-:S02]  /*aa40*/  ISETP.GE.AND P2, PT, R18, UR6, PT ;  /* 0x0000000612007c0c */ /* 0x000fc4000bf46270 */
[----:B------:R-:W-:Y:S01]  /*aa50*/  ISETP.GE.AND P5, PT, R2, UR6, PT ;  /* 0x0000000602007c0c */ /* 0x000fe2000bfa6270 */
[----:B------:R-:W-:Y:S01]  /*aa60*/  VIADD R2, R18, 0x80 ;  /* 0x0000008012027836 */ /* 0x000fe20000000000 */
[----:B------:R-:W-:Y:S01]  /*aa70*/  ISETP.GE.AND P3, PT, R4, UR6, PT ;  /* 0x0000000604007c0c */ /* 0x000fe2000bf66270 */
[----:B------:R-:W-:Y:S01]  /*aa80*/  VIADD R4, R18, 0xc0 ;  /* 0x000000c012047836 */ /* 0x000fe20000000000 */
[----:B------:R-:W-:Y:S02]  /*aa90*/  ISETP.GE.AND P4, PT, R5, UR6, PT ;  /* 0x0000000605007c0c */ /* 0x000fe4000bf86270 */
[----:B------:R-:W-:Y:S01]  /*aaa0*/  ISETP.GE.AND P6, PT, R2, UR6, PT ;  /* 0x0000000602007c0c */ /* 0x000fe2000bfc6270 */
[C---:B------:R-:W-:Y:S01]  /*aab0*/  VIADD R2, R18.reuse, 0xe0 ;  /* 0x000000e012027836 */ /* 0x040fe20000000000 */
[----:B------:R-:W-:Y:S01]  /*aac0*/  ISETP.GE.AND P0, PT, R3, UR6, PT ;  /* 0x0000000603007c0c */ /* 0x000fe2000bf06270 */
[----:B------:R-:W-:Y:S01]  /*aad0*/  VIADD R3, R18, 0x120 ;  /* 0x0000012012037836 */ /* 0x000fe20000000000 */
[----:B------:R-:W-:Y:S01]  /*aae0*/  ISETP.GE.AND P1, PT, R4, UR6, PT ;  /* 0x0000000604007c0c */ /* 0x000fe2000bf26270 */
[----:B------:R-:W-:-:S02]  /*aaf0*/  VIADD R4, R18, 0x1a0 ;  /* 0x000001a012047836 */ /* 0x000fc40000000000 */
[C---:B------:R-:W-:Y:S02]  /*ab00*/  VIADD R5, R18.reuse, 0x1c0 ;  /* 0x000001c012057836 */ /* 0x040fe40000000000 */
[C---:B------:R-:W-:Y:S02]  /*ab10*/  VIADD R6, R18.reuse, 0x1e0 ;  /* 0x000001e012067836 */ /* 0x040fe40000000000 */
[----:B------:R-:W-:Y:S02]  /*ab20*/  VIADD R7, R18, 0x200 ;  /* 0x0000020012077836 */ /* 0x000fe40000000000 */
[----:B---3--:R-:W-:Y:S02]  /*ab30*/  IMAD.MOV.U32 R17, RZ, RZ, R9 ;  /* 0x000000ffff117224 */ /* 0x008fe400078e0009 */
[----:B------:R-:W2:Y:S01]  /*ab40*/  @!P2 LDG.E R9, desc[UR10][R10.64] ;  /* 0x0000000a0a09a981 */ /* 0x000ea2000c1e1900 */
[----:B------:R-:W-:Y:S01]  /*ab50*/  ISETP.GE.AND P2, PT, R2, UR6, PT ;  /* 0x0000000602007c0c */ /* 0x000fe2000bf46270 */
[----:B------:R-:W-:-:S02]  /*ab60*/  IMAD.MOV.U32 R13, RZ, RZ, R17 ;  /* 0x000000ffff0d7224 */ /* 0x000fc400078e0011 */
[--C-:B------:R-:W-:Y:S02]  /*ab70*/  IMAD.MOV.U32 R15, RZ, RZ, R17.reuse ;  /* 0x000000ffff0f7224 */ /* 0x100fe400078e0011 */
[----:B------:R-:W-:Y:S02]  /*ab80*/  VIADD R2, R18, 0x100 ;  /* 0x0000010012027836 */ /* 0x000fe40000000000 */
[----:B------:R-:W3:Y:S01]  /*ab90*/  @!P3 LDG.E R13, desc[UR10][R10.64+0x80] ;  /* 0x0000800a0a0db981 */ /* 0x000ee2000c1e1900 */
[----:B------:R-:W-:Y:S02]  /*aba0*/  IMAD.MOV.U32 R21, RZ, RZ, R17 ;  /* 0x000000ffff157224 */ /* 0x000fe400078e0011 */
[----:B------:R-:W-:Y:S01]  /*abb0*/  ISETP.GE.AND P3, PT, R2, UR6, PT ;  /* 0x0000000602007c0c */ /* 0x000fe2000bf66270 */
[----:B------:R-:W4:Y:S01]  /*abc0*/  @!P4 LDG.E R15, desc[UR10][R10.64+0x100] ;  /* 0x0001000a0a0fc981 */ /* 0x000f22000c1e1900 */
[----:B------:R-:W-:Y:S01]  /*abd0*/  ISETP.GE.AND P4, PT, R3, UR6, PT ;  /* 0x0000000603007c0c */ /* 0x000fe2000bf86270 */
[----:B------:R-:W-:-:S02]  /*abe0*/  VIADD R2, R18, 0x140 ;  /* 0x0000014012027836 */ /* 0x000fc40000000000 */
[----:B------:R-:W5:Y:S01]  /*abf0*/  @!P5 LDG.E R21, desc[UR10][R10.64+0x180] ;  /* 0x0001800a0a15d981 */ /* 0x000f62000c1e1900 */
[--C-:B------:R-:W-:Y:S02]  /*ac00*/  IMAD.MOV.U32 R23, RZ, RZ, R17.reuse ;  /* 0x000000ffff177224 */ /* 0x100fe400078e0011 */
[--C-:B------:R-:W-:Y:S01]  /*ac10*/  IMAD.MOV.U32 R25, RZ, RZ, R17.reuse ;  /* 0x000000ffff197224 */ /* 0x100fe200078e0011 */
[----:B------:R-:W-:Y:S01]  /*ac20*/  ISETP.GE.AND P5, PT, R2, UR6, PT ;  /* 0x0000000602007c0c */ /* 0x000fe2000bfa6270 */
[--C-:B------:R-:W-:Y:S02]  /*ac30*/  IMAD.MOV.U32 R27, RZ, RZ, R17.reuse ;  /* 0x000000ffff1b7224 */ /* 0x100fe400078e0011 */
[--C-:B------:R-:W-:Y:S01]  /*ac40*/  IMAD.MOV.U32 R29, RZ, RZ, R17.reuse ;  /* 0x000000ffff1d7224 */ /* 0x100fe200078e0011 */
[----:B------:R-:W5:Y:S01]  /*ac50*/  @!P6 LDG.E R23, desc[UR10][R10.64+0x200] ;  /* 0x0002000a0a17e981 */ /* 0x000f62000c1e1900 */
[--C-:B------:R-:W-:Y:S02]  /*ac60*/  IMAD.MOV.U32 R31, RZ, RZ, R17.reuse ;  /* 0x000000ffff1f7224 */ /* 0x100fe400078e0011 */
[----:B------:R-:W-:Y:S01]  /*ac70*/  IMAD.MOV.U32 R33, RZ, RZ, R17 ;  /* 0x000000ffff217224 */ /* 0x000fe200078e0011 */
[----:B------:R-:W5:Y:S01]  /*ac80*/  @!P0 LDG.E R25, desc[UR10][R10.64+0x280] ;  /* 0x0002800a0a198981 */ /* 0x000f62000c1e1900 */
[----:B------:R-:W-:-:S02]  /*ac90*/  VIADD R2, R18, 0x160 ;  /* 0x0000016012027836 */ /* 0x000fc40000000000 */
[----:B------:R-:W-:Y:S01]  /*aca0*/  VIADD R3, R18, 0x180 ;  /* 0x0000018012037836 */ /* 0x000fe20000000000 */
[----:B------:R-:W5:Y:S01]  /*acb0*/  @!P1 LDG.E R27, desc[UR10][R10.64+0x300] ;  /* 0x0003000a0a1b9981 */ /* 0x000f62000c1e1900 */
[----:B------:R-:W-:Y:S02]  /*acc0*/  ISETP.GE.AND P1, PT, R4, UR6, PT ;  /* 0x0000000604007c0c */ /* 0x000fe4000bf26270 */
[----:B------:R-:W-:Y:S01]  /*acd0*/  ISETP.GE.AND P6, PT, R2, UR6, PT ;  /* 0x0000000602007c0c */ /* 0x000fe2000bfc6270 */
[----:B------:R-:W5:Y:S01]  /*ace0*/  @!P2 LDG.E R29, desc[UR10][R10.64+0x380] ;  /* 0x0003800a0a1da981 */ /* 0x000f62000c1e1900 */
[----:B------:R-:W-:Y:S02]  /*acf0*/  ISETP.GE.AND P0, PT, R3, UR6, PT ;  /* 0x0000000603007c0c */ /* 0x000fe4000bf06270 */
[----:B------:R-:W-:Y:S01]  /*ad00*/  ISETP.GE.AND P2, PT, R5, UR6, PT ;  /* 0x0000000605007c0c */ /* 0x000fe2000bf46270 */
[----:B------:R-:W5:Y:S01]  /*ad10*/  @!P3 LDG.E R31, desc[UR10][R10.64+0x400] ;  /* 0x0004000a0a1fb981 */ /* 0x000f62000c1e1900 */
[----:B------:R-:W-:-:S03]  /*ad20*/  ISETP.GE.AND P3, PT, R6, UR6, PT ;  /* 0x0000000606007c0c */ /* 0x000fc6000bf66270 */
[----:B------:R-:W5:Y:S01]  /*ad30*/  @!P4 LDG.E R33, desc[UR10][R10.64+0x480] ;  /* 0x0004800a0a21c981 */ /* 0x000f62000c1e1900 */
[----:B------:R-:W-:Y:S01]  /*ad40*/  ISETP.GE.AND P4, PT, R7, UR6, PT ;  /* 0x0000000607007c0c */ /* 0x000fe2000bf86270 */
[--C-:B------:R-:W-:Y:S02]  /*ad50*/  IMAD.MOV.U32 R35, RZ, RZ, R17.reuse ;  /* 0x000000ffff237224 */ /* 0x100fe400078e0011 */
[--C-:B------:R-:W-:Y:S02]  /*ad60*/  IMAD.MOV.U32 R37, RZ, RZ, R17.reuse ;  /* 0x000000ffff257224 */ /* 0x100fe400078e0011 */
[--C-:B------:R-:W-:Y:S02]  /*ad70*/  IMAD.MOV.U32 R12, RZ, RZ, R17.reuse ;  /* 0x000000ffff0c7224 */ /* 0x100fe400078e0011 */
[--C-:B------:R-:W-:Y:S01]  /*ad80*/  IMAD.MOV.U32 R14, RZ, RZ, R17.reuse ;  /* 0x000000ffff0e7224 */ /* 0x100fe200078e0011 */
[----:B------:R-:W5:Y:S01]  /*ad90*/  @!P5 LDG.E R35, desc[UR10][R10.64+0x500] ;  /* 0x0005000a0a23d981 */ /* 0x000f62000c1e1900 */
[----:B------:R-:W-:-:S02]  /*ada0*/  IMAD.MOV.U32 R16, RZ, RZ, R17 ;  /* 0x000000ffff107224 */ /* 0x000fc400078e0011 */
[----:B------:R-:W-:Y:S01]  /*adb0*/  IMAD.MOV.U32 R24, RZ, RZ, R17 ;  /* 0x000000ffff187224 */ /* 0x000fe200078e0011 */
[----:B------:R-:W5:Y:S04]  /*adc0*/  @!P6 LDG.E R37, desc[UR10][R10.64+0x580] ;  /* 0x0005800a0a25e981 */ /* 0x000f68000c1e1900 */
[----:B------:R-:W5:Y:S04]  /*add0*/  @!P0 LDG.E R12, desc[UR10][R10.64+0x600] ;  /* 0x0006000a0a0c8981 */ /* 0x000f68000c1e1900 */
[----:B------:R-:W5:Y:S04]  /*ade0*/  @!P1 LDG.E R14, desc[UR10][R10.64+0x680] ;  /* 0x0006800a0a0e9981 */ /* 0x000f68000c1e1900 */
[----:B------:R-:W5:Y:S04]  /*adf0*/  @!P2 LDG.E R16, desc[UR10][R10.64+0x700] ;  /* 0x0007000a0a10a981 */ /* 0x000f68000c1e1900 */
[----:B------:R-:W5:Y:S04]  /*ae00*/  @!P3 LDG.E R24, desc[UR10][R10.64+0x780] ;  /* 0x0007800a0a18b981 */ /* 0x000f68000c1e1900 */
[----:B------:R-:W5:Y:S01]  /*ae10*/  @!P4 LDG.E R17, desc[UR10][R10.64+0x800] ;  /* 0x0008000a0a11c981 */ /* 0x000f62000c1e1900 */
[----:B------:R-:W0:Y:S01]  /*ae20*/  S2R R20, SR_LANEID ;  /* 0x0000000000147919 */ /* 0x000e220000000000 */
[----:B------:R-:W1:Y:S01]  /*ae30*/  S2UR UR5, SR_CgaCtaId ;  /* 0x00000000000579c3 */ /* 0x000e620000008800 */
[----:B------:R-:W-:Y:S01]  /*ae40*/  SHF.R.U32.HI R8, RZ, 0x5, R0 ;  /* 0x00000005ff087819 */ /* 0x000fe20000011600 */
[----:B------:R-:W-:-:S02]  /*ae50*/  UMOV UR4, 0x400 ;  /* 0x0000040000047882 */ /* 0x000fc40000000000 */
[----:B-1----:R-:W-:Y:S02]  /*ae60*/  ULEA UR4, UR5, UR4, 0x18 ;  /* 0x0000000405047291 */ /* 0x002fe4000f8ec0ff */
[----:B0-----:R-:W-:-:S05]  /*ae70*/  IMAD R8, R8, 0x220, R20 ;  /* 0x0000022008087824 */ /* 0x001fca00078e0214 */
[----:B------:R-:W-:-:S05]  /*ae80*/  LEA R8, R8, UR4, 0x2 ;  /* 0x0000000408087c11 */ /* 0x000fca000f8e10ff */
[----:B--2---:R0:W-:Y:S02]  /*ae90*/  STS [R8], R9 ;  /* 0x0000000908007388 */ /* 0x0041e40000000800 */
[----:B0-----:R-:W-:Y:S02]  /*aea0*/  IMAD R9, R20, 0x40, R8 ;  /* 0x0000004014097824 */ /* 0x001fe400078e0208 */
[----:B---3--:R-:W-:Y:S04]  /*aeb0*/  STS [R8+0x80], R13 ;  /* 0x0000800d08007388 */ /* 0x008fe80000000800 */
[----:B----4-:R-:W-:Y:S04]  /*aec0*/  STS [R8+0x100], R15 ;  /* 0x0001000f08007388 */ /* 0x010fe80000000800 */
[----:B-----5:R-:W-:Y:S04]  /*aed0*/  STS [R8+0x180], R21 ;  /* 0x0001801508007388 */ /* 0x020fe80000000800 */
[----:B------:R-:W-:Y:S04]  /*aee0*/  STS [R8+0x200], R23 ;  /* 0x0002001708007388 */ /* 0x000fe80000000800 */
[----:B------:R-:W-:Y:S04]  /*aef0*/  STS [R8+0x280], R25 ;  /* 0x0002801908007388 */ /* 0x000fe80000000800 */
[----:B------:R-:W-:Y:S04]  /*af00*/  STS [R8+0x300], R27 ;  /* 0x0003001b08007388 */ /* 0x000fe80000000800 */
[----:B------:R0:W-:Y:S04]  /*af10*/  STS [R8+0x380], R29 ;  /* 0x0003801d08007388 */ /* 0x0001e80000000800 */
[----:B------:R-:W-:Y:S04]  /*af20*/  STS [R8+0x400], R31 ;  /* 0x0004001f08007388 */ /* 0x000fe80000000800 */
[----:B------:R-:W-:Y:S04]  /*af30*/  STS [R8+0x480], R33 ;  /* 0x0004802108007388 */ /* 0x000fe80000000800 */
[----:B------:R-:W-:Y:S04]  /*af40*/  STS [R8+0x500], R35 ;  /* 0x0005002308007388 */ /* 0x000fe80000000800 */
[----:B------:R-:W-:Y:S04]  /*af50*/  STS [R8+0x580], R37 ;  /* 0x0005802508007388 */ /* 0x000fe80000000800 */
[----:B------:R-:W-:Y:S04]  /*af60*/  STS [R8+0x600], R12 ;  /* 0x0006000c08007388 */ /* 0x000fe80000000800 */
[----:B------:R-:W-:Y:S04]  /*af70*/  STS [R8+0x680], R14 ;  /* 0x0006800e08007388 */ /* 0x000fe80000000800 */
[----:B------:R1:W-:Y:S04]  /*af80*/  STS [R8+0x700], R16 ;  /* 0x0007001008007388 */ /* 0x0003e80000000800 */
[----:B------:R-:W-:Y:S04]  /*af90*/  STS [R8+0x780], R24 ;  /* 0x0007801808007388 */ /* 0x000fe80000000800 */
[----:B------:R2:W-:Y:S01]  /*afa0*/  STS [R8+0x800], R17 ;  /* 0x0008001108007388 */ /* 0x0005e20000000800 */
[----:B------:R-:W-:-:S03]  /*afb0*/  NOP ;  /* 0x0000000000007918 */ /* 0x000fc60000000000 */
[----:B------:R-:W3:Y:S04]  /*afc0*/  LDS R13, [R9] ;  /* 0x00000000090d7984 */ /* 0x000ee80000000800 */
[----:B------:R4:W0:Y:S04]  /*afd0*/  LDS R30, [R9+0x4] ;  /* 0x00000400091e7984 */ /* 0x0008280000000800 */
[----:B------:R4:W0:Y:S04]  /*afe0*/  LDS R28, [R9+0x8] ;  /* 0x00000800091c7984 */ /* 0x0008280000000800 */
[----:B------:R4:W0:Y:S04]  /*aff0*/  LDS R25, [R9+0xc] ;  /* 0x00000c0009197984 */ /* 0x0008280000000800 */
[----:B------:R4:W0:Y:S04]  /*b000*/  LDS R22, [R9+0x10] ;  /* 0x0000100009167984 */ /* 0x0008280000000800 */
[----:B------:R4:W0:Y:S04]  /*b010*/  LDS R23, [R9+0x14] ;  /* 0x0000140009177984 */ /* 0x0008280000000800 */
[----:B------:R4:W0:Y:S04]  /*b020*/  LDS R20, [R9+0x18] ;  /* 0x0000180009147984 */ /* 0x0008280000000800 */
[----:B------:R4:W1:Y:S04]  /*b030*/  LDS R15, [R9+0x1c] ;  /* 0x00001c00090f7984 */ /* 0x0008680000000800 */
[----:B------:R4:W1:Y:S04]  /*b040*/  LDS R26, [R9+0x20] ;  /* 0x00002000091a7984 */ /* 0x0008680000000800 */
[----:B------:R4:W1:Y:S04]  /*b050*/  LDS R33, [R9+0x24] ;  /* 0x0000240009217984 */ /* 0x0008680000000800 */
[----:B------:R4:W3:Y:S04]  /*b060*/  LDS R12, [R9+0x28] ;  /* 0x00002800090c7984 */ /* 0x0008e80000000800 */
[----:B------:R4:W3:Y:S04]  /*b070*/  LDS R27, [R9+0x2c] ;  /* 0x00002c00091b7984 */ /* 0x0008e80000000800 */
[----:B------:R4:W3:Y:S04]  /*b080*/  LDS R10, [R9+0x30] ;  /* 0x00003000090a7984 */ /* 0x0008e80000000800 */
[----:B------:R4:W4:Y:S04]  /*b090*/  LDS R31, [R9+0x34] ;  /* 0x00003400091f7984 */ /* 0x0009280000000800 */
[----:B------:R0:W4:Y:S04]  /*b0a0*/  LDS R14, [R9+0x38] ;  /* 0x00003800090e7984 */ /* 0x0001280000000800 */
[----:B------:R1:W4:Y:S04]  /*b0b0*/  LDS R21, [R9+0x3c] ;  /* 0x00003c0009157984 */ /* 0x0003280000000800 */
[----:B------:R1:W4:Y:S01]  /*b0c0*/  LDS R24, [R9+0x40] ;  /* 0x0000400009187984 */ /* 0x0003220000000800 */
[----:B------:R-:W-:Y:S01]  /*b0d0*/  BAR.SYNC.DEFER_BLOCKING 0x0 ;  /* 0x0000000000007b1d */ /* 0x000fe20000010000 */
[----:B0-----:R-:W-:-:S07]  /*b0e0*/  IMAD R29, R0, 0x11, RZ ;  /* 0x00000011001d7824 */ /* 0x001fce00078e02ff */
[----:B------:R-:W-:Y:S01]  /*b0f0*/  PREEXIT ;  /* 0x000000000000782d */ /* 0x000fe20000000000 */
[----:B------:R-:W-:Y:S01]  /*b100*/  BSSY.RECONVERGENT B0, `(.L_x_1881) ;  /* 0x000001f000007945 */ /* 0x000fe20003800200 */
[C---:B------:R-:W-:Y:S02]  /*b110*/  VIADD R11, R29.reuse, 0x1 ;  /* 0x000000011d0b7836 */ /* 0x040fe40000000000 */
[C---:B-1----:R-:W-:Y:S02]  /*b120*/  VIADD R16, R29.reuse, 0x2 ;  /* 0x000000021d107836 */ /* 0x042fe40000000000 */
[----:B--2---:R-:W-:Y:S01]  /*b130*/  VIADD R17, R29, 0x3 ;  /* 0x000000031d117836 */ /* 0x004fe20000000000 */
[----:B------:R-:W-:Y:S01]  /*b140*/  ISETP.GE.U32.AND P4, PT, R11, UR6, PT ;  /* 0x000000060b007c0c */ /* 0x000fe2000bf86070 */
[C---:B------:R-:W-:Y:S01]  /*b150*/  VIADD R32, R29.reuse, 0x6 ;  /* 0x000000061d207836 */ /* 0x040fe20000000000 */
[----:B------:R-:W-:Y:S01]  /*b160*/  ISETP.GE.U32.AND P0, PT, R16, UR6, PT ;  /* 0x0000000610007c0c */ /* 0x000fe2000bf06070 */
[----:B------:R-:W-:Y:S01]  /*b170*/  VIADD R16, R29, 0x5 ;  /* 0x000000051d107836 */ /* 0x000fe20000000000 */
[----:B------:R-:W-:Y:S01]  /*b180*/  ISETP.GE.U32.AND P1, PT, R17, UR6, PT ;  /* 0x0000000611007c0c */ /* 0x000fe2000bf26070 */
[C---:B------:R-:W-:Y:S01]  /*b190*/  VIADD R11, R29.reuse, 0x4 ;  /* 0x000000041d0b7836 */ /* 0x040fe20000000000 */
[----:B------:R-:W-:Y:S01]  /*b1a0*/  ISETP.GE.U32.AND P5, PT, R32, UR6, PT ;  /* 0x0000000620007c0c */ /* 0x000fe2000bfa6070 */
[----:B------:R-:W-:Y:S01]  /*b1b0*/  VIADD R32, R29, 0x7 ;  /* 0x000000071d207836 */ /* 0x000fe20000000000 */
[----:B------:R-:W-:Y:S01]  /*b1c0*/  ISETP.GE.U32.AND P3, PT, R16, UR6, PT ;  /* 0x0000000610007c0c */ /* 0x000fe2000bf66070 */
[--C-:B---3--:R-:W-:Y:S01]  /*b1d0*/  IMAD.MOV.U32 R16, RZ, RZ, R13.reuse ;  /* 0x000000ffff107224 */ /* 0x108fe200078e000d */
[----:B------:R-:W-:Y:S01]  /*b1e0*/  ISETP.GE.U32.AND P2, PT, R11, UR6, PT ;  /* 0x000000060b007c0c */ /* 0x000fe2000bf46070 */
[----:B------:R-:W-:-:S02]  /*b1f0*/  IMAD.MOV.U32 R17, RZ, RZ, R13 ;  /* 0x000000ffff117224 */ /* 0x000fc400078e000d */
[----:B------:R-:W-:Y:S10]  /*b200*/  @P4 BRA `(.L_x_1882) ;  /* 0x0000000000384947 */ /* 0x000ff40003800000 */
[----:B------:R-:W-:Y:S02]  /*b210*/  LEA.HI R11, R13, R13, RZ, 0x1 ;  /* 0x0000000d0d0b7211 */ /* 0x000fe400078f08ff */
[CC--:B------:R-:W-:Y:S02]  /*b220*/  LEA.HI R17, R30.reuse, R30.reuse, RZ, 0x1 ;  /* 0x0000001e1e117211 */ /* 0x0c0fe400078f08ff */
[----:B------:R-:W-:Y:S02]  /*b230*/  LOP3.LUT R16, R11, 0xfffffffe, RZ, 0xc0, !PT ;  /* 0xfffffffe0b107812 */ /* 0x000fe400078ec0ff */
[----:B------:R-:W-:Y:S02]  /*b240*/  LOP3.LUT R17, R17, 0xfffffffe, RZ, 0xc0, !PT ;  /* 0xfffffffe11117812 */ /* 0x000fe400078ec0ff */
[C---:B------:R-:W-:Y:S01]  /*b250*/  ISETP.GE.AND P4, PT, R13.reuse, R30, PT ;  /* 0x0000001e0d00720c */ /* 0x040fe20003f86270 */
[----:B------:R-:W-:Y:S02]  /*b260*/  IMAD.IADD R16, R13, 0x1, -R16 ;  /* 0x000000010d107824 */ /* 0x000fe400078e0a10 */
[----:B------:R-:W-:-:S05]  /*b270*/  IMAD.IADD R17, R30, 0x1, -R17 ;  /* 0x000000011e117824 */ /* 0x000fca00078e0a11 */
[----:B------:R-:W-:Y:S02]  /*b280*/  ISETP.NE.AND P6, PT, R16, R17, PT ;  /* 0x000000111000720c */ /* 0x000fe40003fc5270 */
[----:B------:R-:W-:-:S04]  /*b290*/  SEL R16, RZ, 0xffffffff, !P4 ;  /* 0xffffffffff107807 */ /* 0x000fc80006000000 */
[----:B------:R-:W-:-:S04]  /*b2a0*/  SEL R16, R16, R13, !P6 ;  /* 0x0000000d10107207 */ /* 0x000fc80007000000 */
[----:B------:R-:W-:-:S04]  /*b2b0*/  LOP3.LUT R16, R16, 0x1, RZ, 0xc0, !PT ;  /* 0x0000000110107812 */ /* 0x000fc800078ec0ff */
[----:B------:R-:W-:Y:S01]  /*b2c0*/  ISETP.NE.U32.AND P4, PT, R16, 0x1, PT ;  /* 0x000000011000780c */ /* 0x000fe20003f85070 */
[----:B------:R-:W-:-:S03]  /*b2d0*/  IMAD.MOV.U32 R16, RZ, RZ, R30 ;  /* 0x000000ffff107224 */ /* 0x000fc600078e001e */
[----:B------:R-:W-:-:S09]  /*b2e0*/  SEL R17, R13, R30, !P4 ;  /* 0x0000001e0d117207 */ /* 0x000fd20006000000 */
.L_x_1882:
[----:B------:R-:W-:Y:S05]  /*b2f0*/  BSYNC.RECONVERGENT B0 ;  /* 0x0000000000007941 */ /* 0x000fea0003800200 */
.L_x_1881:
[----:B------:R-:W-:Y:S01]  /*b300*/  BSSY.RECONVERGENT B0, `(.L_x_1883) ;  /* 0x0000013000007945 */ /* 0x000fe20003800200 */
[----:B------:R-:W-:Y:S01]  /*b310*/  ISETP.GE.U32.AND P4, PT, R32, UR6, PT ;  /* 0x0000000620007c0c */ /* 0x000fe2000bf86070 */
[----:B------:R-:W-:Y:S02]  /*b320*/  VIADD R34, R29, 0x8 ;  /* 0x000000081d227836 */ /* 0x000fe40000000000 */
[----:B------:R-:W-:Y:S01]  /*b330*/  IMAD.MOV.U32 R32, RZ, RZ, R17 ;  /* 0x000000ffff207224 */ /* 0x000fe200078e0011 */
[----:B------:R-:W-:Y:S09]  /*b340*/  @P0 BRA `(.L_x_1884) ;  /* 0x0000000000380947 */ /* 0x000ff20003800000 */
        /* <DEDUP_REMOVED lines=11> */
[----:B------:R-:W-:-:S04]  /*b400*/  ISETP.NE.U32.AND P0, PT, R30, 0x1, PT ;  /* 0x000000011e00780c */ /* 0x000fc80003f05070 */
[----:B------:R-:W-:Y:S01]  /*b410*/  SEL R32, R17, R28, !P0 ;  /* 0x0000001c11207207 */ /* 0x000fe20004000000 */
[----:B------:R-:W-:-:S08]  /*b420*/  IMAD.MOV.U32 R17, RZ, RZ, R28 ;  /* 0x000000ffff117224 */ /* 0x000fd000078e001c */
.L_x_1884:
[----:B------:R-:W-:Y:S05]  /*b430*/  BSYNC.RECONVERGENT B0 ;  /* 0x0000000000007941 */ /* 0x000fea0003800200 */
.L_x_1883:
        /* <DEDUP_REMOVED lines=19> */
.L_x_1886:
[----:B------:R-:W-:Y:S05]  /*b570*/  BSYNC.RECONVERGENT B0 ;  /* 0x0000000000007941 */ /* 0x000fea0003800200 */
.L_x_1885:
        /* <DEDUP_REMOVED lines=19> */
.L_x_1888:
[----:B------:R-:W-:Y:S05]  /*b6b0*/  BSYNC.RECONVERGENT B0 ;  /* 0x0000000000007941 */ /* 0x000fea0003800200 */
.L_x_1887:
[----:B------:R-:W-:Y:S01]  /*b6c0*/  BSSY.RECONVERGENT B0, `(.L_x_1889) ;  /* 0x0000013000007945 */ /* 0x000fe20003800200 */
[----:B------:R-:W-:Y:S01]  /*b6d0*/  ISETP.GE.U32.AND P2, PT, R34, UR6, PT ;  /* 0x0000000622007c0c */ /* 0x000fe2000bf46070 */
[----:B------:R-:W-:Y:S02]  /*b6e0*/  VIADD R34, R29, 0xb ;  /* 0x0000000b1d227836 */ /* 0x000fe40000000000 */
[----:B------:R-:W-:Y:S01]  /*b6f0*/  IMAD.MOV.U32 R25, RZ, RZ, R28 ;  /* 0x000000ffff197224 */ /* 0x000fe200078e001c */
[----:B------:R-:W-:Y:S09]  /*b700*/  @P3 BRA `(.L_x_1890) ;  /* 0x0000000000383947 */ /* 0x000ff20003800000 */
        /* <DEDUP_REMOVED lines=14> */
.L_x_1890:
[----:B------:R-:W-:Y:S05]  /*b7f0*/  BSYNC.RECONVERGENT B0 ;  /* 0x0000000000007941 */ /* 0x000fea0003800200 */
.L_x_1889:
        /* <DEDUP_REMOVED lines=19> */
.L_x_1892:
[----:B------:R-:W-:Y:S05]  /*b930*/  BSYNC.RECONVERGENT B0 ;  /* 0x0000000000007941 */ /* 0x000fea0003800200 */
.L_x_1891:
        /* <DEDUP_REMOVED lines=19> */
.L_x_1894:
[----:B------:R-:W-:Y:S05]  /*ba70*/  BSYNC.RECONVERGENT B0 ;  /* 0x0000000000007941 */ /* 0x000fea0003800200 */
.L_x_1893:
        /* <DEDUP_REMOVED lines=19> */
.L_x_1896:
[----:B------:R-:W-:Y:S05]  /*bbb0*/  BSYNC.RECONVERGENT B0 ;  /* 0x0000000000007941 */ /* 0x000fea0003800200 */
.L_x_1895:
        /* <DEDUP_REMOVED lines=19> */
.L_x_1898:
[----:B------:R-:W-:Y:S05]  /*bcf0*/  BSYNC.RECONVERGENT B0 ;  /* 0x0000000000007941 */ /* 0x000fea0003800200 */
.L_x_1897:
[----:B------:R-:W-:Y:S01]  /*bd00*/  BSSY.RECONVERGENT B0, `(.L_x_1899) ;  /* 0x0000012000007945 */ /* 0x000fe20003800200 */
[----:B------:R-:W-:Y:S01]  /*bd10*/  ISETP.GE.U32.AND P1, PT, R30, UR6, PT ;  /* 0x000000061e007c0c */ /* 0x000fe2000bf26070 */
[----:B------:R-:W-:Y:S02]  /*bd20*/  IMAD.MOV.U32 R26, RZ, RZ, R15 ;  /* 0x000000ffff1a7224 */ /* 0x000fe400078e000f */
[----:B------:R-:W-:Y:S10]  /*bd30*/  @P2 BRA `(.L_x_1900) ;  /* 0x0000000000382947 */ /* 0x000ff40003800000 */
[C---:B------:R-:W-:Y:S02]  /*bd40*/  LEA.HI R26, R15.reuse, R15, RZ, 0x1 ;  /* 0x0000000f0f1a7211 */ /* 0x040fe400078f08ff */
        /* <DEDUP_REMOVED lines=13> */
.L_x_1900:
[----:B------:R-:W-:Y:S05]  /*be20*/  BSYNC.RECONVERGENT B0 ;  /* 0x0000000000007941 */ /* 0x000fea0003800200 */
.L_x_1899:
[----:B------:R-:W-:Y:S01]  /*be30*/  BSSY.RECONVERGENT B0, `(.L_x_1901) ;  /* 0x0000013000007945 */ /* 0x000fe20003800200 */
[C---:B------:R-:W-:Y:S01]  /*be40*/  ISETP.GE.U32.AND P2, PT, R29.reuse, UR6, PT ;  /* 0x000000061d007c0c */ /* 0x040fe2000bf46070 */
        /* <DEDUP_REMOVED lines=17> */
.L_x_1902:
[----:B------:R-:W-:Y:S05]  /*bf60*/  BSYNC.RECONVERGENT B0 ;  /* 0x0000000000007941 */ /* 0x000fea0003800200 */
.L_x_1901:
[----:B------:R-:W-:Y:S01]  /*bf70*/  BSSY.RECONVERGENT B0, `(.L_x_1903) ;  /* 0x0000012000007945 */ /* 0x000fe20003800200 */
[----:B------:R-:W-:Y:S01]  /*bf80*/  ISETP.GE.U32.AND P3, PT, R12, UR6, PT ;  /* 0x000000060c007c0c */ /* 0x000fe2000bf66070 */
[----:B------:R-:W-:Y:S02]  /*bf90*/  IMAD.MOV.U32 R12, RZ, RZ, R29 ;  /* 0x000000ffff0c7224 */ /* 0x000fe400078e001d */
[----:B------:R-:W-:Y:S10]  /*bfa0*/  @P5 BRA `(.L_x_1904) ;  /* 0x0000000000385947 */ /* 0x000ff40003800000 */
[----:B------:R-:W-:Y:S02]  /*bfb0*/  LEA.HI R12, R29, R29, RZ, 0x1 ;  /* 0x0000001d1d0c7211 */ /* 0x000fe400078f08ff */
[-C--:B------:R-:W-:Y:S02]  /*bfc0*/  LEA.HI R27, R10, R10.reuse, RZ, 0x1 ;  /* 0x0000000a0a1b7211 */ /* 0x080fe400078f08ff */
[----:B------:R-:W-:Y:S02]  /*bfd0*/  LOP3.LUT R12, R12, 0xfffffffe, RZ, 0xc0, !PT ;  /* 0xfffffffe0c0c7812 */ /* 0x000fe400078ec0ff */
[----:B------:R-:W-:Y:S02]  /*bfe0*/  LOP3.LUT R27, R27, 0xfffffffe, RZ, 0xc0, !PT ;  /* 0xfffffffe1b1b7812 */ /* 0x000fe400078ec0ff */
[C---:B------:R-:W-:Y:S01]  /*bff0*/  ISETP.GE.AND P5, PT, R29.reuse, R10, PT ;  /* 0x0000000a1d00720c */ /* 0x040fe20003fa6270 */
[----:B------:R-:W-:Y:S02]  /*c000*/  IMAD.IADD R12, R29, 0x1, -R12 ;  /* 0x000000011d0c7824 */ /* 0x000fe400078e0a0c */
[----:B------:R-:W-:Y:S01]  /*c010*/  IMAD.IADD R27, R10, 0x1, -R27 ;  /* 0x000000010a1b7824 */ /* 0x000fe200078e0a1b */
[----:B------:R-:W-:-:S04]  /*c020*/  SEL R30, RZ, 0xffffffff, !P5 ;  /* 0xffffffffff1e7807 */ /* 0x000fc80006800000 */
[----:B------:R-:W-:-:S04]  /*c030*/  ISETP.NE.AND P5, PT, R12, R27, PT ;  /* 0x0000001b0c00720c */ /* 0x000fc80003fa5270 */
[----:B------:R-:W-:-:S04]  /*c040*/  SEL R30, R30, R29, !P5 ;  /* 0x0000001d1e1e7207 */ /* 0x000fc80006800000 */
[----:B------:R-:W-:-:S04]  /*c050*/  LOP3.LUT R30, R30, 0x1, RZ, 0xc0, !PT ;  /* 0x000000011e1e7812 */ /* 0x000fc800078ec0ff */
[----:B------:R-:W-:-:S04]  /*c060*/  ISETP.NE.U32.AND P5, PT, R30, 0x1, PT ;  /* 0x000000011e00780c */ /* 0x000fc80003fa5070 */
[----:B------:R-:W-:Y:S01]  /*c070*/  SEL R12, R29, R10, !P5 ;  /* 0x0000000a1d0c7207 */ /* 0x000fe20006800000 */
[----:B------:R-:W-:-:S08]  /*c080*/  IMAD.MOV.U32 R29, RZ, RZ, R10 ;  /* 0x000000ffff1d7224 */ /* 0x000fd000078e000a */
.L_x_1904:
[----:B------:R-:W-:Y:S05]  /*c090*/  BSYNC.RECONVERGENT B0 ;  /* 0x0000000000007941 */ /* 0x000fea0003800200 */
.L_x_1903:
[----:B------:R-:W-:Y:S01]  /*c0a0*/  BSSY.RECONVERGENT B0, `(.L_x_1905) ;  /* 0x0000011000007945 */ /* 0x000fe20003800200 */
[----:B------:R-:W-:-:S03]  /*c0b0*/  IMAD.MOV.U32 R27, RZ, RZ, R12 ;  /* 0x000000ffff1b7224 */ /* 0x000fc600078e000c */
[----:B------:R-:W-:Y:S05]  /*c0c0*/  @P4 BRA `(.L_x_1906) ;  /* 0x0000000000384947 */ /* 0x000fea0003800000 */
[----:B------:R-:W-:Y:S02]  /*c0d0*/  LEA.HI R10, R12, R12, RZ, 0x1 ;  /* 0x0000000c0c0a7211 */ /* 0x000fe400078f08ff */
[CC--:B----4-:R-:W-:Y:S02]  /*c0e0*/  LEA.HI R30, R31.reuse, R31.reuse, RZ, 0x1 ;  /* 0x0000001f1f1e7211 */ /* 0x0d0fe400078f08ff */
        /* <DEDUP_REMOVED lines=12> */
.L_x_1906:
[----:B------:R-:W-:Y:S05]  /*c1b0*/  BSYNC.RECONVERGENT B0 ;  /* 0x0000000000007941 */ /* 0x000fea0003800200 */
.L_x_1905:
[----:B------:R-:W-:Y:S01]  /*c1c0*/  BSSY.RECONVERGENT B0, `(.L_x_1907) ;  /* 0x0000011000007945 */ /* 0x000fe20003800200 */
[----:B------:R-:W-:-:S03]  /*c1d0*/  IMAD.MOV.U32 R10, RZ, RZ, R27 ;  /* 0x000000ffff0a7224 */ /* 0x000fc600078e001b */
[----:B------:R-:W-:Y:S05]  /*c1e0*/  @P0 BRA `(.L_x_1908) ;  /* 0x0000000000380947 */ /* 0x000fea0003800000 */
[C---:B------:R-:W-:Y:S02]  /*c1f0*/  LEA.HI R10, R27.reuse, R27, RZ, 0x1 ;  /* 0x0000001b1b0a7211 */ /* 0x040fe400078f08ff */
[-C--:B----4-:R-:W-:Y:S02]  /*c200*/  LEA.HI R30, R14, R14.reuse, RZ, 0x1 ;  /* 0x0000000e0e1e7211 */ /* 0x090fe400078f08ff */
        /* <DEDUP_REMOVED lines=12> */
.L_x_1908:
[----:B------:R-:W-:Y:S05]  /*c2d0*/  BSYNC.RECONVERGENT B0 ;  /* 0x0000000000007941 */ /* 0x000fea0003800200 */
.L_x_1907:
[----:B------:R-:W-:Y:S01]  /*c2e0*/  BSSY.RECONVERGENT B0, `(.L_x_1909) ;  /* 0x0000011000007945 */ /* 0x000fe20003800200 */
[----:B----4-:R-:W-:-:S03]  /*c2f0*/  IMAD.MOV.U32 R31, RZ, RZ, R10 ;  /* 0x000000ffff1f7224 */ /* 0x010fc600078e000a */
[----:B------:R-:W-:Y:S05]  /*c300*/  @P1 BRA `(.L_x_1910) ;  /* 0x0000000000381947 */ /* 0x000fea0003800000 */
[----:B------:R-:W-:Y:S02]  /*c310*/  LEA.HI R14, R10, R10, RZ, 0x1 ;  /* 0x0000000a0a0e7211 */ /* 0x000fe400078f08ff */
[CC--:B------:R-:W-:Y:S02]  /*c320*/  LEA.HI R30, R21.reuse, R21.reuse, RZ, 0x1 ;  /* 0x00000015151e7211 */ /* 0x0c0fe400078f08ff */
        /* <DEDUP_REMOVED lines=12> */
.L_x_1910:
[----:B------:R-:W-:Y:S05]  /*c3f0*/  BSYNC.RECONVERGENT B0 ;  /* 0x0000000000007941 */ /* 0x000fea0003800200 */
.L_x_1909:
[----:B------:R-:W-:Y:S01]  /*c400*/  BSSY.RECONVERGENT B0, `(.L_x_1911) ;  /* 0x0000773000007945 */ /* 0x000fe20003800200 */
[----:B------:R-:W-:-:S03]  /*c410*/  SEL R24, R24, R31, !P3 ;  /* 0x0000001f18187207 */ /* 0x000fc60005800000 */
[----:B------:R-:W-:Y:S05]  /*c420*/  @P2 BRA `(.L_x_1912) ;  /* 0x0000007400c02947 */ /* 0x000fea0003800000 */
[----:B------:R-:W-:Y:S02]  /*c430*/  LEA.HI R14, R16, R16, RZ, 0x1 ;  /* 0x00000010100e7211 */ /* 0x000fe400078f08ff */
[----:B------:R-:W-:Y:S02]  /*c440*/  LEA.HI R30, R13, R13, RZ, 0x1 ;  /* 0x0000000d0d1e7211 */ /* 0x000fe400078f08ff */
[----:B------:R-:W-:Y:S02]  /*c450*/  LOP3.LUT R21, R14, 0xfffffffe, RZ, 0xc0, !PT ;  /* 0xfffffffe0e157812 */ /* 0x000fe400078ec0ff */
[----:B------:R-:W-:Y:S02]  /*c460*/  LOP3.LUT R30, R30, 0xfffffffe, RZ, 0xc0, !PT ;  /* 0xfffffffe1e1e7812 */ /* 0x000fe400078ec0ff */
[----:B------:R-:W-:Y:S01]  /*c470*/  LEA.HI R14, R32, R32, RZ, 0x1 ;  /* 0x00000020200e7211 */ /* 0x000fe200078f08ff */
[----:B------:R-:W-:Y:S01]  /*c480*/  IMAD.IADD R21, R16, 0x1, -R21 ;  /* 0x0000000110157824 */ /* 0x000fe200078e0a15 */
[----:B------:R-:W-:Y:S01]  /*c490*/  LEA.HI R31, R17, R17, RZ, 0x1 ;  /* 0x00000011111f7211 */ /* 0x000fe200078f08ff */
[----:B------:R-:W-:Y:S01]  /*c4a0*/  IMAD.IADD R30, R13, 0x1, -R30 ;  /* 0x000000010d1e7824 */ /* 0x000fe200078e0a1e */
[----:B------:R-:W-:-:S02]  /*c4b0*/  LEA.HI R33, R11, R11, RZ, 0x1 ;  /* 0x0000000b0b217211 */ /* 0x000fc400078f08ff */
[----:B------:R-:W-:Y:S02]  /*c4c0*/  ISETP.GE.AND P0, PT, R16, R13, PT ;  /* 0x0000000d1000720c */ /* 0x000fe40003f06270 */
[----:B------:R-:W-:Y:S02]  /*c4d0*/  ISETP.NE.AND P4, PT, R21, R30, PT ;  /* 0x0000001e1500720c */ /* 0x000fe40003f85270 */
        /* <DEDUP_REMOVED lines=8> */
[----:B------:R-:W-:-:S02]  /*c560*/  IMAD.IADD R31, R28, 0x1, -R31 ;  /* 0x000000011c1f7824 */ /* 0x000fc400078e0a1f */
[----:B------:R-:W-:Y:S01]  /*c570*/  IMAD.IADD R30, R11, 0x1, -R30 ;  /* 0x000000010b1e7824 */ /* 0x000fe200078e0a1e */
[----:B------:R-:W-:Y:S02]  /*c580*/  ISETP.NE.AND P5, PT, R21, R14, PT ;  /* 0x0000000e1500720c */ /* 0x000fe40003fa5270 */
[----:B------:R-:W-:Y:S02]  /*c590*/  LEA.HI R14, R22, R22, RZ, 0x1 ;  /* 0x00000016160e7211 */ /* 0x000fe400078f08ff */
[----:B------:R-:W-:Y:S02]  /*c5a0*/  ISETP.NE.AND P3, PT, R31, R30, PT ;  /* 0x0000001e1f00720c */ /* 0x000fe40003f65270 */
[----:B------:R-:W-:Y:S02]  /*c5b0*/  LEA.HI R30, R25, R25, RZ, 0x1 ;  /* 0x00000019191e7211 */ /* 0x000fe400078f08ff */
[----:B------:R-:W-:Y:S02]  /*c5c0*/  LEA.HI R31, R20, R20, RZ, 0x1 ;  /* 0x00000014141f7211 */ /* 0x000fe400078f08ff */
[----:B------:R-:W-:-:S02]  /*c5d0*/  LOP3.LUT R21, R14, 0xfffffffe, RZ, 0xc0, !PT ;  /* 0xfffffffe0e157812 */ /* 0x000fc400078ec0ff */
[----:B------:R-:W-:Y:S02]  /*c5e0*/  LOP3.LUT R30, R30, 0xfffffffe, RZ, 0xc0, !PT ;  /* 0xfffffffe1e1e7812 */ /* 0x000fe400078ec0ff */
[----:B------:R-:W-:Y:S01]  /*c5f0*/  LOP3.LUT R31, R31, 0xfffffffe, RZ, 0xc0, !PT ;  /* 0xfffffffe1f1f7812 */ /* 0x000fe200078ec0ff */
[----:B------:R-:W-:Y:S01]  /*c600*/  IMAD.IADD R21, R22, 0x1, -R21 ;  /* 0x0000000116157824 */ /* 0x000fe200078e0a15 */
[----:B------:R-:W-:Y:S01]  /*c610*/  LOP3.LUT R14, R33, 0xfffffffe, RZ, 0xc0, !PT ;  /* 0xfffffffe210e7812 */ /* 0x000fe200078ec0ff */
[----:B------:R-:W-:Y:S01]  /*c620*/  IMAD.IADD R30, R25, 0x1, -R30 ;  /* 0x00000001191e7824 */ /* 0x000fe200078e0a1e */
[----:B------:R-:W-:Y:S01]  /*c630*/  LEA.HI R33, R29, R29, RZ, 0x1 ;  /* 0x0000001d1d217211 */ /* 0x000fe200078f08ff */
[----:B------:R-:W-:Y:S02]  /*c640*/  IMAD.IADD R31, R20, 0x1, -R31 ;  /* 0x00000001141f7824 */ /* 0x000fe400078e0a1f */
[----:B------:R-:W-:Y:S01]  /*c650*/  IMAD.IADD R14, R23, 0x1, -R14 ;  /* 0x00000001170e7824 */ /* 0x000fe200078e0a0e */
[----:B------:R-:W-:-:S02]  /*c660*/  ISETP.NE.AND P1, PT, R21, R30, PT ;  /* 0x0000001e1500720c */ /* 0x000fc40003f25270 */
        /* <DEDUP_REMOVED lines=11> */
[----:B------:R-:W-:Y:S02]  /*c720*/  IMAD.IADD R31, R12, 0x1, -R31 ;  /* 0x000000010c1f7824 */ /* 0x000fe400078e0a1f */
[----:B------:R-:W-:Y:S01]  /*c730*/  IMAD.IADD R14, R29, 0x1, -R14 ;  /* 0x000000011d0e7824 */ /* 0x000fe200078e0a0e */
[----:B------:R-:W-:Y:S02]  /*c740*/  ISETP.NE.AND P2, PT, R21, R30, PT ;  /* 0x0000001e1500720c */ /* 0x000fe40003f45270 */
[----:B------:R-:W-:-:S02]  /*c750*/  SEL R21, RZ, 0xffffffff, !P0 ;  /* 0xffffffffff157807 */ /* 0x000fc40004000000 */
[----:B------:R-:W-:Y:S02]  /*c760*/  ISETP.NE.AND P0, PT, R31, R14, PT ;  /* 0x0000000e1f00720c */ /* 0x000fe40003f05270 */
[----:B------:R-:W-:Y:S02]  /*c770*/  LEA.HI R30, R10, R10, RZ, 0x1 ;  /* 0x0000000a0a1e7211 */ /* 0x000fe400078f08ff */
[----:B------:R-:W-:Y:S02]  /*c780*/  SEL R14, R21, R16, !P4 ;  /* 0x00000010150e7207 */ /* 0x000fe40006000000 */
[----:B------:R-:W-:Y:S02]  /*c790*/  ISETP.GE.AND P4, PT, R32, R17, PT ;  /* 0x000000112000720c */ /* 0x000fe40003f86270 */
[----:B------:R-:W-:Y:S02]  /*c7a0*/  LOP3.LUT R31, R30, 0xfffffffe, RZ, 0xc0, !PT ;  /* 0xfffffffe1e1f7812 */ /* 0x000fe400078ec0ff */
[----:B------:R-:W-:-:S02]  /*c7b0*/  LOP3.LUT R34, R33, 0xfffffffe, RZ, 0xc0, !PT ;  /* 0xfffffffe21227812 */ /* 0x000fc400078ec0ff */
[----:B------:R-:W-:Y:S01]  /*c7c0*/  SEL R21, RZ, 0xffffffff, !P4 ;  /* 0xffffffffff157807 */ /* 0x000fe20006000000 */
[----:B------:R-:W-:Y:S01]  /*c7d0*/  IMAD.IADD R30, R10, 0x1, -R31 ;  /* 0x000000010a1e7824 */ /* 0x000fe200078e0a1f */
[----:B------:R-:W-:Y:S01]  /*c7e0*/  ISETP.GE.AND P4, PT, R28, R11, PT ;  /* 0x0000000b1c00720c */ /* 0x000fe20003f86270 */
[----:B------:R-:W-:Y:S01]  /*c7f0*/  IMAD.IADD R33, R27, 0x1, -R34 ;  /* 0x000000011b217824 */ /* 0x000fe200078e0a22 */
[----:B------:R-:W-:Y:S02]  /*c800*/  SEL R21, R21, R32, !P5 ;  /* 0x0000002015157207 */ /* 0x000fe40006800000 */
[----:B------:R-:W-:Y:S02]  /*c810*/  ISETP.GE.AND P5, PT, R22, R25, PT ;  /* 0x000000191600720c */ /* 0x000fe40003fa6270 */
[----:B------:R-:W-:Y:S02]  /*c820*/  SEL R31, RZ, 0xffffffff, !P4 ;  /* 0xffffffffff1f7807 */ /* 0x000fe40006000000 */
[----:B------:R-:W-:-:S02]  /*c830*/  ISETP.NE.AND P4, PT, R30, R33, PT ;  /* 0x000000211e00720c */ /* 0x000fc40003f85270 */
[----:B------:R-:W-:Y:S02]  /*c840*/  SEL R33, RZ, 0xffffffff, !P5 ;  /* 0xffffffffff217807 */ /* 0x000fe40006800000 */
[----:B------:R-:W-:Y:S02]  /*c850*/  ISETP.GE.AND P5, PT, R20, R23, PT ;  /* 0x000000171400720c */ /* 0x000fe40003fa6270 */
[----:B------:R-:W-:Y:S02]  /*c860*/  LOP3.LUT R14, R14, 0x1, RZ, 0xc0, !PT ;  /* 0x000000010e0e7812 */ /* 0x000fe400078ec0ff */
[----:B------:R-:W-:Y:S02]  /*c870*/  SEL R31, R31, R28, !P3 ;  /* 0x0000001c1f1f7207 */ /* 0x000fe40005800000 */
[----:B------:R-:W-:Y:S02]  /*c880*/  SEL R35, RZ, 0xffffffff, !P5 ;  /* 0xffffffffff237807 */ /* 0x000fe40006800000 */
[----:B------:R-:W-:-:S02]  /*c890*/  SEL R33, R33, R22, !P1 ;  /* 0x0000001621217207 */ /* 0x000fc40004800000 */
[----:B------:R-:W-:Y:S02]  /*c8a0*/  LOP3.LUT R21, R21, 0x1, RZ, 0xc0, !PT ;  /* 0x0000000115157812 */ /* 0x000fe400078ec0ff */
[----:B------:R-:W-:Y:S02]  /*c8b0*/  ISETP.GE.AND P1, PT, R26, R15, PT ;  /* 0x0000000f1a00720c */ /* 0x000fe40003f26270 */
[----:B------:R-:W-:Y:S02]  /*c8c0*/  ISETP.NE.U32.AND P3, PT, R14, 0x1, PT ;  /* 0x000000010e00780c */ /* 0x000fe40003f65070 */
[----:B------:R-:W-:Y:S02]  /*c8d0*/  LOP3.LUT R31, R31, 0x1, RZ, 0xc0, !PT ;  /* 0x000000011f1f7812 */ /* 0x000fe400078ec0ff */
[----:B------:R-:W-:Y:S02]  /*c8e0*/  SEL R14, R35, R20, !P6 ;  /* 0x00000014230e7207 */ /* 0x000fe40007000000 */
[----:B------:R-:W-:-:S02]  /*c8f0*/  ISETP.GE.AND P5, PT, R12, R29, PT ;  /* 0x0000001d0c00720c */ /* 0x000fc40003fa6270 */
[----:B------:R-:W-:Y:S02]  /*c900*/  ISETP.NE.U32.AND P6, PT, R21, 0x1, PT ;  /* 0x000000011500780c */ /* 0x000fe40003fc5070 */
[----:B------:R-:W-:Y:S02]  /*c910*/  SEL R21, RZ, 0xffffffff, !P1 ;  /* 0xffffffffff157807 */ /* 0x000fe40004800000 */
[----:B------:R-:W-:Y:S02]  /*c920*/  ISETP.NE.U32.AND P1, PT, R31, 0x1, PT ;  /* 0x000000011f00780c */ /* 0x000fe40003f25070 */
[----:B------:R-:W-:Y:S02]  /*c930*/  SEL R31, RZ, 0xffffffff, !P5 ;  /* 0xffffffffff1f7807 */ /* 0x000fe40006800000 */
[----:B------:R-:W-:Y:S02]  /*c940*/  SEL R21, R21, R26, !P2 ;  /* 0x0000001a15157207 */ /* 0x000fe40005000000 */
[----:B------:R-:W-:-:S02]  /*c950*/  LOP3.LUT R33, R33, 0x1, RZ, 0xc0, !PT ;  /* 0x0000000121217812 */ /* 0x000fc400078ec0ff */
[----:B------:R-:W-:Y:S02]  /*c960*/  ISETP.GE.AND P5, PT, R10, R27, PT ;  /* 0x0000001b0a00720c */ /* 0x000fe40003fa6270 */
[----:B------:R-:W-:Y:S02]  /*c970*/  SEL R31, R31, R12, !P0 ;  /* 0x0000000c1f1f7207 */ /* 0x000fe40004000000 */
[----:B------:R-:W-:Y:S02]  /*c980*/  LOP3.LUT R21, R21, 0x1, RZ, 0xc0, !PT ;  /* 0x0000000115157812 */ /* 0x000fe400078ec0ff */
[----:B------:R-:W-:Y:S02]  /*c990*/  ISETP.NE.U32.AND P2, PT, R33, 0x1, PT ;  /* 0x000000012100780c */ /* 0x000fe40003f45070 */
[----:B------:R-:W-:Y:S02]  /*c9a0*/  SEL R33, RZ, 0xffffffff, !P5 ;  /* 0xffffffffff217807 */ /* 0x000fe40006800000 */
[----:B------:R-:W-:-:S02]  /*c9b0*/  LOP3.LUT R14, R14, 0x1, RZ, 0xc0, !PT ;  /* 0x000000010e0e7812 */ /* 0x000fc400078ec0ff */
[----:B------:R-:W-:Y:S02]  /*c9c0*/  LOP3.LUT R31, R31, 0x1, RZ, 0xc0, !PT ;  /* 0x000000011f1f7812 */ /* 0x000fe400078ec0ff */
[----:B------:R-:W-:Y:S02]  /*c9d0*/  ISETP.NE.U32.AND P5, PT, R21, 0x1, PT ;  /* 0x000000011500780c */ /* 0x000fe40003fa5070 */
[----:B------:R-:W-:Y:S02]  /*c9e0*/  SEL R21, R16, R13, !P3 ;  /* 0x0000000d10157207 */ /* 0x000fe40005800000 */
[----:B------:R-:W-:Y:S02]  /*c9f0*/  SEL R30, R17, R32, !P6 ;  /* 0x00000020111e7207 */ /* 0x000fe40007000000 */
[----:B------:R-:W-:Y:S02]  /*ca00*/  SEL R33, R33, R10, !P4 ;  /* 0x0000000a21217207 */ /* 0x000fe40006000000 */
[----:B------:R-:W-:-:S02]  /*ca10*/  ISETP.NE.U32.AND P4, PT, R14, 0x1, PT ;  /* 0x000000010e00780c */ /* 0x000fc40003f85070 */
[----:B------:R-:W-:Y:S02]  /*ca20*/  ISETP.NE.U32.AND P0, PT, R31, 0x1, PT ;  /* 0x000000011f00780c */ /* 0x000fe40003f05070 */
[----:B------:R-:W-:Y:S02]  /*ca30*/  SEL R14, R13, R16, !P3 ;  /* 0x000000100d0e7207 */ /* 0x000fe40005800000 */
[----:B------:R-:W-:Y:S02]  /*ca40*/  SEL R31, R32, R17, !P6 ;  /* 0x00000011201f7207 */ /* 0x000fe40007000000 */
[----:B------:R-:W-:Y:S02]  /*ca50*/  LEA.HI R13, R30, R30, RZ, 0x1 ;  /* 0x0000001e1e0d7211 */ /* 0x000fe400078f08ff */
[----:B------:R-:W-:Y:S02]  /*ca60*/  LEA.HI R32, R21, R21, RZ, 0x1 ;  /* 0x0000001515207211 */ /* 0x000fe400078f08ff */
[----:B------:R-:W-:-:S02]  /*ca70*/  LOP3.LUT R13, R13, 0xfffffffe, RZ, 0xc0, !PT ;  /* 0xfffffffe0d0d7812 */ /* 0x000fc400078ec0ff */
[----:B------:R-:W-:Y:S02]  /*ca80*/  LOP3.LUT R32, R32, 0xfffffffe, RZ, 0xc0, !PT ;  /* 0xfffffffe20207812 */ /* 0x000fe400078ec0ff */
[----:B------:R-:W-:Y:S01]  /*ca90*/  SEL R34, R11, R28, !P1 ;  /* 0x0000001c0b227207 */ /* 0x000fe20004800000 */
[----:B------:R-:W-:Y:S01]  /*caa0*/  IMAD.IADD R13, R30, 0x1, -R13 ;  /* 0x000000011e0d7824 */ /* 0x000fe200078e0a0d */
[----:B------:R-:W-:Y:S01]  /*cab0*/  SEL R16, R22, R25, !P2 ;  /* 0x0000001916107207 */ /* 0x000fe20005000000 */
[----:B------:R-:W-:Y:S01]  /*cac0*/  IMAD.IADD R36, R21, 0x1, -R32 ;  /* 0x0000000115247824 */ /* 0x000fe200078e0a20 */
[----:B------:R-:W-:Y:S02]  /*cad0*/  SEL R17, R28, R11, !P1 ;  /* 0x0000000b1c117207 */ /* 0x000fe40004800000 */
[----:B------:R-:W-:Y:S02]  /*cae0*/  SEL R22, R25, R22, !P2 ;  /* 0x0000001619167207 */ /* 0x000fe40005000000 */
[----:B------:R-:W-:-:S02]  /*caf0*/  ISETP.NE.AND P2, PT, R13, R36, PT ;  /* 0x000000240d00720c */ /* 0x000fc40003f45270 */
        /* <DEDUP_REMOVED lines=18> */
[----:B------:R-:W-:-:S02]  /*cc20*/  SEL R29, R29, R12, !P0 ;  /* 0x0000000c1d1d7207 */ /* 0x000fc40004000000 */
[----:B------:R-:W-:Y:S02]  /*cc30*/  ISETP.NE.AND P1, PT, R11, R20, PT ;  /* 0x000000140b00720c */ /* 0x000fe40003f25270 */
[----:B------:R-:W-:Y:S02]  /*cc40*/  ISETP.NE.AND P0, PT, R13, R26, PT ;  /* 0x0000001a0d00720c */ /* 0x000fe40003f05270 */
[----:B------:R-:W-:Y:S02]  /*cc50*/  LEA.HI R11, R23, R23, RZ, 0x1 ;  /* 0x00000017170b7211 */ /* 0x000fe400078f08ff */
[----:B------:R-:W-:Y:S02]  /*cc60*/  LEA.HI R20, R32, R32, RZ, 0x1 ;  /* 0x0000002020147211 */ /* 0x000fe400078f08ff */
[----:B------:R-:W-:Y:S02]  /*cc70*/  LEA.HI R26, R25, R25, RZ, 0x1 ;  /* 0x00000019191a7211 */ /* 0x000fe400078f08ff */
[----:B------:R-:W-:-:S02]  /*cc80*/  LOP3.LUT R12, R11, 0xfffffffe, RZ, 0xc0, !PT ;  /* 0xfffffffe0b0c7812 */ /* 0x000fc400078ec0ff */
[----:B------:R-:W-:Y:S02]  /*cc90*/  LEA.HI R13, R16, R16, RZ, 0x1 ;  /* 0x00000010100d7211 */ /* 0x000fe400078f08ff */
[----:B------:R-:W-:Y:S01]  /*cca0*/  LOP3.LUT R11, R20, 0xfffffffe, RZ, 0xc0, !PT ;  /* 0xfffffffe140b7812 */ /* 0x000fe200078ec0ff */
[----:B------:R-:W-:Y:S01]  /*ccb0*/  IMAD.IADD R12, R23, 0x1, -R12 ;  /* 0x00000001170c7824 */ /* 0x000fe200078e0a0c */
[----:B------:R-:W-:Y:S02]  /*ccc0*/  LOP3.LUT R26, R26, 0xfffffffe, RZ, 0xc0, !PT ;  /* 0xfffffffe1a1a7812 */ /* 0x000fe400078ec0ff */
[----:B------:R-:W-:Y:S01]  /*ccd0*/  LOP3.LUT R13, R13, 0xfffffffe, RZ, 0xc0, !PT ;  /* 0xfffffffe0d0d7812 */ /* 0x000fe200078ec0ff */
[----:B------:R-:W-:Y:S01]  /*cce0*/  IMAD.IADD R11, R32, 0x1, -R11 ;  /* 0x00000001200b7824 */ /* 0x000fe200078e0a0b */
[----:B------:R-:W-:Y:S01]  /*ccf0*/  ISETP.NE.U32.AND P3, PT, R33, 0x1, PT ;  /* 0x000000012100780c */ /* 0x000fe20003f65070 */
[----:B------:R-:W-:Y:S01]  /*cd00*/  IMAD.IADD R20, R25, 0x1, -R26 ;  /* 0x0000000119147824 */ /* 0x000fe200078e0a1a */
[----:B------:R-:W-:Y:S01]  /*cd10*/  ISETP.GE.AND P5, PT, R30, R21, PT ;  /* 0x000000151e00720c */ /* 0x000fe20003fa6270 */
[----:B------:R-:W-:Y:S01]  /*cd20*/  IMAD.IADD R13, R16, 0x1, -R13 ;  /* 0x00000001100d7824 */ /* 0x000fe200078e0a0d */
[----:B------:R-:W-:-:S02]  /*cd30*/  SEL R33, R10, R27, !P3 ;  /* 0x0000001b0a217207 */ /* 0x000fc40005800000 */
[----:B------:R-:W-:Y:S02]  /*cd40*/  SEL R26, R27, R10, !P3 ;  /* 0x0000000a1b1a7207 */ /* 0x000fe40005800000 */
[----:B------:R-:W-:Y:S02]  /*cd50*/  ISETP.NE.AND P3, PT, R11, R20, PT ;  /* 0x000000140b00720c */ /* 0x000fe40003f65270 */
[----:B------:R-:W-:Y:S02]  /*cd60*/  LEA.HI R10, R29, R29, RZ, 0x1 ;  /* 0x0000001d1d0a7211 */ /* 0x000fe400078f08ff */
[----:B------:R-:W-:Y:S02]  /*cd70*/  LEA.HI R11, R28, R28, RZ, 0x1 ;  /* 0x0000001c1c0b7211 */ /* 0x000fe400078f08ff */
[----:B------:R-:W-:Y:S02]  /*cd80*/  ISETP.NE.AND P4, PT, R12, R13, PT ;  /* 0x0000000d0c00720c */ /* 0x000fe40003f85270 */
        /* <DEDUP_REMOVED lines=13> */
[----:B------:R-:W-:Y:S02]  /*ce60*/  SEL R11, RZ, 0xffffffff, !P5 ;  /* 0xffffffffff0b7807 */ /* 0x000fe40006800000 */
[----:B------:R-:W-:Y:S02]  /*ce70*/  ISETP.NE.AND P5, PT, R13, R20, PT ;  /* 0x000000140d00720c */ /* 0x000fe40003fa5270 */
[----:B------:R-:W-:Y:S02]  /*ce80*/  LOP3.LUT R13, R10, 0xfffffffe, RZ, 0xc0, !PT ;  /* 0xfffffffe0a0d7812 */ /* 0x000fe400078ec0ff */
[----:B------:R-:W-:-:S02]  /*ce90*/  SEL R11, R11, R30, !P2 ;  /* 0x0000001e0b0b7207 */ /* 0x000fc40005000000 */
[----:B------:R-:W-:Y:S01]  /*cea0*/  LOP3.LUT R12, R12, 0xfffffffe, RZ, 0xc0, !PT ;  /* 0xfffffffe0c0c7812 */ /* 0x000fe200078ec0ff */
[----:B------:R-:W-:Y:S01]  /*ceb0*/  IMAD.IADD R10, R24, 0x1, -R13 ;  /* 0x00000001180a7824 */ /* 0x000fe200078e0a0d */
[----:B------:R-:W-:Y:S02]  /*cec0*/  ISETP.GE.AND P2, PT, R34, R31, PT ;  /* 0x0000001f2200720c */ /* 0x000fe40003f46270 */
[----:B------:R-:W-:Y:S01]  /*ced0*/  LOP3.LUT R11, R11, 0x1, RZ, 0xc0, !PT ;  /* 0x000000010b0b7812 */ /* 0x000fe200078ec0ff */
[----:B------:R-:W-:Y:S01]  /*cee0*/  IMAD.IADD R27, R33, 0x1, -R12 ;  /* 0x00000001211b7824 */ /* 0x000fe200078e0a0c */
[----:B------:R-:W-:Y:S02]  /*cef0*/  SEL R13, RZ, 0xffffffff, !P2 ;  /* 0xffffffffff0d7807 */ /* 0x000fe40005000000 */
[----:B------:R-:W-:Y:S02]  /*cf00*/  ISETP.GE.AND P2, PT, R22, R17, PT ;  /* 0x000000111600720c */ /* 0x000fe40003f46270 */
[----:B------:R-:W-:-:S02]  /*cf10*/  SEL R13, R13, R34, !P1 ;  /* 0x000000220d0d7207 */ /* 0x000fc40004800000 */
[----:B------:R-:W-:Y:S02]  /*cf20*/  ISETP.NE.AND P1, PT, R10, R27, PT ;  /* 0x0000001b0a00720c */ /* 0x000fe40003f25270 */
[----:B------:R-:W-:Y:S02]  /*cf30*/  SEL R27, RZ, 0xffffffff, !P2 ;  /* 0xffffffffff1b7807 */ /* 0x000fe40005000000 */
[----:B------:R-:W-:Y:S02]  /*cf40*/  ISETP.GE.AND P2, PT, R23, R16, PT ;  /* 0x000000101700720c */ /* 0x000fe40003f46270 */
[----:B------:R-:W-:Y:S02]  /*cf50*/  LOP3.LUT R13, R13, 0x1, RZ, 0xc0, !PT ;  /* 0x000000010d0d7812 */ /* 0x000fe400078ec0ff */
[----:B------:R-:W-:Y:S02]  /*cf60*/  SEL R10, RZ, 0xffffffff, !P2 ;  /* 0xffffffffff0a7807 */ /* 0x000fe40005000000 */
[----:B------:R-:W-:-:S02]  /*cf70*/  ISETP.GE.AND P2, PT, R32, R25, PT ;  /* 0x000000192000720c */ /* 0x000fc40003f46270 */
[----:B------:R-:W-:Y:S02]  /*cf80*/  SEL R10, R10, R23, !P4 ;  /* 0x000000170a0a7207 */ /* 0x000fe40006000000 */
[----:B------:R-:W-:Y:S02]  /*cf90*/  ISETP.GE.AND P4, PT, R29, R28, PT ;  /* 0x0000001c1d00720c */ /* 0x000fe40003f86270 */
[----:B------:R-:W-:Y:S02]  /*cfa0*/  SEL R27, R27, R22, !P0 ;  /* 0x000000161b1b7207 */ /* 0x000fe40004000000 */
[----:B------:R-:W-:Y:S02]  /*cfb0*/  SEL R12, RZ, 0xffffffff, !P4 ;  /* 0xffffffffff0c7807 */ /* 0x000fe40006000000 */
[----:B------:R-:W-:Y:S02]  /*cfc0*/  ISETP.GE.AND P4, PT, R26, R15, PT ;  /* 0x0000000f1a00720c */ /* 0x000fe40003f86270 */
[----:B------:R-:W-:-:S02]  /*cfd0*/  ISETP.NE.U32.AND P0, PT, R11, 0x1, PT ;  /* 0x000000010b00780c */ /* 0x000fc40003f05070 */
[----:B------:R-:W-:Y:S02]  /*cfe0*/  SEL R11, RZ, 0xffffffff, !P2 ;  /* 0xffffffffff0b7807 */ /* 0x000fe40005000000 */
[----:B------:R-:W-:Y:S02]  /*cff0*/  ISETP.NE.U32.AND P2, PT, R13, 0x1, PT ;  /* 0x000000010d00780c */ /* 0x000fe40003f45070 */
[----:B------:R-:W-:Y:S02]  /*d000*/  LOP3.LUT R27, R27, 0x1, RZ, 0xc0, !PT ;  /* 0x000000011b1b7812 */ /* 0x000fe400078ec0ff */
[----:B------:R-:W-:Y:S02]  /*d010*/  SEL R12, R12, R29, !P6 ;  /* 0x0000001d0c0c7207 */ /* 0x000fe40007000000 */
[----:B------:R-:W-:Y:S02]  /*d020*/  SEL R13, RZ, 0xffffffff, !P4 ;  /* 0xffffffffff0d7807 */ /* 0x000fe40006000000 */
[----:B------:R-:W-:-:S02]  /*d030*/  ISETP.GE.AND P6, PT, R24, R33, PT ;  /* 0x000000211800720c */ /* 0x000fc40003fc6270 */
[----:B------:R-:W-:Y:S02]  /*d040*/  SEL R11, R11, R32, !P3 ;  /* 0x000000200b0b7207 */ /* 0x000fe40005800000 */
[----:B------:R-:W-:Y:S02]  /*d050*/  ISETP.NE.U32.AND P3, PT, R27, 0x1, PT ;  /* 0x000000011b00780c */ /* 0x000fe40003f65070 */
[----:B------:R-:W-:Y:S02]  /*d060*/  SEL R13, R13, R26, !P5 ;  /* 0x0000001a0d0d7207 */ /* 0x000fe40006800000 */
[----:B------:R-:W-:Y:S02]  /*d070*/  SEL R27, RZ, 0xffffffff, !P6 ;  /* 0xffffffffff1b7807 */ /* 0x000fe40007000000 */
[----:B------:R-:W-:Y:S02]  /*d080*/  LOP3.LUT R13, R13, 0x1, RZ, 0xc0, !PT ;  /* 0x000000010d0d7812 */ /* 0x000fe400078ec0ff */
[----:B------:R-:W-:-:S02]  /*d090*/  SEL R27, R27, R24, !P1 ;  /* 0x000000181b1b7207 */ /* 0x000fc40004800000 */
[----:B------:R-:W-:Y:S02]  /*d0a0*/  SEL R35, R21, R30, !P0 ;  /* 0x0000001e15237207 */ /* 0x000fe40004000000 */
[----:B------:R-:W-:Y:S02]  /*d0b0*/  ISETP.NE.U32.AND P1, PT, R13, 0x1, PT ;  /* 0x000000010d00780c */ /* 0x000fe40003f25070 */
[----:B------:R-:W-:Y:S02]  /*d0c0*/  LOP3.LUT R27, R27, 0x1, RZ, 0xc0, !PT ;  /* 0x000000011b1b7812 */ /* 0x000fe400078ec0ff */
[----:B------:R-:W-:Y:S02]  /*d0d0*/  SEL R13, R30, R21, !P0 ;  /* 0x000000151e0d7207 */ /* 0x000fe40004000000 */
[----:B------:R-:W-:Y:S02]  /*d0e0*/  LEA.HI R20, R14, R14, RZ, 0x1 ;  /* 0x0000000e0e147211 */ /* 0x000fe400078f08ff */
[----:B------:R-:W-:-:S02]  /*d0f0*/  LEA.HI R21, R35, R35, RZ, 0x1 ;  /* 0x0000002323157211 */ /* 0x000fc400078f08ff */
[----:B------:R-:W-:Y:S02]  /*d100*/  ISETP.NE.U32.AND P0, PT, R27, 0x1, PT ;  /* 0x000000011b00780c */ /* 0x000fe40003f05070 */
[----:B------:R-:W-:Y:S02]  /*d110*/  LOP3.LUT R27, R20, 0xfffffffe, RZ, 0xc0, !PT ;  /* 0xfffffffe141b7812 */ /* 0x000fe400078ec0ff */
[----:B------:R-:W-:Y:S02]  /*d120*/  LOP3.LUT R30, R21, 0xfffffffe, RZ, 0xc0, !PT ;  /* 0xfffffffe151e7812 */ /* 0x000fe400078ec0ff */
[----:B------:R-:W-:Y:S01]  /*d130*/  LOP3.LUT R10, R10, 0x1, RZ, 0xc0, !PT ;  /* 0x000000010a0a7812 */ /* 0x000fe200078ec0ff */
[----:B------:R-:W-:Y:S01]  /*d140*/  IMAD.IADD R27, R14, 0x1, -R27 ;  /* 0x000000010e1b7824 */ /* 0x000fe200078e0a1b */
[----:B------:R-:W-:Y:S01]  /*d150*/  LOP3.LUT R12, R12, 0x1, RZ, 0xc0, !PT ;  /* 0x000000010c0c7812 */ /* 0x000fe200078ec0ff */
[----:B------:R-:W-:Y:S01]  /*d160*/  IMAD.IADD R30, R35, 0x1, -R30 ;  /* 0x00000001231e7824 */ /* 0x000fe200078e0a1e */
[----:B------:R-:W-:-:S02]  /*d170*/  LOP3.LUT R11, R11, 0x1, RZ, 0xc0, !PT ;  /* 0x000000010b0b7812 */ /* 0x000fc400078ec0ff */
[----:B------:R-:W-:Y:S02]  /*d180*/  ISETP.NE.U32.AND P4, PT, R10, 0x1, PT ;  /* 0x000000010a00780c */ /* 0x000fe40003f85070 */
[----:B------:R-:W-:Y:S02]  /*d190*/  ISETP.NE.U32.AND P6, PT, R12, 0x1, PT ;  /* 0x000000010c00780c */ /* 0x000fe40003fc5070 */
[----:B------:R-:W-:Y:S02]  /*d1a0*/  ISETP.NE.U32.AND P5, PT, R11, 0x1, PT ;  /* 0x000000010b00780c */ /* 0x000fe40003fa5070 */
[----:B------:R-:W-:Y:S02]  /*d1b0*/  SEL R12, R31, R34, !P2 ;  /* 0x000000221f0c7207 */ /* 0x000fe40005000000 */
[----:B------:R-:W-:Y:S02]  /*d1c0*/  SEL R11, R22, R17, !P3 ;  /* 0x00000011160b7207 */ /* 0x000fe40005800000 */
[----:B------:R-:W-:-:S02]  /*d1d0*/  SEL R17, R17, R22, !P3 ;  /* 0x0000001611117207 */ /* 0x000fc40005800000 */
[----:B------:R-:W-:Y:S02]  /*d1e0*/  SEL R20, R23, R16, !P4 ;  /* 0x0000001017147207 */ /* 0x000fe40006000000 */
[----:B------:R-:W-:Y:S02]  /*d1f0*/  SEL R22, R16, R23, !P4 ;  /* 0x0000001710167207 */ /* 0x000fe40006000000 */
[----:B------:R-:W-:Y:S02]  /*d200*/  SEL R10, R34, R31, !P2 ;  /* 0x0000001f220a7207 */ /* 0x000fe40005000000 */
[----:B------:R-:W-:Y:S02]  /*d210*/  ISETP.NE.AND P4, PT, R30, R27, PT ;  /* 0x0000001b1e00720c */ /* 0x000fe40003f85270 */
        /* <DEDUP_REMOVED lines=46> */
[----:B------:R-:W-:Y:S01]  /*d500*/  ISETP.GE.AND P0, PT, R35, R14, PT ;  /* 0x0000000e2300720c */ /* 0x000fe20003f06270 */
[----:B------:R-:W-:Y:S02]  /*d510*/  IMAD.IADD R27, R16, 0x1, -R27 ;  /* 0x00000001101b7824 */ /* 0x000fe400078e0a1b */
[----:B------:R-:W-:Y:S01]  /*d520*/  IMAD.IADD R30, R31, 0x1, -R30 ;  /* 0x000000011f1e7824 */ /* 0x000fe200078e0a1e */
[----:B------:R-:W-:-:S02]  /*d530*/  ISETP.NE.AND P2, PT, R25, R26, PT ;  /* 0x0000001a1900720c */ /* 0x000fc40003f45270 */
[----:B------:R-:W-:Y:S02]  /*d540*/  SEL R26, RZ, 0xffffffff, !P0 ;  /* 0xffffffffff1a7807 */ /* 0x000fe40004000000 */
[----:B------:R-:W-:Y:S02]  /*d550*/  ISETP.NE.AND P0, PT, R27, R30, PT ;  /* 0x0000001e1b00720c */ /* 0x000fe40003f05270 */
[----:B------:R-:W-:Y:S02]  /*d560*/  LEA.HI R27, R24, R24, RZ, 0x1 ;  /* 0x00000018181b7211 */ /* 0x000fe400078f08ff */
[----:B------:R-:W-:Y:S02]  /*d570*/  SEL R25, R26, R35, !P4 ;  /* 0x000000231a197207 */ /* 0x000fe40006000000 */
[----:B------:R-:W-:Y:S02]  /*d580*/  ISETP.GE.AND P4, PT, R12, R13, PT ;  /* 0x0000000d0c00720c */ /* 0x000fe40003f86270 */
[----:B------:R-:W-:-:S02]  /*d590*/  LEA.HI R30, R29, R29, RZ, 0x1 ;  /* 0x0000001d1d1e7211 */ /* 0x000fc400078f08ff */
[----:B------:R-:W-:Y:S02]  /*d5a0*/  LOP3.LUT R33, R27, 0xfffffffe, RZ, 0xc0, !PT ;  /* 0xfffffffe1b217812 */ /* 0x000fe400078ec0ff */
[----:B------:R-:W-:Y:S02]  /*d5b0*/  SEL R27, RZ, 0xffffffff, !P4 ;  /* 0xffffffffff1b7807 */ /* 0x000fe40006000000 */
[----:B------:R-:W-:Y:S01]  /*d5c0*/  LOP3.LUT R30, R30, 0xfffffffe, RZ, 0xc0, !PT ;  /* 0xfffffffe1e1e7812 */ /* 0x000fe200078ec0ff */
[----:B------:R-:W-:Y:S01]  /*d5d0*/  IMAD.IADD R33, R24, 0x1, -R33 ;  /* 0x0000000118217824 */ /* 0x000fe200078e0a21 */
[----:B------:R-:W-:Y:S02]  /*d5e0*/  SEL R26, R27, R12, !P5 ;  /* 0x0000000c1b1a7207 */ /* 0x000fe40006800000 */
[----:B------:R-:W-:Y:S01]  /*d5f0*/  ISETP.GE.AND P5, PT, R22, R11, PT ;  /* 0x0000000b1600720c */ /* 0x000fe20003fa6270 */
[----:B------:R-:W-:Y:S01]  /*d600*/  IMAD.IADD R32, R29, 0x1, -R30 ;  /* 0x000000011d207824 */ /* 0x000fe200078e0a1e */
[----:B------:R-:W-:-:S02]  /*d610*/  ISETP.GE.AND P4, PT, R17, R10, PT ;  /* 0x0000000a1100720c */ /* 0x000fc40003f86270 */
[----:B------:R-:W-:Y:S02]  /*d620*/  SEL R27, RZ, 0xffffffff, !P5 ;  /* 0xffffffffff1b7807 */ /* 0x000fe40006800000 */
[----:B------:R-:W-:Y:S02]  /*d630*/  ISETP.GE.AND P5, PT, R23, R20, PT ;  /* 0x000000141700720c */ /* 0x000fe40003fa6270 */
[----:B------:R-:W-:Y:S02]  /*d640*/  SEL R30, RZ, 0xffffffff, !P4 ;  /* 0xffffffffff1e7807 */ /* 0x000fe40006000000 */
[----:B------:R-:W-:Y:S02]  /*d650*/  ISETP.NE.AND P4, PT, R33, R32, PT ;  /* 0x000000202100720c */ /* 0x000fe40003f85270 */
[----:B------:R-:W-:Y:S02]  /*d660*/  SEL R27, R27, R22, !P1 ;  /* 0x000000161b1b7207 */ /* 0x000fe40004800000 */
[----:B------:R-:W-:-:S02]  /*d670*/  ISETP.GE.AND P1, PT, R28, R21, PT ;  /* 0x000000151c00720c */ /* 0x000fc40003f26270 */
[----:B------:R-:W-:Y:S02]  /*d680*/  SEL R32, RZ, 0xffffffff, !P5 ;  /* 0xffffffffff207807 */ /* 0x000fe40006800000 */
[----:B------:R-:W-:Y:S02]  /*d690*/  ISETP.GE.AND P5, PT, R16, R31, PT ;  /* 0x0000001f1000720c */ /* 0x000fe40003fa6270 */
[----:B------:R-:W-:Y:S02]  /*d6a0*/  LOP3.LUT R25, R25, 0x1, RZ, 0xc0, !PT ;  /* 0x0000000119197812 */ /* 0x000fe400078ec0ff */
[----:B------:R-:W-:Y:S02]  /*d6b0*/  SEL R33, RZ, 0xffffffff, !P1 ;  /* 0xffffffffff217807 */ /* 0x000fe40004800000 */
[----:B------:R-:W-:Y:S02]  /*d6c0*/  SEL R37, RZ, 0xffffffff, !P5 ;  /* 0xffffffffff257807 */ /* 0x000fe40006800000 */
[----:B------:R-:W-:-:S02]  /*d6d0*/  LOP3.LUT R27, R27, 0x1, RZ, 0xc0, !PT ;  /* 0x000000011b1b7812 */ /* 0x000fc400078ec0ff */
[----:B------:R-:W-:Y:S02]  /*d6e0*/  ISETP.GE.AND P5, PT, R24, R29, PT ;  /* 0x0000001d1800720c */ /* 0x000fe40003fa6270 */
[----:B------:R-:W-:Y:S02]  /*d6f0*/  SEL R30, R30, R17, !P3 ;  /* 0x000000111e1e7207 */ /* 0x000fe40005800000 */
[----:B------:R-:W-:Y:S02]  /*d700*/  ISETP.NE.U32.AND P3, PT, R25, 0x1, PT ;  /* 0x000000011900780c */ /* 0x000fe40003f65070 */
[----:B------:R-:W-:Y:S02]  /*d710*/  SEL R33, R33, R28, !P2 ;  /* 0x0000001c21217207 */ /* 0x000fe40005000000 */
[----:B------:R-:W-:Y:S02]  /*d720*/  SEL R25, R32, R23, !P6 ;  /* 0x0000001720197207 */ /* 0x000fe40007000000 */
[----:B------:R-:W-:-:S02]  /*d730*/  ISETP.NE.U32.AND P2, PT, R27, 0x1, PT ;  /* 0x000000011b00780c */ /* 0x000fc40003f45070 */
[----:B------:R-:W-:Y:S02]  /*d740*/  SEL R27, RZ, 0xffffffff, !P5 ;  /* 0xffffffffff1b7807 */ /* 0x000fe40006800000 */
[----:B------:R-:W-:Y:S02]  /*d750*/  LOP3.LUT R26, R26, 0x1, RZ, 0xc0, !PT ;  /* 0x000000011a1a7812 */ /* 0x000fe400078ec0ff */
[----:B------:R-:W-:Y:S02]  /*d760*/  LOP3.LUT R25, R25, 0x1, RZ, 0xc0, !PT ;  /* 0x0000000119197812 */ /* 0x000fe400078ec0ff */
[----:B------:R-:W-:Y:S02]  /*d770*/  SEL R27, R27, R24, !P4 ;  /* 0x000000181b1b7207 */ /* 0x000fe40006000000 */
[----:B------:R-:W-:Y:S02]  /*d780*/  ISETP.NE.U32.AND P6, PT, R26, 0x1, PT ;  /* 0x000000011a00780c */ /* 0x000fe40003fc5070 */
[----:B------:R-:W-:-:S02]  /*d790*/  ISETP.NE.U32.AND P4, PT, R25, 0x1, PT ;  /* 0x000000011900780c */ /* 0x000fc40003f85070 */
[----:B------:R-:W-:Y:S02]  /*d7a0*/  LOP3.LUT R30, R30, 0x1, RZ, 0xc0, !PT ;  /* 0x000000011e1e7812 */ /* 0x000fe400078ec0ff */
[----:B------:R-:W-:Y:S02]  /*d7b0*/  LOP3.LUT R25, R27, 0x1, RZ, 0xc0, !PT ;  /* 0x000000011b197812 */ /* 0x000fe400078ec0ff */
[----:B------:R-:W-:Y:S02]  /*d7c0*/  SEL R27, R35, R14, !P3 ;  /* 0x0000000e231b7207 */ /* 0x000fe40005800000 */
[----:B------:R-:W-:Y:S02]  /*d7d0*/  SEL R26, R13, R12, !P6 ;  /* 0x0000000c0d1a7207 */ /* 0x000fe40007000000 */
[----:B------:R-:W-:Y:S02]  /*d7e0*/  SEL R14, R14, R35, !P3 ;  /* 0x000000230e0e7207 */ /* 0x000fe40005800000 */
[----:B------:R-:W-:-:S02]  /*d7f0*/  ISETP.NE.U32.AND P1, PT, R30, 0x1, PT ;  /* 0x000000011e00780c */ /* 0x000fc40003f25070 */
[----:B------:R-:W-:Y:S02]  /*d800*/  ISETP.NE.U32.AND P3, PT, R25, 0x1, PT ;  /* 0x000000011900780c */ /* 0x000fe40003f65070 */
[----:B------:R-:W-:Y:S02]  /*d810*/  LEA.HI R25, R26, R26, RZ, 0x1 ;  /* 0x0000001a1a197211 */ /* 0x000fe400078f08ff */
[----:B------:R-:W-:Y:S02]  /*d820*/  LEA.HI R30, R27, R27, RZ, 0x1 ;  /* 0x0000001b1b1e7211 */ /* 0x000fe400078f08ff */
[----:B------:R-:W-:Y:S02]  /*d830*/  LOP3.LUT R25, R25, 0xfffffffe, RZ, 0xc0, !PT ;  /* 0xfffffffe19197812 */ /* 0x000fe400078ec0ff */
[----:B------:R-:W-:Y:S02]  /*d840*/  LOP3.LUT R30, R30, 0xfffffffe, RZ, 0xc0, !PT ;  /* 0xfffffffe1e1e7812 */ /* 0x000fe400078ec0ff */
[----:B------:R-:W-:Y:S01]  /*d850*/  SEL R13, R12, R13, !P6 ;  /* 0x0000000d0c0d7207 */ /* 0x000fe20007000000 */
[----:B------:R-:W-:Y:S01]  /*d860*/  IMAD.IADD R25, R26, 0x1, -R25 ;  /* 0x000000011a197824 */ /* 0x000fe200078e0a19 */
[----:B------:R-:W-:Y:S01]  /*d870*/  SEL R12, R17, R10, !P1 ;  /* 0x0000000a110c7207 */ /* 0x000fe20004800000 */
[----:B------:R-:W-:Y:S01]  /*d880*/  IMAD.IADD R30, R27, 0x1, -R30 ;  /* 0x000000011b1e7824 */ /* 0x000fe200078e0a1e */
[----:B------:R-:W-:-:S02]  /*d890*/  SEL R10, R10, R17, !P1 ;  /* 0x000000110a0a7207 */ /* 0x000fc40004800000 */
[----:B------:R-:W-:Y:S02]  /*d8a0*/  LOP3.LUT R33, R33, 0x1, RZ, 0xc0, !PT ;  /* 0x0000000121217812 */ /* 0x000fe400078ec0ff */
[----:B------:R-:W-:Y:S02]  /*d8b0*/  SEL R17, R22, R11, !P2 ;  /* 0x0000000b16117207 */ /* 0x000fe40005000000 */
[----:B------:R-:W-:Y:S02]  /*d8c0*/  SEL R11, R11, R22, !P2 ;  /* 0x000000160b0b7207 */ /* 0x000fe40005000000 */
[----:B------:R-:W-:Y:S02]  /*d8d0*/  ISETP.NE.U32.AND P5, PT, R33, 0x1, PT ;  /* 0x000000012100780c */ /* 0x000fe40003fa5070 */
[----:B------:R-:W-:Y:S02]  /*d8e0*/  ISETP.NE.AND P2, PT, R25, R30, PT ;  /* 0x0000001e1900720c */ /* 0x000fe40003f45270 */
[----:B------:R-:W-:-:S02]  /*d8f0*/  SEL R37, R37, R16, !P0 ;  /* 0x0000001025257207 */ /* 0x000fc40004000000 */
[----:B------:R-:W-:Y:S02]  /*d900*/  LEA.HI R30, R11, R11, RZ, 0x1 ;  /* 0x0000000b0b1e7211 */ /* 0x000fe400078f08ff */
[----:B------:R-:W-:Y:S02]  /*d910*/  LEA.HI R33, R12, R12, RZ, 0x1 ;  /* 0x0000000c0c217211 */ /* 0x000fe400078f08ff */
[----:B------:R-:W-:Y:S02]  /*d920*/  SEL R22, R23, R20, !P4 ;  /* 0x0000001417167207 */ /* 0x000fe40006000000 */
[----:B------:R-:W-:Y:S02]  /*d930*/  SEL R20, R20, R23, !P4 ;  /* 0x0000001714147207 */ /* 0x000fe40006000000 */
[----:B------:R-:W-:Y:S02]  /*d940*/  LEA.HI R23, R10, R10, RZ, 0x1 ;  /* 0x0000000a0a177211 */ /* 0x000fe400078f08ff */
[----:B------:R-:W-:-:S02]  /*d950*/  LEA.HI R25, R13, R13, RZ, 0x1 ;  /* 0x0000000d0d197211 */ /* 0x000fc400078f08ff */
[----:B------:R-:W-:Y:S02]  /*d960*/  LOP3.LUT R37, R37, 0x1, RZ, 0xc0, !PT ;  /* 0x0000000125257812 */ /* 0x000fe400078ec0ff */
[----:B------:R-:W-:Y:S02]  /*d970*/  LOP3.LUT R30, R30, 0xfffffffe, RZ, 0xc0, !PT ;  /* 0xfffffffe1e1e7812 */ /* 0x000fe400078ec0ff */
[----:B------:R-:W-:Y:S02]  /*d980*/  LOP3.LUT R33, R33, 0xfffffffe, RZ, 0xc0, !PT ;  /* 0xfffffffe21217812 */ /* 0x000fe400078ec0ff */
[----:B------:R-:W-:Y:S02]  /*d990*/  SEL R32, R28, R21, !P5 ;  /* 0x000000151c207207 */ /* 0x000fe40006800000 */
[----:B------:R-:W-:Y:S01]  /*d9a0*/  SEL R21, R21, R28, !P5 ;  /* 0x0000001c15157207 */ /* 0x000fe20006800000 */
[----:B------:R-:W-:Y:S01]  /*d9b0*/  IMAD.IADD R34, R12, 0x1, -R33 ;  /* 0x000000010c227824 */ /* 0x000fe200078e0a21 */
[----:B------:R-:W-:-:S02]  /*d9c0*/  LOP3.LUT R23, R23, 0xfffffffe, RZ, 0xc0, !PT ;  /* 0xfffffffe17177812 */ /* 0x000fc400078ec0ff */
[----:B------:R-:W-:Y:S01]  /*d9d0*/  LOP3.LUT R28, R25, 0xfffffffe, RZ, 0xc0, !PT ;  /* 0xfffffffe191c7812 */ /* 0x000fe200078ec0ff */
[----:B------:R-:W-:Y:S01]  /*d9e0*/  IMAD.IADD R25, R11, 0x1, -R30 ;  /* 0x000000010b197824 */ /* 0x000fe200078e0a1e */
[----:B------:R-:W-:Y:S01]  /*d9f0*/  ISETP.NE.U32.AND P0, PT, R37, 0x1, PT ;  /* 0x000000012500780c */ /* 0x000fe20003f05070 */
[----:B------:R-:W-:Y:S01]  /*da00*/  IMAD.IADD R23, R10, 0x1, -R23 ;  /* 0x000000010a177824 */ /* 0x000fe200078e0a17 */
[----:B------:R-:W-:Y:S01]  /*da10*/  LEA.HI R33, R22, R22, RZ, 0x1 ;  /* 0x0000001616217211 */ /* 0x000fe200078f08ff */
[----:B------:R-:W-:Y:S01]  /*da20*/  IMAD.IADD R28, R13, 0x1, -R28 ;  /* 0x000000010d1c7824 */ /* 0x000fe200078e0a1c */
[----:B------:R-:W-:Y:S02]  /*da30*/  SEL R30, R16, R31, !P0 ;  /* 0x0000001f101e7207 */ /* 0x000fe40004000000 */
[----:B------:R-:W-:Y:S02]  /*da40*/  SEL R31, R31, R16, !P0 ;  /* 0x000000101f1f7207 */ /* 0x000fe40004000000 */
[----:B------:R-:W-:-:S02]  /*da50*/  ISETP.NE.AND P0, PT, R25, R34, PT ;  /* 0x000000221900720c */ /* 0x000fc40003f05270 */
[----:B------:R-:W-:Y:S02]  /*da60*/  LEA.HI R16, R20, R20, RZ, 0x1 ;  /* 0x0000001414107211 */ /* 0x000fe400078f08ff */
[----:B------:R-:W-:Y:S02]  /*da70*/  LEA.HI R25, R17, R17, RZ, 0x1 ;  /* 0x0000001111197211 */ /* 0x000fe400078f08ff */
[----:B------:R-:W-:Y:S02]  /*da80*/  ISETP.NE.AND P1, PT, R23, R28, PT ;  /* 0x0000001c1700720c */ /* 0x000fe40003f25270 */
[----:B------:R-:W-:Y:S02]  /*da90*/  LOP3.LUT R23, R16, 0xfffffffe, RZ, 0xc0, !PT ;  /* 0xfffffffe10177812 */ /* 0x000fe400078ec0ff */
[----:B------:R-:W-:Y:S02]  /*daa0*/  LEA.HI R28, R21, R21, RZ, 0x1 ;  /* 0x00000015151c7211 */ /* 0x000fe400078f08ff */
[----:B------:R-:W-:Y:S01]  /*dab0*/  LOP3.LUT R16, R25, 0xfffffffe, RZ, 0xc0, !PT ;  /* 0xfffffffe19107812 */ /* 0x000fe200078ec0ff */
[----:B------:R-:W-:Y:S01]  /*dac0*/  IMAD.IADD R23, R20, 0x1, -R23 ;  /* 0x0000000114177824 */ /* 0x000fe200078e0a17 */
[----:B------:R-:W-:-:S02]  /*dad0*/  LOP3.LUT R34, R28, 0xfffffffe, RZ, 0xc0, !PT ;  /* 0xfffffffe1c227812 */ /* 0x000fc400078ec0ff */
[----:B------:R-:W-:Y:S01]  /*dae0*/  LOP3.LUT R33, R33, 0xfffffffe, RZ, 0xc0, !PT ;  /* 0xfffffffe21217812 */ /* 0x000fe200078ec0ff */
[----:B------:R-:W-:Y:S01]  /*daf0*/  IMAD.IADD R28, R17, 0x1, -R16 ;  /* 0x00000001111c7824 */ /* 0x000fe200078e0a10 */
[----:B------:R-:W-:Y:S01]  /*db00*/  SEL R16, R24, R29, !P3 ;  /* 0x0000001d18107207 */ /* 0x000fe20005800000 */
[----:B------:R-:W-:Y:S01]  /*db10*/  IMAD.IADD R34, R21, 0x1, -R34 ;  /* 0x0000000115227824 */ /* 0x000fe200078e0a22 */
[----:B------:R-:W-:Y:S01]  /*db20*/  SEL R29, R29, R24, !P3 ;  /* 0x000000181d1d7207 */ /* 0x000fe20005800000 */
[----:B------:R-:W-:Y:S01]  /*db30*/  IMAD.IADD R33, R22, 0x1, -R33 ;  /* 0x0000000116217824 */ /* 0x000fe200078e0a21 */
[----:B------:R-:W-:Y:S02]  /*db40*/  ISETP.NE.AND P4, PT, R23, R28, PT ;  /* 0x0000001c1700720c */ /* 0x000fe40003f85270 */
[----:B------:R-:W-:Y:S02]  /*db50*/  LEA.HI R23, R31, R31, RZ, 0x1 ;  /* 0x0000001f1f177211 */ /* 0x000fe400078f08ff */
[----:B------:R-:W-:-:S02]  /*db60*/  LEA.HI R25, R32, R32, RZ, 0x1 ;  /* 0x0000002020197211 */ /* 0x000fc400078f08ff */
[----:B------:R-:W-:Y:S02]  /*db70*/  ISETP.NE.AND P3, PT, R34, R33, PT ;  /* 0x000000212200720c */ /* 0x000fe40003f65270 */
        /* <DEDUP_REMOVED lines=8> */
[----:B------:R-:W-:Y:S01]  /*dc00*/  ISETP.GE.AND P5, PT, R26, R27, PT ;  /* 0x0000001b1a00720c */ /* 0x000fe20003fa6270 */
[----:B------:R-:W-:-:S02]  /*dc10*/  IMAD.IADD R28, R29, 0x1, -R28 ;  /* 0x000000011d1c7824 */ /* 0x000fc400078e0a1c */
[----:B------:R-:W-:Y:S01]  /*dc20*/  IMAD.IADD R33, R30, 0x1, -R33 ;  /* 0x000000011e217824 */ /* 0x000fe200078e0a21 */
[----:B------:R-:W-:Y:S02]  /*dc30*/  ISETP.NE.AND P6, PT, R24, R25, PT ;  /* 0x000000191800720c */ /* 0x000fe40003fc5270 */
[----:B------:R-:W-:Y:S02]  /*dc40*/  LEA.HI R24, R15, R15, RZ, 0x1 ;  /* 0x0000000f0f187211 */ /* 0x000fe400078f08ff */
[----:B------:R-:W-:Y:S02]  /*dc50*/  SEL R23, RZ, 0xffffffff, !P5 ;  /* 0xffffffffff177807 */ /* 0x000fe40006800000 */
[----:B------:R-:W-:Y:S02]  /*dc60*/  LEA.HI R25, R16, R16, RZ, 0x1 ;  /* 0x0000001010197211 */ /* 0x000fe400078f08ff */
[----:B------:R-:W-:Y:S02]  /*dc70*/  ISETP.NE.AND P5, PT, R28, R33, PT ;  /* 0x000000211c00720c */ /* 0x000fe40003fa5270 */
[----:B------:R-:W-:-:S02]  /*dc80*/  LOP3.LUT R24, R24, 0xfffffffe, RZ, 0xc0, !PT ;  /* 0xfffffffe18187812 */ /* 0x000fc400078ec0ff */
[----:B------:R-:W-:Y:S02]  /*dc90*/  SEL R23, R23, R26, !P2 ;  /* 0x0000001a17177207 */ /* 0x000fe40005000000 */
[----:B------:R-:W-:Y:S01]  /*dca0*/  LOP3.LUT R33, R25, 0xfffffffe, RZ, 0xc0, !PT ;  /* 0xfffffffe19217812 */ /* 0x000fe200078ec0ff */
[----:B------:R-:W-:Y:S01]  /*dcb0*/  IMAD.IADD R24, R15, 0x1, -R24 ;  /* 0x000000010f187824 */ /* 0x000fe200078e0a18 */
[----:B------:R-:W-:Y:S02]  /*dcc0*/  ISETP.GE.AND P2, PT, R10, R13, PT ;  /* 0x0000000d0a00720c */ /* 0x000fe40003f46270 */
[----:B------:R-:W-:Y:S01]  /*dcd0*/  LOP3.LUT R23, R23, 0x1, RZ, 0xc0, !PT ;  /* 0x0000000117177812 */ /* 0x000fe200078ec0ff */
[----:B------:R-:W-:Y:S01]  /*dce0*/  IMAD.IADD R33, R16, 0x1, -R33 ;  /* 0x0000000110217824 */ /* 0x000fe200078e0a21 */
[----:B------:R-:W-:Y:S02]  /*dcf0*/  SEL R25, RZ, 0xffffffff, !P2 ;  /* 0xffffffffff197807 */ /* 0x000fe40005000000 */
[----:B------:R-:W-:-:S02]  /*dd00*/  ISETP.GE.AND P2, PT, R11, R12, PT ;  /* 0x0000000c0b00720c */ /* 0x000fc40003f46270 */
[----:B------:R-:W-:Y:S02]  /*dd10*/  SEL R25, R25, R10, !P1 ;  /* 0x0000000a19197207 */ /* 0x000fe40004800000 */
[----:B------:R-:W-:Y:S02]  /*dd20*/  ISETP.NE.AND P1, PT, R24, R33, PT ;  /* 0x000000211800720c */ /* 0x000fe40003f25270 */
[----:B------:R-:W-:Y:S02]  /*dd30*/  SEL R24, RZ, 0xffffffff, !P2 ;  /* 0xffffffffff187807 */ /* 0x000fe40005000000 */
[----:B------:R-:W-:Y:S02]  /*dd40*/  ISETP.GE.AND P2, PT, R20, R17, PT ;  /* 0x000000111400720c */ /* 0x000fe40003f46270 */
[----:B------:R-:W-:Y:S02]  /*dd50*/  SEL R24, R24, R11, !P0 ;  /* 0x0000000b18187207 */ /* 0x000fe40004000000 */
[----:B------:R-:W-:-:S02]  /*dd60*/  SEL R33, RZ, 0xffffffff, !P2 ;  /* 0xffffffffff217807 */ /* 0x000fc40005000000 */
[----:B------:R-:W-:Y:S02]  /*dd70*/  ISETP.GE.AND P2, PT, R21, R22, PT ;  /* 0x000000161500720c */ /* 0x000fe40003f46270 */
[----:B------:R-:W-:Y:S02]  /*dd80*/  SEL R33, R33, R20, !P4 ;  /* 0x0000001421217207 */ /* 0x000fe40006000000 */
[----:B------:R-:W-:Y:S02]  /*dd90*/  ISETP.GE.AND P4, PT, R31, R32, PT ;  /* 0x000000201f00720c */ /* 0x000fe40003f86270 */
[----:B------:R-:W-:Y:S02]  /*dda0*/  SEL R28, RZ, 0xffffffff, !P2 ;  /* 0xffffffffff1c7807 */ /* 0x000fe40005000000 */
[----:B------:R-:W-:Y:S02]  /*ddb0*/  LOP3.LUT R24, R24, 0x1, RZ, 0xc0, !PT ;  /* 0x0000000118187812 */ /* 0x000fe400078ec0ff */
[----:B------:R-:W-:-:S02]  /*ddc0*/  SEL R34, RZ, 0xffffffff, !P4 ;  /* 0xffffffffff227807 */ /* 0x000fc40006000000 */
[----:B------:R-:W-:Y:S02]  /*ddd0*/  ISETP.GE.AND P4, PT, R29, R30, PT ;  /* 0x0000001e1d00720c */ /* 0x000fe40003f86270 */
[----:B------:R-:W-:Y:S02]  /*dde0*/  SEL R28, R28, R21, !P3 ;  /* 0x000000151c1c7207 */ /* 0x000fe40005800000 */
[----:B------:R-:W-:Y:S02]  /*ddf0*/  ISETP.NE.U32.AND P3, PT, R24, 0x1, PT ;  /* 0x000000011800780c */ /* 0x000fe40003f65070 */
[----:B------:R-:W-:Y:S02]  /*de00*/  SEL R24, RZ, 0xffffffff, !P4 ;  /* 0xffffffffff187807 */ /* 0x000fe40006000000 */
[----:B------:R-:W-:Y:S02]  /*de10*/  SEL R34, R34, R31, !P6 ;  /* 0x0000001f22227207 */ /* 0x000fe40007000000 */
[----:B------:R-:W-:-:S02]  /*de20*/  ISETP.GE.AND P6, PT, R15, R16, PT ;  /* 0x000000100f00720c */ /* 0x000fc40003fc6270 */
[----:B------:R-:W-:Y:S02]  /*de30*/  SEL R24, R24, R29, !P5 ;  /* 0x0000001d18187207 */ /* 0x000fe40006800000 */
[----:B------:R-:W-:Y:S02]  /*de40*/  SEL R36, RZ, 0xffffffff, !P6 ;  /* 0xffffffffff247807 */ /* 0x000fe40007000000 */
[----:B------:R-:W-:Y:S02]  /*de50*/  LOP3.LUT R24, R24, 0x1, RZ, 0xc0, !PT ;  /* 0x0000000118187812 */ /* 0x000fe400078ec0ff */
[----:B------:R-:W-:Y:S02]  /*de60*/  ISETP.NE.U32.AND P0, PT, R23, 0x1, PT ;  /* 0x000000011700780c */ /* 0x000fe40003f05070 */
[----:B------:R-:W-:Y:S02]  /*de70*/  SEL R36, R36, R15, !P1 ;  /* 0x0000000f24247207 */ /* 0x000fe40004800000 */
[----:B------:R-:W-:-:S02]  /*de80*/  ISETP.NE.U32.AND P1, PT, R24, 0x1, PT ;  /* 0x000000011800780c */ /* 0x000fc40003f25070 */
[----:B------:R-:W-:Y:S02]  /*de90*/  SEL R24, R26, R27, !P0 ;  /* 0x0000001b1a187207 */ /* 0x000fe40004000000 */
[----:B------:R-:W-:Y:S02]  /*dea0*/  SEL R27, R27, R26, !P0 ;  /* 0x0000001a1b1b7207 */ /* 0x000fe40004000000 */
[----:B------:R-:W-:Y:S02]  /*deb0*/  LOP3.LUT R33, R33, 0x1, RZ, 0xc0, !PT ;  /* 0x0000000121217812 */ /* 0x000fe400078ec0ff */
[----:B------:R-:W-:Y:S02]  /*dec0*/  LEA.HI R26, R14, R14, RZ, 0x1 ;  /* 0x0000000e0e1a7211 */ /* 0x000fe400078f08ff */
[----:B------:R-:W-:Y:S02]  /*ded0*/  LOP3.LUT R25, R25, 0x1, RZ, 0xc0, !PT ;  /* 0x0000000119197812 */ /* 0x000fe400078ec0ff */
[----:B------:R-:W-:-:S02]  /*dee0*/  LEA.HI R23, R27, R27, RZ, 0x1 ;  /* 0x0000001b1b177211 */ /* 0x000fc400078f08ff */
[----:B------:R-:W-:Y:S02]  /*def0*/  ISETP.NE.U32.AND P4, PT, R33, 0x1, PT ;  /* 0x000000012100780c */ /* 0x000fe40003f85070 */
[----:B------:R-:W-:Y:S02]  /*df00*/  LOP3.LUT R33, R26, 0xfffffffe, RZ, 0xc0, !PT ;  /* 0xfffffffe1a217812 */ /* 0x000fe400078ec0ff */
[----:B------:R-:W-:Y:S02]  /*df10*/  ISETP.NE.U32.AND P2, PT, R25, 0x1, PT ;  /* 0x000000011900780c */ /* 0x000fe40003f45070 */
[----:B------:R-:W-:Y:S01]  /*df20*/  LOP3.LUT R26, R23, 0xfffffffe, RZ, 0xc0, !PT ;  /* 0xfffffffe171a7812 */ /* 0x000fe200078ec0ff */
[----:B------:R-:W-:Y:S01]  /*df30*/  IMAD.IADD R33, R14, 0x1, -R33 ;  /* 0x000000010e217824 */ /* 0x000fe200078e0a21 */
[----:B------:R-:W-:Y:S02]  /*df40*/  LOP3.LUT R28, R28, 0x1, RZ, 0xc0, !PT ;  /* 0x000000011c1c7812 */ /* 0x000fe400078ec0ff */
[----:B------:R-:W-:Y:S01]  /*df50*/  SEL R25, R10, R13, !P2 ;  /* 0x0000000d0a197207 */ /* 0x000fe20005000000 */
[----:B------:R-:W-:Y:S01]  /*df60*/  IMAD.IADD R26, R27, 0x1, -R26 ;  /* 0x000000011b1a7824 */ /* 0x000fe200078e0a1a */
[----:B------:R-:W-:-:S02]  /*df70*/  LOP3.LUT R34, R34, 0x1, RZ, 0xc0, !PT ;  /* 0x0000000122227812 */ /* 0x000fc400078ec0ff */
[----:B------:R-:W-:Y:S02]  /*df80*/  SEL R13, R13, R10, !P2 ;  /* 0x0000000a0d0d7207 */ /* 0x000fe40005000000 */
[----:B------:R-:W-:Y:S02]  /*df90*/  SEL R10, R11, R12, !P3 ;  /* 0x0000000c0b0a7207 */ /* 0x000fe40005800000 */
[----:B------:R-:W-:Y:S02]  /*dfa0*/  ISETP.NE.U32.AND P5, PT, R28, 0x1, PT ;  /* 0x000000011c00780c */ /* 0x000fe40003fa5070 */
[----:B------:R-:W-:Y:S02]  /*dfb0*/  SEL R12, R12, R11, !P3 ;  /* 0x0000000b0c0c7207 */ /* 0x000fe40005800000 */
[----:B------:R-:W-:Y:S02]  /*dfc0*/  SEL R11, R20, R17, !P4 ;  /* 0x00000011140b7207 */ /* 0x000fe40006000000 */
[----:B------:R-:W-:-:S02]  /*dfd0*/  ISETP.NE.U32.AND P6, PT, R34, 0x1, PT ;  /* 0x000000012200780c */ /* 0x000fc40003fc5070 */
[----:B------:R-:W-:Y:S02]  /*dfe0*/  SEL R17, R17, R20, !P4 ;  /* 0x0000001411117207 */ /* 0x000fe40006000000 */
[----:B------:R-:W-:Y:S02]  /*dff0*/  ISETP.NE.AND P4, PT, R26, R33, PT ;  /* 0x000000211a00720c */ /* 0x000fe40003f85270 */
[----:B------:R-:W-:Y:S02]  /*e000*/  SEL R23, R21, R22, !P5 ;  /* 0x0000001615177207 */ /* 0x000fe40006800000 */
[----:B------:R-:W-:Y:S02]  /*e010*/  LEA.HI R20, R13, R13, RZ, 0x1 ;  /* 0x0000000d0d147211 */ /* 0x000fe400078f08ff */
[----:B------:R-:W-:Y:S02]  /*e020*/  LEA.HI R26, R24, R24, RZ, 0x1 ;  /* 0x00000018181a7211 */ /* 0x000fe400078f08ff */
[----:B------:R-:W-:-:S02]  /*e030*/  SEL R22, R22, R21, !P5 ;  /* 0x0000001516167207 */ /* 0x000fc40006800000 */
[----:B------:R-:W-:Y:S02]  /*e040*/  SEL R21, R31, R32, !P6 ;  /* 0x000000201f157207 */ /* 0x000fe40007000000 */
[----:B------:R-:W-:Y:S02]  /*e050*/  SEL R32, R32, R31, !P6 ;  /* 0x0000001f20207207 */ /* 0x000fe40007000000 */
        /* <DEDUP_REMOVED lines=10> */
[----:B------:R-:W-:Y:S01]  /*e100*/  SEL R20, R29, R30, !P1 ;  /* 0x0000001e1d147207 */ /* 0x000fe20004800000 */
[----:B------:R-:W-:Y:S01]  /*e110*/  IMAD.IADD R34, R25, 0x1, -R34 ;  /* 0x0000000119227824 */ /* 0x000fe200078e0a22 */
[----:B------:R-:W-:Y:S02]  /*e120*/  ISETP.NE.AND P5, PT, R26, R31, PT ;  /* 0x0000001f1a00720c */ /* 0x000fe40003fa5270 */
[----:B------:R-:W-:-:S02]  /*e130*/  LEA.HI R26, R17, R17, RZ, 0x1 ;  /* 0x00000011111a7211 */ /* 0x000fc400078f08ff */
[----:B------:R-:W-:Y:S02]  /*e140*/  SEL R30, R30, R29, !P1 ;  /* 0x0000001d1e1e7207 */ /* 0x000fe40004800000 */
        /* <DEDUP_REMOVED lines=9> */
[----:B------:R-:W-:Y:S02]  /*e1e0*/  LOP3.LUT R34, R33, 0xfffffffe, RZ, 0xc0, !PT ;  /* 0xfffffffe21227812 */ /* 0x000fe400078ec0ff */
[----:B------:R-:W-:Y:S01]  /*e1f0*/  ISETP.NE.U32.AND P0, PT, R36, 0x1, PT ;  /* 0x000000012400780c */ /* 0x000fe20003f05070 */
[----:B------:R-:W-:Y:S01]  /*e200*/  IMAD.IADD R31, R22, 0x1, -R31 ;  /* 0x00000001161f7824 */ /* 0x000fe200078e0a1f */
[----:B------:R-:W-:Y:S01]  /*e210*/  ISETP.NE.AND P1, PT, R28, R29, PT ;  /* 0x0000001d1c00720c */ /* 0x000fe20003f25270 */
[----:B------:R-:W-:Y:S01]  /*e220*/  IMAD.IADD R34, R11, 0x1, -R34 ;  /* 0x000000010b227824 */ /* 0x000fe200078e0a22 */
[----:B------:R-:W-:-:S02]  /*e230*/  SEL R26, R15, R16, !P0 ;  /* 0x000000100f1a7207 */ /* 0x000fc40004000000 */
[----:B------:R-:W-:Y:S02]  /*e240*/  SEL R15, R16, R15, !P0 ;  /* 0x0000000f100f7207 */ /* 0x000fe40004000000 */
[----:B------:R-:W-:Y:S02]  /*e250*/  LEA.HI R16, R32, R32, RZ, 0x1 ;  /* 0x0000002020107211 */ /* 0x000fe400078f08ff */
[----:B------:R-:W-:Y:S02]  /*e260*/  LEA.HI R28, R23, R23, RZ, 0x1 ;  /* 0x00000017171c7211 */ /* 0x000fe400078f08ff */
[----:B------:R-:W-:Y:S02]  /*e270*/  LEA.HI R33, R21, R21, RZ, 0x1 ;  /* 0x0000001515217211 */ /* 0x000fe400078f08ff */
[----:B------:R-:W-:Y:S02]  /*e280*/  ISETP.NE.AND P6, PT, R31, R34, PT ;  /* 0x000000221f00720c */ /* 0x000fe40003fc5270 */
[----:B------:R-:W-:-:S02]  /*e290*/  LEA.HI R31, R30, R30, RZ, 0x1 ;  /* 0x0000001e1e1f7211 */ /* 0x000fc400078f08ff */
[----:B------:R-:W-:Y:S02]  /*e2a0*/  LOP3.LUT R29, R16, 0xfffffffe, RZ, 0xc0, !PT ;  /* 0xfffffffe101d7812 */ /* 0x000fe400078ec0ff */
[----:B------:R-:W-:Y:S02]  /*e2b0*/  LOP3.LUT R28, R28, 0xfffffffe, RZ, 0xc0, !PT ;  /* 0xfffffffe1c1c7812 */ /* 0x000fe400078ec0ff */
[----:B------:R-:W-:Y:S01]  /*e2c0*/  LOP3.LUT R16, R33, 0xfffffffe, RZ, 0xc0, !PT ;  /* 0xfffffffe21107812 */ /* 0x000fe200078ec0ff */
[----:B------:R-:W-:Y:S01]  /*e2d0*/  IMAD.IADD R29, R32, 0x1, -R29 ;  /* 0x00000001201d7824 */ /* 0x000fe200078e0a1d */
[----:B------:R-:W-:Y:S01]  /*e2e0*/  ISETP.GE.AND P0, PT, R27, R14, PT ;  /* 0x0000000e1b00720c */ /* 0x000fe20003f06270 */
[----:B------:R-:W-:Y:S01]  /*e2f0*/  IMAD.IADD R28, R23, 0x1, -R28 ;  /* 0x00000001171c7824 */ /* 0x000fe200078e0a1c */
[----:B------:R-:W-:Y:S01]  /*e300*/  LOP3.LUT R31, R31, 0xfffffffe, RZ, 0xc0, !PT ;  /* 0xfffffffe1f1f7812 */ /* 0x000fe200078ec0ff */
[----:B------:R-:W-:Y:S01]  /*e310*/  IMAD.IADD R34, R21, 0x1, -R16 ;  /* 0x0000000115227824 */ /* 0x000fe200078e0a10 */
[----:B------:R-:W-:-:S02]  /*e320*/  SEL R16, RZ, 0xffffffff, !P0 ;  /* 0xffffffffff107807 */ /* 0x000fc40004000000 */
[----:B------:R-:W-:Y:S01]  /*e330*/  ISETP.NE.AND P2, PT, R29, R28, PT ;  /* 0x0000001c1d00720c */ /* 0x000fe20003f45270 */
[----:B------:R-:W-:Y:S01]  /*e340*/  IMAD.IADD R31, R30, 0x1, -R31 ;  /* 0x000000011e1f7824 */ /* 0x000fe200078e0a1f */
[----:B------:R-:W-:Y:S02]  /*e350*/  LEA.HI R28, R15, R15, RZ, 0x1 ;  /* 0x0000000f0f1c7211 */ /* 0x000fe400078f08ff */
[----:B------:R-:W-:Y:S02]  /*e360*/  LEA.HI R29, R20, R20, RZ, 0x1 ;  /* 0x00000014141d7211 */ /* 0x000fe400078f08ff */
[----:B------:R-:W-:Y:S02]  /*e370*/  SEL R16, R16, R27, !P4 ;  /* 0x0000001b10107207 */ /* 0x000fe40006000000 */
[----:B------:R-:W-:Y:S02]  /*e380*/  ISETP.GE.AND P4, PT, R13, R24, PT ;  /* 0x000000180d00720c */ /* 0x000fe40003f86270 */
[----:B------:R-:W-:-:S02]  /*e390*/  ISETP.NE.AND P0, PT, R31, R34, PT ;  /* 0x000000221f00720c */ /* 0x000fc40003f05270 */
[----:B------:R-:W-:Y:S02]  /*e3a0*/  LOP3.LUT R34, R28, 0xfffffffe, RZ, 0xc0, !PT ;  /* 0xfffffffe1c227812 */ /* 0x000fe400078ec0ff */
[----:B------:R-:W-:Y:S02]  /*e3b0*/  LOP3.LUT R29, R29, 0xfffffffe, RZ, 0xc0, !PT ;  /* 0xfffffffe1d1d7812 */ /* 0x000fe400078ec0ff */
[----:B------:R-:W-:Y:S01]  /*e3c0*/  SEL R28, RZ, 0xffffffff, !P4 ;  /* 0xffffffffff1c7807 */ /* 0x000fe20006000000 */
[----:B------:R-:W-:Y:S01]  /*e3d0*/  IMAD.IADD R34, R15, 0x1, -R34 ;  /* 0x000000010f227824 */ /* 0x000fe200078e0a22 */
[----:B------:R-:W-:Y:S01]  /*e3e0*/  ISETP.GE.AND P4, PT, R12, R25, PT ;  /* 0x000000190c00720c */ /* 0x000fe20003f86270 */
[----:B------:R-:W-:Y:S01]  /*e3f0*/  IMAD.IADD R31, R20, 0x1, -R29 ;  /* 0x00000001141f7824 */ /* 0x000fe200078e0a1d */
[----:B------:R-:W-:Y:S02]  /*e400*/  SEL R28, R28, R13, !P5 ;  /* 0x0000000d1c1c7207 */ /* 0x000fe40006800000 */
[----:B------:R-:W-:-:S02]  /*e410*/  ISETP.GE.AND P5, PT, R17, R10, PT ;  /* 0x0000000a1100720c */ /* 0x000fc40003fa6270 */
[----:B------:R-:W-:Y:S02]  /*e420*/  SEL R29, RZ, 0xffffffff, !P4 ;  /* 0xffffffffff1d7807 */ /* 0x000fe40006000000 */
[----:B------:R-:W-:Y:S02]  /*e430*/  ISETP.NE.AND P4, PT, R34, R31, PT ;  /* 0x0000001f2200720c */ /* 0x000fe40003f85270 */
[----:B------:R-:W-:Y:S02]  /*e440*/  SEL R34, RZ, 0xffffffff, !P5 ;  /* 0xffffffffff227807 */ /* 0x000fe40006800000 */
[----:B------:R-:W-:Y:S02]  /*e450*/  ISETP.GE.AND P5, PT, R22, R11, PT ;  /* 0x0000000b1600720c */ /* 0x000fe40003fa6270 */
[----:B------:R-:W-:Y:S02]  /*e460*/  SEL R29, R29, R12, !P3 ;  /* 0x0000000c1d1d7207 */ /* 0x000fe40005800000 */
[----:B------:R-:W-:-:S02]  /*e470*/  LOP3.LUT R16, R16, 0x1, RZ, 0xc0, !PT ;  /* 0x0000000110107812 */ /* 0x000fc400078ec0ff */
[----:B------:R-:W-:Y:S02]  /*e480*/  SEL R34, R34, R17, !P1 ;  /* 0x0000001122227207 */ /* 0x000fe40004800000 */
[----:B------:R-:W-:Y:S02]  /*e490*/  SEL R31, RZ, 0xffffffff, !P5 ;  /* 0xffffffffff1f7807 */ /* 0x000fe40006800000 */
[----:B------:R-:W-:Y:S02]  /*e4a0*/  ISETP.GE.AND P1, PT, R32, R23, PT ;  /* 0x000000172000720c */ /* 0x000fe40003f26270 */
[----:B------:R-:W-:Y:S02]  /*e4b0*/  LOP3.LUT R29, R29, 0x1, RZ, 0xc0, !PT ;  /* 0x000000011d1d7812 */ /* 0x000fe400078ec0ff */
[----:B------:R-:W-:Y:S02]  /*e4c0*/  ISETP.NE.U32.AND P3, PT, R16, 0x1, PT ;  /* 0x000000011000780c */ /* 0x000fe40003f65070 */
[----:B------:R-:W-:-:S02]  /*e4d0*/  ISETP.GE.AND P5, PT, R30, R21, PT ;  /* 0x000000151e00720c */ /* 0x000fc40003fa6270 */
[----:B------:R-:W-:Y:S02]  /*e4e0*/  SEL R16, R31, R22, !P6 ;  /* 0x000000161f107207 */ /* 0x000fe40007000000 */
[----:B------:R-:W-:Y:S02]  /*e4f0*/  SEL R31, RZ, 0xffffffff, !P1 ;  /* 0xffffffffff1f7807 */ /* 0x000fe40004800000 */
[----:B------:R-:W-:Y:S02]  /*e500*/  ISETP.NE.U32.AND P1, PT, R29, 0x1, PT ;  /* 0x000000011d00780c */ /* 0x000fe40003f25070 */
[----:B------:R-:W-:Y:S02]  /*e510*/  LOP3.LUT R28, R28, 0x1, RZ, 0xc0, !PT ;  /* 0x000000011c1c7812 */ /* 0x000fe400078ec0ff */
[----:B------:R-:W-:Y:S02]  /*e520*/  SEL R29, RZ, 0xffffffff, !P5 ;  /* 0xffffffffff1d7807 */ /* 0x000fe40006800000 */
[----:B------:R-:W-:-:S02]  /*e530*/  ISETP.GE.AND P5, PT, R15, R20, PT ;  /* 0x000000140f00720c */ /* 0x000fc40003fa6270 */
[----:B------:R-:W-:Y:S02]  /*e540*/  ISETP.NE.U32.AND P6, PT, R28, 0x1, PT ;  /* 0x000000011c00780c */ /* 0x000fe40003fc5070 */
[----:B------:R-:W-:Y:S02]  /*e550*/  SEL R29, R29, R30, !P0 ;  /* 0x0000001e1d1d7207 */ /* 0x000fe40004000000 */
[----:B------:R-:W-:Y:S02]  /*e560*/  SEL R28, RZ, 0xffffffff, !P5 ;  /* 0xffffffffff1c7807 */ /* 0x000fe40006800000 */
[----:B------:R-:W-:Y:S02]  /*e570*/  LOP3.LUT R16, R16, 0x1, RZ, 0xc0, !PT ;  /* 0x0000000110107812 */ /* 0x000fe400078ec0ff */
[----:B------:R-:W-:Y:S02]  /*e580*/  LOP3.LUT R29, R29, 0x1, RZ, 0xc0, !PT ;  /* 0x000000011d1d7812 */ /* 0x000fe400078ec0ff */
[----:B------:R-:W-:-:S02]  /*e590*/  SEL R28, R28, R15, !P4 ;  /* 0x0000000f1c1c7207 */ /* 0x000fc40006000000 */
[----:B------:R-:W-:Y:S02]  /*e5a0*/  ISETP.NE.U32.AND P4, PT, R16, 0x1, PT ;  /* 0x000000011000780c */ /* 0x000fe40003f85070 */
[----:B------:R-:W-:Y:S02]  /*e5b0*/  ISETP.NE.U32.AND P0, PT, R29, 0x1, PT ;  /* 0x000000011d00780c */ /* 0x000fe40003f05070 */
[----:B------:R-:W-:Y:S02]  /*e5c0*/  LOP3.LUT R28, R28, 0x1, RZ, 0xc0, !PT ;  /* 0x000000011c1c7812 */ /* 0x000fe400078ec0ff */
[----:B------:R-:W-:Y:S02]  /*e5d0*/  SEL R29, R27, R14, !P3 ;  /* 0x0000000e1b1d7207 */ /* 0x000fe40005800000 */
[----:B------:R-:W-:Y:S02]  /*e5e0*/  SEL R16, R24, R13, !P6 ;  /* 0x0000000d18107207 */ /* 0x000fe40007000000 */
[----:B------:R-:W-:-:S02]  /*e5f0*/  SEL R14, R14, R27, !P3 ;  /* 0x0000001b0e0e7207 */ /* 0x000fc40005800000 */
[----:B------:R-:W-:Y:S02]  /*e600*/  LOP3.LUT R34, R34, 0x1, RZ, 0xc0, !PT ;  /* 0x0000000122227812 */ /* 0x000fe400078ec0ff */
[----:B------:R-:W-:Y:S02]  /*e610*/  ISETP.NE.U32.AND P3, PT, R28, 0x1, PT ;  /* 0x000000011c00780c */ /* 0x000fe40003f65070 */
[----:B------:R-:W-:Y:S02]  /*e620*/  LEA.HI R27, R16, R16, RZ, 0x1 ;  /* 0x00000010101b7211 */ /* 0x000fe400078f08ff */
[----:B------:R-:W-:Y:S02]  /*e630*/  LEA.HI R28, R29, R29, RZ, 0x1 ;  /* 0x0000001d1d1c7211 */ /* 0x000fe400078f08ff */
[----:B------:R-:W-:Y:S02]  /*e640*/  SEL R31, R31, R32, !P2 ;  /* 0x000000201f1f7207 */ /* 0x000fe40005000000 */
[----:B------:R-:W-:-:S02]  /*e650*/  ISETP.NE.U32.AND P2, PT, R34, 0x1, PT ;  /* 0x000000012200780c */ /* 0x000fc40003f45070 */
[----:B------:R-:W-:Y:S02]  /*e660*/  LOP3.LUT R27, R27, 0xfffffffe, RZ, 0xc0, !PT ;  /* 0xfffffffe1b1b7812 */ /* 0x000fe400078ec0ff */
[----:B------:R-:W-:Y:S02]  /*e670*/  LOP3.LUT R34, R28, 0xfffffffe, RZ, 0xc0, !PT ;  /* 0xfffffffe1c227812 */ /* 0x000fe400078ec0ff */
[----:B------:R-:W-:Y:S01]  /*e680*/  SEL R24, R13, R24, !P6 ;  /* 0x000000180d187207 */ /* 0x000fe20007000000 */
[----:B------:R-:W-:Y:S01]  /*e690*/  IMAD.IADD R27, R16, 0x1, -R27 ;  /* 0x00000001101b7824 */ /* 0x000fe200078e0a1b */
[----:B------:R-:W-:Y:S01]  /*e6a0*/  SEL R13, R12, R25, !P1 ;  /* 0x000000190c0d7207 */ /* 0x000fe20004800000 */
[----:B------:R-:W-:Y:S01]  /*e6b0*/  IMAD.IADD R34, R29, 0x1, -R34 ;  /* 0x000000011d227824 */ /* 0x000fe200078e0a22 */
[----:B------:R-:W-:Y:S02]  /*e6c0*/  LOP3.LUT R31, R31, 0x1, RZ, 0xc0, !PT ;  /* 0x000000011f1f7812 */ /* 0x000fe400078ec0ff */
[----:B------:R-:W-:-:S02]  /*e6d0*/  SEL R25, R25, R12, !P1 ;  /* 0x0000000c19197207 */ /* 0x000fc40004800000 */
[----:B------:R-:W-:Y:S02]  /*e6e0*/  SEL R12, R17, R10, !P2 ;  /* 0x0000000a110c7207 */ /* 0x000fe40005000000 */
[----:B------:R-:W-:Y:S02]  /*e6f0*/  SEL R10, R10, R17, !P2 ;  /* 0x000000110a0a7207 */ /* 0x000fe40005000000 */
[----:B------:R-:W-:Y:S02]  /*e700*/  ISETP.NE.U32.AND P5, PT, R31, 0x1, PT ;  /* 0x000000011f00780c */ /* 0x000fe40003fa5070 */
[----:B------:R-:W-:Y:S02]  /*e710*/  ISETP.NE.AND P2, PT, R27, R34, PT ;  /* 0x000000221b00720c */ /* 0x000fe40003f45270 */
[----:B------:R-:W-:Y:S02]  /*e720*/  SEL R28, R22, R11, !P4 ;  /* 0x0000000b161c7207 */ /* 0x000fe40006000000 */
[----:B------:R-:W-:-:S02]  /*e730*/  LEA.HI R17, R25, R25, RZ, 0x1 ;  /* 0x0000001919117211 */ /* 0x000fc400078f08ff */
[----:B------:R-:W-:Y:S02]  /*e740*/  LEA.HI R27, R24, R24, RZ, 0x1 ;  /* 0x00000018181b7211 */ /* 0x000fe400078f08ff */
[----:B------:R-:W-:Y:S02]  /*e750*/  LEA.HI R31, R10, R10, RZ, 0x1 ;  /* 0x0000000a0a1f7211 */ /* 0x000fe400078f08ff */
[----:B------:R-:W-:Y:S02]  /*e760*/  LEA.HI R33, R13, R13, RZ, 0x1 ;  /* 0x0000000d0d217211 */ /* 0x000fe400078f08ff */
[----:B------:R-:W-:Y:S02]  /*e770*/  SEL R11, R11, R22, !P4 ;  /* 0x000000160b0b7207 */ /* 0x000fe40006000000 */
[----:B------:R-:W-:Y:S02]  /*e780*/  SEL R22, R32, R23, !P5 ;  /* 0x0000001720167207 */ /* 0x000fe40006800000 */
[----:B------:R-:W-:-:S02]  /*e790*/  SEL R23, R23, R32, !P5 ;  /* 0x0000002017177207 */ /* 0x000fc40006800000 */
        /* <DEDUP_REMOVED lines=12> */
[----:B------:R-:W-:Y:S02]  /*e860*/  ISETP.NE.AND P0, PT, R31, R34, PT ;  /* 0x000000221f00720c */ /* 0x000fe40003f05270 */
[----:B------:R-:W-:Y:S02]  /*e870*/  LEA.HI R31, R12, R12, RZ, 0x1 ;  /* 0x0000000c0c1f7211 */ /* 0x000fe400078f08ff */
        /* <DEDUP_REMOVED lines=27> */
[----:B------:R-:W-:-:S02]  /*ea30*/  SEL R15, RZ, 0xffffffff, !P5 ;  /* 0xffffffffff0f7807 */ /* 0x000fc40006800000 */
[----:B------:R-:W-:Y:S02]  /*ea40*/  ISETP.NE.AND P6, PT, R30, R31, PT ;  /* 0x0000001f1e00720c */ /* 0x000fe40003fc5270 */
[----:B------:R-:W-:Y:S02]  /*ea50*/  ISETP.NE.AND P5, PT, R32, R33, PT ;  /* 0x000000212000720c */ /* 0x000fe40003fa5270 */
[----:B------:R-:W-:Y:S02]  /*ea60*/  LEA.HI R30, R26, R26, RZ, 0x1 ;  /* 0x0000001a1a1e7211 */ /* 0x000fe400078f08ff */
[----:B------:R-:W-:Y:S02]  /*ea70*/  LEA.HI R32, R17, R17, RZ, 0x1 ;  /* 0x0000001111207211 */ /* 0x000fe400078f08ff */
        /* <DEDUP_REMOVED lines=18> */
[----:B------:R-:W-:Y:S02]  /*eba0*/  SEL R34, RZ, 0xffffffff, !P2 ;  /* 0xffffffffff227807 */ /* 0x000fe40005000000 */
[----:B------:R-:W-:Y:S02]  /*ebb0*/  ISETP.NE.U32.AND P2, PT, R30, 0x1, PT ;  /* 0x000000011e00780c */ /* 0x000fe40003f45070 */
[----:B------:R-:W-:Y:S02]  /*ebc0*/  SEL R30, RZ, 0xffffffff, !P4 ;  /* 0xffffffffff1e7807 */ /* 0x000fe40006000000 */
[----:B------:R-:W-:-:S02]  /*ebd0*/  SEL R31, R31, R10, !P0 ;  /* 0x0000000a1f1f7207 */ /* 0x000fc40004000000 */
[----:B------:R-:W-:Y:S02]  /*ebe0*/  ISETP.GE.AND P4, PT, R20, R27, PT ;  /* 0x0000001b1400720c */ /* 0x000fe40003f86270 */
        /* <DEDUP_REMOVED lines=11> */
[----:B------:R-:W-:Y:S02]  /*eca0*/  ISETP.NE.U32.AND P1, PT, R15, 0x1, PT ;  /* 0x000000010f00780c */ /* 0x000fe40003f25070 */
[----:B------:R-:W-:Y:S02]  /*ecb0*/  LOP3.LUT R30, R30, 0x1, RZ, 0xc0, !PT ;  /* 0x000000011e1e7812 */ /* 0x000fe400078ec0ff */
[----:B------:R-:W-:Y:S02]  /*ecc0*/  LOP3.LUT R31, R31, 0x1, RZ, 0xc0, !PT ;  /* 0x000000011f1f7812 */ /* 0x000fe400078ec0ff */
[----:B------:R-:W-:Y:S02]  /*ecd0*/  SEL R15, R16, R29, !P0 ;  /* 0x0000001d100f7207 */ /* 0x000fe40004000000 */
[----:B------:R-:W-:Y:S02]  /*ece0*/  SEL R29, R29, R16, !P0 ;  /* 0x000000101d1d7207 */ /* 0x000fe40004000000 */
[----:B------:R-:W-:-:S02]  /*ecf0*/  ISETP.NE.U32.AND P6, PT, R30, 0x1, PT ;  /* 0x000000011e00780c */ /* 0x000fc40003fc5070 */
[----:B------:R-:W-:Y:S02]  /*ed00*/  ISETP.NE.U32.AND P0, PT, R31, 0x1, PT ;  /* 0x000000011f00780c */ /* 0x000fe40003f05070 */
[----:B------:R-:W-:Y:S02]  /*ed10*/  LOP3.LUT R32, R32, 0x1, RZ, 0xc0, !PT ;  /* 0x0000000120207812 */ /* 0x000fe400078ec0ff */
[----:B------:R-:W-:Y:S02]  /*ed20*/  LEA.HI R31, R14, R14, RZ, 0x1 ;  /* 0x0000000e0e1f7211 */ /* 0x000fe400078f08ff */
[----:B------:R-:W-:Y:S02]  /*ed30*/  LEA.HI R30, R29, R29, RZ, 0x1 ;  /* 0x0000001d1d1e7211 */ /* 0x000fe400078f08ff */
[----:B------:R-:W-:Y:S02]  /*ed40*/  LOP3.LUT R34, R34, 0x1, RZ, 0xc0, !PT ;  /* 0x0000000122227812 */ /* 0x000fe400078ec0ff */
[----:B------:R-:W-:-:S02]  /*ed50*/  ISETP.NE.U32.AND P4, PT, R32, 0x1, PT ;  /* 0x000000012000780c */ /* 0x000fc40003f85070 */
[----:B------:R-:W-:Y:S02]  /*ed60*/  LOP3.LUT R33, R31, 0xfffffffe, RZ, 0xc0, !PT ;  /* 0xfffffffe1f217812 */ /* 0x000fe400078ec0ff */
[----:B------:R-:W-:Y:S02]  /*ed70*/  LOP3.LUT R30, R30, 0xfffffffe, RZ, 0xc0, !PT ;  /* 0xfffffffe1e1e7812 */ /* 0x000fe400078ec0ff */
[----:B------:R-:W-:Y:S01]  /*ed80*/  ISETP.NE.U32.AND P5, PT, R34, 0x1, PT ;  /* 0x000000012200780c */ /* 0x000fe20003fa5070 */
[----:B------:R-:W-:Y:S01]  /*ed90*/  IMAD.IADD R33, R14, 0x1, -R33 ;  /* 0x000000010e217824 */ /* 0x000fe200078e0a21 */
[----:B------:R-:W-:Y:S01]  /*eda0*/  SEL R16, R25, R24, !P2 ;  /* 0x0000001819107207 */ /* 0x000fe20005000000 */
[----:B------:R-:W-:Y:S01]  /*edb0*/  IMAD.IADD R30, R29, 0x1, -R30 ;  /* 0x000000011d1e7824 */ /* 0x000fe200078e0a1e */
        /* <DEDUP_REMOVED lines=55> */
[----:B------:R-:W-:Y:S01]  /*f130*/  SEL R20, RZ, 0xffffffff, !P0 ;  /* 0xffffffffff147807 */ /* 0x000fe20004000000 */
[----:B------:R-:W-:Y:S01]  /*f140*/  IMAD.IADD R33, R10, 0x1, -R33 ;  /* 0x000000010a217824 */ /* 0x000fe200078e0a21 */
[----:B------:R-:W-:-:S02]  /*f150*/  LEA.HI R32, R23, R23, RZ, 0x1 ;  /* 0x0000001717207211 */ /* 0x000fc400078f08ff */
[----:B------:R-:W-:Y:S02]  /*f160*/  SEL R17, R20, R29, !P4 ;  /* 0x0000001d14117207 */ /* 0x000fe40006000000 */
[----:B------:R-:W-:Y:S02]  /*f170*/  ISETP.GE.AND P4, PT, R24, R15, PT ;  /* 0x0000000f1800720c */ /* 0x000fe40003f86270 */
[----:B------:R-:W-:Y:S02]  /*f180*/  ISETP.NE.AND P0, PT, R30, R33, PT ;  /* 0x000000211e00720c */ /* 0x000fe40003f05270 */
[----:B------:R-:W-:Y:S02]  /*f190*/  SEL R33, RZ, 0xffffffff, !P4 ;  /* 0xffffffffff217807 */ /* 0x000fe40006000000 */
[----:B------:R-:W-:Y:S02]  /*f1a0*/  LEA.HI R30, R26, R26, RZ, 0x1 ;  /* 0x0000001a1a1e7211 */ /* 0x000fe400078f08ff */
[----:B------:R-:W-:-:S02]  /*f1b0*/  ISETP.GE.AND P4, PT, R13, R16, PT ;  /* 0x000000100d00720c */ /* 0x000fc40003f86270 */
[----:B------:R-:W-:Y:S02]  /*f1c0*/  SEL R20, R33, R24, !P5 ;  /* 0x0000001821147207 */ /* 0x000fe40006800000 */
[----:B------:R-:W-:Y:S02]  /*f1d0*/  ISETP.GE.AND P5, PT, R12, R25, PT ;  /* 0x000000190c00720c */ /* 0x000fe40003fa6270 */
[----:B------:R-:W-:Y:S02]  /*f1e0*/  LOP3.LUT R35, R30, 0xfffffffe, RZ, 0xc0, !PT ;  /* 0xfffffffe1e237812 */ /* 0x000fe400078ec0ff */
[----:B------:R-:W-:Y:S02]  /*f1f0*/  SEL R30, RZ, 0xffffffff, !P4 ;  /* 0xffffffffff1e7807 */ /* 0x000fe40006000000 */
[----:B------:R-:W-:Y:S01]  /*f200*/  LOP3.LUT R17, R17, 0x1, RZ, 0xc0, !PT ;  /* 0x0000000111117812 */ /* 0x000fe200078ec0ff */
[----:B------:R-:W-:Y:S01]  /*f210*/  IMAD.IADD R35, R26, 0x1, -R35 ;  /* 0x000000011a237824 */ /* 0x000fe200078e0a23 */
        /* <DEDUP_REMOVED lines=8> */
[----:B------:R-:W-:Y:S02]  /*f2a0*/  SEL R33, R33, R12, !P1 ;  /* 0x0000000c21217207 */ /* 0x000fe40004800000 */
[----:B------:R-:W-:Y:S02]  /*f2b0*/  ISETP.GE.AND P5, PT, R27, R10, PT ;  /* 0x0000000a1b00720c */ /* 0x000fe40003fa6270 */
[----:B------:R-:W-:Y:S02]  /*f2c0*/  ISETP.GE.AND P1, PT, R22, R11, PT ;  /* 0x0000000b1600720c */ /* 0x000fe40003f26270 */
[----:B------:R-:W-:Y:S02]  /*f2d0*/  SEL R17, R17, R28, !P6 ;  /* 0x0000001c11117207 */ /* 0x000fe40007000000 */
[----:B------:R-:W-:Y:S02]  /*f2e0*/  ISETP.NE.U32.AND P6, PT, R20, 0x1, PT ;  /* 0x000000011400780c */ /* 0x000fe40003fc5070 */
[----:B------:R-:W-:-:S02]  /*f2f0*/  ISETP.NE.AND P4, PT, R35, R32, PT ;  /* 0x000000202300720c */ /* 0x000fc40003f85270 */
[----:B------:R-:W-:Y:S02]  /*f300*/  SEL R20, RZ, 0xffffffff, !P5 ;  /* 0xffffffffff147807 */ /* 0x000fe40006800000 */
[----:B------:R-:W-:Y:S02]  /*f310*/  SEL R35, RZ, 0xffffffff, !P1 ;  /* 0xffffffffff237807 */ /* 0x000fe40004800000 */
[----:B------:R-:W-:Y:S02]  /*f320*/  LOP3.LUT R33, R33, 0x1, RZ, 0xc0, !PT ;  /* 0x0000000121217812 */ /* 0x000fe400078ec0ff */
[----:B------:R-:W-:Y:S02]  /*f330*/  ISETP.GE.AND P5, PT, R26, R23, PT ;  /* 0x000000171a00720c */ /* 0x000fe40003fa6270 */
[----:B------:R-:W-:Y:S02]  /*f340*/  SEL R20, R20, R27, !P0 ;  /* 0x0000001b14147207 */ /* 0x000fe40004000000 */
[----:B------:R-:W-:-:S02]  /*f350*/  SEL R35, R35, R22, !P2 ;  /* 0x0000001623237207 */ /* 0x000fc40005000000 */
[----:B------:R-:W-:Y:S02]  /*f360*/  ISETP.NE.U32.AND P2, PT, R33, 0x1, PT ;  /* 0x000000012100780c */ /* 0x000fe40003f45070 */
[----:B------:R-:W-:Y:S02]  /*f370*/  SEL R33, RZ, 0xffffffff, !P5 ;  /* 0xffffffffff217807 */ /* 0x000fe40006800000 */
[----:B------:R-:W-:Y:S02]  /*f380*/  LOP3.LUT R17, R17, 0x1, RZ, 0xc0, !PT ;  /* 0x0000000111117812 */ /* 0x000fe400078ec0ff */
[----:B------:R-:W-:Y:S02]  /*f390*/  LOP3.LUT R20, R20, 0x1, RZ, 0xc0, !PT ;  /* 0x0000000114147812 */ /* 0x000fe400078ec0ff */
[----:B------:R-:W-:Y:S02]  /*f3a0*/  SEL R33, R33, R26, !P4 ;  /* 0x0000001a21217207 */ /* 0x000fe40006000000 */
[----:B------:R-:W-:-:S02]  /*f3b0*/  LOP3.LUT R30, R30, 0x1, RZ, 0xc0, !PT ;  /* 0x000000011e1e7812 */ /* 0x000fc400078ec0ff */
[----:B------:R-:W-:Y:S02]  /*f3c0*/  ISETP.NE.U32.AND P4, PT, R17, 0x1, PT ;  /* 0x000000011100780c */ /* 0x000fe40003f85070 */
[----:B------:R-:W-:Y:S02]  /*f3d0*/  ISETP.NE.U32.AND P0, PT, R20, 0x1, PT ;  /* 0x000000011400780c */ /* 0x000fe40003f05070 */
[----:B------:R-:W-:Y:S02]  /*f3e0*/  SEL R17, R29, R14, !P3 ;  /* 0x0000000e1d117207 */ /* 0x000fe40005800000 */
[----:B------:R-:W-:Y:S02]  /*f3f0*/  SEL R20, R15, R24, !P6 ;  /* 0x000000180f147207 */ /* 0x000fe40007000000 */
[----:B------:R-:W-:Y:S02]  /*f400*/  ISETP.NE.U32.AND P1, PT, R30, 0x1, PT ;  /* 0x000000011e00780c */ /* 0x000fe40003f25070 */
[----:B------:R-:W-:-:S02]  /*f410*/  SEL R14, R14, R29, !P3 ;  /* 0x0000001d0e0e7207 */ /* 0x000fc40005800000 */
        /* <DEDUP_REMOVED lines=8> */
[----:B------:R-:W-:-:S02]  /*f4a0*/  SEL R15, R24, R15, !P6 ;  /* 0x0000000f180f7207 */ /* 0x000fc40007000000 */
[----:B------:R-:W-:Y:S02]  /*f4b0*/  SEL R32, R12, R25, !P2 ;  /* 0x000000190c207207 */ /* 0x000fe40005000000 */
[----:B------:R-:W-:Y:S02]  /*f4c0*/  SEL R24, R13, R16, !P1 ;  /* 0x000000100d187207 */ /* 0x000fe40004800000 */
[----:B------:R-:W-:Y:S02]  /*f4d0*/  SEL R25, R25, R12, !P2 ;  /* 0x0000000c19197207 */ /* 0x000fe40005000000 */
[----:B------:R-:W-:Y:S02]  /*f4e0*/  ISETP.NE.U32.AND P5, PT, R35, 0x1, PT ;  /* 0x000000012300780c */ /* 0x000fe40003fa5070 */
[----:B------:R-:W-:Y:S02]  /*f4f0*/  ISETP.NE.U32.AND P3, PT, R33, 0x1, PT ;  /* 0x000000012100780c */ /* 0x000fe40003f65070 */
[----:B------:R-:W-:-:S02]  /*f500*/  ISETP.NE.AND P2, PT, R29, R30, PT ;  /* 0x0000001e1d00720c */ /* 0x000fc40003f45270 */
[----:B------:R-:W-:Y:S02]  /*f510*/  SEL R16, R16, R13, !P1 ;  /* 0x0000000d10107207 */ /* 0x000fe40004800000 */
[----:B------:R-:W-:Y:S02]  /*f520*/  LEA.HI R30, R25, R25, RZ, 0x1 ;  /* 0x00000019191e7211 */ /* 0x000fe400078f08ff */
[----:B------:R-:W-:Y:S02]  /*f530*/  LEA.HI R33, R24, R24, RZ, 0x1 ;  /* 0x0000001818217211 */ /* 0x000fe400078f08ff */
[----:B------:R-:W-:Y:S02]  /*f540*/  SEL R12, R28, R31, !P4 ;  /* 0x0000001f1c0c7207 */ /* 0x000fe40006000000 */
[----:B------:R-:W-:Y:S02]  /*f550*/  SEL R13, R22, R11, !P5 ;  /* 0x0000000b160d7207 */ /* 0x000fe40006800000 */
[----:B------:R-:W-:-:S02]  /*f560*/  SEL R31, R31, R28, !P4 ;  /* 0x0000001c1f1f7207 */ /* 0x000fc40006000000 */
[----:B------:R-:W-:Y:S02]  /*f570*/  SEL R11, R11, R22, !P5 ;  /* 0x000000160b0b7207 */ /* 0x000fe40006800000 */
        /* <DEDUP_REMOVED lines=47> */
[----:B------:R-:W-:Y:S02]  /*f870*/  LEA.HI R26, R22, R22, RZ, 0x1 ;  /* 0x00000016161a7211 */ /* 0x000fe400078f08ff */
[----:B------:R-:W-:Y:S02]  /*f880*/  SEL R27, R27, R20, !P2 ;  /* 0x000000141b1b7207 */ /* 0x000fe40005000000 */
[----:B------:R-:W-:-:S02]  /*f890*/  ISETP.GE.AND P2, PT, R16, R15, PT ;  /* 0x0000000f1000720c */ /* 0x000fc40003f46270 */
[----:B------:R-:W-:Y:S02]  /*f8a0*/  LOP3.LUT R28, R28, 0xfffffffe, RZ, 0xc0, !PT ;  /* 0xfffffffe1c1c7812 */ /* 0x000fe400078ec0ff */
[----:B------:R-:W-:Y:S02]  /*f8b0*/  LOP3.LUT R33, R26, 0xfffffffe, RZ, 0xc0, !PT ;  /* 0xfffffffe1a217812 */ /* 0x000fe400078ec0ff */
[----:B------:R-:W-:Y:S01]  /*f8c0*/  SEL R29, RZ, 0xffffffff, !P2 ;  /* 0xffffffffff1d7807 */ /* 0x000fe20005000000 */
[----:B------:R-:W-:Y:S01]  /*f8d0*/  IMAD.IADD R28, R21, 0x1, -R28 ;  /* 0x00000001151c7824 */ /* 0x000fe200078e0a1c */
[----:B------:R-:W-:Y:S01]  /*f8e0*/  ISETP.GE.AND P2, PT, R25, R24, PT ;  /* 0x000000181900720c */ /* 0x000fe20003f46270 */
[----:B------:R-:W-:Y:S01]  /*f8f0*/  IMAD.IADD R33, R22, 0x1, -R33 ;  /* 0x0000000116217824 */ /* 0x000fe200078e0a21 */
[----:B------:R-:W-:Y:S02]  /*f900*/  SEL R29, R29, R16, !P1 ;  /* 0x000000101d1d7207 */ /* 0x000fe40004800000 */
[----:B------:R-:W-:-:S02]  /*f910*/  SEL R26, RZ, 0xffffffff, !P2 ;  /* 0xffffffffff1a7807 */ /* 0x000fc40005000000 */
[----:B------:R-:W-:Y:S02]  /*f920*/  ISETP.GE.AND P2, PT, R31, R32, PT ;  /* 0x000000201f00720c */ /* 0x000fe40003f46270 */
[----:B------:R-:W-:Y:S02]  /*f930*/  ISETP.NE.AND P1, PT, R28, R33, PT ;  /* 0x000000211c00720c */ /* 0x000fe40003f25270 */
[----:B------:R-:W-:Y:S02]  /*f940*/  SEL R28, RZ, 0xffffffff, !P2 ;  /* 0xffffffffff1c7807 */ /* 0x000fe40005000000 */
[----:B------:R-:W-:Y:S02]  /*f950*/  LOP3.LUT R27, R27, 0x1, RZ, 0xc0, !PT ;  /* 0x000000011b1b7812 */ /* 0x000fe400078ec0ff */
[----:B------:R-:W-:Y:S02]  /*f960*/  SEL R28, R28, R31, !P4 ;  /* 0x0000001f1c1c7207 */ /* 0x000fe40006000000 */
[----:B------:R-:W-:-:S02]  /*f970*/  ISETP.GE.AND P4, PT, R10, R13, PT ;  /* 0x0000000d0a00720c */ /* 0x000fc40003f86270 */
[----:B------:R-:W-:Y:S02]  /*f980*/  ISETP.GE.AND P2, PT, R11, R12, PT ;  /* 0x0000000c0b00720c */ /* 0x000fe40003f46270 */
[----:B------:R-:W-:Y:S02]  /*f990*/  SEL R26, R26, R25, !P0 ;  /* 0x000000191a1a7207 */ /* 0x000fe40004000000 */
[----:B------:R-:W-:Y:S02]  /*f9a0*/  ISETP.NE.U32.AND P0, PT, R27, 0x1, PT ;  /* 0x000000011b00780c */ /* 0x000fe40003f05070 */
[----:B------:R-:W-:Y:S02]  /*f9b0*/  SEL R27, RZ, 0xffffffff, !P4 ;  /* 0xffffffffff1b7807 */ /* 0x000fe40006000000 */
[----:B------:R-:W-:Y:S02]  /*f9c0*/  SEL R34, RZ, 0xffffffff, !P2 ;  /* 0xffffffffff227807 */ /* 0x000fe40005000000 */
[----:B------:R-:W-:-:S02]  /*f9d0*/  LOP3.LUT R26, R26, 0x1, RZ, 0xc0, !PT ;  /* 0x000000011a1a7812 */ /* 0x000fc400078ec0ff */
[----:B------:R-:W-:Y:S02]  /*f9e0*/  ISETP.GE.AND P4, PT, R23, R30, PT ;  /* 0x0000001e1700720c */ /* 0x000fe40003f86270 */
[----:B------:R-:W-:Y:S02]  /*f9f0*/  SEL R27, R27, R10, !P6 ;  /* 0x0000000a1b1b7207 */ /* 0x000fe40007000000 */
[----:B------:R-:W-:Y:S02]  /*fa00*/  LOP3.LUT R28, R28, 0x1, RZ, 0xc0, !PT ;  /* 0x000000011c1c7812 */ /* 0x000fe400078ec0ff */
[----:B------:R-:W-:Y:S02]  /*fa10*/  SEL R34, R34, R11, !P3 ;  /* 0x0000000b22227207 */ /* 0x000fe40005800000 */
[----:B------:R-:W-:Y:S02]  /*fa20*/  ISETP.GE.AND P6, PT, R21, R22, PT ;  /* 0x000000161500720c */ /* 0x000fe40003fc6270 */
[----:B------:R-:W-:-:S02]  /*fa30*/  ISETP.NE.U32.AND P3, PT, R26, 0x1, PT ;  /* 0x000000011a00780c */ /* 0x000fc40003f65070 */
[----:B------:R-:W-:Y:S02]  /*fa40*/  SEL R26, RZ, 0xffffffff, !P4 ;  /* 0xffffffffff1a7807 */ /* 0x000fe40006000000 */
[----:B------:R-:W-:Y:S02]  /*fa50*/  ISETP.NE.U32.AND P4, PT, R28, 0x1, PT ;  /* 0x000000011c00780c */ /* 0x000fe40003f85070 */
        /* <DEDUP_REMOVED lines=15> */
[----:B------:R-:W-:-:S02]  /*fb50*/  LOP3.LUT R20, R16, 0xfffffffe, RZ, 0xc0, !PT ;  /* 0xfffffffe10147812 */ /* 0x000fc400078ec0ff */
[----:B------:R-:W-:Y:S01]  /*fb60*/  SEL R26, R26, R23, !P5 ;  /* 0x000000171a1a7207 */ /* 0x000fe20006800000 */
[----:B------:R-:W-:Y:S01]  /*fb70*/  IMAD.IADD R33, R14, 0x1, -R33 ;  /* 0x000000010e217824 */ /* 0x000fe200078e0a21 */
[----:B------:R-:W-:Y:S01]  /*fb80*/  ISETP.NE.U32.AND P5, PT, R34, 0x1, PT ;  /* 0x000000012200780c */ /* 0x000fe20003fa5070 */
[----:B------:R-:W-:Y:S01]  /*fb90*/  IMAD.IADD R20, R17, 0x1, -R20 ;  /* 0x0000000111147824 */ /* 0x000fe200078e0a14 */
[----:B------:R-:W-:Y:S02]  /*fba0*/  ISETP.NE.U32.AND P0, PT, R27, 0x1, PT ;  /* 0x000000011b00780c */ /* 0x000fe40003f05070 */
[----:B------:R-:W-:Y:S02]  /*fbb0*/  SEL R16, R11, R12, !P5 ;  /* 0x0000000c0b107207 */ /* 0x000fe40006800000 */
[----:B------:R-:W-:Y:S02]  /*fbc0*/  SEL R12, R12, R11, !P5 ;  /* 0x0000000b0c0c7207 */ /* 0x000fe40006800000 */
[----:B------:R-:W-:-:S02]  /*fbd0*/  LOP3.LUT R26, R26, 0x1, RZ, 0xc0, !PT ;  /* 0x000000011a1a7812 */ /* 0x000fc400078ec0ff */
[----:B------:R-:W-:Y:S02]  /*fbe0*/  SEL R27, R25, R24, !P3 ;  /* 0x00000018191b7207 */ /* 0x000fe40005800000 */
[----:B------:R-:W-:Y:S02]  /*fbf0*/  SEL R11, R10, R13, !P6 ;  /* 0x0000000d0a0b7207 */ /* 0x000fe40007000000 */
[----:B------:R-:W-:Y:S02]  /*fc00*/  SEL R24, R24, R25, !P3 ;  /* 0x0000001918187207 */ /* 0x000fe40005800000 */
[----:B------:R-:W-:Y:S02]  /*fc10*/  SEL R13, R13, R10, !P6 ;  /* 0x0000000a0d0d7207 */ /* 0x000fe40007000000 */
[----:B------:R-:W-:Y:S02]  /*fc20*/  ISETP.NE.AND P5, PT, R20, R33, PT ;  /* 0x000000211400720c */ /* 0x000fe40003fa5270 */
[----:B------:R-:W-:-:S02]  /*fc30*/  LEA.HI R10, R15, R15, RZ, 0x1 ;  /* 0x0000000f0f0a7211 */ /* 0x000fc400078f08ff */
[----:B------:R-:W-:Y:S02]  /*fc40*/  LEA.HI R20, R28, R28, RZ, 0x1 ;  /* 0x0000001c1c147211 */ /* 0x000fe400078f08ff */
[----:B------:R-:W-:Y:S02]  /*fc50*/  ISETP.NE.U32.AND P1, PT, R26, 0x1, PT ;  /* 0x000000011a00780c */ /* 0x000fe40003f25070 */
        /* <DEDUP_REMOVED lines=14> */
[----:B------:R-:W-:-:S02]  /*fd40*/  ISETP.NE.AND P6, PT, R10, R31, PT ;  /* 0x0000001f0a00720c */ /* 0x000fc40003fc5270 */
[----:B------:R-:W-:Y:S02]  /*fd50*/  LEA.HI R10, R32, R32, RZ, 0x1 ;  /* 0x00000020200a7211 */ /* 0x000fe400078f08ff */
[----:B------:R-:W-:Y:S02]  /*fd60*/  ISETP.NE.AND P4, PT, R33, R34, PT ;  /* 0x000000222100720c */ /* 0x000fe40003f85270 */
[----:B------:R-:W-:Y:S02]  /*fd70*/  SEL R30, R30, R23, !P1 ;  /* 0x000000171e1e7207 */ /* 0x000fe40004800000 */
[----:B------:R-:W-:Y:S02]  /*fd80*/  LEA.HI R33, R25, R25, RZ, 0x1 ;  /* 0x0000001919217211 */ /* 0x000fe400078f08ff */
[----:B------:R-:W-:Y:S02]  /*fd90*/  LOP3.LUT R23, R10, 0xfffffffe, RZ, 0xc0, !PT ;  /* 0xfffffffe0a177812 */ /* 0x000fe400078ec0ff */
[----:B------:R-:W-:-:S02]  /*fda0*/  LOP3.LUT R26, R26, 0xfffffffe, RZ, 0xc0, !PT ;  /* 0xfffffffe1a1a7812 */ /* 0x000fc400078ec0ff */
[----:B------:R-:W-:Y:S01]  /*fdb0*/  LEA.HI R31, R12, R12, RZ, 0x1 ;  /* 0x0000000c0c1f7211 */ /* 0x000fe200078f08ff */
[----:B------:R-:W-:Y:S01]  /*fdc0*/  IMAD.IADD R23, R32, 0x1, -R23 ;  /* 0x0000000120177824 */ /* 0x000fe200078e0a17 */
[----:B------:R-:W-:Y:S01]  /*fdd0*/  LOP3.LUT R10, R33, 0xfffffffe, RZ, 0xc0, !PT ;  /* 0xfffffffe210a7812 */ /* 0x000fe200078ec0ff */
[----:B------:R-:W-:Y:S01]  /*fde0*/  IMAD.IADD R26, R27, 0x1, -R26 ;  /* 0x000000011b1a7824 */ /* 0x000fe200078e0a1a */
[----:B------:R-:W-:Y:S02]  /*fdf0*/  LOP3.LUT R31, R31, 0xfffffffe, RZ, 0xc0, !PT ;  /* 0xfffffffe1f1f7812 */ /* 0x000fe400078ec0ff */
[----:B------:R-:W-:Y:S01]  /*fe00*/  LEA.HI R33, R11, R11, RZ, 0x1 ;  /* 0x0000000b0b217211 */ /* 0x000fe200078f08ff */
[----:B------:R-:W-:Y:S01]  /*fe10*/  IMAD.IADD R34, R25, 0x1, -R10 ;  /* 0x0000000119227824 */ /* 0x000fe200078e0a0a */
[----:B------:R-:W-:Y:S01]  /*fe20*/  SEL R10, R21, R22, !P0 ;  /* 0x00000016150a7207 */ /* 0x000fe20004000000 */
[----:B------:R-:W-:Y:S01]  /*fe30*/  IMAD.IADD R31, R12, 0x1, -R31 ;  /* 0x000000010c1f7824 */ /* 0x000fe200078e0a1f */
[----:B------:R-:W-:-:S02]  /*fe40*/  SEL R21, R22, R21, !P0 ;  /* 0x0000001516157207 */ /* 0x000fc40004000000 */
[----:B------:R-:W-:Y:S02]  /*fe50*/  ISETP.NE.AND P1, PT, R23, R26, PT ;  /* 0x0000001a1700720c */ /* 0x000fe40003f25270 */
[----:B------:R-:W-:Y:S02]  /*fe60*/  LEA.HI R22, R13, R13, RZ, 0x1 ;  /* 0x0000000d0d167211 */ /* 0x000fe400078f08ff */
[----:B------:R-:W-:Y:S02]  /*fe70*/  LEA.HI R23, R16, R16, RZ, 0x1 ;  /* 0x0000001010177211 */ /* 0x000fe400078f08ff */
[----:B------:R-:W-:Y:S02]  /*fe80*/  LEA.HI R26, R30, R30, RZ, 0x1 ;  /* 0x0000001e1e1a7211 */ /* 0x000fe400078f08ff */
[----:B------:R-:W-:Y:S02]  /*fe90*/  LOP3.LUT R22, R22, 0xfffffffe, RZ, 0xc0, !PT ;  /* 0xfffffffe16167812 */ /* 0x000fe400078ec0ff */
[----:B------:R-:W-:-:S02]  /*fea0*/  LOP3.LUT R23, R23, 0xfffffffe, RZ, 0xc0, !PT ;  /* 0xfffffffe17177812 */ /* 0x000fc400078ec0ff */
[----:B------:R-:W-:Y:S01]  /*feb0*/  ISETP.NE.AND P0, PT, R31, R34, PT ;  /* 0x000000221f00720c */ /* 0x000fe20003f05270 */
[----:B------:R-:W-:Y:S01]  /*fec0*/  IMAD.IADD R22, R13, 0x1, -R22 ;  /* 0x000000010d167824 */ /* 0x000fe200078e0a16 */
[----:B------:R-:W-:Y:S01]  /*fed0*/  LOP3.LUT R31, R26, 0xfffffffe, RZ, 0xc0, !PT ;  /* 0xfffffffe1a1f7812 */ /* 0x000fe200078ec0ff */
[----:B------:R-:W-:Y:S01]  /*fee0*/  IMAD.IADD R23, R16, 0x1, -R23 ;  /* 0x0000000110177824 */ /* 0x000fe200078e0a17 */
[----:B------:R-:W-:Y:S02]  /*fef0*/  LOP3.LUT R26, R33, 0xfffffffe, RZ, 0xc0, !PT ;  /* 0xfffffffe211a7812 */ /* 0x000fe400078ec0ff */
[----:B------:R-:W-:Y:S01]  /*ff00*/  ISETP.GE.AND P3, PT, R17, R14, PT ;  /* 0x0000000e1100720c */ /* 0x000fe20003f66270 */
[----:B------:R-:W-:Y:S01]  /*ff10*/  IMAD.IADD R31, R30, 0x1, -R31 ;  /* 0x000000011e1f7824 */ /* 0x000fe200078e0a1f */
[----:B------:R-:W-:Y:S01]  /*ff20*/  ISETP.NE.AND P2, PT, R22, R23, PT ;  /* 0x000000171600720c */ /* 0x000fe20003f45270 */
[----:B------:R-:W-:Y:S01]  /*ff30*/  IMAD.IADD R26, R11, 0x1, -R26 ;  /* 0x000000010b1a7824 */ /* 0x000fe200078e0a1a */
[----:B------:R-:W-:-:S02]  /*ff40*/  SEL R22, RZ, 0xffffffff, !P3 ;  /* 0xffffffffff167807 */ /* 0x000fc40005800000 */
[----:B------:R-:W-:Y:S02]  /*ff50*/  LEA.HI R23, R21, R21, RZ, 0x1 ;  /* 0x0000001515177211 */ /* 0x000fe400078f08ff */
[----:B------:R-:W-:Y:S02]  /*ff60*/  ISETP.NE.AND P3, PT, R31, R26, PT ;  /* 0x0000001a1f00720c */ /* 0x000fe40003f65270 */
[----:B------:R-:W-:Y:S02]  /*ff70*/  LEA.HI R26, R20, R20, RZ, 0x1 ;  /* 0x00000014141a7211 */ /* 0x000fe400078f08ff */
[----:B------:R-:W-:Y:S02]  /*ff80*/  SEL R22, R22, R17, !P5 ;  /* 0x0000001116167207 */ /* 0x000fe40006800000 */
[----:B------:R-:W-:Y:S02]  /*ff90*/  ISETP.GE.AND P5, PT, R15, R28, PT ;  /* 0x0000001c0f00720c */ /* 0x000fe40003fa6270 */
[----:B------:R-:W-:-:S02]  /*ffa0*/  LOP3.LUT R34, R23, 0xfffffffe, RZ, 0xc0, !PT ;  /* 0xfffffffe17227812 */ /* 0x000fc400078ec0ff */
[----:B------:R-:W-:Y:S02]  /*ffb0*/  LOP3.LUT R23, R26, 0xfffffffe, RZ, 0xc0, !PT ;  /* 0xfffffffe1a177812 */ /* 0x000fe400078ec0ff */
[----:B------:R-:W-:Y:S01]  /*ffc0*/  SEL R26, RZ, 0xffffffff, !P5 ;  /* 0xffffffffff1a7807 */ /* 0x000fe20006800000 */
[----:B------:R-:W-:Y:S01]  /*ffd0*/  IMAD.IADD R34, R21, 0x1, -R34 ;  /* 0x0000000115227824 */ /* 0x000fe200078e0a22 */
[----:B------:R-:W-:Y:S01]  /*ffe0*/  ISETP.GE.AND P5, PT, R24, R29, PT ;  /* 0x0000001d1800720c */ /* 0x000fe20003fa6270 */
[----:B------:R-:W-:Y:S01]  /*fff0*/  IMAD.IADD R33, R20, 0x1, -R23 ;  /* 0x0000000114217824 */ /* 0x000fe200078e0a17 */
[----:B------:R-:W-:Y:S02]  /*10000*/  SEL R23, R26, R15, !P6 ;  /* 0x0000000f1a177207 */ /* 0x000fe40007000000 */
[----:B------:R-:W-:Y:S02]  /*10010*/  ISETP.GE.AND P6, PT, R32, R27, PT ;  /* 0x0000001b2000720c */ /* 0x000fe40003fc6270 */
[----:B------:R-:W-:-:S02]  /*10020*/  SEL R31, RZ, 0xffffffff, !P5 ;  /* 0xffffffffff1f7807 */ /* 0x000fc40006800000 */
[----:B------:R-:W-:Y:S02]  /*10030*/  ISETP.NE.AND P5, PT, R34, R33, PT ;  /* 0x000000212200720c */ /* 0x000fe40003fa5270 */
[----:B------:R-:W-:Y:S02]  /*10040*/  SEL R33, RZ, 0xffffffff, !P6 ;  /* 0xffffffffff217807 */ /* 0x000fe40007000000 */
[----:B------:R-:W-:Y:S02]  /*10050*/  ISETP.GE.AND P6, PT, R12, R25, PT ;  /* 0x000000190c00720c */ /* 0x000fe40003fc6270 */
[----:B------:R-:W-:Y:S02]  /*10060*/  LOP3.LUT R22, R22, 0x1, RZ, 0xc0, !PT ;  /* 0x0000000116167812 */ /* 0x000fe400078ec0ff */
[----:B------:R-:W-:Y:S02]  /*10070*/  SEL R35, RZ, 0xffffffff, !P6 ;  /* 0xffffffffff237807 */ /* 0x000fe40007000000 */
[----:B------:R-:W-:-:S02]  /*10080*/  LOP3.LUT R23, R23, 0x1, RZ, 0xc0, !PT ;  /* 0x0000000117177812 */ /* 0x000fc400078ec0ff */
[----:B------:R-:W-:Y:S02]  /*10090*/  SEL R31, R31, R24, !P4 ;  /* 0x000000181f1f7207 */ /* 0x000fe40006000000 */
[----:B------:R-:W-:Y:S02]  /*100a0*/  ISETP.GE.AND P6, PT, R30, R11, PT ;  /* 0x0000000b1e00720c */ /* 0x000fe40003fc6270 */
[----:B------:R-:W-:Y:S02]  /*100b0*/  ISETP.NE.U32.AND P4, PT, R22, 0x1, PT ;  /* 0x000000011600780c */ /* 0x000fe40003f85070 */
[----:B------:R-:W-:Y:S02]  /*100c0*/  SEL R22, R35, R12, !P0 ;  /* 0x0000000c23167207 */ /* 0x000fe40004000000 */
[----:B------:R-:W-:Y:S02]  /*100d0*/  ISETP.NE.U32.AND P0, PT, R23, 0x1, PT ;  /* 0x000000011700780c */ /* 0x000fe40003f05070 */
[----:B------:R-:W-:-:S02]  /*100e0*/  SEL R23, RZ, 0xffffffff, !P6 ;  /* 0xffffffffff177807 */ /* 0x000fc40007000000 */
[----:B------:R-:W-:Y:S02]  /*100f0*/  ISETP.GE.AND P6, PT, R21, R20, PT ;  /* 0x000000141500720c */ /* 0x000fe40003fc6270 */
[----:B------:R-:W-:Y:S02]  /*10100*/  SEL R23, R23, R30, !P3 ;  /* 0x0000001e17177207 */ /* 0x000fe40005800000 */
[----:B------:R-:W-:Y:S02]  /*10110*/  SEL R33, R33, R32, !P1 ;  /* 0x0000002021217207 */ /* 0x000fe40004800000 */
[----:B------:R-:W-:Y:S02]  /*10120*/  SEL R34, RZ, 0xffffffff, !P6 ;  /* 0xffffffffff227807 */ /* 0x000fe40007000000 */
[----:B------:R-:W-:Y:S02]  /*10130*/  LOP3.LUT R22, R22, 0x1, RZ, 0xc0, !PT ;  /* 0x0000000116167812 */ /* 0x000fe400078ec0ff */
[----:B------:R-:W-:-:S02]  /*10140*/  LOP3.LUT R23, R23, 0x1, RZ, 0xc0, !PT ;  /* 0x0000000117177812 */ /* 0x000fc400078ec0ff */
[----:B------:R-:W-:Y:S02]  /*10150*/  ISETP.GE.AND P1, PT, R13, R16, PT ;  /* 0x000000100d00720c */ /* 0x000fe40003f26270 */
[----:B------:R-:W-:Y:S02]  /*10160*/  SEL R34, R34, R21, !P5 ;  /* 0x0000001522227207 */ /* 0x000fe40006800000 */
[----:B------:R-:W-:Y:S02]  /*10170*/  ISETP.NE.U32.AND P6, PT, R22, 0x1, PT ;  /* 0x000000011600780c */ /* 0x000fe40003fc5070 */
[----:B------:R-:W-:Y:S02]  /*10180*/  ISETP.NE.U32.AND P3, PT, R23, 0x1, PT ;  /* 0x000000011700780c */ /* 0x000fe40003f65070 */
[----:B------:R-:W-:Y:S02]  /*10190*/  SEL R26, RZ, 0xffffffff, !P1 ;  /* 0xffffffffff1a7807 */ /* 0x000fe40004800000 */
[----:B------:R-:W-:-:S02]  /*101a0*/  SEL R23, R17, R14, !P4 ;  /* 0x0000000e11177207 */ /* 0x000fc40006000000 */
[----:B------:R-:W-:Y:S02]  /*101b0*/  SEL R22, R28, R15, !P0 ;  /* 0x0000000f1c167207 */ /* 0x000fe40004000000 */
[----:B------:R-:W-:Y:S02]  /*101c0*/  LOP3.LUT R34, R34, 0x1, RZ, 0xc0, !PT ;  /* 0x0000000122227812 */ /* 0x000fe400078ec0ff */
[----:B------:R-:W-:Y:S02]  /*101d0*/  SEL R14, R14, R17, !P4 ;  /* 0x000000110e0e7207 */ /* 0x000fe40006000000 */
[----:B------:R-:W-:Y:S02]  /*101e0*/  SEL R28, R15, R28, !P0 ;  /* 0x0000001c0f1c7207 */ /* 0x000fe40004000000 */
[----:B------:R-:W-:Y:S02]  /*101f0*/  SEL R26, R26, R13, !P2 ;  /* 0x0000000d1a1a7207 */ /* 0x000fe40005000000 */
[----:B------:R-:W-:-:S02]  /*10200*/  LEA.HI R15, R22, R22, RZ, 0x1 ;  /* 0x00000016160f7211 */ /* 0x000fc400078f08ff */
[----:B------:R-:W-:Y:S02]  /*10210*/  LEA.HI R17, R23, R23, RZ, 0x1 ;  /* 0x0000001717117211 */ /* 0x000fe400078f08ff */
[----:B------:R-:W-:Y:S02]  /*10220*/  LOP3.LUT R31, R31, 0x1, RZ, 0xc0, !PT ;  /* 0x000000011f1f7812 */ /* 0x000fe400078ec0ff */
[----:B------:R-:W-:Y:S02]  /*10230*/  LOP3.LUT R33, R33, 0x1, RZ, 0xc0, !PT ;  /* 0x0000000121217812 */ /* 0x000fe400078ec0ff */
[----:B------:R-:W-:Y:S02]  /*10240*/  ISETP.NE.U32.AND P0, PT, R34, 0x1, PT ;  /* 0x000000012200780c */ /* 0x000fe40003f05070 */
[----:B------:R-:W-:Y:S02]  /*10250*/  LOP3.LUT R26, R26, 0x1, RZ, 0xc0, !PT ;  /* 0x000000011a1a7812 */ /* 0x000fe400078ec0ff */
[----:B------:R-:W-:-:S02]  /*10260*/  LOP3.LUT R15, R15, 0xfffffffe, RZ, 0xc0, !PT ;  /* 0xfffffffe0f0f7812 */ /* 0x000fc400078ec0ff */
[----:B------:R-:W-:Y:S02]  /*10270*/  LOP3.LUT R34, R17, 0xfffffffe, RZ, 0xc0, !PT ;  /* 0xfffffffe11227812 */ /* 0x000fe400078ec0ff */
[----:B------:R-:W-:Y:S01]  /*10280*/  ISETP.NE.U32.AND P1, PT, R31, 0x1, PT ;  /* 0x000000011f00780c */ /* 0x000fe20003f25070 */
[----:B------:R-:W-:Y:S01]  /*10290*/  IMAD.IADD R15, R22, 0x1, -R15 ;  /* 0x00000001160f7824 */ /* 0x000fe200078e0a0f */
[----:B------:R-:W-:Y:S01]  /*102a0*/  ISETP.NE.U32.AND P2, PT, R33, 0x1, PT ;  /* 0x000000012100780c */ /* 0x000fe20003f45070 */
[----:B------:R-:W-:Y:S01]  /*102b0*/  IMAD.IADD R34, R23, 0x1, -R34 ;  /* 0x0000000117227824 */ /* 0x000fe200078e0a22 */
[----:B------:R-:W-:Y:S02]  /*102c0*/  ISETP.NE.U32.AND P5, PT, R26, 0x1, PT ;  /* 0x000000011a00780c */ /* 0x000fe40003fa5070 */
        /* <DEDUP_REMOVED lines=8> */
[----:B------:R-:W-:Y:S02]  /*10350*/  ISETP.NE.AND P1, PT, R15, R34, PT ;  /* 0x000000220f00720c */ /* 0x000fe40003f25270 */
[----:B------:R-:W-:Y:S02]  /*10360*/  LEA.HI R13, R29, R29, RZ, 0x1 ;  /* 0x0000001d1d0d7211 */ /* 0x000fe400078f08ff */
        /* <DEDUP_REMOVED lines=35> */
[----:B------:R-:W-:-:S02]  /*105a0*/  LEA.HI R33, R13, R13, RZ, 0x1 ;  /* 0x0000000d0d217211 */ /* 0x000fc400078f08ff */
[----:B------:R-:W-:Y:S02]  /*105b0*/  LOP3.LUT R30, R21, 0xfffffffe, RZ, 0xc0, !PT ;  /* 0xfffffffe151e7812 */ /* 0x000fe400078ec0ff */
[----:B------:R-:W-:Y:S02]  /*105c0*/  LOP3.LUT R31, R31, 0xfffffffe, RZ, 0xc0, !PT ;  /* 0xfffffffe1f1f7812 */ /* 0x000fe400078ec0ff */
[----:B------:R-:W-:Y:S01]  /*105d0*/  LOP3.LUT R21, R32, 0xfffffffe, RZ, 0xc0, !PT ;  /* 0xfffffffe20157812 */ /* 0x000fe200078ec0ff */
[----:B------:R-:W-:Y:S01]  /*105e0*/  IMAD.IADD R30, R11, 0x1, -R30 ;  /* 0x000000010b1e7824 */ /* 0x000fe200078e0a1e */
[----:B------:R-:W-:Y:S01]  /*105f0*/  LOP3.LUT R34, R33, 0xfffffffe, RZ, 0xc0, !PT ;  /* 0xfffffffe21227812 */ /* 0x000fe200078ec0ff */
[----:B------:R-:W-:Y:S02]  /*10600*/  IMAD.IADD R31, R12, 0x1, -R31 ;  /* 0x000000010c1f7824 */ /* 0x000fe400078e0a1f */
[----:B------:R-:W-:Y:S01]  /*10610*/  IMAD.IADD R32, R20, 0x1, -R21 ;  /* 0x0000000114207824 */ /* 0x000fe200078e0a15 */
[----:B------:R-:W-:Y:S01]  /*10620*/  SEL R21, RZ, 0xffffffff, !P5 ;  /* 0xffffffffff157807 */ /* 0x000fe20006800000 */
[----:B------:R-:W-:Y:S01]  /*10630*/  IMAD.IADD R33, R13, 0x1, -R34 ;  /* 0x000000010d217824 */ /* 0x000fe200078e0a22 */
[----:B------:R-:W-:-:S02]  /*10640*/  ISETP.NE.AND P6, PT, R30, R31, PT ;  /* 0x0000001f1e00720c */ /* 0x000fc40003fc5270 */
[----:B------:R-:W-:Y:S02]  /*10650*/  LEA.HI R30, R10, R10, RZ, 0x1 ;  /* 0x0000000a0a1e7211 */ /* 0x000fe400078f08ff */
[----:B------:R-:W-:Y:S02]  /*10660*/  ISETP.NE.AND P5, PT, R32, R33, PT ;  /* 0x000000212000720c */ /* 0x000fe40003fa5270 */
[----:B------:R-:W-:Y:S02]  /*10670*/  LEA.HI R32, R15, R15, RZ, 0x1 ;  /* 0x0000000f0f207211 */ /* 0x000fe400078f08ff */
[----:B------:R-:W-:Y:S02]  /*10680*/  LOP3.LUT R31, R30, 0xfffffffe, RZ, 0xc0, !PT ;  /* 0xfffffffe1e1f7812 */ /* 0x000fe400078ec0ff */
[----:B------:R-:W-:Y:S02]  /*10690*/  SEL R21, R21, R22, !P1 ;  /* 0x0000001615157207 */ /* 0x000fe40004800000 */
[----:B------:R-:W-:Y:S01]  /*106a0*/  LOP3.LUT R32, R32, 0xfffffffe, RZ, 0xc0, !PT ;  /* 0xfffffffe20207812 */ /* 0x000fe200078ec0ff */
[----:B------:R-:W-:Y:S01]  /*106b0*/  IMAD.IADD R31, R10, 0x1, -R31 ;  /* 0x000000010a1f7824 */ /* 0x000fe200078e0a1f */
[----:B------:R-:W-:-:S02]  /*106c0*/  ISETP.GE.AND P1, PT, R29, R28, PT ;  /* 0x0000001c1d00720c */ /* 0x000fc40003f26270 */
[----:B------:R-:W-:Y:S01]  /*106d0*/  LOP3.LUT R21, R21, 0x1, RZ, 0xc0, !PT ;  /* 0x0000000115157812 */ /* 0x000fe200078ec0ff */
[----:B------:R-:W-:Y:S01]  /*106e0*/  IMAD.IADD R32, R15, 0x1, -R32 ;  /* 0x000000010f207824 */ /* 0x000fe200078e0a20 */
[----:B------:R-:W-:Y:S02]  /*106f0*/  SEL R30, RZ, 0xffffffff, !P1 ;  /* 0xffffffffff1e7807 */ /* 0x000fe40004800000 */
[----:B------:R-:W-:Y:S02]  /*10700*/  ISETP.GE.AND P1, PT, R27, R26, PT ;  /* 0x0000001a1b00720c */ /* 0x000fe40003f26270 */
[----:B------:R-:W-:Y:S02]  /*10710*/  SEL R30, R30, R29, !P2 ;  /* 0x0000001d1e1e7207 */ /* 0x000fe40005000000 */
[----:B------:R-:W-:Y:S02]  /*10720*/  ISETP.NE.AND P2, PT, R31, R32, PT ;  /* 0x000000201f00720c */ /* 0x000fe40003f45270 */
[----:B------:R-:W-:-:S02]  /*10730*/  SEL R32, RZ, 0xffffffff, !P1 ;  /* 0xffffffffff207807 */ /* 0x000fc40004800000 */
[----:B------:R-:W-:Y:S02]  /*10740*/  ISETP.GE.AND P1, PT, R25, R24, PT ;  /* 0x000000181900720c */ /* 0x000fe40003f26270 */
[----:B------:R-:W-:Y:S02]  /*10750*/  SEL R32, R32, R27, !P3 ;  /* 0x0000001b20207207 */ /* 0x000fe40005800000 */
[----:B------:R-:W-:Y:S02]  /*10760*/  ISETP.GE.AND P3, PT, R16, R17, PT ;  /* 0x000000111000720c */ /* 0x000fe40003f66270 */
[----:B------:R-:W-:Y:S02]  /*10770*/  SEL R34, RZ, 0xffffffff, !P1 ;  /* 0xffffffffff227807 */ /* 0x000fe40004800000 */
[----:B------:R-:W-:Y:S02]  /*10780*/  ISETP.NE.U32.AND P1, PT, R21, 0x1, PT ;  /* 0x000000011500780c */ /* 0x000fe40003f25070 */
[----:B------:R-:W-:-:S02]  /*10790*/  SEL R21, RZ, 0xffffffff, !P3 ;  /* 0xffffffffff157807 */ /* 0x000fc40005800000 */
[----:B------:R-:W-:Y:S02]  /*107a0*/  SEL R34, R34, R25, !P0 ;  /* 0x0000001922227207 */ /* 0x000fe40004000000 */
[----:B------:R-:W-:Y:S02]  /*107b0*/  LOP3.LUT R30, R30, 0x1, RZ, 0xc0, !PT ;  /* 0x000000011e1e7812 */ /* 0x000fe400078ec0ff */
[----:B------:R-:W-:Y:S02]  /*107c0*/  ISETP.GE.AND P0, PT, R11, R12, PT ;  /* 0x0000000c0b00720c */ /* 0x000fe40003f06270 */
[----:B------:R-:W-:Y:S02]  /*107d0*/  SEL R21, R21, R16, !P4 ;  /* 0x0000001015157207 */ /* 0x000fe40006000000 */
[----:B------:R-:W-:Y:S02]  /*107e0*/  ISETP.NE.U32.AND P3, PT, R30, 0x1, PT ;  /* 0x000000011e00780c */ /* 0x000fe40003f65070 */
[----:B------:R-:W-:-:S02]  /*107f0*/  ISETP.GE.AND P4, PT, R20, R13, PT ;  /* 0x0000000d1400720c */ /* 0x000fc40003f86270 */
[----:B------:R-:W-:Y:S02]  /*10800*/  SEL R30, RZ, 0xffffffff, !P0 ;  /* 0xffffffffff1e7807 */ /* 0x000fe40004000000 */
[----:B------:R-:W-:Y:S02]  /*10810*/  SEL R31, RZ, 0xffffffff, !P4 ;  /* 0xffffffffff1f7807 */ /* 0x000fe40006000000 */
[----:B------:R-:W-:Y:S02]  /*10820*/  SEL R30, R30, R11, !P6 ;  /* 0x0000000b1e1e7207 */ /* 0x000fe40007000000 */
[----:B------:R-:W-:Y:S02]  /*10830*/  ISETP.GE.AND P6, PT, R10, R15, PT ;  /* 0x0000000f0a00720c */ /* 0x000fe40003fc6270 */
[----:B------:R-:W-:Y:S02]  /*10840*/  LOP3.LUT R21, R21, 0x1, RZ, 0xc0, !PT ;  /* 0x0000000115157812 */ /* 0x000fe400078ec0ff */
[----:B------:R-:W-:-:S02]  /*10850*/  SEL R31, R31, R20, !P5 ;  /* 0x000000141f1f7207 */ /* 0x000fc40006800000 */
[----:B------:R-:W-:Y:S02]  /*10860*/  SEL R33, RZ, 0xffffffff, !P6 ;  /* 0xffffffffff217807 */ /* 0x000fe40007000000 */
[----:B------:R-:W-:Y:S02]  /*10870*/  ISETP.NE.U32.AND P6, PT, R21, 0x1, PT ;  /* 0x000000011500780c */ /* 0x000fe40003fc5070 */
[----:B------:R-:W-:Y:S02]  /*10880*/  LOP3.LUT R30, R30, 0x1, RZ, 0xc0, !PT ;  /* 0x000000011e1e7812 */ /* 0x000fe400078ec0ff */
[----:B------:R-:W-:Y:S02]  /*10890*/  LOP3.LUT R31, R31, 0x1, RZ, 0xc0, !PT ;  /* 0x000000011f1f7812 */ /* 0x000fe400078ec0ff */
[----:B------:R-:W-:Y:S02]  /*108a0*/  SEL R21, R22, R23, !P1 ;  /* 0x0000001716157207 */ /* 0x000fe40004800000 */
[----:B------:R-:W-:-:S02]  /*108b0*/  SEL R23, R23, R22, !P1 ;  /* 0x0000001617177207 */ /* 0x000fc40004800000 */
[----:B------:R-:W-:Y:S02]  /*108c0*/  SEL R33, R33, R10, !P2 ;  /* 0x0000000a21217207 */ /* 0x000fe40005000000 */
[----:B------:R-:W-:Y:S02]  /*108d0*/  LOP3.LUT R32, R32, 0x1, RZ, 0xc0, !PT ;  /* 0x0000000120207812 */ /* 0x000fe400078ec0ff */
[----:B------:R-:W-:Y:S02]  /*108e0*/  ISETP.NE.U32.AND P5, PT, R30, 0x1, PT ;  /* 0x000000011e00780c */ /* 0x000fe40003fa5070 */
[----:B------:R-:W-:Y:S02]  /*108f0*/  ISETP.NE.U32.AND P2, PT, R31, 0x1, PT ;  /* 0x000000011f00780c */ /* 0x000fe40003f45070 */
[----:B------:R-:W-:Y:S02]  /*10900*/  LEA.HI R31, R14, R14, RZ, 0x1 ;  /* 0x0000000e0e1f7211 */ /* 0x000fe400078f08ff */
[----:B------:R-:W-:-:S02]  /*10910*/  LEA.HI R30, R23, R23, RZ, 0x1 ;  /* 0x00000017171e7211 */ /* 0x000fc400078f08ff */
[----:B------:R-:W-:Y:S02]  /*10920*/  LOP3.LUT R34, R34, 0x1, RZ, 0xc0, !PT ;  /* 0x0000000122227812 */ /* 0x000fe400078ec0ff */
[----:B------:R-:W-:Y:S02]  /*10930*/  ISETP.NE.U32.AND P0, PT, R32, 0x1, PT ;  /* 0x000000012000780c */ /* 0x000fe40003f05070 */
[----:B------:R-:W-:Y:S02]  /*10940*/  LOP3.LUT R31, R31, 0xfffffffe, RZ, 0xc0, !PT ;  /* 0xfffffffe1f1f7812 */ /* 0x000fe400078ec0ff */
[----:B------:R-:W-:Y:S02]  /*10950*/  LOP3.LUT R32, R30, 0xfffffffe, RZ, 0xc0, !PT ;  /* 0xfffffffe1e207812 */ /* 0x000fe400078ec0ff */
[----:B------:R-:W-:Y:S01]  /*10960*/  ISETP.NE.U32.AND P4, PT, R34, 0x1, PT ;  /* 0x000000012200780c */ /* 0x000fe20003f85070 */
[----:B------:R-:W-:Y:S01]  /*10970*/  IMAD.IADD R31, R14, 0x1, -R31 ;  /* 0x000000010e1f7824 */ /* 0x000fe200078e0a1f */
[----:B------:R-:W-:Y:S01]  /*10980*/  SEL R22, R29, R28, !P3 ;  /* 0x0000001c1d167207 */ /* 0x000fe20005800000 */
[----:B------:R-:W-:Y:S01]  /*10990*/  IMAD.IADD R32, R23, 0x1, -R32 ;  /* 0x0000000117207824 */ /* 0x000fe200078e0a20 */
        /* <DEDUP_REMOVED lines=9> */
[----:B------:R-:W-:Y:S02]  /*10a30*/  LOP3.LUT R33, R33, 0x1, RZ, 0xc0, !PT ;  /* 0x0000000121217812 */ /* 0x000fe400078ec0ff */
[----:B------:R-:W-:Y:S02]  /*10a40*/  ISETP.NE.AND P0, PT, R32, R31, PT ;  /* 0x0000001f2000720c */ /* 0x000fe40003f05270 */
[----:B------:R-:W-:Y:S02]  /*10a50*/  LEA.HI R12, R28, R28, RZ, 0x1 ;  /* 0x0000001c1c0c7211 */ /* 0x000fe400078f08ff */
[----:B------:R-:W-:-:S02]  /*10a60*/  LEA.HI R31, R21, R21, RZ, 0x1 ;  /* 0x00000015151f7211 */ /* 0x000fc400078f08ff */
[----:B------:R-:W-:Y:S02]  /*10a70*/  ISETP.NE.U32.AND P1, PT, R33, 0x1, PT ;  /* 0x000000012100780c */ /* 0x000fe40003f25070 */
[----:B------:R-:W-:Y:S02]  /*10a80*/  LOP3.LUT R25, R12, 0xfffffffe, RZ, 0xc0, !PT ;  /* 0xfffffffe0c197812 */ /* 0x000fe400078ec0ff */
[----:B------:R-:W-:Y:S02]  /*10a90*/  LEA.HI R32, R27, R27, RZ, 0x1 ;  /* 0x0000001b1b207211 */ /* 0x000fe400078f08ff */
        /* <DEDUP_REMOVED lines=10> */
[----:B------:R-:W-:Y:S02]  /*10b40*/  LEA.HI R13, R30, R30, RZ, 0x1 ;  /* 0x0000001e1e0d7211 */ /* 0x000fe400078f08ff */
        /* <DEDUP_REMOVED lines=9> */
[----:B------:R-:W-:-:S02]  /*10be0*/  SEL R13, R10, R15, !P1 ;  /* 0x0000000f0a0d7207 */ /* 0x000fc40004800000 */
[----:B------:R-:W-:Y:S01]  /*10bf0*/  LEA.HI R33, R26, R26, RZ, 0x1 ;  /* 0x0000001a1a217211 */ /* 0x000fe200078f08ff */
        /* <DEDUP_REMOVED lines=9> */
[----:B------:R-:W-:Y:S01]  /*10c90*/  ISETP.GE.AND P6, PT, R23, R14, PT ;  /* 0x0000000e1700720c */ /* 0x000fe20003fc6270 */
[----:B------:R-:W-:Y:S01]  /*10ca0*/  IMAD.IADD R10, R11, 0x1, -R10 ;  /* 0x000000010b0a7824 */ /* 0x000fe200078e0a0a */
[----:B------:R-:W-:Y:S01]  /*10cb0*/  LEA.HI R32, R25, R25, RZ, 0x1 ;  /* 0x0000001919207211 */ /* 0x000fe200078f08ff */
[----:B------:R-:W-:Y:S01]  /*10cc0*/  IMAD.IADD R31, R24, 0x1, -R31 ;  /* 0x00000001181f7824 */ /* 0x000fe200078e0a1f */
[----:B------:R-:W-:Y:S02]  /*10cd0*/  ISETP.NE.AND P1, PT, R34, R33, PT ;  /* 0x000000212200720c */ /* 0x000fe40003f25270 */
[----:B------:R-:W-:-:S02]  /*10ce0*/  LEA.HI R33, R16, R16, RZ, 0x1 ;  /* 0x0000001010217211 */ /* 0x000fc400078f08ff */
[----:B------:R-:W-:Y:S02]  /*10cf0*/  ISETP.NE.AND P5, PT, R10, R31, PT ;  /* 0x0000001f0a00720c */ /* 0x000fe40003fa5270 */
[----:B------:R-:W-:Y:S02]  /*10d00*/  SEL R10, RZ, 0xffffffff, !P6 ;  /* 0xffffffffff0a7807 */ /* 0x000fe40007000000 */
[----:B------:R-:W-:Y:S02]  /*10d10*/  LOP3.LUT R32, R32, 0xfffffffe, RZ, 0xc0, !PT ;  /* 0xfffffffe20207812 */ /* 0x000fe400078ec0ff */
[----:B------:R-:W-:Y:S02]  /*10d20*/  LOP3.LUT R33, R33, 0xfffffffe, RZ, 0xc0, !PT ;  /* 0xfffffffe21217812 */ /* 0x000fe400078ec0ff */
[----:B------:R-:W-:Y:S01]  /*10d30*/  LEA.HI R31, R12, R12, RZ, 0x1 ;  /* 0x0000000c0c1f7211 */ /* 0x000fe200078f08ff */
[----:B------:R-:W-:Y:S01]  /*10d40*/  IMAD.IADD R32, R25, 0x1, -R32 ;  /* 0x0000000119207824 */ /* 0x000fe200078e0a20 */
[----:B------:R-:W-:Y:S01]  /*10d50*/  SEL R10, R10, R23, !P0 ;  /* 0x000000170a0a7207 */ /* 0x000fe20004000000 */
[----:B------:R-:W-:Y:S01]  /*10d60*/  IMAD.IADD R33, R16, 0x1, -R33 ;  /* 0x0000000110217824 */ /* 0x000fe200078e0a21 */
[----:B------:R-:W-:-:S02]  /*10d70*/  LEA.HI R20, R15, R15, RZ, 0x1 ;  /* 0x0000000f0f147211 */ /* 0x000fc400078f08ff */
[----:B------:R-:W-:Y:S02]  /*10d80*/  ISETP.GE.AND P0, PT, R28, R21, PT ;  /* 0x000000151c00720c */ /* 0x000fe40003f06270 */
[----:B------:R-:W-:Y:S02]  /*10d90*/  LOP3.LUT R35, R31, 0xfffffffe, RZ, 0xc0, !PT ;  /* 0xfffffffe1f237812 */ /* 0x000fe400078ec0ff */
[----:B------:R-:W-:Y:S02]  /*10da0*/  LOP3.LUT R20, R20, 0xfffffffe, RZ, 0xc0, !PT ;  /* 0xfffffffe14147812 */ /* 0x000fe400078ec0ff */
[----:B------:R-:W-:Y:S01]  /*10db0*/  SEL R31, RZ, 0xffffffff, !P0 ;  /* 0xffffffffff1f7807 */ /* 0x000fe20004000000 */
[----:B------:R-:W-:Y:S01]  /*10dc0*/  IMAD.IADD R34, R12, 0x1, -R35 ;  /* 0x000000010c227824 */ /* 0x000fe200078e0a23 */
[----:B------:R-:W-:Y:S02]  /*10dd0*/  ISETP.GE.AND P0, PT, R27, R22, PT ;  /* 0x000000161b00720c */ /* 0x000fe40003f06270 */
[----:B------:R-:W-:Y:S01]  /*10de0*/  ISETP.NE.AND P6, PT, R32, R33, PT ;  /* 0x000000212000720c */ /* 0x000fe20003fc5270 */
[----:B------:R-:W-:Y:S01]  /*10df0*/  IMAD.IADD R33, R15, 0x1, -R20 ;  /* 0x000000010f217824 */ /* 0x000fe200078e0a14 */
[----:B------:R-:W-:-:S02]  /*10e00*/  SEL R32, RZ, 0xffffffff, !P0 ;  /* 0xffffffffff207807 */ /* 0x000fc40004000000 */
[----:B------:R-:W-:Y:S02]  /*10e10*/  SEL R20, R31, R28, !P2 ;  /* 0x0000001c1f147207 */ /* 0x000fe40005000000 */
[----:B------:R-:W-:Y:S02]  /*10e20*/  ISETP.GE.AND P2, PT, R30, R29, PT ;  /* 0x0000001d1e00720c */ /* 0x000fe40003f46270 */
[----:B------:R-:W-:Y:S02]  /*10e30*/  LOP3.LUT R10, R10, 0x1, RZ, 0xc0, !PT ;  /* 0x000000010a0a7812 */ /* 0x000fe400078ec0ff */
[----:B------:R-:W-:Y:S02]  /*10e40*/  SEL R32, R32, R27, !P3 ;  /* 0x0000001b20207207 */ /* 0x000fe40005800000 */
[----:B------:R-:W-:Y:S02]  /*10e50*/  ISETP.GE.AND P3, PT, R17, R26, PT ;  /* 0x0000001a1100720c */ /* 0x000fe40003f66270 */
[----:B------:R-:W-:-:S02]  /*10e60*/  SEL R31, RZ, 0xffffffff, !P2 ;  /* 0xffffffffff1f7807 */ /* 0x000fc40005000000 */
[----:B------:R-:W-:Y:S02]  /*10e70*/  ISETP.NE.U32.AND P2, PT, R10, 0x1, PT ;  /* 0x000000010a00780c */ /* 0x000fe40003f45070 */
[----:B------:R-:W-:Y:S02]  /*10e80*/  SEL R10, RZ, 0xffffffff, !P3 ;  /* 0xffffffffff0a7807 */ /* 0x000fe40005800000 */
[----:B------:R-:W-:Y:S02]  /*10e90*/  SEL R31, R31, R30, !P4 ;  /* 0x0000001e1f1f7207 */ /* 0x000fe40006000000 */
[----:B------:R-:W-:Y:S02]  /*10ea0*/  LOP3.LUT R20, R20, 0x1, RZ, 0xc0, !PT ;  /* 0x0000000114147812 */ /* 0x000fe400078ec0ff */
[----:B------:R-:W-:Y:S02]  /*10eb0*/  ISETP.GE.AND P4, PT, R11, R24, PT ;  /* 0x000000180b00720c */ /* 0x000fe40003f86270 */
[----:B------:R-:W-:-:S02]  /*10ec0*/  LOP3.LUT R32, R32, 0x1, RZ, 0xc0, !PT ;  /* 0x0000000120207812 */ /* 0x000fc400078ec0ff */
[----:B------:R-:W-:Y:S02]  /*10ed0*/  ISETP.GE.AND P3, PT, R25, R16, PT ;  /* 0x000000101900720c */ /* 0x000fe40003f66270 */
[----:B------:R-:W-:Y:S02]  /*10ee0*/  SEL R10, R10, R17, !P1 ;  /* 0x000000110a0a7207 */ /* 0x000fe40004800000 */
[----:B------:R-:W-:Y:S02]  /*10ef0*/  ISETP.NE.U32.AND P1, PT, R20, 0x1, PT ;  /* 0x000000011400780c */ /* 0x000fe40003f25070 */
[----:B------:R-:W-:Y:S02]  /*10f00*/  SEL R20, RZ, 0xffffffff, !P4 ;  /* 0xffffffffff147807 */ /* 0x000fe40006000000 */
[----:B------:R-:W-:Y:S02]  /*10f10*/  ISETP.NE.U32.AND P4, PT, R32, 0x1, PT ;  /* 0x000000012000780c */ /* 0x000fe40003f85070 */
[----:B------:R-:W-:-:S02]  /*10f20*/  SEL R32, RZ, 0xffffffff, !P3 ;  /* 0xffffffffff207807 */ /* 0x000fc40005800000 */
[----:B------:R-:W-:Y:S02]  /*10f30*/  LOP3.LUT R10, R10, 0x1, RZ, 0xc0, !PT ;  /* 0x000000010a0a7812 */ /* 0x000fe400078ec0ff */
[----:B------:R-:W-:Y:S02]  /*10f40*/  SEL R32, R32, R25, !P6 ;  /* 0x0000001920207207 */ /* 0x000fe40007000000 */
[----:B------:R-:W-:Y:S02]  /*10f50*/  SEL R20, R20, R11, !P5 ;  /* 0x0000000b14147207 */ /* 0x000fe40006800000 */
[----:B------:R-:W-:Y:S02]  /*10f60*/  ISETP.NE.U32.AND P6, PT, R10, 0x1, PT ;  /* 0x000000010a00780c */ /* 0x000fe40003fc5070 */
[----:B------:R-:W-:Y:S02]  /*10f70*/  ISETP.GE.AND P5, PT, R15, R12, PT ;  /* 0x0000000c0f00720c */ /* 0x000fe40003fa6270 */
[----:B------:R-:W-:-:S02]  /*10f80*/  SEL R10, R23, R14, !P2 ;  /* 0x0000000e170a7207 */ /* 0x000fc40005000000 */
[----:B------:R-:W-:Y:S02]  /*10f90*/  LOP3.LUT R31, R31, 0x1, RZ, 0xc0, !PT ;  /* 0x000000011f1f7812 */ /* 0x000fe400078ec0ff */
[----:B------:R-:W-:Y:S02]  /*10fa0*/  SEL R14, R14, R23, !P2 ;  /* 0x000000170e0e7207 */ /* 0x000fe40005000000 */
[----:B------:R-:W-:Y:S02]  /*10fb0*/  SEL R23, R21, R28, !P1 ;  /* 0x0000001c15177207 */ /* 0x000fe40004800000 */
[----:B------:R-:W-:Y:S02]  /*10fc0*/  ISETP.NE.AND P0, PT, R33, R34, PT ;  /* 0x000000222100720c */ /* 0x000fe40003f05270 */
[----:B------:R-:W-:Y:S02]  /*10fd0*/  SEL R34, RZ, 0xffffffff, !P5 ;  /* 0xffffffffff227807 */ /* 0x000fe40006800000 */
[----:B------:R-:W-:-:S02]  /*10fe0*/  ISETP.NE.U32.AND P3, PT, R31, 0x1, PT ;  /* 0x000000011f00780c */ /* 0x000fc40003f65070 */
[----:B------:R-:W-:Y:S02]  /*10ff0*/  LOP3.LUT R32, R32, 0x1, RZ, 0xc0, !PT ;  /* 0x0000000120207812 */ /* 0x000fe400078ec0ff */
[----:B------:R-:W-:Y:S02]  /*11000*/  LEA.HI R31, R23, R23, RZ, 0x1 ;  /* 0x00000017171f7211 */ /* 0x000fe400078f08ff */
[----:B------:R-:W-:Y:S02]  /*11010*/  LEA.HI R33, R10, R10, RZ, 0x1 ;  /* 0x0000000a0a217211 */ /* 0x000fe400078f08ff */
[----:B------:R-:W-:Y:S02]  /*11020*/  SEL R34, R34, R15, !P0 ;  /* 0x0000000f22227207 */ /* 0x000fe40004000000 */
        /* <DEDUP_REMOVED lines=18> */
[----:B------:R-:W-:Y:S02]  /*11150*/  LOP3.LUT R34, R34, 0x1, RZ, 0xc0, !PT ;  /* 0x0000000122227812 */ /* 0x000fe400078ec0ff */
[----:B------:R-:W-:Y:S02]  /*11160*/  ISETP.NE.AND P2, PT, R32, R33, PT ;  /* 0x000000212000720c */ /* 0x000fe40003f45270 */
[----:B------:R-:W-:Y:S02]  /*11170*/  LEA.HI R31, R29, R29, RZ, 0x1 ;  /* 0x0000001d1d1f7211 */ /* 0x000fe400078f08ff */
[----:B------:R-:W-:-:S02]  /*11180*/  LEA.HI R33, R20, R20, RZ, 0x1 ;  /* 0x0000001414217211 */ /* 0x000fc400078f08ff */
[----:B------:R-:W-:Y:S02]  /*11190*/  LOP3.LUT R11, R11, 0xfffffffe, RZ, 0xc0, !PT ;  /* 0xfffffffe0b0b7812 */ /* 0x000fe400078ec0ff */
[----:B------:R-:W-:Y:S02]  /*111a0*/  LOP3.LUT R32, R30, 0xfffffffe, RZ, 0xc0, !PT ;  /* 0xfffffffe1e207812 */ /* 0x000fe400078ec0ff */
[----:B------:R-:W-:Y:S01]  /*111b0*/  ISETP.NE.U32.AND P1, PT, R34, 0x1, PT ;  /* 0x000000012200780c */ /* 0x000fe20003f25070 */
[----:B------:R-:W-:Y:S01]  /*111c0*/  IMAD.IADD R30, R28, 0x1, -R11 ;  /* 0x000000011c1e7824 */ /* 0x000fe200078e0a0b */
[----:B------:R-:W-:Y:S01]  /*111d0*/  LOP3.LUT R34, R31, 0xfffffffe, RZ, 0xc0, !PT ;  /* 0xfffffffe1f227812 */ /* 0x000fe200078ec0ff */
[----:B------:R-:W-:Y:S01]  /*111e0*/  IMAD.IADD R31, R21, 0x1, -R32 ;  /* 0x00000001151f7824 */ /* 0x000fe200078e0a20 */
[----:B------:R-:W-:Y:S02]  /*111f0*/  LOP3.LUT R33, R33, 0xfffffffe, RZ, 0xc0, !PT ;  /* 0xfffffffe21217812 */ /* 0x000fe400078ec0ff */
        /* <DEDUP_REMOVED lines=37> */
[----:B------:R-:W-:Y:S02]  /*11450*/  LEA.HI R31, R13, R13, RZ, 0x1 ;  /* 0x0000000d0d1f7211 */ /* 0x000fe400078f08ff */
[----:B------:R-:W-:Y:S02]  /*11460*/  ISETP.NE.AND P5, PT, R15, R32, PT ;  /* 0x000000200f00720c */ /* 0x000fe40003fa5270 */
        /* <DEDUP_REMOVED lines=14> */
[----:B------:R-:W-:Y:S02]  /*11550*/  SEL R32, R32, R29, !P3 ;  /* 0x0000001d20207207 */ /* 0x000fe40005800000 */
[----:B------:R-:W-:Y:S02]  /*11560*/  ISETP.GE.AND P3, PT, R24, R27, PT ;  /* 0x0000001b1800720c */ /* 0x000fe40003f66270 */
[----:B------:R-:W-:-:S02]  /*11570*/  SEL R34, RZ, 0xffffffff, !P2 ;  /* 0xffffffffff227807 */ /* 0x000fc40005000000 */
[----:B------:R-:W-:Y:S02]  /*11580*/  SEL R31, RZ, 0xffffffff, !P3 ;  /* 0xffffffffff1f7807 */ /* 0x000fe40005800000 */
[----:B------:R-:W-:Y:S02]  /*11590*/  SEL R34, R34, R17, !P1 ;  /* 0x0000001122227207 */ /* 0x000fe40004800000 */
[----:B------:R-:W-:Y:S02]  /*115a0*/  ISETP.GE.AND P1, PT, R25, R26, PT ;  /* 0x0000001a1900720c */ /* 0x000fe40003f26270 */
[----:B------:R-:W-:Y:S02]  /*115b0*/  LOP3.LUT R15, R15, 0x1, RZ, 0xc0, !PT ;  /* 0x000000010f0f7812 */ /* 0x000fe400078ec0ff */
[----:B------:R-:W-:Y:S02]  /*115c0*/  SEL R31, R31, R24, !P4 ;  /* 0x000000181f1f7207 */ /* 0x000fe40006000000 */
[----:B------:R-:W-:-:S02]  /*115d0*/  ISETP.GE.AND P4, PT, R12, R11, PT ;  /* 0x0000000b0c00720c */ /* 0x000fc40003f86270 */
[----:B------:R-:W-:Y:S02]  /*115e0*/  ISETP.NE.U32.AND P2, PT, R30, 0x1, PT ;  /* 0x000000011e00780c */ /* 0x000fe40003f45070 */
[----:B------:R-:W-:Y:S02]  /*115f0*/  SEL R30, RZ, 0xffffffff, !P1 ;  /* 0xffffffffff1e7807 */ /* 0x000fe40004800000 */
[----:B------:R-:W-:Y:S02]  /*11600*/  ISETP.NE.U32.AND P3, PT, R15, 0x1, PT ;  /* 0x000000010f00780c */ /* 0x000fe40003f65070 */
[----:B------:R-:W-:Y:S02]  /*11610*/  SEL R15, RZ, 0xffffffff, !P4 ;  /* 0xffffffffff0f7807 */ /* 0x000fe40006000000 */
[----:B------:R-:W-:Y:S02]  /*11620*/  LOP3.LUT R32, R32, 0x1, RZ, 0xc0, !PT ;  /* 0x0000000120207812 */ /* 0x000fe400078ec0ff */
[----:B------:R-:W-:-:S02]  /*11630*/  SEL R30, R30, R25, !P6 ;  /* 0x000000191e1e7207 */ /* 0x000fc40007000000 */
[----:B------:R-:W-:Y:S02]  /*11640*/  ISETP.GE.AND P6, PT, R13, R16, PT ;  /* 0x000000100d00720c */ /* 0x000fe40003fc6270 */
[----:B------:R-:W-:Y:S02]  /*11650*/  SEL R15, R15, R12, !P5 ;  /* 0x0000000c0f0f7207 */ /* 0x000fe40006800000 */
[----:B------:R-:W-:Y:S02]  /*11660*/  ISETP.NE.U32.AND P1, PT, R32, 0x1, PT ;  /* 0x000000012000780c */ /* 0x000fe40003f25070 */
        /* <DEDUP_REMOVED lines=14> */
[----:B------:R-:W-:-:S02]  /*11750*/  LOP3.LUT R30, R30, 0xfffffffe, RZ, 0xc0, !PT ;  /* 0xfffffffe1e1e7812 */ /* 0x000fc400078ec0ff */
[----:B------:R-:W-:Y:S01]  /*11760*/  ISETP.NE.U32.AND P4, PT, R34, 0x1, PT ;  /* 0x000000012200780c */ /* 0x000fe20003f85070 */
[----:B------:R-:W-:Y:S01]  /*11770*/  IMAD.IADD R31, R14, 0x1, -R31 ;  /* 0x000000010e1f7824 */ /* 0x000fe200078e0a1f */
[----:B------:R-:W-:Y:S01]  /*11780*/  SEL R10, R28, R21, !P3 ;  /* 0x000000151c0a7207 */ /* 0x000fe20005800000 */
[----:B------:R-:W-:Y:S01]  /*11790*/  IMAD.IADD R30, R23, 0x1, -R30 ;  /* 0x00000001171e7824 */ /* 0x000fe200078e0a1e */
        /* <DEDUP_REMOVED lines=8> */
[----:B------:R-:W-:Y:S02]  /*11820*/  ISETP.NE.AND P1, PT, R30, R31, PT ;  /* 0x0000001f1e00720c */ /* 0x000fe40003f25270 */
[----:B------:R-:W-:-:S02]  /*11830*/  LOP3.LUT R32, R32, 0x1, RZ, 0xc0, !PT ;  /* 0x0000000120207812 */ /* 0x000fc400078ec0ff */
[----:B------:R-:W-:Y:S02]  /*11840*/  SEL R26, R26, R25, !P5 ;  /* 0x000000191a1a7207 */ /* 0x000fe40006800000 */
        /* <DEDUP_REMOVED lines=13> */
[----:B------:R-:W-:Y:S01]  /*11920*/  LEA.HI R32, R27, R27, RZ, 0x1 ;  /* 0x0000001b1b207211 */ /* 0x000fe200078f08ff */
[----:B------:R-:W-:Y:S01]  /*11930*/  IMAD.IADD R35, R10, 0x1, -R31 ;  /* 0x000000010a237824 */ /* 0x000fe200078e0a1f */
[----:B------:R-:W-:-:S02]  /*11940*/  SEL R31, R11, R12, !P0 ;  /* 0x0000000c0b1f7207 */ /* 0x000fc40004000000 */
[----:B------:R-:W-:Y:S02]  /*11950*/  LEA.HI R11, R22, R22, RZ, 0x1 ;  /* 0x00000016160b7211 */ /* 0x000fe400078f08ff */
[----:B------:R-:W-:Y:S02]  /*11960*/  LEA.HI R12, R21, R21, RZ, 0x1 ;  /* 0x00000015150c7211 */ /* 0x000fe400078f08ff */
[----:B------:R-:W-:Y:S02]  /*11970*/  ISETP.NE.AND P0, PT, R30, R33, PT ;  /* 0x000000211e00720c */ /* 0x000fe40003f05270 */
[----:B------:R-:W-:Y:S02]  /*11980*/  LEA.HI R33, R20, R20, RZ, 0x1 ;  /* 0x0000001414217211 */ /* 0x000fe400078f08ff */
[----:B------:R-:W-:Y:S02]  /*11990*/  LOP3.LUT R11, R11, 0xfffffffe, RZ, 0xc0, !PT ;  /* 0xfffffffe0b0b7812 */ /* 0x000fe400078ec0ff */
[----:B------:R-:W-:-:S02]  /*119a0*/  LOP3.LUT R30, R12, 0xfffffffe, RZ, 0xc0, !PT ;  /* 0xfffffffe0c1e7812 */ /* 0x000fc400078ec0ff */
[----:B------:R-:W-:Y:S01]  /*119b0*/  ISETP.NE.AND P3, PT, R34, R35, PT ;  /* 0x000000232200720c */ /* 0x000fe20003f65270 */
[----:B------:R-:W-:Y:S01]  /*119c0*/  IMAD.IADD R12, R22, 0x1, -R11 ;  /* 0x00000001160c7824 */ /* 0x000fe200078e0a0b */
[----:B------:R-:W-:Y:S02]  /*119d0*/  LOP3.LUT R32, R32, 0xfffffffe, RZ, 0xc0, !PT ;  /* 0xfffffffe20207812 */ /* 0x000fe400078ec0ff */
        /* <DEDUP_REMOVED lines=8> */
[----:B------:R-:W-:Y:S02]  /*11a60*/  SEL R16, R16, R13, !P2 ;  /* 0x0000000d10107207 */ /* 0x000fe40005000000 */
[----:B------:R-:W-:Y:S02]  /*11a70*/  ISETP.NE.AND P2, PT, R32, R35, PT ;  /* 0x000000232000720c */ /* 0x000fe40003f45270 */
[----:B------:R-:W-:Y:S02]  /*11a80*/  LEA.HI R32, R31, R31, RZ, 0x1 ;  /* 0x0000001f1f207211 */ /* 0x000fe400078f08ff */
[----:B------:R-:W-:Y:S02]  /*11a90*/  LEA.HI R33, R24, R24, RZ, 0x1 ;  /* 0x0000001818217211 */ /* 0x000fe400078f08ff */
[----:B------:R-:W-:-:S02]  /*11aa0*/  LOP3.LUT R13, R12, 0xfffffffe, RZ, 0xc0, !PT ;  /* 0xfffffffe0c0d7812 */ /* 0x000fc400078ec0ff */
[----:B------:R-:W-:Y:S02]  /*11ab0*/  LOP3.LUT R30, R30, 0xfffffffe, RZ, 0xc0, !PT ;  /* 0xfffffffe1e1e7812 */ /* 0x000fe400078ec0ff */
[----:B------:R-:W-:Y:S01]  /*11ac0*/  ISETP.GE.AND P6, PT, R23, R14, PT ;  /* 0x0000000e1700720c */ /* 0x000fe20003fc6270 */
[----:B------:R-:W-:Y:S01]  /*11ad0*/  IMAD.IADD R13, R26, 0x1, -R13 ;  /* 0x000000011a0d7824 */ /* 0x000fe200078e0a0d */
[----:B------:R-:W-:Y:S01]  /*11ae0*/  LOP3.LUT R32, R32, 0xfffffffe, RZ, 0xc0, !PT ;  /* 0xfffffffe20207812 */ /* 0x000fe200078ec0ff */
[----:B------:R-:W-:Y:S01]  /*11af0*/  IMAD.IADD R30, R17, 0x1, -R30 ;  /* 0x00000001111e7824 */ /* 0x000fe200078e0a1e */
[----:B------:R-:W-:Y:S02]  /*11b00*/  LOP3.LUT R33, R33, 0xfffffffe, RZ, 0xc0, !PT ;  /* 0xfffffffe21217812 */ /* 0x000fe400078ec0ff */
[----:B------:R-:W-:Y:S01]  /*11b10*/  SEL R12, RZ, 0xffffffff, !P6 ;  /* 0xffffffffff0c7807 */ /* 0x000fe20007000000 */
[----:B------:R-:W-:Y:S01]  /*11b20*/  IMAD.IADD R32, R31, 0x1, -R32 ;  /* 0x000000011f207824 */ /* 0x000fe200078e0a20 */
[----:B------:R-:W-:Y:S01]  /*11b30*/  ISETP.NE.AND P5, PT, R13, R30, PT ;  /* 0x0000001e0d00720c */ /* 0x000fe20003fa5270 */
[----:B------:R-:W-:Y:S01]  /*11b40*/  IMAD.IADD R33, R24, 0x1, -R33 ;  /* 0x0000000118217824 */ /* 0x000fe200078e0a21 */
[----:B------:R-:W-:-:S02]  /*11b50*/  LEA.HI R13, R16, R16, RZ, 0x1 ;  /* 0x00000010100d7211 */ /* 0x000fc400078f08ff */
[----:B------:R-:W-:Y:S02]  /*11b60*/  LEA.HI R30, R25, R25, RZ, 0x1 ;  /* 0x00000019191e7211 */ /* 0x000fe400078f08ff */
[----:B------:R-:W-:Y:S02]  /*11b70*/  SEL R12, R12, R23, !P1 ;  /* 0x000000170c0c7207 */ /* 0x000fe40004800000 */
[----:B------:R-:W-:Y:S02]  /*11b80*/  ISETP.GE.AND P1, PT, R28, R15, PT ;  /* 0x0000000f1c00720c */ /* 0x000fe40003f26270 */
[----:B------:R-:W-:Y:S02]  /*11b90*/  ISETP.NE.AND P6, PT, R32, R33, PT ;  /* 0x000000212000720c */ /* 0x000fe40003fc5270 */
[----:B------:R-:W-:Y:S02]  /*11ba0*/  LOP3.LUT R33, R13, 0xfffffffe, RZ, 0xc0, !PT ;  /* 0xfffffffe0d217812 */ /* 0x000fe400078ec0ff */
[----:B------:R-:W-:-:S02]  /*11bb0*/  LOP3.LUT R30, R30, 0xfffffffe, RZ, 0xc0, !PT ;  /* 0xfffffffe1e1e7812 */ /* 0x000fc400078ec0ff */
[----:B------:R-:W-:Y:S01]  /*11bc0*/  SEL R13, RZ, 0xffffffff, !P1 ;  /* 0xffffffffff0d7807 */ /* 0x000fe20004800000 */
[----:B------:R-:W-:Y:S01]  /*11bd0*/  IMAD.IADD R33, R16, 0x1, -R33 ;  /* 0x0000000110217824 */ /* 0x000fe200078e0a21 */
[----:B------:R-:W-:Y:S01]  /*11be0*/  ISETP.GE.AND P1, PT, R29, R10, PT ;  /* 0x0000000a1d00720c */ /* 0x000fe20003f26270 */
[----:B------:R-:W-:Y:S01]  /*11bf0*/  IMAD.IADD R32, R25, 0x1, -R30 ;  /* 0x0000000119207824 */ /* 0x000fe200078e0a1e */
        /* <DEDUP_REMOVED lines=15> */
[----:B------:R-:W-:-:S02]  /*11cf0*/  SEL R13, RZ, 0xffffffff, !P4 ;  /* 0xffffffffff0d7807 */ /* 0x000fc40006000000 */
[----:B------:R-:W-:Y:S02]  /*11d00*/  LOP3.LUT R30, R30, 0x1, RZ, 0xc0, !PT ;  /* 0x000000011e1e7812 */ /* 0x000fe400078ec0ff */
[----:B------:R-:W-:Y:S02]  /*11d10*/  ISETP.GE.AND P3, PT, R31, R24, PT ;  /* 0x000000181f00720c */ /* 0x000fe40003f66270 */
[----:B------:R-:W-:Y:S02]  /*11d20*/  SEL R13, R13, R26, !P5 ;  /* 0x0000001a0d0d7207 */ /* 0x000fe40006800000 */
[----:B------:R-:W-:Y:S02]  /*11d30*/  LOP3.LUT R33, R33, 0x1, RZ, 0xc0, !PT ;  /* 0x0000000121217812 */ /* 0x000fe400078ec0ff */
[----:B------:R-:W-:Y:S02]  /*11d40*/  ISETP.NE.U32.AND P4, PT, R30, 0x1, PT ;  /* 0x000000011e00780c */ /* 0x000fe40003f85070 */
[----:B------:R-:W-:-:S02]  /*11d50*/  ISETP.GE.AND P5, PT, R16, R25, PT ;  /* 0x000000191000720c */ /* 0x000fc40003fa6270 */
[----:B------:R-:W-:Y:S02]  /*11d60*/  SEL R30, RZ, 0xffffffff, !P3 ;  /* 0xffffffffff1e7807 */ /* 0x000fe40005800000 */
[----:B------:R-:W-:Y:S02]  /*11d70*/  LOP3.LUT R13, R13, 0x1, RZ, 0xc0, !PT ;  /* 0x000000010d0d7812 */ /* 0x000fe400078ec0ff */
[----:B------:R-:W-:Y:S02]  /*11d80*/  LOP3.LUT R12, R12, 0x1, RZ, 0xc0, !PT ;  /* 0x000000010c0c7812 */ /* 0x000fe400078ec0ff */
[----:B------:R-:W-:Y:S02]  /*11d90*/  ISETP.NE.U32.AND P3, PT, R33, 0x1, PT ;  /* 0x000000012100780c */ /* 0x000fe40003f65070 */
[----:B------:R-:W-:Y:S02]  /*11da0*/  SEL R33, RZ, 0xffffffff, !P5 ;  /* 0xffffffffff217807 */ /* 0x000fe40006800000 */
[----:B------:R-:W-:-:S02]  /*11db0*/  SEL R30, R30, R31, !P6 ;  /* 0x0000001f1e1e7207 */ /* 0x000fc40007000000 */
[----:B------:R-:W-:Y:S02]  /*11dc0*/  ISETP.NE.U32.AND P5, PT, R13, 0x1, PT ;  /* 0x000000010d00780c */ /* 0x000fe40003fa5070 */
[----:B------:R-:W-:Y:S02]  /*11dd0*/  ISETP.NE.U32.AND P6, PT, R12, 0x1, PT ;  /* 0x000000010c00780c */ /* 0x000fe40003fc5070 */
[----:B------:R-:W-:Y:S02]  /*11de0*/  SEL R13, R15, R28, !P2 ;  /* 0x0000001c0f0d7207 */ /* 0x000fe40005000000 */
[----:B------:R-:W-:Y:S02]  /*11df0*/  SEL R12, R23, R14, !P0 ;  /* 0x0000000e170c7207 */ /* 0x000fe40004000000 */
[----:B------:R-:W-:Y:S02]  /*11e00*/  LOP3.LUT R30, R30, 0x1, RZ, 0xc0, !PT ;  /* 0x000000011e1e7812 */ /* 0x000fe400078ec0ff */
[----:B------:R-:W-:-:S02]  /*11e10*/  SEL R14, R14, R23, !P0 ;  /* 0x000000170e0e7207 */ /* 0x000fc40004000000 */
[----:B------:R-:W-:Y:S02]  /*11e20*/  LEA.HI R23, R13, R13, RZ, 0x1 ;  /* 0x0000000d0d177211 */ /* 0x000fe400078f08ff */
[----:B------:R-:W-:Y:S02]  /*11e30*/  LEA.HI R32, R12, R12, RZ, 0x1 ;  /* 0x0000000c0c207211 */ /* 0x000fe400078f08ff */
[----:B------:R-:W-:Y:S02]  /*11e40*/  SEL R33, R33, R16, !P1 ;  /* 0x0000001021217207 */ /* 0x000fe40004800000 */
[----:B------:R-:W-:Y:S02]  /*11e50*/  ISETP.NE.U32.AND P1, PT, R30, 0x1, PT ;  /* 0x000000011e00780c */ /* 0x000fe40003f25070 */
[----:B------:R-:W-:Y:S02]  /*11e60*/  LOP3.LUT R30, R23, 0xfffffffe, RZ, 0xc0, !PT ;  /* 0xfffffffe171e7812 */ /* 0x000fe400078ec0ff */
[----:B------:R-:W-:-:S02]  /*11e70*/  LOP3.LUT R23, R32, 0xfffffffe, RZ, 0xc0, !PT ;  /* 0xfffffffe20177812 */ /* 0x000fc400078ec0ff */
[----:B------:R-:W-:Y:S01]  /*11e80*/  SEL R28, R28, R15, !P2 ;  /* 0x0000000f1c1c7207 */ /* 0x000fe20005000000 */
        /* <DEDUP_REMOVED lines=9> */
[----:B------:R-:W-:Y:S02]  /*11f20*/  LOP3.LUT R33, R33, 0x1, RZ, 0xc0, !PT ;  /* 0x0000000121217812 */ /* 0x000fe400078ec0ff */
[----:B------:R-:W-:Y:S02]  /*11f30*/  SEL R26, R17, R26, !P5 ;  /* 0x0000001a111a7207 */ /* 0x000fe40006800000 */
[----:B------:R-:W-:Y:S02]  /*11f40*/  ISETP.NE.AND P2, PT, R30, R23, PT ;  /* 0x000000171e00720c */ /* 0x000fe40003f45270 */
[----:B------:R-:W-:-:S02]  /*11f50*/  LEA.HI R17, R29, R29, RZ, 0x1 ;  /* 0x0000001d1d117211 */ /* 0x000fc400078f08ff */
[----:B------:R-:W-:Y:S02]  /*11f60*/  LEA.HI R23, R28, R28, RZ, 0x1 ;  /* 0x0000001c1c177211 */ /* 0x000fe400078f08ff */
[----:B------:R-:W-:Y:S02]  /*11f70*/  LEA.HI R32, R22, R22, RZ, 0x1 ;  /* 0x0000001616207211 */ /* 0x000fe400078f08ff */
[----:B------:R-:W-:Y:S02]  /*11f80*/  ISETP.NE.U32.AND P0, PT, R33, 0x1, PT ;  /* 0x000000012100780c */ /* 0x000fe40003f05070 */
[----:B------:R-:W-:Y:S02]  /*11f90*/  LEA.HI R33, R15, R15, RZ, 0x1 ;  /* 0x0000000f0f217211 */ /* 0x000fe400078f08ff */
[----:B------:R-:W-:Y:S02]  /*11fa0*/  LOP3.LUT R30, R17, 0xfffffffe, RZ, 0xc0, !PT ;  /* 0xfffffffe111e7812 */ /* 0x000fe400078ec0ff */
[----:B------:R-:W-:-:S02]  /*11fb0*/  LOP3.LUT R23, R23, 0xfffffffe, RZ, 0xc0, !PT ;  /* 0xfffffffe17177812 */ /* 0x000fc400078ec0ff */
        /* <DEDUP_REMOVED lines=8> */
[----:B------:R-:W-:Y:S02]  /*12040*/  SEL R31, R24, R31, !P1 ;  /* 0x0000001f181f7207 */ /* 0x000fe40004800000 */
[----:B------:R-:W-:-:S02]  /*12050*/  ISETP.NE.AND P1, PT, R30, R23, PT ;  /* 0x000000171e00720c */ /* 0x000fc40003f25270 */
[----:B------:R-:W-:Y:S02]  /*12060*/  LEA.HI R23, R27, R27, RZ, 0x1 ;  /* 0x0000001b1b177211 */ /* 0x000fe400078f08ff */
[----:B------:R-:W-:Y:S02]  /*12070*/  LEA.HI R30, R10, R10, RZ, 0x1 ;  /* 0x0000000a0a1e7211 */ /* 0x000fe400078f08ff */
[----:B------:R-:W-:Y:S02]  /*12080*/  ISETP.NE.AND P3, PT, R32, R33, PT ;  /* 0x000000212000720c */ /* 0x000fe40003f65270 */
[----:B------:R-:W-:Y:S02]  /*12090*/  LOP3.LUT R24, R23, 0xfffffffe, RZ, 0xc0, !PT ;  /* 0xfffffffe17187812 */ /* 0x000fe400078ec0ff */
[----:B------:R-:W-:Y:S02]  /*120a0*/  LOP3.LUT R33, R30, 0xfffffffe, RZ, 0xc0, !PT ;  /* 0xfffffffe1e217812 */ /* 0x000fe400078ec0ff */
[----:B------:R-:W-:Y:S01]  /*120b0*/  LEA.HI R32, R26, R26, RZ, 0x1 ;  /* 0x0000001a1a207211 */ /* 0x000fe200078f08ff */
[----:B------:R-:W-:Y:S01]  /*120c0*/  IMAD.IADD R23, R27, 0x1, -R24 ;  /* 0x000000011b177824 */ /* 0x000fe200078e0a18 */
[----:B------:R-:W-:Y:S01]  /*120d0*/  SEL R24, R16, R25, !P0 ;  /* 0x0000001910187207 */ /* 0x000fe20004000000 */
[----:B------:R-:W-:Y:S01]  /*120e0*/  IMAD.IADD R30, R10, 0x1, -R33 ;  /* 0x000000010a1e7824 */ /* 0x000fe200078e0a21 */
[----:B------:R-:W-:-:S02]  /*120f0*/  SEL R16, R25, R16, !P0 ;  /* 0x0000001019107207 */ /* 0x000fc40004000000 */
[----:B------:R-:W-:Y:S02]  /*12100*/  LOP3.LUT R35, R32, 0xfffffffe, RZ, 0xc0, !PT ;  /* 0xfffffffe20237812 */ /* 0x000fe400078ec0ff */
[----:B------:R-:W-:Y:S02]  /*12110*/  ISETP.NE.AND P0, PT, R23, R30, PT ;  /* 0x0000001e1700720c */ /* 0x000fe40003f05270 */
[----:B------:R-:W-:Y:S01]  /*12120*/  LEA.HI R23, R31, R31, RZ, 0x1 ;  /* 0x0000001f1f177211 */ /* 0x000fe200078f08ff */
[----:B------:R-:W-:Y:S01]  /*12130*/  IMAD.IADD R35, R26, 0x1, -R35 ;  /* 0x000000011a237824 */ /* 0x000fe200078e0a23 */
        /* <DEDUP_REMOVED lines=13> */
[----:B------:R-:W-:Y:S02]  /*12210*/  LOP3.LUT R34, R34, 0xfffffffe, RZ, 0xc0, !PT ;  /* 0xfffffffe22227812 */ /* 0x000fe400078ec0ff */
[----:B------:R-:W-:Y:S02]  /*12220*/  SEL R30, RZ, 0xffffffff, !P5 ;  /* 0xffffffffff1e7807 */ /* 0x000fe40006800000 */
[----:B------:R-:W-:Y:S01]  /*12230*/  LEA.HI R25, R11, R11, RZ, 0x1 ;  /* 0x0000000b0b197211 */ /* 0x000fe200078f08ff */
[----:B------:R-:W-:Y:S01]  /*12240*/  IMAD.IADD R34, R21, 0x1, -R34 ;  /* 0x0000000115227824 */ /* 0x000fe200078e0a22 */
[----:B------:R-:W-:Y:S02]  /*12250*/  ISETP.NE.AND P5, PT, R23, R32, PT ;  /* 0x000000201700720c */ /* 0x000fe40003fa5270 */
[----:B------:R-:W-:Y:S02]  /*12260*/  LEA.HI R23, R24, R24, RZ, 0x1 ;  /* 0x0000001818177211 */ /* 0x000fe400078f08ff */
[----:B------:R-:W-:-:S02]  /*12270*/  LOP3.LUT R32, R25, 0xfffffffe, RZ, 0xc0, !PT ;  /* 0xfffffffe19207812 */ /* 0x000fc400078ec0ff */
[----:B------:R-:W-:Y:S02]  /*12280*/  SEL R30, R30, R13, !P2 ;  /* 0x0000000d1e1e7207 */ /* 0x000fe40005000000 */
[----:B------:R-:W-:Y:S01]  /*12290*/  LOP3.LUT R25, R23, 0xfffffffe, RZ, 0xc0, !PT ;  /* 0xfffffffe17197812 */ /* 0x000fe200078ec0ff */
[----:B------:R-:W-:Y:S01]  /*122a0*/  IMAD.IADD R23, R11, 0x1, -R32 ;  /* 0x000000010b177824 */ /* 0x000fe200078e0a20 */
[----:B------:R-:W-:Y:S02]  /*122b0*/  ISETP.GE.AND P2, PT, R29, R28, PT ;  /* 0x0000001c1d00720c */ /* 0x000fe40003f46270 */
[----:B------:R-:W-:Y:S01]  /*122c0*/  ISETP.NE.AND P4, PT, R35, R34, PT ;  /* 0x000000222300720c */ /* 0x000fe20003f85270 */
        /* <DEDUP_REMOVED lines=10> */
[----:B------:R-:W-:Y:S02]  /*12370*/  LOP3.LUT R30, R30, 0x1, RZ, 0xc0, !PT ;  /* 0x000000011e1e7812 */ /* 0x000fe400078ec0ff */
[----:B------:R-:W-:Y:S02]  /*12380*/  SEL R34, R34, R27, !P0 ;  /* 0x0000001b22227207 */ /* 0x000fe40004000000 */
[----:B------:R-:W-:Y:S02]  /*12390*/  SEL R25, RZ, 0xffffffff, !P3 ;  /* 0xffffffffff197807 */ /* 0x000fe40005800000 */
[----:B------:R-:W-:Y:S02]  /*123a0*/  ISETP.GE.AND P0, PT, R31, R20, PT ;  /* 0x000000141f00720c */ /* 0x000fe40003f06270 */
[----:B------:R-:W-:-:S02]  /*123b0*/  ISETP.NE.U32.AND P2, PT, R30, 0x1, PT ;  /* 0x000000011e00780c */ /* 0x000fc40003f45070 */
[----:B------:R-:W-:Y:S02]  /*123c0*/  LOP3.LUT R23, R23, 0x1, RZ, 0xc0, !PT ;  /* 0x0000000117177812 */ /* 0x000fe400078ec0ff */
[----:B------:R-:W-:Y:S02]  /*123d0*/  SEL R25, R25, R26, !P4 ;  /* 0x0000001a19197207 */ /* 0x000fe40006000000 */
[----:B------:R-:W-:Y:S02]  /*123e0*/  SEL R30, RZ, 0xffffffff, !P0 ;  /* 0xffffffffff1e7807 */ /* 0x000fe40004000000 */
[----:B------:R-:W-:Y:S02]  /*123f0*/  ISETP.GE.AND P4, PT, R16, R17, PT ;  /* 0x000000111000720c */ /* 0x000fe40003f86270 */
[----:B------:R-:W-:Y:S02]  /*12400*/  ISETP.NE.U32.AND P0, PT, R23, 0x1, PT ;  /* 0x000000011700780c */ /* 0x000fe40003f05070 */
[----:B------:R-:W-:-:S02]  /*12410*/  LOP3.LUT R32, R32, 0x1, RZ, 0xc0, !PT ;  /* 0x0000000120207812 */ /* 0x000fc400078ec0ff */
[----:B------:R-:W-:Y:S02]  /*12420*/  SEL R30, R30, R31, !P6 ;  /* 0x0000001f1e1e7207 */ /* 0x000fe40007000000 */
[----:B------:R-:W-:Y:S02]  /*12430*/  SEL R23, RZ, 0xffffffff, !P4 ;  /* 0xffffffffff177807 */ /* 0x000fe40006000000 */
[----:B------:R-:W-:Y:S02]  /*12440*/  ISETP.GE.AND P6, PT, R11, R24, PT ;  /* 0x000000180b00720c */ /* 0x000fe40003fc6270 */
[----:B------:R-:W-:Y:S02]  /*12450*/  ISETP.NE.U32.AND P3, PT, R32, 0x1, PT ;  /* 0x000000012000780c */ /* 0x000fe40003f65070 */
[----:B------:R-:W-:Y:S02]  /*12460*/  SEL R23, R23, R16, !P5 ;  /* 0x0000001017177207 */ /* 0x000fe40006800000 */
[----:B------:R-:W-:-:S02]  /*12470*/  SEL R32, RZ, 0xffffffff, !P6 ;  /* 0xffffffffff207807 */ /* 0x000fc40007000000 */
[----:B------:R-:W-:Y:S02]  /*12480*/  LOP3.LUT R23, R23, 0x1, RZ, 0xc0, !PT ;  /* 0x0000000117177812 */ /* 0x000fe400078ec0ff */
[----:B------:R-:W-:Y:S02]  /*12490*/  SEL R32, R32, R11, !P1 ;  /* 0x0000000b20207207 */ /* 0x000fe40004800000 */
[----:B------:R-:W-:Y:S02]  /*124a0*/  ISETP.NE.U32.AND P1, PT, R23, 0x1, PT ;  /* 0x000000011700780c */ /* 0x000fe40003f25070 */
[----:B------:R-:W-:Y:S02]  /*124b0*/  LOP3.LUT R30, R30, 0x1, RZ, 0xc0, !PT ;  /* 0x000000011e1e7812 */ /* 0x000fe400078ec0ff */
[----:B------:R-:W-:Y:S02]  /*124c0*/  LOP3.LUT R32, R32, 0x1, RZ, 0xc0, !PT ;  /* 0x0000000120207812 */ /* 0x000fe400078ec0ff */
[----:B------:R-:W-:-:S02]  /*124d0*/  SEL R23, R13, R12, !P2 ;  /* 0x0000000c0d177207 */ /* 0x000fc40005000000 */
[----:B------:R-:W-:Y:S02]  /*124e0*/  SEL R13, R12, R13, !P2 ;  /* 0x0000000d0c0d7207 */ /* 0x000fe40005000000 */
[----:B------:R-:W-:Y:S02]  /*124f0*/  ISETP.NE.U32.AND P5, PT, R30, 0x1, PT ;  /* 0x000000011e00780c */ /* 0x000fe40003fa5070 */
[----:B------:R-:W-:Y:S02]  /*12500*/  ISETP.NE.U32.AND P2, PT, R32, 0x1, PT ;  /* 0x000000012000780c */ /* 0x000fe40003f45070 */
[----:B------:R-:W-:Y:S02]  /*12510*/  LEA.HI R32, R14, R14, RZ, 0x1 ;  /* 0x0000000e0e207211 */ /* 0x000fe400078f08ff */
[----:B------:R-:W-:Y:S02]  /*12520*/  LEA.HI R30, R13, R13, RZ, 0x1 ;  /* 0x0000000d0d1e7211 */ /* 0x000fe400078f08ff */
[----:B------:R-:W-:-:S02]  /*12530*/  LOP3.LUT R34, R34, 0x1, RZ, 0xc0, !PT ;  /* 0x0000000122227812 */ /* 0x000fc400078ec0ff */
[----:B------:R-:W-:Y:S02]  /*12540*/  LOP3.LUT R25, R25, 0x1, RZ, 0xc0, !PT ;  /* 0x0000000119197812 */ /* 0x000fe400078ec0ff */
[----:B------:R-:W-:Y:S02]  /*12550*/  LOP3.LUT R33, R32, 0xfffffffe, RZ, 0xc0, !PT ;  /* 0xfffffffe20217812 */ /* 0x000fe400078ec0ff */
[----:B------:R-:W-:Y:S02]  /*12560*/  LOP3.LUT R30, R30, 0xfffffffe, RZ, 0xc0, !PT ;  /* 0xfffffffe1e1e7812 */ /* 0x000fe400078ec0ff */
[----:B------:R-:W-:Y:S01]  /*12570*/  ISETP.NE.U32.AND P4, PT, R34, 0x1, PT ;  /* 0x000000012200780c */ /* 0x000fe20003f85070 */
[----:B------:R-:W-:Y:S01]  /*12580*/  IMAD.IADD R33, R14, 0x1, -R33 ;  /* 0x000000010e217824 */ /* 0x000fe200078e0a21 */
[----:B------:R-:W-:Y:S01]  /*12590*/  ISETP.NE.U32.AND P6, PT, R25, 0x1, PT ;  /* 0x000000011900780c */ /* 0x000fe20003fc5070 */
        /* <DEDUP_REMOVED lines=30> */
[----:B------:R-:W-:Y:S02]  /*12780*/  LOP3.LUT R17, R16, 0xfffffffe, RZ, 0xc0, !PT ;  /* 0xfffffffe10117812 */ /* 0x000fe400078ec0ff */
[----:B------:R-:W-:Y:S02]  /*12790*/  LEA.HI R32, R26, R26, RZ, 0x1 ;  /* 0x0000001a1a207211 */ /* 0x000fe400078f08ff */
[----:B------:R-:W-:-:S02]  /*127a0*/  LEA.HI R34, R15, R15, RZ, 0x1 ;  /* 0x0000000f0f227211 */ /* 0x000fc400078f08ff */
[----:B------:R-:W-:Y:S01]  /*127b0*/  LOP3.LUT R16, R27, 0xfffffffe, RZ, 0xc0, !PT ;  /* 0xfffffffe1b107812 */ /* 0x000fe200078ec0ff */
[----:B------:R-:W-:Y:S01]  /*127c0*/  IMAD.IADD R27, R22, 0x1, -R17 ;  /* 0x00000001161b7824 */ /* 0x000fe200078e0a11 */
[----:B------:R-:W-:Y:S02]  /*127d0*/  LOP3.LUT R33, R32, 0xfffffffe, RZ, 0xc0, !PT ;  /* 0xfffffffe20217812 */ /* 0x000fe400078ec0ff */
        /* <DEDUP_REMOVED lines=27> */
[----:B------:R-:W-:-:S02]  /*12990*/  LOP3.LUT R24, R27, 0xfffffffe, RZ, 0xc0, !PT ;  /* 0xfffffffe1b187812 */ /* 0x000fc400078ec0ff */
[----:B------:R-:W-:Y:S02]  /*129a0*/  LEA.HI R32, R20, R20, RZ, 0x1 ;  /* 0x0000001414207211 */ /* 0x000fe400078f08ff */
[----:B------:R-:W-:Y:S01]  /*129b0*/  SEL R27, RZ, 0xffffffff, !P0 ;  /* 0xffffffffff1b7807 */ /* 0x000fe20004000000 */
[----:B------:R-:W-:Y:S01]  /*129c0*/  IMAD.IADD R33, R17, 0x1, -R24 ;  /* 0x0000000111217824 */ /* 0x000fe200078e0a18 */
[----:B------:R-:W-:Y:S02]  /*129d0*/  ISETP.GE.AND P0, PT, R29, R12, PT ;  /* 0x0000000c1d00720c */ /* 0x000fe40003f06270 */
[----:B------:R-:W-:Y:S02]  /*129e0*/  LOP3.LUT R35, R32, 0xfffffffe, RZ, 0xc0, !PT ;  /* 0xfffffffe20237812 */ /* 0x000fe400078ec0ff */
[----:B------:R-:W-:Y:S02]  /*129f0*/  SEL R32, RZ, 0xffffffff, !P0 ;  /* 0xffffffffff207807 */ /* 0x000fe40004000000 */
[----:B------:R-:W-:Y:S01]  /*12a00*/  SEL R24, R27, R28, !P1 ;  /* 0x0000001c1b187207 */ /* 0x000fe20004800000 */
[----:B------:R-:W-:Y:S01]  /*12a10*/  IMAD.IADD R34, R20, 0x1, -R35 ;  /* 0x0000000114227824 */ /* 0x000fe200078e0a23 */
[----:B------:R-:W-:-:S02]  /*12a20*/  ISETP.GE.AND P1, PT, R22, R25, PT ;  /* 0x000000191600720c */ /* 0x000fc40003f26270 */
[----:B------:R-:W-:Y:S02]  /*12a30*/  LOP3.LUT R11, R11, 0x1, RZ, 0xc0, !PT ;  /* 0x000000010b0b7812 */ /* 0x000fe400078ec0ff */
        /* <DEDUP_REMOVED lines=12> */
[----:B------:R-:W-:Y:S02]  /*12b00*/  SEL R24, R24, R31, !P5 ;  /* 0x0000001f18187207 */ /* 0x000fe40006800000 */
[----:B------:R-:W-:Y:S02]  /*12b10*/  ISETP.GE.AND P5, PT, R17, R20, PT ;  /* 0x000000141100720c */ /* 0x000fe40003fa6270 */
[----:B------:R-:W-:Y:S02]  /*12b20*/  ISETP.GE.AND P3, PT, R30, R21, PT ;  /* 0x000000151e00720c */ /* 0x000fe40003f66270 */
[----:B------:R-:W-:Y:S02]  /*12b30*/  ISETP.NE.U32.AND P4, PT, R32, 0x1, PT ;  /* 0x000000012000780c */ /* 0x000fe40003f85070 */
[----:B------:R-:W-:-:S02]  /*12b40*/  ISETP.NE.AND P0, PT, R33, R34, PT ;  /* 0x000000222100720c */ /* 0x000fc40003f05270 */
[----:B------:R-:W-:Y:S02]  /*12b50*/  SEL R32, RZ, 0xffffffff, !P5 ;  /* 0xffffffffff207807 */ /* 0x000fe40006800000 */
[----:B------:R-:W-:Y:S02]  /*12b60*/  SEL R33, RZ, 0xffffffff, !P3 ;  /* 0xffffffffff217807 */ /* 0x000fe40005800000 */
[----:B------:R-:W-:Y:S02]  /*12b70*/  LOP3.LUT R11, R11, 0x1, RZ, 0xc0, !PT ;  /* 0x000000010b0b7812 */ /* 0x000fe400078ec0ff */
[----:B------:R-:W-:Y:S02]  /*12b80*/  SEL R32, R32, R17, !P0 ;  /* 0x0000001120207207 */ /* 0x000fe40004000000 */
[----:B------:R-:W-:Y:S02]  /*12b90*/  SEL R33, R33, R30, !P6 ;  /* 0x0000001e21217207 */ /* 0x000fe40007000000 */
[----:B------:R-:W-:-:S02]  /*12ba0*/  ISETP.NE.U32.AND P6, PT, R11, 0x1, PT ;  /* 0x000000010b00780c */ /* 0x000fc40003fc5070 */
[----:B------:R-:W-:Y:S02]  /*12bb0*/  SEL R11, R13, R14, !P1 ;  /* 0x0000000e0d0b7207 */ /* 0x000fe40004800000 */
[----:B------:R-:W-:Y:S02]  /*12bc0*/  LOP3.LUT R24, R24, 0x1, RZ, 0xc0, !PT ;  /* 0x0000000118187812 */ /* 0x000fe400078ec0ff */
[----:B------:R-:W-:Y:S02]  /*12bd0*/  LOP3.LUT R32, R32, 0x1, RZ, 0xc0, !PT ;  /* 0x0000000120207812 */ /* 0x000fe400078ec0ff */
[----:B------:R-:W-:Y:S02]  /*12be0*/  SEL R13, R14, R13, !P1 ;  /* 0x0000000d0e0d7207 */ /* 0x000fe40004800000 */
[----:B------:R-:W-:Y:S02]  /*12bf0*/  SEL R14, R23, R28, !P2 ;  /* 0x0000001c170e7207 */ /* 0x000fe40005000000 */
[----:B------:R-:W-:-:S02]  /*12c00*/  LOP3.LUT R27, R27, 0x1, RZ, 0xc0, !PT ;  /* 0x000000011b1b7812 */ /* 0x000fc400078ec0ff */
[----:B------:R-:W-:Y:S02]  /*12c10*/  ISETP.NE.U32.AND P5, PT, R24, 0x1, PT ;  /* 0x000000011800780c */ /* 0x000fe40003fa5070 */
[----:B------:R-:W-:Y:S02]  /*12c20*/  ISETP.NE.U32.AND P1, PT, R32, 0x1, PT ;  /* 0x000000012000780c */ /* 0x000fe40003f25070 */
[----:B------:R-:W-:Y:S02]  /*12c30*/  LEA.HI R24, R14, R14, RZ, 0x1 ;  /* 0x0000000e0e187211 */ /* 0x000fe400078f08ff */
[----:B------:R-:W-:Y:S02]  /*12c40*/  LEA.HI R32, R11, R11, RZ, 0x1 ;  /* 0x0000000b0b207211 */ /* 0x000fe400078f08ff */
[----:B------:R-:W-:Y:S02]  /*12c50*/  ISETP.NE.U32.AND P3, PT, R27, 0x1, PT ;  /* 0x000000011b00780c */ /* 0x000fe40003f65070 */
        /* <DEDUP_REMOVED lines=8> */
[----:B------:R-:W-:-:S02]  /*12ce0*/  SEL R22, R25, R22, !P3 ;  /* 0x0000001619167207 */ /* 0x000fc40005800000 */
[----:B------:R-:W-:Y:S02]  /*12cf0*/  SEL R24, R26, R15, !P6 ;  /* 0x0000000f1a187207 */ /* 0x000fe40007000000 */
[----:B------:R-:W-:Y:S02]  /*12d00*/  SEL R25, R15, R26, !P6 ;  /* 0x0000001a0f197207 */ /* 0x000fe40007000000 */
[----:B------:R-:W-:Y:S02]  /*12d10*/  SEL R15, R31, R10, !P5 ;  /* 0x0000000a1f0f7207 */ /* 0x000fe40006800000 */
[----:B------:R-:W-:Y:S02]  /*12d20*/  LOP3.LUT R33, R33, 0x1, RZ, 0xc0, !PT ;  /* 0x0000000121217812 */ /* 0x000fe400078ec0ff */
[----:B------:R-:W-:Y:S02]  /*12d30*/  SEL R31, R10, R31, !P5 ;  /* 0x0000001f0a1f7207 */ /* 0x000fe40006800000 */
[----:B------:R-:W-:-:S02]  /*12d40*/  ISETP.NE.AND P2, PT, R27, R32, PT ;  /* 0x000000201b00720c */ /* 0x000fc40003f45270 */
[----:B------:R-:W-:Y:S02]  /*12d50*/  LEA.HI R10, R29, R29, RZ, 0x1 ;  /* 0x0000001d1d0a7211 */ /* 0x000fe400078f08ff */
[----:B------:R-:W-:Y:S02]  /*12d60*/  LEA.HI R26, R28, R28, RZ, 0x1 ;  /* 0x0000001c1c1a7211 */ /* 0x000fe400078f08ff */
[----:B------:R-:W-:Y:S02]  /*12d70*/  LEA.HI R32, R22, R22, RZ, 0x1 ;  /* 0x0000001616207211 */ /* 0x000fe400078f08ff */
[----:B------:R-:W-:Y:S02]  /*12d80*/  LEA.HI R34, R23, R23, RZ, 0x1 ;  /* 0x0000001717227211 */ /* 0x000fe400078f08ff */
[----:B------:R-:W-:Y:S02]  /*12d90*/  ISETP.NE.U32.AND P0, PT, R33, 0x1, PT ;  /* 0x000000012100780c */ /* 0x000fe40003f05070 */
        /* <DEDUP_REMOVED lines=24> */
[----:B------:R-:W-:Y:S01]  /*12f20*/  ISETP.GE.AND P4, PT, R14, R11, PT ;  /* 0x0000000b0e00720c */ /* 0x000fe20003f86270 */
[----:B------:R-:W-:Y:S01]  /*12f30*/  IMAD.IADD R35, R24, 0x1, -R21 ;  /* 0x0000000118237824 */ /* 0x000fe200078e0a15 */
[----:B------:R-:W-:-:S02]  /*12f40*/  SEL R21, R17, R20, !P1 ;  /* 0x0000001411157207 */ /* 0x000fc40004800000 */
[----:B------:R-:W-:Y:S02]  /*12f50*/  LEA.HI R17, R30, R30, RZ, 0x1 ;  /* 0x0000001e1e117211 */ /* 0x000fe400078f08ff */
[----:B------:R-:W-:Y:S02]  /*12f60*/  LEA.HI R20, R15, R15, RZ, 0x1 ;  /* 0x0000000f0f147211 */ /* 0x000fe400078f08ff */
[----:B------:R-:W-:Y:S02]  /*12f70*/  ISETP.NE.AND P1, PT, R26, R33, PT ;  /* 0x000000211a00720c */ /* 0x000fe40003f25270 */
        /* <DEDUP_REMOVED lines=9> */
[----:B------:R-:W-:Y:S02]  /*13010*/  IMAD.IADD R26, R27, 0x1, -R26 ;  /* 0x000000011b1a7824 */ /* 0x000fe400078e0a1a */
[----:B------:R-:W-:Y:S01]  /*13020*/  IMAD.IADD R33, R10, 0x1, -R33 ;  /* 0x000000010a217824 */ /* 0x000fe200078e0a21 */
[----:B------:R-:W-:-:S02]  /*13030*/  ISETP.NE.AND P6, PT, R17, R20, PT ;  /* 0x000000141100720c */ /* 0x000fc40003fc5270 */
[----:B------:R-:W-:Y:S02]  /*13040*/  SEL R17, RZ, 0xffffffff, !P4 ;  /* 0xffffffffff117807 */ /* 0x000fe40006000000 */
        /* <DEDUP_REMOVED lines=17> */
[----:B------:R-:W-:Y:S02]  /*13160*/  SEL R26, RZ, 0xffffffff, !P2 ;  /* 0xffffffffff1a7807 */ /* 0x000fe40005000000 */
[----:B------:R-:W-:-:S02]  /*13170*/  ISETP.NE.U32.AND P2, PT, R17, 0x1, PT ;  /* 0x000000011100780c */ /* 0x000fc40003f45070 */
[----:B------:R-:W-:Y:S02]  /*13180*/  SEL R26, R26, R25, !P1 ;  /* 0x000000191a1a7207 */ /* 0x000fe40004800000 */
[----:B------:R-:W-:Y:S02]  /*13190*/  ISETP.GE.AND P1, PT, R30, R15, PT ;  /* 0x0000000f1e00720c */ /* 0x000fe40003f26270 */
[----:B------:R-:W-:Y:S02]  /*131a0*/  ISETP.GE.AND P3, PT, R31, R24, PT ;  /* 0x000000181f00720c */ /* 0x000fe40003f66270 */
[----:B------:R-:W-:Y:S02]  /*131b0*/  SEL R17, RZ, 0xffffffff, !P1 ;  /* 0xffffffffff117807 */ /* 0x000fe40004800000 */
[----:B------:R-:W-:Y:S02]  /*131c0*/  LOP3.LUT R20, R20, 0x1, RZ, 0xc0, !PT ;  /* 0x0000000114147812 */ /* 0x000fe400078ec0ff */
[----:B------:R-:W-:-:S02]  /*131d0*/  SEL R17, R17, R30, !P6 ;  /* 0x0000001e11117207 */ /* 0x000fc40007000000 */
[----:B------:R-:W-:Y:S02]  /*131e0*/  SEL R32, RZ, 0xffffffff, !P3 ;  /* 0xffffffffff207807 */ /* 0x000fe40005800000 */
[----:B------:R-:W-:Y:S02]  /*131f0*/  ISETP.NE.U32.AND P3, PT, R20, 0x1, PT ;  /* 0x000000011400780c */ /* 0x000fe40003f65070 */
[----:B------:R-:W-:Y:S02]  /*13200*/  LOP3.LUT R20, R17, 0x1, RZ, 0xc0, !PT ;  /* 0x0000000111147812 */ /* 0x000fe400078ec0ff */
[----:B------:R-:W-:Y:S02]  /*13210*/  SEL R32, R32, R31, !P5 ;  /* 0x0000001f20207207 */ /* 0x000fe40006800000 */
[----:B------:R-:W-:Y:S02]  /*13220*/  LOP3.LUT R26, R26, 0x1, RZ, 0xc0, !PT ;  /* 0x000000011a1a7812 */ /* 0x000fe400078ec0ff */
[----:B------:R-:W-:-:S02]  /*13230*/  SEL R17, R14, R11, !P2 ;  /* 0x0000000b0e117207 */ /* 0x000fc40005000000 */
[----:B------:R-:W-:Y:S02]  /*13240*/  SEL R14, R11, R14, !P2 ;  /* 0x0000000e0b0e7207 */ /* 0x000fe40005000000 */
[----:B------:R-:W-:Y:S02]  /*13250*/  LOP3.LUT R33, R33, 0x1, RZ, 0xc0, !PT ;  /* 0x0000000121217812 */ /* 0x000fe400078ec0ff */
[----:B------:R-:W-:Y:S02]  /*13260*/  LOP3.LUT R32, R32, 0x1, RZ, 0xc0, !PT ;  /* 0x0000000120207812 */ /* 0x000fe400078ec0ff */
[----:B------:R-:W-:Y:S02]  /*13270*/  ISETP.NE.U32.AND P5, PT, R26, 0x1, PT ;  /* 0x000000011a00780c */ /* 0x000fe40003fa5070 */
[----:B------:R-:W-:Y:S02]  /*13280*/  ISETP.NE.U32.AND P2, PT, R20, 0x1, PT ;  /* 0x000000011400780c */ /* 0x000fe40003f45070 */
[----:B------:R-:W-:-:S02]  /*13290*/  LEA.HI R20, R13, R13, RZ, 0x1 ;  /* 0x0000000d0d147211 */ /* 0x000fc400078f08ff */
[----:B------:R-:W-:Y:S02]  /*132a0*/  LEA.HI R26, R14, R14, RZ, 0x1 ;  /* 0x0000000e0e1a7211 */ /* 0x000fe400078f08ff */
[----:B------:R-:W-:Y:S02]  /*132b0*/  ISETP.NE.U32.AND P6, PT, R33, 0x1, PT ;  /* 0x000000012100780c */ /* 0x000fe40003fc5070 */
[----:B------:R-:W-:Y:S02]  /*132c0*/  SEL R11, R29, R28, !P3 ;  /* 0x0000001c1d0b7207 */ /* 0x000fe40005800000 */
[----:B------:R-:W-:Y:S02]  /*132d0*/  ISETP.NE.U32.AND P1, PT, R32, 0x1, PT ;  /* 0x000000012000780c */ /* 0x000fe40003f25070 */
[----:B------:R-:W-:Y:S02]  /*132e0*/  SEL R28, R28, R29, !P3 ;  /* 0x0000001d1c1c7207 */ /* 0x000fe40005800000 */
        /* <DEDUP_REMOVED lines=10> */
[----:B------:R-:W-:Y:S02]  /*13390*/  LEA.HI R24, R28, R28, RZ, 0x1 ;  /* 0x0000001c1c187211 */ /* 0x000fe400078f08ff */
[----:B------:R-:W-:Y:S02]  /*133a0*/  LEA.HI R31, R17, R17, RZ, 0x1 ;  /* 0x00000011111f7211 */ /* 0x000fe400078f08ff */
[----:B------:R-:W-:Y:S02]  /*133b0*/  ISETP.NE.AND P1, PT, R29, R32, PT ;  /* 0x000000201d00720c */ /* 0x000fe40003f25270 */
[----:B------:R-:W-:Y:S02]  /*133c0*/  LOP3.LUT R29, R24, 0xfffffffe, RZ, 0xc0, !PT ;  /* 0xfffffffe181d7812 */ /* 0x000fe400078ec0ff */
[----:B------:R-:W-:-:S02]  /*133d0*/  LOP3.LUT R32, R31, 0xfffffffe, RZ, 0xc0, !PT ;  /* 0xfffffffe1f207812 */ /* 0x000fc400078ec0ff */
[----:B------:R-:W-:Y:S01]  /*133e0*/  LEA.HI R33, R22, R22, RZ, 0x1 ;  /* 0x0000001616217211 */ /* 0x000fe200078f08ff */
[----:B------:R-:W-:Y:S01]  /*133f0*/  IMAD.IADD R24, R28, 0x1, -R29 ;  /* 0x000000011c187824 */ /* 0x000fe200078e0a1d */
[----:B------:R-:W-:Y:S01]  /*13400*/  LEA.HI R34, R11, R11, RZ, 0x1 ;  /* 0x0000000b0b227211 */ /* 0x000fe200078f08ff */
[----:B------:R-:W-:Y:S01]  /*13410*/  IMAD.IADD R31, R17, 0x1, -R32 ;  /* 0x00000001111f7824 */ /* 0x000fe200078e0a20 */
[----:B------:R-:W-:Y:S02]  /*13420*/  LOP3.LUT R33, R33, 0xfffffffe, RZ, 0xc0, !PT ;  /* 0xfffffffe21217812 */ /* 0x000fe400078ec0ff */
[----:B------:R-:W-:Y:S02]  /*13430*/  LOP3.LUT R34, R34, 0xfffffffe, RZ, 0xc0, !PT ;  /* 0xfffffffe22227812 */ /* 0x000fe400078ec0ff */
[----:B------:R-:W-:Y:S01]  /*13440*/  SEL R29, R30, R15, !P2 ;  /* 0x0000000f1e1d7207 */ /* 0x000fe20005000000 */
[----:B------:R-:W-:Y:S01]  /*13450*/  IMAD.IADD R33, R22, 0x1, -R33 ;  /* 0x0000000116217824 */ /* 0x000fe200078e0a21 */
[----:B------:R-:W-:Y:S01]  /*13460*/  ISETP.NE.AND P6, PT, R24, R31, PT ;  /* 0x0000001f1800720c */ /* 0x000fe20003fc5270 */
[----:B------:R-:W-:Y:S01]  /*13470*/  IMAD.IADD R34, R11, 0x1, -R34 ;  /* 0x000000010b227824 */ /* 0x000fe200078e0a22 */
[----:B------:R-:W-:-:S02]  /*13480*/  SEL R15, R15, R30, !P2 ;  /* 0x0000001e0f0f7207 */ /* 0x000fc40005000000 */
        /* <DEDUP_REMOVED lines=8> */
[----:B------:R-:W-:Y:S02]  /*13510*/  ISETP.GE.AND P2, PT, R27, R10, PT ;  /* 0x0000000a1b00720c */ /* 0x000fe40003f46270 */
[----:B------:R-:W-:Y:S01]  /*13520*/  LOP3.LUT R33, R32, 0xfffffffe, RZ, 0xc0, !PT ;  /* 0xfffffffe20217812 */ /* 0x000fe200078ec0ff */
[----:B------:R-:W-:Y:S01]  /*13530*/  IMAD.IADD R31, R20, 0x1, -R31 ;  /* 0x00000001141f7824 */ /* 0x000fe200078e0a1f */
[----:B------:R-:W-:Y:S02]  /*13540*/  LOP3.LUT R34, R34, 0xfffffffe, RZ, 0xc0, !PT ;  /* 0xfffffffe22227812 */ /* 0x000fe400078ec0ff */
[----:B------:R-:W-:Y:S01]  /*13550*/  SEL R24, RZ, 0xffffffff, !P2 ;  /* 0xffffffffff187807 */ /* 0x000fe20005000000 */
[----:B------:R-:W-:Y:S01]  /*13560*/  IMAD.IADD R33, R26, 0x1, -R33 ;  /* 0x000000011a217824 */ /* 0x000fe200078e0a21 */
[----:B------:R-:W-:Y:S01]  /*13570*/  ISETP.NE.AND P5, PT, R30, R31, PT ;  /* 0x0000001f1e00720c */ /* 0x000fe20003fa5270 */
[----:B------:R-:W-:Y:S01]  /*13580*/  IMAD.IADD R34, R23, 0x1, -R34 ;  /* 0x0000000117227824 */ /* 0x000fe200078e0a22 */
[----:B------:R-:W-:-:S02]  /*13590*/  SEL R24, R24, R27, !P4 ;  /* 0x0000001b18187207 */ /* 0x000fc40006000000 */
[----:B------:R-:W-:Y:S02]  /*135a0*/  LEA.HI R30, R15, R15, RZ, 0x1 ;  /* 0x0000000f0f1e7211 */ /* 0x000fe400078f08ff */
[----:B------:R-:W-:Y:S02]  /*135b0*/  LEA.HI R31, R12, R12, RZ, 0x1 ;  /* 0x0000000c0c1f7211 */ /* 0x000fe400078f08ff */
[----:B------:R-:W-:Y:S02]  /*135c0*/  ISETP.GE.AND P4, PT, R16, R21, PT ;  /* 0x000000151000720c */ /* 0x000fe40003f86270 */
[----:B------:R-:W-:Y:S02]  /*135d0*/  LOP3.LUT R24, R24, 0x1, RZ, 0xc0, !PT ;  /* 0x0000000118187812 */ /* 0x000fe400078ec0ff */
[----:B------:R-:W-:Y:S02]  /*135e0*/  ISETP.NE.AND P2, PT, R33, R34, PT ;  /* 0x000000222100720c */ /* 0x000fe40003f45270 */
[----:B------:R-:W-:-:S02]  /*135f0*/  LOP3.LUT R30, R30, 0xfffffffe, RZ, 0xc0, !PT ;  /* 0xfffffffe1e1e7812 */ /* 0x000fc400078ec0ff */
[----:B------:R-:W-:Y:S02]  /*13600*/  LOP3.LUT R33, R31, 0xfffffffe, RZ, 0xc0, !PT ;  /* 0xfffffffe1f217812 */ /* 0x000fe400078ec0ff */
[----:B------:R-:W-:Y:S02]  /*13610*/  SEL R31, RZ, 0xffffffff, !P4 ;  /* 0xffffffffff1f7807 */ /* 0x000fe40006000000 */
[----:B------:R-:W-:Y:S01]  /*13620*/  ISETP.NE.U32.AND P4, PT, R24, 0x1, PT ;  /* 0x000000011800780c */ /* 0x000fe20003f85070 */
[----:B------:R-:W-:Y:S01]  /*13630*/  IMAD.IADD R24, R15, 0x1, -R30 ;  /* 0x000000010f187824 */ /* 0x000fe200078e0a1e */
[----:B------:R-:W-:Y:S01]  /*13640*/  SEL R31, R31, R16, !P0 ;  /* 0x000000101f1f7207 */ /* 0x000fe20004000000 */
[----:B------:R-:W-:Y:S01]  /*13650*/  IMAD.IADD R33, R12, 0x1, -R33 ;  /* 0x000000010c217824 */ /* 0x000fe200078e0a21 */
[----:B------:R-:W-:Y:S02]  /*13660*/  SEL R30, R27, R10, !P4 ;  /* 0x0000000a1b1e7207 */ /* 0x000fe40006000000 */
[----:B------:R-:W-:-:S02]  /*13670*/  SEL R10, R10, R27, !P4 ;  /* 0x0000001b0a0a7207 */ /* 0x000fc40006000000 */
[----:B------:R-:W-:Y:S02]  /*13680*/  ISETP.GE.AND P4, PT, R14, R13, PT ;  /* 0x0000000d0e00720c */ /* 0x000fe40003f86270 */
[----:B------:R-:W-:Y:S02]  /*13690*/  ISETP.NE.AND P0, PT, R24, R33, PT ;  /* 0x000000211800720c */ /* 0x000fe40003f05270 */
[----:B------:R-:W-:Y:S02]  /*136a0*/  LOP3.LUT R31, R31, 0x1, RZ, 0xc0, !PT ;  /* 0x000000011f1f7812 */ /* 0x000fe400078ec0ff */
[----:B------:R-:W-:Y:S02]  /*136b0*/  LEA.HI R24, R10, R10, RZ, 0x1 ;  /* 0x0000000a0a187211 */ /* 0x000fe400078f08ff */
[----:B------:R-:W-:Y:S02]  /*136c0*/  LEA.HI R32, R29, R29, RZ, 0x1 ;  /* 0x0000001d1d207211 */ /* 0x000fe400078f08ff */
[----:B------:R-:W-:-:S02]  /*136d0*/  SEL R27, RZ, 0xffffffff, !P4 ;  /* 0xffffffffff1b7807 */ /* 0x000fc40006000000 */
[----:B------:R-:W-:Y:S02]  /*136e0*/  ISETP.NE.U32.AND P4, PT, R31, 0x1, PT ;  /* 0x000000011f00780c */ /* 0x000fe40003f85070 */
[----:B------:R-:W-:Y:S02]  /*136f0*/  LOP3.LUT R31, R24, 0xfffffffe, RZ, 0xc0, !PT ;  /* 0xfffffffe181f7812 */ /* 0x000fe400078ec0ff */
[----:B------:R-:W-:Y:S02]  /*13700*/  LOP3.LUT R34, R32, 0xfffffffe, RZ, 0xc0, !PT ;  /* 0xfffffffe20227812 */ /* 0x000fe400078ec0ff */
[----:B------:R-:W-:Y:S01]  /*13710*/  SEL R24, R27, R14, !P1 ;  /* 0x0000000e1b187207 */ /* 0x000fe20004800000 */
[----:B------:R-:W-:Y:S01]  /*13720*/  IMAD.IADD R32, R10, 0x1, -R31 ;  /* 0x000000010a207824 */ /* 0x000fe200078e0a1f */
[----:B------:R-:W-:Y:S01]  /*13730*/  ISETP.GE.AND P1, PT, R28, R17, PT ;  /* 0x000000111c00720c */ /* 0x000fe20003f26270 */
[----:B------:R-:W-:Y:S01]  /*13740*/  IMAD.IADD R33, R29, 0x1, -R34 ;  /* 0x000000011d217824 */ /* 0x000fe200078e0a22 */
[----:B------:R-:W-:-:S02]  /*13750*/  SEL R27, R21, R16, !P4 ;  /* 0x00000010151b7207 */ /* 0x000fc40006000000 */
[----:B------:R-:W-:Y:S02]  /*13760*/  SEL R31, RZ, 0xffffffff, !P1 ;  /* 0xffffffffff1f7807 */ /* 0x000fe40004800000 */
[----:B------:R-:W-:Y:S02]  /*13770*/  ISETP.NE.AND P1, PT, R32, R33, PT ;  /* 0x000000212000720c */ /* 0x000fe40003f25270 */
[----:B------:R-:W-:Y:S02]  /*13780*/  LEA.HI R32, R27, R27, RZ, 0x1 ;  /* 0x0000001b1b207211 */ /* 0x000fe400078f08ff */
[----:B------:R-:W-:Y:S02]  /*13790*/  LEA.HI R33, R30, R30, RZ, 0x1 ;  /* 0x0000001e1e217211 */ /* 0x000fe400078f08ff */
[----:B------:R-:W-:Y:S02]  /*137a0*/  LOP3.LUT R34, R32, 0xfffffffe, RZ, 0xc0, !PT ;  /* 0xfffffffe20227812 */ /* 0x000fe400078ec0ff */
[----:B------:R-:W-:-:S02]  /*137b0*/  SEL R32, R31, R28, !P6 ;  /* 0x0000001c1f207207 */ /* 0x000fc40007000000 */
[----:B------:R-:W-:Y:S01]  /*137c0*/  ISETP.GE.AND P6, PT, R22, R11, PT ;  /* 0x0000000b1600720c */ /* 0x000fe20003fc6270 */
[----:B------:R-:W-:Y:S01]  /*137d0*/  IMAD.IADD R34, R27, 0x1, -R34 ;  /* 0x000000011b227824 */ /* 0x000fe200078e0a22 */
[----:B------:R-:W-:Y:S02]  /*137e0*/  LOP3.LUT R33, R33, 0xfffffffe, RZ, 0xc0, !PT ;  /* 0xfffffffe21217812 */ /* 0x000fe400078ec0ff */
[----:B------:R-:W-:Y:S02]  /*137f0*/  SEL R31, RZ, 0xffffffff, !P6 ;  /* 0xffffffffff1f7807 */ /* 0x000fe40007000000 */
[----:B------:R-:W-:Y:S01]  /*13800*/  LOP3.LUT R32, R32, 0x1, RZ, 0xc0, !PT ;  /* 0x0000000120207812 */ /* 0x000fe200078ec0ff */
[----:B------:R-:W-:Y:S01]  /*13810*/  IMAD.IADD R33, R30, 0x1, -R33 ;  /* 0x000000011e217824 */ /* 0x000fe200078e0a21 */
[----:B------:R-:W-:Y:S02]  /*13820*/  SEL R31, R31, R22, !P3 ;  /* 0x000000161f1f7207 */ /* 0x000fe40005800000 */
[----:B------:R-:W-:-:S02]  /*13830*/  ISETP.GE.AND P3, PT, R25, R20, PT ;  /* 0x000000141900720c */ /* 0x000fc40003f66270 */
[----:B------:R-:W-:Y:S02]  /*13840*/  ISETP.NE.AND P6, PT, R34, R33, PT ;  /* 0x000000212200720c */ /* 0x000fe40003fc5270 */
[----:B------:R-:W-:Y:S02]  /*13850*/  SEL R34, RZ, 0xffffffff, !P3 ;  /* 0xffffffffff227807 */ /* 0x000fe40005800000 */
[----:B------:R-:W-:Y:S02]  /*13860*/  ISETP.GE.AND P3, PT, R26, R23, PT ;  /* 0x000000171a00720c */ /* 0x000fe40003f66270 */
[----:B------:R-:W-:Y:S02]  /*13870*/  LOP3.LUT R33, R24, 0x1, RZ, 0xc0, !PT ;  /* 0x0000000118217812 */ /* 0x000fe400078ec0ff */
[----:B------:R-:W-:Y:S02]  /*13880*/  SEL R24, R16, R21, !P4 ;  /* 0x0000001510187207 */ /* 0x000fe40006000000 */
[----:B------:R-:W-:-:S02]  /*13890*/  SEL R21, RZ, 0xffffffff, !P3 ;  /* 0xffffffffff157807 */ /* 0x000fc40005800000 */
[----:B------:R-:W-:Y:S02]  /*138a0*/  ISETP.GE.AND P4, PT, R15, R12, PT ;  /* 0x0000000c0f00720c */ /* 0x000fe40003f86270 */
[----:B------:R-:W-:Y:S02]  /*138b0*/  SEL R34, R34, R25, !P5 ;  /* 0x0000001922227207 */ /* 0x000fe40006800000 */
[----:B------:R-:W-:Y:S02]  /*138c0*/  ISETP.GE.AND P5, PT, R27, R30, PT ;  /* 0x0000001e1b00720c */ /* 0x000fe40003fa6270 */
[----:B------:R-:W-:Y:S02]  /*138d0*/  SEL R16, R21, R26, !P2 ;  /* 0x0000001a15107207 */ /* 0x000fe40005000000 */
[----:B------:R-:W-:Y:S02]  /*138e0*/  SEL R36, RZ, 0xffffffff, !P4 ;  /* 0xffffffffff247807 */ /* 0x000fe40006000000 */
[----:B------:R-:W-:-:S02]  /*138f0*/  ISETP.GE.AND P2, PT, R10, R29, PT ;  /* 0x0000001d0a00720c */ /* 0x000fc40003f46270 */
[----:B------:R-:W-:Y:S02]  /*13900*/  ISETP.NE.U32.AND P4, PT, R32, 0x1, PT ;  /* 0x000000012000780c */ /* 0x000fe40003f85070 */
[----:B------:R-:W-:Y:S02]  /*13910*/  SEL R32, RZ, 0xffffffff, !P5 ;  /* 0xffffffffff207807 */ /* 0x000fe40006800000 */
[----:B------:R-:W-:Y:S02]  /*13920*/  LOP3.LUT R16, R16, 0x1, RZ, 0xc0, !PT ;  /* 0x0000000110107812 */ /* 0x000fe400078ec0ff */
[----:B------:R-:W-:Y:S02]  /*13930*/  ISETP.NE.U32.AND P3, PT, R33, 0x1, PT ;  /* 0x000000012100780c */ /* 0x000fe40003f65070 */
[----:B------:R-:W-:Y:S02]  /*13940*/  LOP3.LUT R31, R31, 0x1, RZ, 0xc0, !PT ;  /* 0x000000011f1f7812 */ /* 0x000fe400078ec0ff */
[----:B------:R-:W-:-:S02]  /*13950*/  SEL R21, RZ, 0xffffffff, !P2 ;  /* 0xffffffffff157807 */ /* 0x000fc40005000000 */
[----:B------:R-:W-:Y:S02]  /*13960*/  SEL R32, R32, R27, !P6 ;  /* 0x0000001b20207207 */ /* 0x000fe40007000000 */
[----:B------:R-:W-:Y:S02]  /*13970*/  LOP3.LUT R34, R34, 0x1, RZ, 0xc0, !PT ;  /* 0x0000000122227812 */ /* 0x000fe400078ec0ff */
[----:B------:R-:W-:Y:S02]  /*13980*/  SEL R36, R36, R15, !P0 ;  /* 0x0000000f24247207 */ /* 0x000fe40004000000 */
[----:B------:R-:W-:Y:S02]  /*13990*/  ISETP.NE.U32.AND P5, PT, R16, 0x1, PT ;  /* 0x000000011000780c */ /* 0x000fe40003fa5070 */
[----:B------:R-:W-:Y:S02]  /*139a0*/  SEL R16, R14, R13, !P3 ;  /* 0x0000000d0e107207 */ /* 0x000fe40005800000 */
[----:B------:R-:W-:-:S02]  /*139b0*/  ISETP.NE.U32.AND P2, PT, R31, 0x1, PT ;  /* 0x000000011f00780c */ /* 0x000fc40003f45070 */
[----:B------:R-:W-:Y:S02]  /*139c0*/  SEL R21, R21, R10, !P1 ;  /* 0x0000000a15157207 */ /* 0x000fe40004800000 */
[----:B------:R-:W-:Y:S02]  /*139d0*/  SEL R13, R13, R14, !P3 ;  /* 0x0000000e0d0d7207 */ /* 0x000fe40005800000 */
[----:B------:R-:W-:Y:S02]  /*139e0*/  LOP3.LUT R14, R32, 0x1, RZ, 0xc0, !PT ;  /* 0x00000001200e7812 */ /* 0x000fe400078ec0ff */
[----:B------:R-:W-:Y:S02]  /*139f0*/  ISETP.NE.U32.AND P0, PT, R34, 0x1, PT ;  /* 0x000000012200780c */ /* 0x000fe40003f05070 */
[----:B------:R-:W-:Y:S02]  /*13a00*/  LOP3.LUT R36, R36, 0x1, RZ, 0xc0, !PT ;  /* 0x0000000124247812 */ /* 0x000fe400078ec0ff */
[----:B------:R-:W-:-:S02]  /*13a10*/  SEL R32, R28, R17, !P4 ;  /* 0x000000111c207207 */ /* 0x000fc40006000000 */
[----:B------:R-:W-:Y:S02]  /*13a20*/  SEL R17, R17, R28, !P4 ;  /* 0x0000001c11117207 */ /* 0x000fe40006000000 */
[----:B------:R-:W-:Y:S02]  /*13a30*/  LOP3.LUT R21, R21, 0x1, RZ, 0xc0, !PT ;  /* 0x0000000115157812 */ /* 0x000fe400078ec0ff */
[----:B------:R-:W-:Y:S02]  /*13a40*/  SEL R28, R22, R11, !P2 ;  /* 0x0000000b161c7207 */ /* 0x000fe40005000000 */
[----:B------:R-:W-:Y:S02]  /*13a50*/  SEL R11, R11, R22, !P2 ;  /* 0x000000160b0b7207 */ /* 0x000fe40005000000 */
[----:B------:R-:W-:Y:S02]  /*13a60*/  ISETP.NE.U32.AND P1, PT, R36, 0x1, PT ;  /* 0x000000012400780c */ /* 0x000fe40003f25070 */
[----:B------:R-:W-:-:S02]  /*13a70*/  SEL R22, R25, R20, !P0 ;  /* 0x0000001419167207 */ /* 0x000fc40004000000 */
[----:B------:R-:W-:Y:S02]  /*13a80*/  SEL R25, R20, R25, !P0 ;  /* 0x0000001914197207 */ /* 0x000fe40004000000 */
[----:B------:R-:W-:Y:S02]  /*13a90*/  ISETP.NE.U32.AND P3, PT, R21, 0x1, PT ;  /* 0x000000011500780c */ /* 0x000fe40003f65070 */
        /* <DEDUP_REMOVED lines=8> */
[----:B------:R-:W-:-:S07]  /*13b20*/  SEL R27, R30, R27, !P4 ;  /* 0x0000001b1e1b7207 */ /* 0x000fce0006000000 */
.L_x_1912:
[----:B------:R-:W-:Y:S05]  /*13b30*/  BSYNC.RECONVERGENT B0 ;  /* 0x0000000000007941 */ /* 0x000fea0003800200 */
.L_x_1911:
[----:B------:R-:W-:-:S07]  /*13b40*/  IMAD.MOV.U32 R30, RZ, RZ, 0x2 ;  /* 0x00000002ff1e7424 */ /* 0x000fce00078e00ff */
.L_x_1950:
[----:B------:R-:W-:Y:S01]  /*13b50*/  IMAD.MOV R21, RZ, RZ, -R30 ;  /* 0x000000ffff157224 */ /* 0x000fe200078e0a1e */
[----:B------:R-:W0:Y:S08]  /*13b60*/  S2UR UR5, SR_CgaCtaId ;  /* 0x00000000000579c3 */ /* 0x000e300000008800 */
[----:B------:R-:W-:Y:S01]  /*13b70*/  BAR.SYNC.DEFER_BLOCKING 0x0 ;  /* 0x0000000000007b1d */ /* 0x000fe20000010000 */
[----:B------:R-:W-:Y:S01]  /*13b80*/  VIADD R33, R30, 0xffffffff ;  /* 0xffffffff1e217836 */ /* 0x000fe20000000000 */
[----:B------:R-:W-:Y:S01]  /*13b90*/  LOP3.LUT R14, R0, R21, RZ, 0xc0, !PT ;  /* 0x00000015000e7212 */ /* 0x000fe200078ec0ff */
[----:B--2---:R-:W-:-:S03]  /*13ba0*/  IMAD.MOV.U32 R31, RZ, RZ, 0x44 ;  /* 0x00000044ff1f7424 */ /* 0x004fc600078e00ff */
[----:B------:R-:W-:Y:S01]  /*13bb0*/  LOP3.LUT R33, R33, R0, RZ, 0xc0, !PT ;  /* 0x0000000021217212 */ /* 0x000fe200078ec0ff */
[----:B------:R-:W-:Y:S01]  /*13bc0*/  UMOV UR4, 0x400 ;  /* 0x0000040000047882 */ /* 0x000fe20000000000 */
[----:B------:R-:W-:Y:S01]  /*13bd0*/  IMAD R34, R14, 0x11, RZ ;  /* 0x000000110e227824 */ /* 0x000fe200078e02ff */
[----:B------:R-:W-:Y:S01]  /*13be0*/  SHF.R.U32.HI R14, RZ, 0x1, R30 ;  /* 0x00000001ff0e7819 */ /* 0x000fe2000001161e */
[----:B------:R-:W-:Y:S01]  /*13bf0*/  BSSY.RECONVERGENT B0, `(.L_x_1913) ;  /* 0x000003d000007945 */ /* 0x000fe20003800200 */
[----:B------:R-:W-:Y:S02]  /*13c00*/  IMAD R33, R33, 0x11, RZ ;  /* 0x0000001121217824 */ /* 0x000fe400078e02ff */
[----:B------:R-:W-:-:S03]  /*13c10*/  VIMNMX R34, PT, PT, R34, UR6, PT ;  /* 0x0000000622227c48 */ /* 0x000fc6000bfe0100 */
[----:B------:R-:W-:Y:S02]  /*13c20*/  VIMNMX R36, PT, PT, R33, UR6, PT ;  /* 0x0000000621247c48 */ /* 0x000fe4000bfe0100 */
[----:B------:R-:W-:-:S05]  /*13c30*/  IMAD R21, R14, 0x11, R34 ;  /* 0x000000110e157824 */ /* 0x000fca00078e0222 */
[----:B------:R-:W-:Y:S01]  /*13c40*/  VIMNMX R21, PT, PT, R21, UR6, PT ;  /* 0x0000000615157c48 */ /* 0x000fe2000bfe0100 */
[----:B0-----:R-:W-:-:S04]  /*13c50*/  ULEA UR4, UR5, UR4, 0x18 ;  /* 0x0000000405047291 */ /* 0x001fc8000f8ec0ff */
[----:B------:R-:W-:Y:S02]  /*13c60*/  IMAD R14, R14, 0x11, R21 ;  /* 0x000000110e0e7824 */ /* 0x000fe400078e0215 */
[----:B------:R-:W-:-:S03]  /*13c70*/  IMAD R31, R0, R31, UR4 ;  /* 0x00000004001f7e24 */ /* 0x000fc6000f8e021f */
[----:B------:R-:W-:Y:S02]  /*13c80*/  VIMNMX R14, PT, PT, R14, UR6, PT ;  /* 0x000000060e0e7c48 */ /* 0x000fe4000bfe0100 */
[----:B------:R0:W-:Y:S03]  /*13c90*/  STS [R31], R13 ;  /* 0x0000000d1f007388 */ /* 0x0001e60000000800 */
[----:B------:R-:W-:Y:S01]  /*13ca0*/  IMAD.IADD R33, R14, 0x1, -R21 ;  /* 0x000000010e217824 */ /* 0x000fe200078e0a15 */
[----:B------:R1:W-:Y:S04]  /*13cb0*/  STS [R31+0x4], R16 ;  /* 0x000004101f007388 */ /* 0x0003e80000000800 */
[C---:B------:R-:W-:Y:S01]  /*13cc0*/  ISETP.GE.AND P0, PT, R36.reuse, R33, PT ;  /* 0x000000212400720c */ /* 0x040fe20003f06270 */
[----:B------:R2:W-:Y:S01]  /*13cd0*/  STS [R31+0x8], R17 ;  /* 0x000008111f007388 */ /* 0x0005e20000000800 */
[----:B0-----:R-:W-:-:S03]  /*13ce0*/  IMAD.IADD R13, R36, 0x1, -R33 ;  /* 0x00000001240d7824 */ /* 0x001fc600078e0a21 */
[----:B------:R2:W-:Y:S01]  /*13cf0*/  STS [R31+0xc], R32 ;  /* 0x00000c201f007388 */ /* 0x0005e20000000800 */
[----:B-1----:R-:W-:Y:S02]  /*13d00*/  VIADDMNMX R16, R21, -R34, R36, PT ;  /* 0x8000002215107246 */ /* 0x002fe40003800124 */
[----:B------:R-:W-:Y:S01]  /*13d10*/  SEL R13, R13, RZ, P0 ;  /* 0x000000ff0d0d7207 */ /* 0x000fe20000000000 */
        /* <DEDUP_REMOVED lines=16> */
[----:B--2---:R-:W-:-:S07]  /*13e20*/  IMAD.IADD R25, R36, 0x1, R21 ;  /* 0x0000000124197824 */ /* 0x004fce00078e0215 */
.L_x_1915:
        /* <DEDUP_REMOVED lines=25> */
.L_x_1914:
[----:B------:R-:W-:Y:S05]  /*13fc0*/  BSYNC.RECONVERGENT B0 ;  /* 0x0000000000007941 */ /* 0x000fea0003800200 */
.L_x_1913:
[----:B------:R-:W-:Y:S01]  /*13fd0*/  IMAD.IADD R16, R34, 0x1, R13 ;  /* 0x0000000122107824 */ /* 0x000fe200078e020d */
[----:B--2---:R-:W-:Y:S01]  /*13fe0*/  IADD3 R17, PT, PT, -R13, R21, R36 ;  /* 0x000000150d117210 */ /* 0x004fe20007ffe124 */
        /* <DEDUP_REMOVED lines=25> */
.L_x_1917:
[----:B------:R-:W-:Y:S05]  /*14180*/  BSYNC.RECONVERGENT B0 ;  /* 0x0000000000007941 */ /* 0x000fea0003800200 */
.L_x_1916:
        /* <DEDUP_REMOVED lines=30> */
.L_x_1919:
[----:B------:R-:W-:Y:S05]  /*14370*/  BSYNC.RECONVERGENT B0 ;  /* 0x0000000000007941 */ /* 0x000fea0003800200 */
.L_x_1918:
        /* <DEDUP_REMOVED lines=30> */
.L_x_1921:
[----:B------:R-:W-:Y:S05]  /*14560*/  BSYNC.RECONVERGENT B0 ;  /* 0x0000000000007941 */ /* 0x000fea0003800200 */
.L_x_1920:
        /* <DEDUP_REMOVED lines=30> */
.L_x_1923:
[----:B------:R-:W-:Y:S05]  /*14750*/  BSYNC.RECONVERGENT B0 ;  /* 0x0000000000007941 */ /* 0x000fea0003800200 */
.L_x_1922:
        /* <DEDUP_REMOVED lines=30> */
.L_x_1925:
[----:B------:R-:W-:Y:S05]  /*14940*/  BSYNC.RECONVERGENT B0 ;  /* 0x0000000000007941 */ /* 0x000fea0003800200 */
.L_x_1924:
        /* <DEDUP_REMOVED lines=30> */
.L_x_1927:
[----:B------:R-:W-:Y:S05]  /*14b30*/  BSYNC.RECONVERGENT B0 ;  /* 0x0000000000007941 */ /* 0x000fea0003800200 */
.L_x_1926:
        /* <DEDUP_REMOVED lines=30> */
.L_x_1929:
[----:B------:R-:W-:Y:S05]  /*14d20*/  BSYNC.RECONVERGENT B0 ;  /* 0x0000000000007941 */ /* 0x000fea0003800200 */
.L_x_1928:
        /* <DEDUP_REMOVED lines=30> */
.L_x_1931:
[----:B------:R-:W-:Y:S05]  /*14f10*/  BSYNC.RECONVERGENT B0 ;  /* 0x0000000000007941 */ /* 0x000fea0003800200 */
.L_x_1930:
        /* <DEDUP_REMOVED lines=30> */
.L_x_1933:
[----:B------:R-:W-:Y:S05]  /*15100*/  BSYNC.RECONVERGENT B0 ;  /* 0x0000000000007941 */ /* 0x000fea0003800200 */
.L_x_1932:
        /* <DEDUP_REMOVED lines=30> */
.L_x_1935:
[----:B------:R-:W-:Y:S05]  /*152f0*/  BSYNC.RECONVERGENT B0 ;  /* 0x0000000000007941 */ /* 0x000fea0003800200 */
.L_x_1934:
        /* <DEDUP_REMOVED lines=30> */
.L_x_1937:
[----:B------:R-:W-:Y:S05]  /*154e0*/  BSYNC.RECONVERGENT B0 ;  /* 0x0000000000007941 */ /* 0x000fea0003800200 */
.L_x_1936:
        /* <DEDUP_REMOVED lines=30> */
.L_x_1939:
[----:B------:R-:W-:Y:S05]  /*156d0*/  BSYNC.RECONVERGENT B0 ;  /* 0x0000000000007941 */ /* 0x000fea0003800200 */
.L_x_1938:
        /* <DEDUP_REMOVED lines=30> */
.L_x_1941:
[----:B------:R-:W-:Y:S05]  /*158c0*/  BSYNC.RECONVERGENT B0 ;  /* 0x0000000000007941 */ /* 0x000fea0003800200 */
.L_x_1940:
        /* <DEDUP_REMOVED lines=30> */
.L_x_1943:
[----:B------:R-:W-:Y:S05]  /*15ab0*/  BSYNC.RECONVERGENT B0 ;  /* 0x0000000000007941 */ /* 0x000fea0003800200 */
.L_x_1942:
[----:B------:R-:W-:Y:S01]  /*15ac0*/  @!P0 IMAD.MOV R27, RZ, RZ, R33 ;  /* 0x000000ffff1b8224 */ /* 0x000fe200078e0221 */
[----:B------:R-:W-:Y:S01]  /*15ad0*/  BSSY.RECONVERGENT B0, `(.L_x_1944) ;  /* 0x000001c000007945 */ /* 0x000fe20003800200 */
[----:B------:R-:W-:Y:S01]  /*15ae0*/  @P0 IMAD.MOV R10, RZ, RZ, R12 ;  /* 0x000000ffff0a0224 */ /* 0x000fe200078e020c */
[----:B-12---:R-:W-:Y:S02]  /*15af0*/  SEL R12, R31, R34, P0 ;  /* 0x000000221f0c7207 */ /* 0x006fe40000000000 */
        /* <DEDUP_REMOVED lines=25> */
.L_x_1945:
[----:B------:R-:W-:Y:S05]  /*15c90*/  BSYNC.RECONVERGENT B0 ;  /* 0x0000000000007941 */ /* 0x000fea0003800200 */
.L_x_1944:
[----:B0-----:R-:W-:Y:S01]  /*15ca0*/  VIADD R33, R27, 0x1 ;  /* 0x000000011b217836 */ /* 0x001fe20000000000 */
[----:B------:R-:W-:Y:S01]  /*15cb0*/  BSSY.RECONVERGENT B0, `(.L_x_1946) ;  /* 0x000001c000007945 */ /* 0x000fe20003800200 */
[----:B------:R-:W-:Y:S01]  /*15cc0*/  @!P0 IMAD.MOV R33, RZ, RZ, R27 ;  /* 0x000000ffff218224 */ /* 0x000fe200078e021b */
[----:B-12---:R-:W-:Y:S01]  /*15cd0*/  SEL R27, R31, R34, P0 ;  /* 0x000000221f1b7207 */ /* 0x006fe20000000000 */
[----:B------:R-:W-:-:S03]  /*15ce0*/  @P0 IMAD.MOV R24, RZ, RZ, R10 ;  /* 0x000000ffff180224 */ /* 0x000fc600078e020a */
[C---:B------:R-:W-:Y:S02]  /*15cf0*/  ISETP.GE.AND P1, PT, R33.reuse, R14, PT ;  /* 0x0000000e2100720c */ /* 0x040fe40003f26270 */
        /* <DEDUP_REMOVED lines=23> */
.L_x_1947:
[----:B------:R-:W-:Y:S05]  /*15e70*/  BSYNC.RECONVERGENT B0 ;  /* 0x0000000000007941 */ /* 0x000fea0003800200 */
.L_x_1946:
[----:B------:R-:W-:Y:S01]  /*15e80*/  VIADD R36, R24, 0x1 ;  /* 0x0000000118247836 */ /* 0x000fe20000000000 */
[----:B012---:R-:W-:Y:S01]  /*15e90*/  SEL R10, R31, R34, P0 ;  /* 0x000000221f0a7207 */ /* 0x007fe20000000000 */
[----:B------:R-:W-:Y:S01]  /*15ea0*/  @P0 IMAD.MOV R36, RZ, RZ, R24 ;  /* 0x000000ffff240224 */ /* 0x000fe200078e0218 */
[----:B------:R-:W-:Y:S01]  /*15eb0*/  BSSY.RECONVERGENT B0, `(.L_x_1948) ;  /* 0x000001c000007945 */ /* 0x000fe20003800200 */
[----:B------:R-:W-:Y:S02]  /*15ec0*/  VIADD R35, R33, 0x1 ;  /* 0x0000000121237836 */ /* 0x000fe40000000000 */
        /* <DEDUP_REMOVED lines=26> */
.L_x_1949:
[----:B------:R-:W-:Y:S05]  /*16070*/  BSYNC.RECONVERGENT B0 ;  /* 0x0000000000007941 */ /* 0x000fea0003800200 */
.L_x_1948:
[C---:B------:R-:W-:Y:S01]  /*16080*/  ISETP.GE.U32.AND P0, PT, R30.reuse, 0x81, PT ;  /* 0x000000811e00780c */ /* 0x040fe20003f06070 */
[----:B------:R-:W-:-:S12]  /*16090*/  IMAD.SHL.U32 R30, R30, 0x2, RZ ;  /* 0x000000021e1e7824 */ /* 0x000fd800078e00ff */
[----:B------:R-:W-:Y:S05]  /*160a0*/  @!P0 BRA `(.L_x_1950) ;  /* 0xffffffd800a88947 */ /* 0x000fea000383ffff */
[----:B------:R-:W0:Y:S01]  /*160b0*/  LDCU.U8 UR5, c[0x0][0x380] ;  /* 0x00007000ff0577ac */ /* 0x000e220008000000 */
[----:B------:R-:W1:Y:S01]  /*160c0*/  S2R R21, SR_CTAID.X ;  /* 0x0000000000157919 */ /* 0x000e620000002500 */
[----:B0-----:R-:W-:-:S04]  /*160d0*/  UPRMT UR5, UR5, 0x8880, URZ ;  /* 0x0000888005057896 */ /* 0x001fc800080000ff */
[----:B------:R-:W-:Y:S01]  /*160e0*/  UISETP.NE.AND UP0, UPT, UR5, URZ, UPT ;  /* 0x000000ff0500728c */ /* 0x000fe2000bf05270 */
[----:B------:R-:W-:Y:S08]  /*160f0*/  BAR.SYNC.DEFER_BLOCKING 0x0 ;  /* 0x0000000000007b1d */ /* 0x000ff00000010000 */
[----:B------:R-:W-:Y:S05]  /*16100*/  BRA.U !UP0, `(.L_x_1951) ;  /* 0x0000000508947547 */ /* 0x000fea000b800000 */
[----:B------:R-:W-:Y:S01]  /*16110*/  ISETP.NE.AND P0, PT, R0, RZ, PT ;  /* 0x000000ff0000720c */ /* 0x000fe20003f05270 */
[----:B------:R-:W-:Y:S01]  /*16120*/  IMAD.U32 R30, RZ, RZ, UR6 ;  /* 0x00000006ff1e7e24 */ /* 0x000fe2000f8e00ff */
[----:B------:R-:W-:Y:S01]  /*16130*/  STS [R9], R13 ;  /* 0x0000000d09007388 */ /* 0x000fe20000000800 */
[----:B------:R-:W0:Y:S03]  /*16140*/  LDCU.64 UR8, c[0x0][0x398] ;  /* 0x00007300ff0877ac */ /* 0x000e260008000a00 */
[----:B------:R-:W-:Y:S04]  /*16150*/  STS [R9+0x4], R16 ;  /* 0x0000041009007388 */ /* 0x000fe80000000800 */
[----:B------:R-:W-:Y:S04]  /*16160*/  STS [R9+0x8], R17 ;  /* 0x0000081109007388 */ /* 0x000fe80000000800 */
[----:B------:R-:W-:Y:S04]  /*16170*/  STS [R9+0xc], R32 ;  /* 0x00000c2009007388 */ /* 0x000fe80000000800 */
[----:B------:R3:W-:Y:S04]  /*16180*/  STS [R9+0x10], R11 ;  /* 0x0000100b09007388 */ /* 0x0007e80000000800 */
[----:B------:R4:W-:Y:S04]  /*16190*/  STS [R9+0x14], R28 ;  /* 0x0000141c09007388 */ /* 0x0009e80000000800 */
        /* <DEDUP_REMOVED lines=9> */
[----:B------:R5:W-:Y:S04]  /*16230*/  STS [R9+0x3c], R10 ;  /* 0x00003c0a09007388 */ /* 0x000be80000000800 */
[----:B------:R1:W-:Y:S01]  /*16240*/  STS [R9+0x40], R24 ;  /* 0x0000401809007388 */ /* 0x0003e20000000800 */
        /* <DEDUP_REMOVED lines=8> */
[----:B--2---:R-:W-:Y:S04]  /*162d0*/  LDS R31, [R8+0x380] ;  /* 0x00038000081f7984 */ /* 0x004fe80000000800 */
        /* <DEDUP_REMOVED lines=9> */
[----:B------:R-:W-:Y:S01]  /*16370*/  @!P0 STS [UR4+0x4400], R30 ;  /* 0x0044001eff008988 */ /* 0x000fe20008000804 */
[----:B------:R-:W-:Y:S06]  /*16380*/  BAR.SYNC.DEFER_BLOCKING 0x0 ;  /* 0x0000000000007b1d */ /* 0x000fec0000010000 */
[----:B---3--:R-:W5:Y:S01]  /*16390*/  S2R R11, SR_TID.X ;  /* 0x00000000000b7919 */ /* 0x008f620000002100 */
[----:B----4-:R-:W2:Y:S01]  /*163a0*/  S2R R28, SR_TID.X ;  /* 0x00000000001c7919 */ /* 0x010ea20000002100 */
[----:B------:R-:W3:Y:S01]  /*163b0*/  LDS R22, [UR4+0x4400] ;  /* 0x00440004ff167984 */ /* 0x000ee20008000800 */
[----:B-----5:R-:W-:-:S02]  /*163c0*/  LOP3.LUT R10, R11, 0x1f, RZ, 0xc0, !PT ;  /* 0x0000001f0b0a7812 */ /* 0x020fc400078ec0ff */
[----:B-1----:R-:W-:Y:S01]  /*163d0*/  LOP3.LUT R9, R11, 0x3e0, RZ, 0xc0, !PT ;  /* 0x000003e00b097812 */ /* 0x002fe200078ec0ff */
[----:B------:R-:W-:Y:S02]  /*163e0*/  IMAD.MOV.U32 R11, RZ, RZ, RZ ;  /* 0x000000ffff0b7224 */ /* 0x000fe400078e00ff */
[----:B------:R-:W-:Y:S01]  /*163f0*/  IMAD.WIDE.U32 R10, R21, 0x1100, R10 ;  /* 0x00001100150a7825 */ /* 0x000fe200078e000a */
[C---:B--2---:R-:W-:Y:S02]  /*16400*/  LOP3.LUT R21, R28.reuse, 0x1f, RZ, 0xc0, !PT ;  /* 0x0000001f1c157812 */ /* 0x044fe400078ec0ff */
[----:B------:R-:W-:Y:S01]  /*16410*/  LOP3.LUT R28, R28, 0x3e0, RZ, 0xc0, !PT ;  /* 0x000003e01c1c7812 */ /* 0x000fe200078ec0ff */
[----:B------:R-:W-:-:S05]  /*16420*/  IMAD R9, R9, 0x11, RZ ;  /* 0x0000001109097824 */ /* 0x000fca00078e02ff */
[----:B------:R-:W-:Y:S01]  /*16430*/  IADD3 R9, P0, PT, R9, R10, RZ ;  /* 0x0000000a09097210 */ /* 0x000fe20007f1e0ff */
[----:B------:R-:W-:-:S04]  /*16440*/  IMAD R10, R28, 0x11, R21 ;  /* 0x000000111c0a7824 */ /* 0x000fc800078e0215 */
[----:B------:R-:W-:Y:S01]  /*16450*/  IMAD.X R24, RZ, RZ, R11, P0 ;  /* 0x000000ffff187224 */ /* 0x000fe200000e060b */
[C---:B0-----:R-:W-:Y:S01]  /*16460*/  LEA R8, P0, R9.reuse, UR8, 0x2 ;  /* 0x0000000809087c11 */ /* 0x041fe2000f8010ff */
[----:B------:R-:W-:Y:S01]  /*16470*/  VIADD R11, R10, 0x20 ;  /* 0x000000200a0b7836 */ /* 0x000fe20000000000 */
[-C--:B---3--:R-:W-:Y:S01]  /*16480*/  ISETP.GE.AND P2, PT, R18, R22.reuse, PT ;  /* 0x000000161200720c */ /* 0x088fe20003f46270 */
[C---:B------:R-:W-:Y:S01]  /*16490*/  VIADD R21, R10.reuse, 0x40 ;  /* 0x000000400a157836 */ /* 0x040fe20000000000 */
[----:B------:R-:W-:Y:S01]  /*164a0*/  LEA.HI.X R9, R9, UR9, R24, 0x2, P0 ;  /* 0x0000000909097c11 */ /* 0x000fe200080f1418 */
[C---:B------:R-:W-:Y:S01]  /*164b0*/  VIADD R18, R10.reuse, 0xa0 ;  /* 0x000000a00a127836 */ /* 0x040fe20000000000 */
[-C--:B------:R-:W-:Y:S01]  /*164c0*/  ISETP.GE.AND P1, PT, R11, R22.reuse, PT ;  /* 0x000000160b00720c */ /* 0x080fe20003f26270 */
[C---:B------:R-:W-:Y:S01]  /*164d0*/  VIADD R11, R10.reuse, 0x60 ;  /* 0x000000600a0b7836 */ /* 0x040fe20000000000 */
[-C--:B------:R-:W-:Y:S01]  /*164e0*/  ISETP.GE.AND P0, PT, R21, R22.reuse, PT ;  /* 0x000000161500720c */ /* 0x080fe20003f06270 */
[----:B------:R-:W-:Y:S01]  /*164f0*/  VIADD R21, R10, 0x80 ;  /* 0x000000800a157836 */ /* 0x000fe20000000000 */
[-C--:B------:R-:W-:Y:S01]  /*16500*/  ISETP.GE.AND P5, PT, R18, R22.reuse, PT ;  /* 0x000000161200720c */ /* 0x080fe20003fa6270 */
[C---:B------:R-:W-:Y:S01]  /*16510*/  VIADD R24, R10.reuse, 0xc0 ;  /* 0x000000c00a187836 */ /* 0x040fe20000000000 */
[-C--:B------:R-:W-:Y:S01]  /*16520*/  ISETP.GE.AND P4, PT, R11, R22.reuse, PT ;  /* 0x000000160b00720c */ /* 0x080fe20003f86270 */
[C---:B------:R-:W-:Y:S01]  /*16530*/  VIADD R11, R10.reuse, 0xe0 ;  /* 0x000000e00a0b7836 */ /* 0x040fe20000000000 */
[-C--:B------:R-:W-:Y:S01]  /*16540*/  ISETP.GE.AND P6, PT, R21, R22.reuse, PT ;  /* 0x000000161500720c */ /* 0x080fe20003fc6270 */
[----:B------:R0:W-:Y:S01]  /*16550*/  @!P2 STG.E desc[UR10][R8.64], R14 ;  /* 0x0000000e0800a986 */ /* 0x0001e2000c10190a */
[----:B------:R-:W-:Y:S01]  /*16560*/  VIADD R21, R10, 0x100 ;  /* 0x000001000a157836 */ /* 0x000fe20000000000 */
[----:B------:R-:W-:-:S02]  /*16570*/  ISETP.GE.AND P3, PT, R24, R22, PT ;  /* 0x000000161800720c */ /* 0x000fc40003f66270 */
[-C--:B------:R-:W-:Y:S01]  /*16580*/  ISETP.GE.AND P2, PT, R11, R22.reuse, PT ;  /* 0x000000160b00720c */ /* 0x080fe20003f46270 */
[C---:B------:R-:W-:Y:S01]  /*16590*/  VIADD R11, R10.reuse, 0x120 ;  /* 0x000001200a0b7836 */ /* 0x040fe20000000000 */
[----:B------:R0:W-:Y:S01]  /*165a0*/  @!P1 STG.E desc[UR10][R8.64+0x80], R16 ;  /* 0x0000801008009986 */ /* 0x0001e2000c10190a */
[-C--:B------:R-:W-:Y:S01]  /*165b0*/  ISETP.GE.AND P1, PT, R21, R22.reuse, PT ;  /* 0x000000161500720c */ /* 0x080fe20003f26270 */
[----:B------:R-:W-:Y:S02]  /*165c0*/  VIADD R21, R10, 0x140 ;  /* 0x000001400a157836 */ /* 0x000fe40000000000 */
[----:B------:R0:W-:Y:S01]  /*165d0*/  @!P0 STG.E desc[UR10][R8.64+0x100], R0 ;  /* 0x0001000008008986 */ /* 0x0001e2000c10190a */
[----:B------:R-:W-:-:S03]  /*165e0*/  ISETP.GE.AND P0, PT, R11, R22, PT ;  /* 0x000000160b00720c */ /* 0x000fc60003f06270 */
        /* <DEDUP_REMOVED lines=23> */
.L_x_1951:
[----:B------:R-:W-:Y:S01]  /*16760*/  ISETP.NE.AND P0, PT, R0, RZ, PT ;  /* 0x000000ff0000720c */ /* 0x000fe20003f05270 */
[----:B------:R0:W-:Y:S01]  /*16770*/  STS [R9+0x14], R28 ;  /* 0x0000141c09007388 */ /* 0x0001e20000000800 */
[----:B------:R-:W3:Y:S01]  /*16780*/  LDCU.64 UR8, c[0x0][0x3b0] ;  /* 0x00007600ff0877ac */ /* 0x000ee20008000a00 */
[----:B------:R-:W-:Y:S02]  /*16790*/  IMAD.MOV.U32 R19, RZ, RZ, RZ ;  /* 0x000000ffff137224 */ /* 0x000fe400078e00ff */
[----:B------:R-:W-:Y:S04]  /*167a0*/  STS [R9], R13 ;  /* 0x0000000d09007388 */ /* 0x000fe80000000800 */
[----:B------:R-:W-:Y:S01]  /*167b0*/  STS [R9+0x4], R16 ;  /* 0x0000041009007388 */ /* 0x000fe20000000800 */
[----:B0-----:R-:W-:-:S03]  /*167c0*/  IMAD.U32 R28, RZ, RZ, UR6 ;  /* 0x00000006ff1c7e24 */ /* 0x001fc6000f8e00ff */
        /* <DEDUP_REMOVED lines=13> */
[----:B-1----:R-:W-:-:S03]  /*168a0*/  IMAD.WIDE.U32 R12, R21, 0x1100, R18 ;  /* 0x00001100150c7825 */ /* 0x002fc600078e0012 */
[----:B------:R-:W-:Y:S01]  /*168b0*/  STS [R9+0x40], R24 ;  /* 0x0000401809007388 */ /* 0x000fe20000000800 */
[----:B------:R-:W-:-:S03]  /*168c0*/  NOP ;  /* 0x0000000000007918 */ /* 0x000fc60000000000 */
[----:B------:R-:W-:Y:S04]  /*168d0*/  LDS R20, [R8] ;  /* 0x0000000008147984 */ /* 0x000fe80000000800 */
        /* <DEDUP_REMOVED lines=18> */
[----:B------:R-:W0:Y:S01]  /*16a00*/  S2R R11, SR_TID.X ;  /* 0x00000000000b7919 */ /* 0x000e220000002100 */
[----:B------:R-:W2:Y:S01]  /*16a10*/  LDS R26, [UR4+0x4400] ;  /* 0x00440004ff1a7984 */ /* 0x000ea20008000800 */
[----:B0-----:R-:W-:-:S02]  /*16a20*/  LOP3.LUT R10, R11, 0x1f, RZ, 0xc0, !PT ;  /* 0x0000001f0b0a7812 */ /* 0x001fc400078ec0ff */
[----:B------:R-:W-:-:S05]  /*16a30*/  LOP3.LUT R11, R11, 0x3e0, RZ, 0xc0, !PT ;  /* 0x000003e00b0b7812 */ /* 0x000fca00078ec0ff */
[----:B------:R-:W-:Y:S01]  /*16a40*/  IMAD R19, R11, 0x11, R10 ;  /* 0x000000110b137824 */ /* 0x000fe200078e020a */
[----:B---3--:R-:W-:-:S03]  /*16a50*/  LEA R10, P0, R12, UR8, 0x2 ;  /* 0x000000080c0a7c11 */ /* 0x008fc6000f8010ff */
[C---:B------:R-:W-:Y:S01]  /*16a60*/  VIADD R21, R19.reuse, 0x20 ;  /* 0x0000002013157836 */ /* 0x040fe20000000000 */
[----:B------:R-:W-:Y:S01]  /*16a70*/  LEA.HI.X R11, R12, UR9, R13, 0x2, P0 ;  /* 0x000000090c0b7c11 */ /* 0x000fe200080f140d */
[C---:B-1----:R-:W-:Y:S02]  /*16a80*/  VIADD R8, R19.reuse, 0x40 ;  /* 0x0000004013087836 */ /* 0x042fe40000000000 */
[C---:B------:R-:W-:Y:S02]  /*16a90*/  VIADD R13, R19.reuse, 0xe0 ;  /* 0x000000e0130d7836 */ /* 0x040fe40000000000 */
[----:B------:R-:W-:Y:S01]  /*16aa0*/  VIADD R12, R19, 0xc0 ;  /* 0x000000c0130c7836 */ /* 0x000fe20000000000 */
[-C--:B--2---:R-:W-:Y:S02]  /*16ab0*/  ISETP.GE.AND P2, PT, R18, R26.reuse, PT ;  /* 0x0000001a1200720c */ /* 0x084fe40003f46270 */
[-C--:B------:R-:W-:Y:S01]  /*16ac0*/  ISETP.GE.AND P3, PT, R21, R26.reuse, PT ;  /* 0x0000001a1500720c */ /* 0x080fe20003f66270 */
[C---:B------:R-:W-:Y:S01]  /*16ad0*/  VIADD R21, R19.reuse, 0x80 ;  /* 0x0000008013157836 */ /* 0x040fe20000000000 */
        /* <DEDUP_REMOVED lines=8> */
[----:B------:R0:W-:Y:S01]  /*16b60*/  @!P2 STG.E desc[UR10][R10.64], R20 ;  /* 0x000000140a00a986 */ /* 0x0001e2000c10190a */
[-C--:B------:R-:W-:Y:S01]  /*16b70*/  ISETP.GE.AND P2, PT, R13, R26.reuse, PT ;  /* 0x0000001a0d00720c */ /* 0x080fe20003f46270 */
[----:B------:R-:W-:Y:S02]  /*16b80*/  VIADD R13, R19, 0x60 ;  /* 0x00000060130d7836 */ /* 0x000fe40000000000 */
        /* <DEDUP_REMOVED lines=28> */
.L_x_1952:
        /* <DEDUP_REMOVED lines=11> */
.L_x_2225:


//--------------------- .text._ZN3cub18CUB_300001_SM_10006detail10merge_sort26DeviceMergeSortMergeKernelINS2_10policy_hubIN6thrust24THRUST_300001_SM_1000_NS6detail15normal_iteratorINS6_10device_ptrIiEEEEE9Policy600ESB_PNS0_8NullTypeESB_SF_j17evens_before_oddsiSE_EEvbT2_T3_T4_PT6_PT7_T5_PSJ_SJ_NS1_7vsmem_tE --------------------------
	.section	.text._ZN3cub18CUB_300001_SM_10006detail10merge_sort26DeviceMergeSortMergeKernelINS2_10policy_hubIN6thrust24THRUST_300001_SM_1000_NS6detail15normal_iteratorINS6_10device_ptrIiEEEEE9Policy600ESB_PNS0_8NullTypeESB_SF_j17evens_before_oddsiSE_EEvbT2_T3_T4_PT6_PT7_T5_PSJ_SJ_NS1_7vsmem_tE,"ax",@progbits
	.align	128
        .global         _ZN3cub18CUB_300001_SM_10006detail10merge_sort26DeviceMergeSortMergeKernelINS2_10policy_hubIN6thrust24THRUST_300001_SM_1000_NS6detail15normal_iteratorINS6_10device_ptrIiEEEEE9Policy600ESB_PNS0_8NullTypeESB_SF_j17evens_before_oddsiSE_EEvbT2_T3_T4_PT6_PT7_T5_PSJ_SJ_NS1_7vsmem_tE
        .type           _ZN3cub18CUB_300001_SM_10006detail10merge_sort26DeviceMergeSortMergeKernelINS2_10policy_hubIN6thrust24THRUST_300001_SM_1000_NS6detail15normal_iteratorINS6_10device_ptrIiEEEEE9Policy600ESB_PNS0_8NullTypeESB_SF_j17evens_before_oddsiSE_EEvbT2_T3_T4_PT6_PT7_T5_PSJ_SJ_NS1_7vsmem_tE,@function
        .size           _ZN3cub18CUB_300001_SM_10006detail10merge_sort26DeviceMergeSortMergeKernelINS2_10policy_hubIN6thrust24THRUST_300001_SM_1000_NS6detail15normal_iteratorINS6_10device_ptrIiEEEEE9Policy600ESB_PNS0_8NullTypeESB_SF_j17evens_before_oddsiSE_EEvbT2_T3_T4_PT6_PT7_T5_PSJ_SJ_NS1_7vsmem_tE,(.L_x_2226 - _ZN3cub18CUB_300001_SM_10006detail10merge_sort26DeviceMergeSortMergeKernelINS2_10policy_hubIN6thrust24THRUST_300001_SM_1000_NS6detail15normal_iteratorINS6_10device_ptrIiEEEEE9Policy600ESB_PNS0_8NullTypeESB_SF_j17evens_before_oddsiSE_EEvbT2_T3_T4_PT6_PT7_T5_PSJ_SJ_NS1_7vsmem_tE)
        .other          _ZN3cub18CUB_300001_SM_10006detail10merge_sort26DeviceMergeSortMergeKernelINS2_10policy_hubIN6thrust24THRUST_300001_SM_1000_NS6detail15normal_iteratorINS6_10device_ptrIiEEEEE9Policy600ESB_PNS0_8NullTypeESB_SF_j17evens_before_oddsiSE_EEvbT2_T3_T4_PT6_PT7_T5_PSJ_SJ_NS1_7vsmem_tE,@"STO_CUDA_ENTRY STV_DEFAULT"
_ZN3cub18CUB_300001_SM_10006detail10merge_sort26DeviceMergeSortMergeKernelINS2_10policy_hubIN6thrust24THRUST_300001_SM_1000_NS6detail15normal_iteratorINS6_10device_ptrIiEEEEE9Policy600ESB_PNS0_8NullTypeESB_SF_j17evens_before_oddsiSE_EEvbT2_T3_T4_PT6_PT7_T5_PSJ_SJ_NS1_7vsmem_tE:
.text._ZN3cub18CUB_300001_SM_10006detail10merge_sort26DeviceMergeSortMergeKernelINS2_10policy_hubIN6thrust24THRUST_300001_SM_1000_NS6detail15normal_iteratorINS6_10device_ptrIiEEEEE9Policy600ESB_PNS0_8NullTypeESB_SF_j17evens_before_oddsiSE_EEvbT2_T3_T4_PT6_PT7_T5_PSJ_SJ_NS1_7vsmem_tE:
[----:B------:R-:W-:Y:S08]  /*0000*/  LDC R1, c[0x0][0x37c] ;  /* 0x0000df00ff017b82 */ /* 0x000ff00000000800 */
[----:B------:R-:W0:Y:S01]  /*0010*/  S2UR UR7, SR_CTAID.X ;  /* 0x00000000000779c3 */ /* 0x000e220000002500 */
[----:B------:R-:W1:Y:S01]  /*0020*/  LDCU UR4, c[0x0][0x370] ;  /* 0x00006e00ff0477ac */ /* 0x000e620008000800 */
[----:B------:R-:W2:Y:S01]  /*0030*/  S2R R0, SR_TID.X ;  /* 0x0000000000007919 */ /* 0x000ea20000002100 */
[----:B------:R-:W3:Y:S01]  /*0040*/  LDCU.64 UR10, c[0x0][0x358] ;  /* 0x00006b00ff0a77ac */ /* 0x000ee20008000a00 */
[----:B-1----:R-:W-:-:S04]  /*0050*/  UIADD3 UR4, UPT, UPT, UR4, -0x1, URZ ;  /* 0xffffffff04047890 */ /* 0x002fc8000fffe0ff */
[----:B0-----:R-:W-:-:S09]  /*0060*/  UISETP.GE.U32.AND UP0, UPT, UR7, UR4, UPT ;  /* 0x000000040700728c */ /* 0x001fd2000bf06070 */
[----:B---3--:R-:W-:Y:S05]  /*0070*/  BRA.U UP0, `(.L_x_1953) ;  /* 0x0000004100b07547 */ /* 0x008fea000b800000 */
[----:B------:R-:W0:Y:S01]  /*0080*/  LDCU.64 UR4, c[0x0][0x3b8] ;  /* 0x00007700ff0477ac */ /* 0x000e220008000a00 */
[----:B------:R-:W1:Y:S01]  /*0090*/  LDC R7, c[0x0][0x3c0] ;  /* 0x0000f000ff077b82 */ /* 0x000e620000000800 */
[----:B------:R-:W3:Y:S01]  /*00a0*/  LDCU.U8 UR6, c[0x0][0x380] ;  /* 0x00007000ff0677ac */ /* 0x000ee20008000000 */
[----:B0-----:R-:W-:-:S06]  /*00b0*/  UIMAD.WIDE.U32 UR4, UR7, 0x4, UR4 ;  /* 0x00000004070478a5 */ /* 0x001fcc000f8e0004 */
[----:B------:R-:W-:Y:S02]  /*00c0*/  IMAD.U32 R2, RZ, RZ, UR4 ;  /* 0x00000004ff027e24 */ /* 0x000fe4000f8e00ff */
[----:B------:R-:W-:-:S05]  /*00d0*/  IMAD.U32 R3, RZ, RZ, UR5 ;  /* 0x00000005ff037e24 */ /* 0x000fca000f8e00ff */
[----:B------:R-:W4:Y:S04]  /*00e0*/  LDG.E R4, desc[UR10][R2.64+0x4] ;  /* 0x0000040a02047981 */ /* 0x000f28000c1e1900 */
[----:B------:R0:W5:Y:S01]  /*00f0*/  LDG.E R9, desc[UR10][R2.64] ;  /* 0x0000000a02097981 */ /* 0x000162000c1e1900 */
[----:B-1----:R-:W-:Y:S01]  /*0100*/  IMAD.MOV R6, RZ, RZ, -R7 ;  /* 0x000000ffff067224 */ /* 0x002fe200078e0a07 */
[----:B---3--:R-:W-:Y:S01]  /*0110*/  UPRMT UR6, UR6, 0x8880, URZ ;  /* 0x0000888006067896 */ /* 0x008fe200080000ff */
[----:B------:R-:W-:-:S03]  /*0120*/  ACQBULK ;  /* 0x000000000000782e */ /* 0x000fc60000000000 */
[C---:B------:R-:W-:Y:S01]  /*0130*/  LOP3.LUT R5, R6.reuse, UR7, RZ, 0xc0, !PT ;  /* 0x0000000706057c12 */ /* 0x040fe2000f8ec0ff */
[----:B------:R-:W-:Y:S01]  /*0140*/  UISETP.NE.AND UP0, UPT, UR6, URZ, UPT ;  /* 0x000000ff0600728c */ /* 0x000fe2000bf05270 */
[----:B------:R-:W-:Y:S02]  /*0150*/  LOP3.LUT R6, R6, UR7, RZ, 0xfc, !PT ;  /* 0x0000000706067c12 */ /* 0x000fe4000f8efcff */
[----:B0-----:R-:W-:Y:S01]  /*0160*/  SHF.R.U32.HI R2, RZ, 0x1, R7 ;  /* 0x00000001ff027819 */ /* 0x001fe20000011607 */
[C---:B------:R-:W-:Y:S01]  /*0170*/  IMAD R8, R5.reuse, 0x1100, RZ ;  /* 0x0000110005087824 */ /* 0x040fe200078e02ff */
[----:B------:R-:W-:Y:S02]  /*0180*/  IADD3 R5, PT, PT, -R5, UR7, RZ ;  /* 0x0000000705057c10 */ /* 0x000fe4000fffe1ff */
[----:B------:R-:W-:Y:S01]  /*0190*/  ISETP.NE.AND P0, PT, R6, -0x1, PT ;  /* 0xffffffff0600780c */ /* 0x000fe20003f05270 */
[----:B------:R-:W-:Y:S01]  /*01a0*/  IMAD R2, R2, 0x1100, RZ ;  /* 0x0000110002027824 */ /* 0x000fe200078e02ff */
[----:B------:R-:W-:Y:S01]  /*01b0*/  R2UR UR8, R8 ;  /* 0x00000000080872ca */ /* 0x000fe200000e0000 */
[----:B------:R-:W-:Y:S01]  /*01c0*/  IMAD R5, R5, 0x1100, RZ ;  /* 0x0000110005057824 */ /* 0x000fe200078e02ff */
[----:B------:R-:W0:Y:S11]  /*01d0*/  LDC R8, c[0x0][0x398] ;  /* 0x0000e600ff087b82 */ /* 0x000e360000000800 */
[----:B0-----:R-:W-:-:S05]  /*01e0*/  VIADD R3, R8, -UR8 ;  /* 0x8000000808037c36 */ /* 0x001fca0008000000 */
[CC--:B------:R-:W-:Y:S02]  /*01f0*/  @!P0 VIMNMX.U32 R6, PT, PT, R2.reuse, R3.reuse, PT ;  /* 0x0000000302068248 */ /* 0x0c0fe40003fe0000 */
[----:B------:R-:W-:-:S05]  /*0200*/  VIMNMX.U32 R3, PT, PT, R2, R3, !PT ;  /* 0x0000000302037248 */ /* 0x000fca0007fe0000 */
[----:B------:R-:W-:Y:S02]  /*0210*/  IMAD.IADD R20, R3, 0x1, -R2 ;  /* 0x0000000103147824 */ /* 0x000fe400078e0a02 */
[----:B----4-:R-:W-:Y:S01]  /*0220*/  VIADD R4, R4, -UR8 ;  /* 0x8000000804047c36 */ /* 0x010fe20008000000 */
[----:B-----5:R-:W-:-:S04]  /*0230*/  R2UR UR4, R9 ;  /* 0x00000000090472ca */ /* 0x020fc800000e0000 */
[----:B------:R-:W-:Y:S02]  /*0240*/  R2UR UR5, R4 ;  /* 0x00000000040572ca */ /* 0x000fe400000e0000 */
[----:B------:R-:W-:-:S04]  /*0250*/  VIMNMX.U32 R4, PT, PT, R5, -0x1101, !PT ;  /* 0xffffeeff05047848 */ /* 0x000fc80007fe0000 */
[----:B------:R-:W-:-:S03]  /*0260*/  LOP3.LUT R4, RZ, R4, RZ, 0x33, !PT ;  /* 0x00000004ff047212 */ /* 0x000fc600078e33ff */
[----:B------:R-:W-:-:S04]  /*0270*/  UIADD3 UR4, UPT, UPT, UR4, -UR8, URZ ;  /* 0x8000000804047290 */ /* 0x000fc8000fffe0ff */
[C---:B------:R-:W-:Y:S02]  /*0280*/  IADD3 R7, PT, PT, R5.reuse, -UR5, R4 ;  /* 0x8000000505077c10 */ /* 0x040fe4000fffe004 */
[----:B------:R-:W-:Y:S02]  /*0290*/  @!P0 R2UR UR5, R6 ;  /* 0x00000000060582ca */ /* 0x000fe400000e0000 */
[----:B------:R-:W-:Y:S02]  /*02a0*/  SEL R7, R2, R7, !P0 ;  /* 0x0000000702077207 */ /* 0x000fe40004000000 */
[----:B------:R-:W-:Y:S02]  /*02b0*/  VIADDMNMX.U32 R19, R5, -UR4, R20, PT ;  /* 0x8000000405137c46 */ /* 0x000fe4000b800014 */
[----:B------:R-:W-:-:S07]  /*02c0*/  VIMNMX.U32 R20, PT, PT, R20, R7, PT ;  /* 0x0000000714147248 */ /* 0x000fce0003fe0000 */
[----:B------:R-:W-:Y:S01]  /*02d0*/  UIADD3 UR5, UPT, UPT, -UR4, UR5, URZ ;  /* 0x0000000504057290 */ /* 0x000fe2000fffe1ff */
[----:B------:R-:W-:Y:S11]  /*02e0*/  BRA.U !UP0, `(.L_x_1954) ;  /* 0x0000000508447547 */ /* 0x000ff6000b800000 */
[----:B------:R-:W0:Y:S01]  /*02f0*/  LDCU.64 UR12, c[0x0][0x388] ;  /* 0x00007100ff0c77ac */ /* 0x000e220008000a00 */
[----:B------:R-:W-:Y:S01]  /*0300*/  IMAD.U32 R5, RZ, RZ, UR8 ;  /* 0x00000008ff057e24 */ /* 0x000fe2000f8e00ff */
[----:B------:R-:W-:Y:S01]  /*0310*/  IADD3 R3, P1, P2, R19, UR8, R2 ;  /* 0x0000000813037c10 */ /* 0x000fe2000fa3e002 */
[C---:B--2---:R-:W-:Y:S01]  /*0320*/  VIADD R6, R0.reuse, 0x100 ;  /* 0x0000010000067836 */ /* 0x044fe20000000000 */
[C---:B------:R-:W-:Y:S01]  /*0330*/  ISETP.GE.AND P3, PT, R0.reuse, UR5, PT ;  /* 0x0000000500007c0c */ /* 0x040fe2000bf66270 */
[C---:B------:R-:W-:Y:S01]  /*0340*/  VIADD R2, R0.reuse, -UR5 ;  /* 0x8000000500027c36 */ /* 0x040fe20008000000 */
[----:B------:R-:W-:Y:S02]  /*0350*/  IADD3 R4, P4, P5, R0, UR4, R5 ;  /* 0x0000000400047c10 */ /* 0x000fe4000fd9e005 */
[----:B------:R-:W-:Y:S02]  /*0360*/  IADD3.X R7, PT, PT, RZ, RZ, RZ, P1, P2 ;  /* 0x000000ffff077210 */ /* 0x000fe40000fe44ff */
[----:B------:R-:W-:Y:S01]  /*0370*/  ISETP.GE.AND P2, PT, R6, UR5, PT ;  /* 0x0000000506007c0c */ /* 0x000fe2000bf46270 */
[----:B------:R-:W-:Y:S01]  /*0380*/  VIADD R6, R0, 0x200 ;  /* 0x0000020000067836 */ /* 0x000fe20000000000 */
[----:B------:R-:W-:-:S02]  /*0390*/  IADD3.X R5, PT, PT, RZ, RZ, RZ, P4, P5 ;  /* 0x000000ffff057210 */ /* 0x000fc400027ea4ff */
[----:B------:R-:W-:Y:S02]  /*03a0*/  IADD3 R3, P0, PT, R2, R3, RZ ;  /* 0x0000000302037210 */ /* 0x000fe40007f1e0ff */
[----:B0-----:R-:W-:Y:S02]  /*03b0*/  LEA R14, P1, R4, UR12, 0x2 ;  /* 0x0000000c040e7c11 */ /* 0x001fe4000f8210ff */
[----:B------:R-:W-:Y:S02]  /*03c0*/  LEA.HI.X.SX32 R2, R2, R7, 0x1, P0 ;  /* 0x0000000702027211 */ /* 0x000fe400000f0eff */
[----:B------:R-:W-:Y:S02]  /*03d0*/  LEA.HI.X R15, R4, UR13, R5, 0x2, P1 ;  /* 0x0000000d040f7c11 */ /* 0x000fe400088f1405 */
[----:B------:R-:W-:Y:S02]  /*03e0*/  ISETP.GE.AND P1, PT, R6, UR5, PT ;  /* 0x0000000506007c0c */ /* 0x000fe4000bf26270 */
[C---:B------:R-:W-:Y:S01]  /*03f0*/  LEA R12, P0, R3.reuse, UR12, 0x2 ;  /* 0x0000000c030c7c11 */ /* 0x040fe2000f8010ff */
[----:B------:R0:W5:Y:S03]  /*0400*/  @!P3 LDG.E R18, desc[UR10][R14.64] ;  /* 0x0000000a0e12b981 */ /* 0x000166000c1e1900 */
[----:B------:R-:W-:-:S05]  /*0410*/  LEA.HI.X R13, R3, UR13, R2, 0x2, P0 ;  /* 0x0000000d030d7c11 */ /* 0x000fca00080f1402 */
[----:B------:R0:W5:Y:S04]  /*0420*/  @P2 LDG.E R11, desc[UR10][R12.64+0x400] ;  /* 0x0004000a0c0b2981 */ /* 0x000168000c1e1900 */
[----:B------:R0:W5:Y:S01]  /*0430*/  @P1 LDG.E R10, desc[UR10][R12.64+0x800] ;  /* 0x0008000a0c0a1981 */ /* 0x000162000c1e1900 */
[C---:B------:R-:W-:Y:S01]  /*0440*/  VIADD R2, R0.reuse, 0x300 ;  /* 0x0000030000027836 */ /* 0x040fe20000000000 */
[----:B------:R-:W-:-:S04]  /*0450*/  LOP3.LUT R3, R0, 0x400, RZ, 0xfc, !PT ;  /* 0x0000040000037812 */ /* 0x000fc800078efcff */
[----:B------:R-:W-:Y:S01]  /*0460*/  ISETP.GE.AND P0, PT, R2, UR5, PT ;  /* 0x0000000502007c0c */ /* 0x000fe2000bf06270 */
[C---:B------:R-:W-:Y:S01]  /*0470*/  VIADD R2, R0.reuse, 0x500 ;  /* 0x0000050000027836 */ /* 0x040fe20000000000 */
[----:B------:R-:W-:Y:S01]  /*0480*/  ISETP.GE.AND P6, PT, R3, UR5, PT ;  /* 0x0000000503007c0c */ /* 0x000fe2000bfc6270 */
[C---:B------:R-:W-:Y:S02]  /*0490*/  VIADD R3, R0.reuse, 0x600 ;  /* 0x0000060000037836 */ /* 0x040fe40000000000 */
[----:B------:R-:W-:Y:S01]  /*04a0*/  VIADD R4, R0, 0x700 ;  /* 0x0000070000047836 */ /* 0x000fe20000000000 */
[----:B------:R-:W-:Y:S02]  /*04b0*/  ISETP.GE.AND P5, PT, R2, UR5, PT ;  /* 0x0000000502007c0c */ /* 0x000fe4000bfa6270 */
[----:B------:R-:W-:Y:S01]  /*04c0*/  ISETP.GE.AND P4, PT, R3, UR5, PT ;  /* 0x0000000503007c0c */ /* 0x000fe2000bf86270 */
[C---:B------:R-:W-:Y:S01]  /*04d0*/  VIADD R3, R0.reuse, 0x900 ;  /* 0x0000090000037836 */ /* 0x040fe20000000000 */
[----:B------:R-:W-:-:S03]  /*04e0*/  LOP3.LUT R2, R0, 0x800, RZ, 0xfc, !PT ;  /* 0x0000080000027812 */ /* 0x000fc600078efcff */
[----:B------:R0:W5:Y:S04]  /*04f0*/  @P0 LDG.E R9, desc[UR10][R12.64+0xc00] ;  /* 0x000c000a0c090981 */ /* 0x000168000c1e1900 */
[----:B------:R0:W5:Y:S04]  /*0500*/  @P6 LDG.E R8, desc[UR10][R12.64+0x1000] ;  /* 0x0010000a0c086981 */ /* 0x000168000c1e1900 */
[----:B------:R0:W5:Y:S04]  /*0510*/  @P5 LDG.E R7, desc[UR10][R12.64+0x1400] ;  /* 0x0014000a0c075981 */ /* 0x000168000c1e1900 */
[----:B------:R0:W5:Y:S04]  /*0520*/  @P4 LDG.E R6, desc[UR10][R12.64+0x1800] ;  /* 0x0018000a0c064981 */ /* 0x000168000c1e1900 */
[----:B------:R0:W5:Y:S01]  /*0530*/  @P3 LDG.E R18, desc[UR10][R12.64] ;  /* 0x0000000a0c123981 */ /* 0x000162000c1e1900 */
[----:B------:R-:W-:-:S03]  /*0540*/  ISETP.GE.AND P3, PT, R4, UR5, PT ;  /* 0x0000000504007c0c */ /* 0x000fc6000bf66270 */
[----:B------:R0:W5:Y:S01]  /*0550*/  @!P2 LDG.E R11, desc[UR10][R14.64+0x400] ;  /* 0x0004000a0e0ba981 */ /* 0x000162000c1e1900 */
[----:B------:R-:W-:-:S03]  /*0560*/  ISETP.GE.AND P2, PT, R2, UR5, PT ;  /* 0x0000000502007c0c */ /* 0x000fc6000bf46270 */
[----:B------:R0:W5:Y:S01]  /*0570*/  @!P1 LDG.E R10, desc[UR10][R14.64+0x800] ;  /* 0x0008000a0e0a9981 */ /* 0x000162000c1e1900 */
[----:B------:R-:W-:-:S05]  /*0580*/  ISETP.GE.AND P1, PT, R3, UR5, PT ;  /* 0x0000000503007c0c */ /* 0x000fca000bf26270 */
[----:B------:R0:W5:Y:S04]  /*0590*/  @P3 LDG.E R5, desc[UR10][R12.64+0x1c00] ;  /* 0x001c000a0c053981 */ /* 0x000168000c1e1900 */
[----:B------:R0:W5:Y:S04]  /*05a0*/  @P2 LDG.E R4, desc[UR10][R12.64+0x2000] ;  /* 0x0020000a0c042981 */ /* 0x000168000c1e1900 */
[----:B------:R0:W5:Y:S01]  /*05b0*/  @P1 LDG.E R3, desc[UR10][R12.64+0x2400] ;  /* 0x0024000a0c031981 */ /* 0x000162000c1e1900 */
[C---:B------:R-:W-:Y:S02]  /*05c0*/  VIADD R2, R0.reuse, 0xa00 ;  /* 0x00000a0000027836 */ /* 0x040fe40000000000 */
[----:B------:R-:W-:Y:S01]  /*05d0*/  VIADD R16, R0, 0xb00 ;  /* 0x00000b0000107836 */ /* 0x000fe20000000000 */
[----:B------:R0:W5:Y:S02]  /*05e0*/  @!P0 LDG.E R9, desc[UR10][R14.64+0xc00] ;  /* 0x000c000a0e098981 */ /* 0x000164000c1e1900 */
[----:B------:R-:W-:-:S02]  /*05f0*/  ISETP.GE.AND P0, PT, R2, UR5, PT ;  /* 0x0000000502007c0c */ /* 0x000fc4000bf06270 */
[----:B------:R-:W-:Y:S01]  /*0600*/  LOP3.LUT R2, R0, 0xc00, RZ, 0xfc, !PT ;  /* 0x00000c0000027812 */ /* 0x000fe200078efcff */
[----:B------:R0:W5:Y:S01]  /*0610*/  @!P6 LDG.E R8, desc[UR10][R14.64+0x1000] ;  /* 0x0010000a0e08e981 */ /* 0x000162000c1e1900 */
[----:B------:R-:W-:Y:S01]  /*0620*/  ISETP.GE.AND P6, PT, R16, UR5, PT ;  /* 0x0000000510007c0c */ /* 0x000fe2000bfc6270 */
[----:B------:R-:W-:Y:S02]  /*0630*/  VIADD R16, R0, 0xd00 ;  /* 0x00000d0000107836 */ /* 0x000fe40000000000 */
[----:B------:R0:W5:Y:S01]  /*0640*/  @!P5 LDG.E R7, desc[UR10][R14.64+0x1400] ;  /* 0x0014000a0e07d981 */ /* 0x000162000c1e1900 */
[----:B------:R-:W-:Y:S01]  /*0650*/  ISETP.GE.AND P5, PT, R2, UR5, PT ;  /* 0x0000000502007c0c */ /* 0x000fe2000bfa6270 */
[----:B------:R-:W-:Y:S02]  /*0660*/  VIADD R2, R0, 0xe00 ;  /* 0x00000e0000027836 */ /* 0x000fe40000000000 */
[----:B------:R0:W5:Y:S01]  /*0670*/  @!P4 LDG.E R6, desc[UR10][R14.64+0x1800] ;  /* 0x0018000a0e06c981 */ /* 0x000162000c1e1900 */
[----:B------:R-:W-:Y:S01]  /*0680*/  ISETP.GE.AND P4, PT, R16, UR5, PT ;  /* 0x0000000510007c0c */ /* 0x000fe2000bf86270 */
[----:B------:R-:W-:-:S04]  /*0690*/  VIADD R16, R0, 0xf00 ;  /* 0x00000f0000107836 */ /* 0x000fc80000000000 */
[----:B------:R0:W5:Y:S04]  /*06a0*/  @P6 LDG.E R21, desc[UR10][R12.64+0x2c00] ;  /* 0x002c000a0c156981 */ /* 0x000168000c1e1900 */
[----:B------:R0:W5:Y:S04]  /*06b0*/  @P5 LDG.E R26, desc[UR10][R12.64+0x3000] ;  /* 0x0030000a0c1a5981 */ /* 0x000168000c1e1900 */
[----:B------:R0:W5:Y:S04]  /*06c0*/  @P4 LDG.E R27, desc[UR10][R12.64+0x3400] ;  /* 0x0034000a0c1b4981 */ /* 0x000168000c1e1900 */
[----:B------:R0:W5:Y:S01]  /*06d0*/  @!P3 LDG.E R5, desc[UR10][R14.64+0x1c00] ;  /* 0x001c000a0e05b981 */ /* 0x000162000c1e1900 */
[----:B------:R-:W-:-:S02]  /*06e0*/  ISETP.GE.AND P3, PT, R2, UR5, PT ;  /* 0x0000000502007c0c */ /* 0x000fc4000bf66270 */
[----:B------:R-:W-:Y:S01]  /*06f0*/  LOP3.LUT R2, R0, 0x1000, RZ, 0xfc, !PT ;  /* 0x0000100000027812 */ /* 0x000fe200078efcff */
[----:B------:R0:W5:Y:S01]  /*0700*/  @!P2 LDG.E R4, desc[UR10][R14.64+0x2000] ;  /* 0x0020000a0e04a981 */ /* 0x000162000c1e1900 */
[----:B------:R-:W-:-:S03]  /*0710*/  ISETP.GE.AND P2, PT, R16, UR5, PT ;  /* 0x0000000510007c0c */ /* 0x000fc6000bf46270 */
[----:B------:R0:W5:Y:S01]  /*0720*/  @!P1 LDG.E R3, desc[UR10][R14.64+0x2400] ;  /* 0x0024000a0e039981 */ /* 0x000162000c1e1900 */
[----:B------:R-:W-:-:S03]  /*0730*/  ISETP.GE.AND P1, PT, R2, UR5, PT ;  /* 0x0000000502007c0c */ /* 0x000fc6000bf26270 */
        /* <DEDUP_REMOVED lines=12> */
.L_x_1954:
[----:B------:R-:W-:Y:S01]  /*0800*/  IMAD.U32 R23, RZ, RZ, UR4 ;  /* 0x00000004ff177e24 */ /* 0x000fe2000f8e00ff */
[----:B------:R-:W-:Y:S01]  /*0810*/  IADD3 R22, P0, P3, R19, UR8, R2 ;  /* 0x0000000813167c10 */ /* 0x000fe2000fb1e002 */
[C---:B--2---:R-:W-:Y:S01]  /*0820*/  VIADD R5, R0.reuse, -UR5 ;  /* 0x8000000500057c36 */ /* 0x044fe20008000000 */
[C---:B------:R-:W-:Y:S01]  /*0830*/  ISETP.GE.AND P1, PT, R0.reuse, UR5, PT ;  /* 0x0000000500007c0c */ /* 0x040fe2000bf26270 */
[C---:B------:R-:W-:Y:S01]  /*0840*/  VIADD R7, R0.reuse, 0x100 ;  /* 0x0000010000077836 */ /* 0x040fe20000000000 */
[----:B------:R-:W-:Y:S01]  /*0850*/  IADD3 R23, P6, PT, R23, UR8, RZ ;  /* 0x0000000817177c10 */ /* 0x000fe2000ffde0ff */
[C---:B------:R-:W-:Y:S01]  /*0860*/  VIADD R9, R0.reuse, 0x300 ;  /* 0x0000030000097836 */ /* 0x040fe20000000000 */
[C---:B------:R-:W-:Y:S01]  /*0870*/  SEL R2, R0.reuse, R5, !P1 ;  /* 0x0000000500027207 */ /* 0x040fe20004800000 */
[----:B------:R-:W-:Y:S01]  /*0880*/  VIADD R8, R7, -UR5 ;  /* 0x8000000507087c36 */ /* 0x000fe20008000000 */
[----:B------:R-:W-:Y:S01]  /*0890*/  SEL R3, R23, R22, !P1 ;  /* 0x0000001617037207 */ /* 0x000fe20004800000 */
[----:B------:R-:W-:Y:S01]  /*08a0*/  VIADD R10, R0, 0x200 ;  /* 0x00000200000a7836 */ /* 0x000fe20000000000 */
[----:B------:R-:W-:Y:S01]  /*08b0*/  ISETP.GE.AND P4, PT, R7, UR5, PT ;  /* 0x0000000507007c0c */ /* 0x000fe2000bf86270 */
[----:B------:R-:W-:Y:S01]  /*08c0*/  VIADD R6, R9, -UR5 ;  /* 0x8000000509067c36 */ /* 0x000fe20008000000 */
[----:B------:R-:W-:Y:S01]  /*08d0*/  IADD3 R2, P5, PT, R2, R3, RZ ;  /* 0x0000000302027210 */ /* 0x000fe20007fbe0ff */
[----:B------:R-:W-:Y:S01]  /*08e0*/  IMAD.X R25, RZ, RZ, RZ, P6 ;  /* 0x000000ffff197224 */ /* 0x000fe200030e06ff */
[----:B------:R-:W-:Y:S01]  /*08f0*/  IADD3.X R24, PT, PT, RZ, RZ, RZ, P0, P3 ;  /* 0x000000ffff187210 */ /* 0x000fe200007e64ff */
[----:B------:R-:W-:Y:S01]  /*0900*/  VIADD R11, R0, 0x500 ;  /* 0x00000500000b7836 */ /* 0x000fe20000000000 */
[----:B------:R-:W-:Y:S01]  /*0910*/  SEL R3, R7, R8, !P4 ;  /* 0x0000000807037207 */ /* 0x000fe20006000000 */
[----:B------:R-:W-:Y:S01]  /*0920*/  VIADD R7, R10, -UR5 ;  /* 0x800000050a077c36 */ /* 0x000fe20008000000 */
[----:B------:R-:W-:Y:S01]  /*0930*/  SEL R4, R23, R22, !P4 ;  /* 0x0000001617047207 */ /* 0x000fe20006000000 */
[----:B------:R-:W-:Y:S01]  /*0940*/  VIADD R14, R11, -UR5 ;  /* 0x800000050b0e7c36 */ /* 0x000fe20008000000 */
[----:B------:R-:W-:Y:S01]  /*0950*/  ISETP.GE.AND P0, PT, R9, UR5, PT ;  /* 0x0000000509007c0c */ /* 0x000fe2000bf06270 */
[----:B------:R-:W-:Y:S01]  /*0960*/  VIADD R21, R0, 0x600 ;  /* 0x0000060000157836 */ /* 0x000fe20000000000 */
[----:B------:R-:W-:Y:S01]  /*0970*/  ISETP.GE.AND P2, PT, R10, UR5, PT ;  /* 0x000000050a007c0c */ /* 0x000fe2000bf46270 */
[----:B------:R-:W0:Y:S01]  /*0980*/  LDCU.64 UR8, c[0x0][0x3a0] ;  /* 0x00007400ff0877ac */ /* 0x000e220008000a00 */
[----:B------:R-:W-:Y:S01]  /*0990*/  SHF.R.S32.HI R13, RZ, 0x1f, R5 ;  /* 0x0000001fff0d7819 */ /* 0x000fe20000011405 */
[----:B------:R-:W-:Y:S01]  /*09a0*/  VIADD R17, R0, 0x700 ;  /* 0x0000070000117836 */ /* 0x000fe20000000000 */
[----:B------:R-:W-:-:S02]  /*09b0*/  IADD3 R3, P3, PT, R3, R4, RZ ;  /* 0x0000000403037210 */ /* 0x000fc40007f7e0ff */
[----:B------:R-:W-:Y:S02]  /*09c0*/  SEL R5, R9, R6, !P0 ;  /* 0x0000000609057207 */ /* 0x000fe40004000000 */
[----:B------:R-:W-:Y:S02]  /*09d0*/  SEL R4, R10, R7, !P2 ;  /* 0x000000070a047207 */ /* 0x000fe40005000000 */
[CC--:B------:R-:W-:Y:S02]  /*09e0*/  SEL R9, R23.reuse, R22.reuse, !P2 ;  /* 0x0000001617097207 */ /* 0x0c0fe40005000000 */
[----:B------:R-:W-:Y:S02]  /*09f0*/  SHF.R.S32.HI R8, RZ, 0x1f, R8 ;  /* 0x0000001fff087819 */ /* 0x000fe40000011408 */
[----:B------:R-:W-:Y:S02]  /*0a00*/  SEL R10, R23, R22, !P0 ;  /* 0x00000016170a7207 */ /* 0x000fe40004000000 */
[----:B------:R-:W-:-:S02]  /*0a10*/  SEL R13, R13, RZ, P1 ;  /* 0x000000ff0d0d7207 */ /* 0x000fc40000800000 */
[CC--:B------:R-:W-:Y:S02]  /*0a20*/  SEL R12, R25.reuse, R24.reuse, !P1 ;  /* 0x00000018190c7207 */ /* 0x0c0fe40004800000 */
[----:B------:R-:W-:Y:S02]  /*0a30*/  IADD3 R4, P1, PT, R4, R9, RZ ;  /* 0x0000000904047210 */ /* 0x000fe40007f3e0ff */
[----:B------:R-:W-:Y:S01]  /*0a40*/  SEL R9, R25, R24, !P4 ;  /* 0x0000001819097207 */ /* 0x000fe20006000000 */
[----:B------:R-:W-:Y:S01]  /*0a50*/  IMAD.X R13, R13, 0x1, R12, P5 ;  /* 0x000000010d0d7824 */ /* 0x000fe200028e060c */
[----:B------:R-:W-:Y:S02]  /*0a60*/  SEL R8, R8, RZ, P4 ;  /* 0x000000ff08087207 */ /* 0x000fe40002000000 */
[----:B------:R-:W-:Y:S02]  /*0a70*/  IADD3 R5, P6, PT, R5, R10, RZ ;  /* 0x0000000a05057210 */ /* 0x000fe40007fde0ff */
[----:B------:R-:W-:Y:S01]  /*0a80*/  ISETP.GE.AND P4, PT, R11, UR5, PT ;  /* 0x000000050b007c0c */ /* 0x000fe2000bf86270 */
[----:B------:R-:W-:Y:S01]  /*0a90*/  IMAD.X R12, R8, 0x1, R9, P3 ;  /* 0x00000001080c7824 */ /* 0x000fe200018e0609 */
[----:B------:R-:W-:-:S02]  /*0aa0*/  LOP3.LUT R10, R0, 0x400, RZ, 0xfc, !PT ;  /* 0x00000400000a7812 */ /* 0x000fc400078efcff */
[----:B------:R-:W-:Y:S02]  /*0ab0*/  SHF.R.S32.HI R7, RZ, 0x1f, R7 ;  /* 0x0000001fff077819 */ /* 0x000fe40000011407 */
[----:B------:R-:W-:Y:S01]  /*0ac0*/  SEL R8, R11, R14, !P4 ;  /* 0x0000000e0b087207 */ /* 0x000fe20006000000 */
[C---:B------:R-:W-:Y:S01]  /*0ad0*/  VIADD R15, R10.reuse, -UR5 ;  /* 0x800000050a0f7c36 */ /* 0x040fe20008000000 */
[----:B------:R-:W-:Y:S02]  /*0ae0*/  SEL R11, R23, R22, !P4 ;  /* 0x00000016170b7207 */ /* 0x000fe40006000000 */
[----:B------:R-:W-:Y:S02]  /*0af0*/  SEL R7, R7, RZ, P2 ;  /* 0x000000ff07077207 */ /* 0x000fe40001000000 */
[----:B------:R-:W-:Y:S02]  /*0b00*/  SEL R16, R25, R24, !P2 ;  /* 0x0000001819107207 */ /* 0x000fe40005000000 */
[----:B------:R-:W-:-:S02]  /*0b10*/  ISETP.GE.AND P5, PT, R10, UR5, PT ;  /* 0x000000050a007c0c */ /* 0x000fc4000bfa6270 */
[----:B------:R-:W-:Y:S01]  /*0b20*/  IADD3 R8, P3, PT, R8, R11, RZ ;  /* 0x0000000b08087210 */ /* 0x000fe20007f7e0ff */
[----:B------:R-:W-:Y:S01]  /*0b30*/  IMAD.X R11, R7, 0x1, R16, P1 ;  /* 0x00000001070b7824 */ /* 0x000fe200008e0610 */
[----:B------:R-:W-:Y:S01]  /*0b40*/  SEL R9, R10, R15, !P5 ;  /* 0x0000000f0a097207 */ /* 0x000fe20006800000 */
[----:B------:R-:W-:Y:S01]  /*0b50*/  VIADD R16, R21, -UR5 ;  /* 0x8000000515107c36 */ /* 0x000fe20008000000 */
[----:B------:R-:W-:Y:S02]  /*0b60*/  SEL R10, R23, R22, !P5 ;  /* 0x00000016170a7207 */ /* 0x000fe40006800000 */
[----:B------:R-:W-:Y:S02]  /*0b70*/  ISETP.GE.AND P1, PT, R21, UR5, PT ;  /* 0x0000000515007c0c */ /* 0x000fe4000bf26270 */
[----:B------:R-:W-:Y:S02]  /*0b80*/  SHF.R.S32.HI R6, RZ, 0x1f, R6 ;  /* 0x0000001fff067819 */ /* 0x000fe40000011406 */
[----:B------:R-:W-:-:S02]  /*0b90*/  IADD3 R9, P2, PT, R9, R10, RZ ;  /* 0x0000000a09097210 */ /* 0x000fc40007f5e0ff */
[----:B------:R-:W-:Y:S02]  /*0ba0*/  SEL R7, R21, R16, !P1 ;  /* 0x0000001015077207 */ /* 0x000fe40004800000 */
[----:B------:R-:W-:Y:S02]  /*0bb0*/  SEL R21, R25, R24, !P0 ;  /* 0x0000001819157207 */ /* 0x000fe40004000000 */
[----:B------:R-:W-:Y:S01]  /*0bc0*/  SEL R10, R6, RZ, P0 ;  /* 0x000000ff060a7207 */ /* 0x000fe20000000000 */
[----:B------:R-:W-:Y:S01]  /*0bd0*/  VIADD R6, R17, -UR5 ;  /* 0x8000000511067c36 */ /* 0x000fe20008000000 */
[----:B------:R-:W-:Y:S02]  /*0be0*/  SEL R18, R23, R22, !P1 ;  /* 0x0000001617127207 */ /* 0x000fe40004800000 */
[----:B------:R-:W-:Y:S01]  /*0bf0*/  ISETP.GE.AND P0, PT, R17, UR5, PT ;  /* 0x0000000511007c0c */ /* 0x000fe2000bf06270 */
[----:B------:R-:W-:Y:S01]  /*0c00*/  IMAD.X R10, R10, 0x1, R21, P6 ;  /* 0x000000010a0a7824 */ /* 0x000fe200030e0615 */
[----:B------:R-:W-:-:S02]  /*0c10*/  SHF.R.S32.HI R15, RZ, 0x1f, R15 ;  /* 0x0000001fff0f7819 */ /* 0x000fc4000001140f */
[----:B------:R-:W-:Y:S02]  /*0c20*/  IADD3 R7, P6, PT, R7, R18, RZ ;  /* 0x0000001207077210 */ /* 0x000fe40007fde0ff */
[----:B------:R-:W-:Y:S02]  /*0c30*/  SEL R21, R17, R6, !P0 ;  /* 0x0000000611157207 */ /* 0x000fe40004000000 */
[----:B------:R-:W-:Y:S02]  /*0c40*/  SEL R18, R23, R22, !P0 ;  /* 0x0000001617127207 */ /* 0x000fe40004000000 */
[----:B------:R-:W-:Y:S02]  /*0c50*/  SEL R26, R25, R24, !P5 ;  /* 0x00000018191a7207 */ /* 0x000fe40006800000 */
[----:B------:R-:W-:Y:S02]  /*0c60*/  SEL R15, R15, RZ, P5 ;  /* 0x000000ff0f0f7207 */ /* 0x000fe40002800000 */
[----:B------:R-:W-:-:S02]  /*0c70*/  SHF.R.S32.HI R14, RZ, 0x1f, R14 ;  /* 0x0000001fff0e7819 */ /* 0x000fc4000001140e */
[----:B------:R-:W-:Y:S01]  /*0c80*/  IADD3 R21, P5, PT, R21, R18, RZ ;  /* 0x0000001215157210 */ /* 0x000fe20007fbe0ff */
[----:B------:R-:W-:Y:S01]  /*0c90*/  IMAD.X R18, R15, 0x1, R26, P2 ;  /* 0x000000010f127824 */ /* 0x000fe200010e061a */
[----:B------:R-:W-:Y:S02]  /*0ca0*/  SEL R14, R14, RZ, P4 ;  /* 0x000000ff0e0e7207 */ /* 0x000fe40002000000 */
[----:B------:R-:W-:Y:S02]  /*0cb0*/  SEL R27, R25, R24, !P4 ;  /* 0x00000018191b7207 */ /* 0x000fe40006000000 */
[----:B0-----:R-:W-:-:S03]  /*0cc0*/  LEA R28, P2, R2, UR8, 0x2 ;  /* 0x00000008021c7c11 */ /* 0x001fc6000f8410ff */
[----:B------:R-:W-:Y:S01]  /*0cd0*/  IMAD.X R27, R14, 0x1, R27, P3 ;  /* 0x000000010e1b7824 */ /* 0x000fe200018e061b */
[----:B------:R-:W-:Y:S02]  /*0ce0*/  LEA.HI.X R29, R2, UR9, R13, 0x2, P2 ;  /* 0x00000009021d7c11 */ /* 0x000fe400090f140d */
[C---:B------:R-:W-:Y:S02]  /*0cf0*/  LEA R14, P2, R3.reuse, UR8, 0x2 ;  /* 0x00000008030e7c11 */ /* 0x040fe4000f8410ff */
[C---:B------:R-:W-:Y:S02]  /*0d00*/  LEA R2, P3, R4.reuse, UR8, 0x2 ;  /* 0x0000000804027c11 */ /* 0x040fe4000f8610ff */
[----:B------:R-:W-:Y:S02]  /*0d10*/  LEA.HI.X R15, R3, UR9, R12, 0x2, P2 ;  /* 0x00000009030f7c11 */ /* 0x000fe400090f140c */
[----:B------:R-:W-:Y:S02]  /*0d20*/  LEA.HI.X R3, R4, UR9, R11, 0x2, P3 ;  /* 0x0000000904037c11 */ /* 0x000fe400098f140b */
[----:B------:R-:W-:Y:S01]  /*0d30*/  LOP3.LUT R26, R0, 0x800, RZ, 0xfc, !PT ;  /* 0x00000800001a7812 */ /* 0x000fe200078efcff */
[----:B------:R0:W5:Y:S01]  /*0d40*/  LDG.E R11, desc[UR10][R14.64] ;  /* 0x0000000a0e0b7981 */ /* 0x000162000c1e1900 */
[----:B------:R-:W-:-:S02]  /*0d50*/  LEA R4, P2, R5, UR8, 0x2 ;  /* 0x0000000805047c11 */ /* 0x000fc4000f8410ff */
[----:B------:R-:W-:Y:S01]  /*0d60*/  LEA R12, P3, R9, UR8, 0x2 ;  /* 0x00000008090c7c11 */ /* 0x000fe2000f8610ff */
[C---:B------:R-:W-:Y:S01]  /*0d70*/  VIADD R17, R26.reuse, -UR5 ;  /* 0x800000051a117c36 */ /* 0x040fe20008000000 */
[----:B------:R-:W-:Y:S02]  /*0d80*/  LEA.HI.X R5, R5, UR9, R10, 0x2, P2 ;  /* 0x0000000905057c11 */ /* 0x000fe400090f140a */
[----:B------:R-:W-:Y:S01]  /*0d90*/  LEA.HI.X R13, R9, UR9, R18, 0x2, P3 ;  /* 0x00000009090d7c11 */ /* 0x000fe200098f1412 */
[----:B------:R1:W5:Y:S01]  /*0da0*/  LDG.E R10, desc[UR10][R2.64] ;  /* 0x0000000a020a7981 */ /* 0x000362000c1e1900 */
[C---:B------:R-:W-:Y:S02]  /*0db0*/  ISETP.GE.AND P3, PT, R26.reuse, UR5, PT ;  /* 0x000000051a007c0c */ /* 0x040fe4000bf66270 */
[----:B------:R-:W-:Y:S01]  /*0dc0*/  SHF.R.S32.HI R16, RZ, 0x1f, R16 ;  /* 0x0000001fff107819 */ /* 0x000fe20000011410 */
[----:B------:R2:W5:Y:S01]  /*0dd0*/  LDG.E R18, desc[UR10][R28.64] ;  /* 0x0000000a1c127981 */ /* 0x000562000c1e1900 */
[----:B------:R-:W-:-:S02]  /*0de0*/  SEL R26, R26, R17, !P3 ;  /* 0x000000111a1a7207 */ /* 0x000fc40005800000 */
[----:B0-----:R-:W-:Y:S01]  /*0df0*/  SEL R15, R16, RZ, P1 ;  /* 0x000000ff100f7207 */ /* 0x001fe20000800000 */
[----:B------:R0:W5:Y:S01]  /*0e00*/  LDG.E R9, desc[UR10][R4.64] ;  /* 0x0000000a04097981 */ /* 0x000162000c1e1900 */
[----:B-1----:R-:W-:Y:S01]  /*0e10*/  VIADD R3, R0, 0x900 ;  /* 0x0000090000037836 */ /* 0x002fe20000000000 */
[----:B------:R-:W-:Y:S02]  /*0e20*/  LEA R2, P4, R8, UR8, 0x2 ;  /* 0x0000000808027c11 */ /* 0x000fe4000f8810ff */
[----:B--2---:R-:W-:Y:S01]  /*0e30*/  SEL R29, R23, R22, !P3 ;  /* 0x00000016171d7207 */ /* 0x004fe20005800000 */
[----:B------:R-:W-:Y:S01]  /*0e40*/  VIADD R14, R3, -UR5 ;  /* 0x80000005030e7c36 */ /* 0x000fe20008000000 */
[----:B------:R-:W-:Y:S02]  /*0e50*/  SEL R28, R25, R24, !P1 ;  /* 0x00000018191c7207 */ /* 0x000fe40004800000 */
[----:B------:R-:W-:Y:S02]  /*0e60*/  ISETP.GE.AND P2, PT, R3, UR5, PT ;  /* 0x0000000503007c0c */ /* 0x000fe4000bf46270 */
[----:B------:R-:W-:Y:S01]  /*0e70*/  IADD3 R16, P1, PT, R26, R29, RZ ;  /* 0x0000001d1a107210 */ /* 0x000fe20007f3e0ff */
[----:B------:R-:W-:Y:S01]  /*0e80*/  IMAD.X R26, R15, 0x1, R28, P6 ;  /* 0x000000010f1a7824 */ /* 0x000fe200030e061c */
[----:B------:R-:W-:-:S02]  /*0e90*/  SEL R15, R3, R14, !P2 ;  /* 0x0000000e030f7207 */ /* 0x000fc40005000000 */
[----:B------:R-:W-:Y:S01]  /*0ea0*/  LEA.HI.X R3, R8, UR9, R27, 0x2, P4 ;  /* 0x0000000908037c11 */ /* 0x000fe2000a0f141b */
[----:B------:R-:W-:Y:S01]  /*0eb0*/  VIADD R27, R0, 0xa00 ;  /* 0x00000a00001b7836 */ /* 0x000fe20000000000 */
[----:B0-----:R-:W-:Y:S01]  /*0ec0*/  LEA R4, P4, R7, UR8, 0x2 ;  /* 0x0000000807047c11 */ /* 0x001fe2000f8810ff */
[----:B------:R-:W5:Y:S01]  /*0ed0*/  LDG.E R8, desc[UR10][R12.64] ;  /* 0x0000000a0c087981 */ /* 0x000f62000c1e1900 */
[----:B------:R-:W-:Y:S02]  /*0ee0*/  SEL R28, R23, R22, !P2 ;  /* 0x00000016171c7207 */ /* 0x000fe40005000000 */
[----:B------:R-:W-:Y:S01]  /*0ef0*/  LEA.HI.X R5, R7, UR9, R26, 0x2, P4 ;  /* 0x0000000907057c11 */ /* 0x000fe2000a0f141a */
[C---:B------:R-:W-:Y:S01]  /*0f00*/  VIADD R26, R27.reuse, -UR5 ;  /* 0x800000051b1a7c36 */ /* 0x040fe20008000000 */
[----:B------:R-:W-:Y:S01]  /*0f10*/  ISETP.GE.AND P4, PT, R27, UR5, PT ;  /* 0x000000051b007c0c */ /* 0x000fe2000bf86270 */
[----:B------:R0:W5:Y:S01]  /*0f20*/  LDG.E R7, desc[UR10][R2.64] ;  /* 0x0000000a02077981 */ /* 0x000162000c1e1900 */
[----:B------:R-:W-:-:S02]  /*0f30*/  SHF.R.S32.HI R6, RZ, 0x1f, R6 ;  /* 0x0000001fff067819 */ /* 0x000fc40000011406 */
[----:B------:R-:W-:Y:S02]  /*0f40*/  IADD3 R15, P6, PT, R15, R28, RZ ;  /* 0x0000001c0f0f7210 */ /* 0x000fe40007fde0ff */
[----:B------:R-:W-:Y:S02]  /*0f50*/  SEL R28, R27, R26, !P4 ;  /* 0x0000001a1b1c7207 */ /* 0x000fe40006000000 */
[----:B------:R-:W-:Y:S02]  /*0f60*/  SEL R29, R23, R22, !P4 ;  /* 0x00000016171d7207 */ /* 0x000fe40006000000 */
[----:B------:R-:W-:Y:S02]  /*0f70*/  SHF.R.S32.HI R27, RZ, 0x1f, R17 ;  /* 0x0000001fff1b7819 */ /* 0x000fe40000011411 */
[----:B0-----:R-:W-:Y:S02]  /*0f80*/  SEL R3, R25, R24, !P0 ;  /* 0x0000001819037207 */ /* 0x001fe40004000000 */
[----:B------:R-:W-:-:S02]  /*0f90*/  SEL R2, R6, RZ, P0 ;  /* 0x000000ff06027207 */ /* 0x000fc40000000000 */
[----:B------:R-:W-:Y:S02]  /*0fa0*/  IADD3 R17, P0, PT, R28, R29, RZ ;  /* 0x0000001d1c117210 */ /* 0x000fe40007f1e0ff */
[----:B------:R-:W-:Y:S01]  /*0fb0*/  SEL R6, R25, R24, !P3 ;  /* 0x0000001819067207 */ /* 0x000fe20005800000 */
[----:B------:R-:W-:Y:S01]  /*0fc0*/  IMAD.X R28, R2, 0x1, R3, P5 ;  /* 0x00000001021c7824 */ /* 0x000fe200028e0603 */
[----:B------:R-:W-:Y:S01]  /*0fd0*/  SEL R27, R27, RZ, P3 ;  /* 0x000000ff1b1b7207 */ /* 0x000fe20001800000 */
[----:B------:R-:W-:Y:S01]  /*0fe0*/  VIADD R2, R0, 0xb00 ;  /* 0x00000b0000027836 */ /* 0x000fe20000000000 */
[----:B------:R-:W-:-:S03]  /*0ff0*/  LEA R12, P3, R21, UR8, 0x2 ;  /* 0x00000008150c7c11 */ /* 0x000fc6000f8610ff */
[----:B------:R-:W-:Y:S01]  /*1000*/  IMAD.X R3, R27, 0x1, R6, P1 ;  /* 0x000000011b037824 */ /* 0x000fe200008e0606 */
[C---:B------:R-:W-:Y:S01]  /*1010*/  ISETP.GE.AND P1, PT, R2.reuse, UR5, PT ;  /* 0x0000000502007c0c */ /* 0x040fe2000bf26270 */
[C---:B------:R-:W-:Y:S01]  /*1020*/  VIADD R27, R2.reuse, -UR5 ;  /* 0x80000005021b7c36 */ /* 0x040fe20008000000 */
[----:B------:R-:W-:Y:S01]  /*1030*/  LEA.HI.X R13, R21, UR9, R28, 0x2, P3 ;  /* 0x00000009150d7c11 */ /* 0x000fe200098f141c */
[----:B------:R-:W5:Y:S01]  /*1040*/  LDG.E R6, desc[UR10][R4.64] ;  /* 0x0000000a04067981 */ /* 0x000f62000c1e1900 */
[----:B------:R-:W-:Y:S02]  /*1050*/  SEL R28, R23, R22, !P1 ;  /* 0x00000016171c7207 */ /* 0x000fe40004800000 */
[----:B------:R-:W-:Y:S02]  /*1060*/  SEL R21, R2, R27, !P1 ;  /* 0x0000001b02157207 */ /* 0x000fe40004800000 */
[----:B------:R-:W-:Y:S02]  /*1070*/  SHF.R.S32.HI R14, RZ, 0x1f, R14 ;  /* 0x0000001fff0e7819 */ /* 0x000fe4000001140e */
[----:B------:R-:W-:-:S02]  /*1080*/  SHF.R.S32.HI R26, RZ, 0x1f, R26 ;  /* 0x0000001fff1a7819 */ /* 0x000fc4000001141a */
[----:B------:R-:W-:Y:S01]  /*1090*/  LEA R2, P5, R16, UR8, 0x2 ;  /* 0x0000000810027c11 */ /* 0x000fe2000f8a10ff */
[----:B------:R0:W5:Y:S01]  /*10a0*/  LDG.E R5, desc[UR10][R12.64] ;  /* 0x0000000a0c057981 */ /* 0x000162000c1e1900 */
[----:B------:R-:W-:Y:S02]  /*10b0*/  IADD3 R21, P3, PT, R21, R28, RZ ;  /* 0x0000001c15157210 */ /* 0x000fe40007f7e0ff */
[----:B------:R-:W-:Y:S02]  /*10c0*/  SEL R14, R14, RZ, P2 ;  /* 0x000000ff0e0e7207 */ /* 0x000fe40001000000 */
[CC--:B------:R-:W-:Y:S02]  /*10d0*/  SEL R29, R25.reuse, R24.reuse, !P2 ;  /* 0x00000018191d7207 */ /* 0x0c0fe40005000000 */
[----:B------:R-:W-:Y:S02]  /*10e0*/  SEL R26, R26, RZ, P4 ;  /* 0x000000ff1a1a7207 */ /* 0x000fe40002000000 */
[----:B------:R-:W-:-:S02]  /*10f0*/  SEL R28, R25, R24, !P4 ;  /* 0x00000018191c7207 */ /* 0x000fc40006000000 */
[----:B------:R-:W-:Y:S01]  /*1100*/  LEA.HI.X R3, R16, UR9, R3, 0x2, P5 ;  /* 0x0000000910037c11 */ /* 0x000fe2000a8f1403 */
[----:B------:R-:W-:Y:S01]  /*1110*/  IMAD.X R16, R14, 0x1, R29, P6 ;  /* 0x000000010e107824 */ /* 0x000fe200030e061d */
[----:B------:R-:W-:Y:S01]  /*1120*/  LOP3.LUT R29, R0, 0xc00, RZ, 0xfc, !PT ;  /* 0x00000c00001d7812 */ /* 0x000fe200078efcff */
[----:B------:R-:W-:Y:S01]  /*1130*/  IMAD.X R28, R26, 0x1, R28, P0 ;  /* 0x000000011a1c7824 */ /* 0x000fe200000e061c */
[----:B------:R-:W-:Y:S01]  /*1140*/  LEA R14, P0, R15, UR8, 0x2 ;  /* 0x000000080f0e7c11 */ /* 0x000fe2000f8010ff */
[----:B------:R-:W5:Y:S01]  /*1150*/  LDG.E R4, desc[UR10][R2.64] ;  /* 0x0000000a02047981 */ /* 0x000f62000c1e1900 */
[C---:B------:R-:W-:Y:S01]  /*1160*/  ISETP.GE.AND P4, PT, R29.reuse, UR5, PT ;  /* 0x000000051d007c0c */ /* 0x040fe2000bf86270 */
[----:B0-----:R-:W-:Y:S01]  /*1170*/  VIADD R12, R29, -UR5 ;  /* 0x800000051d0c7c36 */ /* 0x001fe20008000000 */
[----:B------:R-:W-:Y:S02]  /*1180*/  LEA.HI.X R15, R15, UR9, R16, 0x2, P0 ;  /* 0x000000090f0f7c11 */ /* 0x000fe400080f1410 */
[----:B------:R-:W-:-:S02]  /*1190*/  LEA R16, P0, R17, UR8, 0x2 ;  /* 0x0000000811107c11 */ /* 0x000fc4000f8010ff */
[----:B------:R-:W-:Y:S02]  /*11a0*/  SHF.R.S32.HI R27, RZ, 0x1f, R27 ;  /* 0x0000001fff1b7819 */ /* 0x000fe4000001141b */
[----:B------:R-:W-:Y:S01]  /*11b0*/  SEL R26, R29, R12, !P4 ;  /* 0x0000000c1d1a7207 */ /* 0x000fe20006000000 */
[----:B------:R0:W5:Y:S01]  /*11c0*/  LDG.E R3, desc[UR10][R14.64] ;  /* 0x0000000a0e037981 */ /* 0x000162000c1e1900 */
[----:B------:R-:W-:Y:S02]  /*11d0*/  LEA.HI.X R17, R17, UR9, R28, 0x2, P0 ;  /* 0x0000000911117c11 */ /* 0x000fe400080f141c */
[----:B------:R-:W-:Y:S02]  /*11e0*/  SEL R13, R23, R22, !P4 ;  /* 0x00000016170d7207 */ /* 0x000fe40006000000 */
[----:B------:R-:W-:Y:S01]  /*11f0*/  SHF.R.S32.HI R12, RZ, 0x1f, R12 ;  /* 0x0000001fff0c7819 */ /* 0x000fe2000001140c */
[----:B------:R1:W5:Y:S01]  /*1200*/  LDG.E R2, desc[UR10][R16.64] ;  /* 0x0000000a10027981 */ /* 0x000362000c1e1900 */
[----:B------:R-:W-:-:S02]  /*1210*/  SEL R27, R27, RZ, P1 ;  /* 0x000000ff1b1b7207 */ /* 0x000fc40000800000 */
[-C--:B------:R-:W-:Y:S02]  /*1220*/  SEL R28, R25, R24.reuse, !P1 ;  /* 0x00000018191c7207 */ /* 0x080fe40004800000 */
[----:B------:R-:W-:Y:S02]  /*1230*/  IADD3 R26, P2, PT, R26, R13, RZ ;  /* 0x0000000d1a1a7210 */ /* 0x000fe40007f5e0ff */
[----:B------:R-:W-:Y:S01]  /*1240*/  SEL R12, R12, RZ, P4 ;  /* 0x000000ff0c0c7207 */ /* 0x000fe20002000000 */
[----:B------:R-:W-:Y:S01]  /*1250*/  IMAD.X R28, R27, 0x1, R28, P3 ;  /* 0x000000011b1c7824 */ /* 0x000fe200018e061c */
[----:B------:R-:W-:Y:S01]  /*1260*/  SEL R29, R25, R24, !P4 ;  /* 0x00000018191d7207 */ /* 0x000fe20006000000 */
[----:B------:R-:W-:-:S04]  /*1270*/  VIADD R27, R0, 0xd00 ;  /* 0x00000d00001b7836 */ /* 0x000fc80000000000 */
[----:B------:R-:W-:Y:S01]  /*1280*/  IMAD.X R29, R12, 0x1, R29, P2 ;  /* 0x000000010c1d7824 */ /* 0x000fe200010e061d */
[----:B------:R-:W-:Y:S01]  /*1290*/  LEA R12, P0, R21, UR8, 0x2 ;  /* 0x00000008150c7c11 */ /* 0x000fe2000f8010ff */
[C---:B0-----:R-:W-:Y:S01]  /*12a0*/  VIADD R14, R27.reuse, -UR5 ;  /* 0x800000051b0e7c36 */ /* 0x041fe20008000000 */
[----:B------:R-:W-:Y:S02]  /*12b0*/  ISETP.GE.AND P2, PT, R27, UR5, PT ;  /* 0x000000051b007c0c */ /* 0x000fe4000bf46270 */
[----:B------:R-:W-:Y:S02]  /*12c0*/  LEA.HI.X R13, R21, UR9, R28, 0x2, P0 ;  /* 0x00000009150d7c11 */ /* 0x000fe400080f141c */
[----:B------:R-:W-:Y:S02]  /*12d0*/  SEL R27, R27, R14, !P2 ;  /* 0x0000000e1b1b7207 */ /* 0x000fe40005000000 */
[----:B------:R-:W-:Y:S02]  /*12e0*/  SHF.R.S32.HI R21, RZ, 0x1f, R14 ;  /* 0x0000001fff157819 */ /* 0x000fe4000001140e */
[----:B------:R-:W-:-:S02]  /*12f0*/  SEL R28, R23, R22, !P2 ;  /* 0x00000016171c7207 */ /* 0x000fc40005000000 */
[----:B-1----:R-:W-:Y:S02]  /*1300*/  SEL R17, R21, RZ, P2 ;  /* 0x000000ff15117207 */ /* 0x002fe40001000000 */
[----:B------:R-:W-:Y:S02]  /*1310*/  IADD3 R27, P1, PT, R27, R28, RZ ;  /* 0x0000001c1b1b7210 */ /* 0x000fe40007f3e0ff */
[----:B------:R-:W-:Y:S01]  /*1320*/  SEL R16, R25, R24, !P2 ;  /* 0x0000001819107207 */ /* 0x000fe20005000000 */
[----:B------:R-:W-:Y:S01]  /*1330*/  VIADD R28, R0, 0xe00 ;  /* 0x00000e00001c7836 */ /* 0x000fe20000000000 */
[C---:B------:R-:W-:Y:S01]  /*1340*/  LEA R14, P0, R26.reuse, UR8, 0x2 ;  /* 0x000000081a0e7c11 */ /* 0x040fe2000f8010ff */
[----:B------:R0:W5:Y:S02]  /*1350*/  LDG.E R21, desc[UR10][R12.64] ;  /* 0x0000000a0c157981 */ /* 0x000164000c1e1900 */
[----:B------:R-:W-:Y:S01]  /*1360*/  IMAD.X R17, R17, 0x1, R16, P1 ;  /* 0x0000000111117824 */ /* 0x000fe200008e0610 */
[----:B------:R-:W-:Y:S01]  /*1370*/  LEA.HI.X R15, R26, UR9, R29, 0x2, P0 ;  /* 0x000000091a0f7c11 */ /* 0x000fe200080f141d */
[----:B------:R-:W-:Y:S01]  /*1380*/  VIADD R29, R28, -UR5 ;  /* 0x800000051c1d7c36 */ /* 0x000fe20008000000 */
[----:B------:R-:W-:-:S02]  /*1390*/  LEA R16, P0, R27, UR8, 0x2 ;  /* 0x000000081b107c11 */ /* 0x000fc4000f8010ff */
[C---:B------:R-:W-:Y:S01]  /*13a0*/  ISETP.GE.AND P1, PT, R28.reuse, UR5, PT ;  /* 0x000000051c007c0c */ /* 0x040fe2000bf26270 */
[----:B------:R1:W5:Y:S01]  /*13b0*/  LDG.E R26, desc[UR10][R14.64] ;  /* 0x0000000a0e1a7981 */ /* 0x000362000c1e1900 */
[----:B------:R-:W-:Y:S02]  /*13c0*/  LEA.HI.X R17, R27, UR9, R17, 0x2, P0 ;  /* 0x000000091b117c11 */ /* 0x000fe400080f1411 */
[----:B------:R-:W-:Y:S02]  /*13d0*/  SEL R28, R28, R29, !P1 ;  /* 0x0000001d1c1c7207 */ /* 0x000fe40004800000 */
[----:B------:R-:W-:Y:S02]  /*13e0*/  SEL R27, R23, R22, !P1 ;  /* 0x00000016171b7207 */ /* 0x000fe40004800000 */
[----:B------:R-:W-:Y:S02]  /*13f0*/  SHF.R.S32.HI R29, RZ, 0x1f, R29 ;  /* 0x0000001fff1d7819 */ /* 0x000fe4000001141d */
[----:B0-----:R-:W-:-:S02]  /*1400*/  IADD3 R13, P0, PT, R28, R27, RZ ;  /* 0x0000001b1c0d7210 */ /* 0x001fc40007f1e0ff */
[----:B------:R-:W-:Y:S01]  /*1410*/  SEL R28, R29, RZ, P1 ;  /* 0x000000ff1d1c7207 */ /* 0x000fe20000800000 */
[----:B------:R-:W-:Y:S01]  /*1420*/  VIADD R29, R0, 0xf00 ;  /* 0x00000f00001d7836 */ /* 0x000fe20000000000 */
[----:B-1----:R-:W-:Y:S01]  /*1430*/  SEL R15, R25, R24, !P1 ;  /* 0x00000018190f7207 */ /* 0x002fe20004800000 */
[----:B------:R0:W5:Y:S02]  /*1440*/  LDG.E R27, desc[UR10][R16.64] ;  /* 0x0000000a101b7981 */ /* 0x000164000c1e1900 */
[C---:B------:R-:W-:Y:S01]  /*1450*/  VIADD R14, R29.reuse, -UR5 ;  /* 0x800000051d0e7c36 */ /* 0x040fe20008000000 */
[----:B------:R-:W-:Y:S01]  /*1460*/  ISETP.GE.AND P1, PT, R29, UR5, PT ;  /* 0x000000051d007c0c */ /* 0x000fe2000bf26270 */
[----:B------:R-:W-:Y:S01]  /*1470*/  IMAD.X R28, R28, 0x1, R15, P0 ;  /* 0x000000011c1c7824 */ /* 0x000fe200000e060f */
[----:B------:R-:W-:Y:S02]  /*1480*/  LEA R12, P0, R13, UR8, 0x2 ;  /* 0x000000080d0c7c11 */ /* 0x000fe4000f8010ff */
[----:B------:R-:W-:-:S02]  /*1490*/  SEL R15, R29, R14, !P1 ;  /* 0x0000000e1d0f7207 */ /* 0x000fc40004800000 */
[----:B------:R-:W-:Y:S02]  /*14a0*/  SHF.R.S32.HI R14, RZ, 0x1f, R14 ;  /* 0x0000001fff0e7819 */ /* 0x000fe4000001140e */
[----:B0-----:R-:W-:Y:S02]  /*14b0*/  SEL R16, R23, R22, !P1 ;  /* 0x0000001617107207 */ /* 0x001fe40004800000 */
[----:B------:R-:W-:Y:S02]  /*14c0*/  LEA.HI.X R13, R13, UR9, R28, 0x2, P0 ;  /* 0x000000090d0d7c11 */ /* 0x000fe400080f141c */
[----:B------:R-:W-:Y:S02]  /*14d0*/  IADD3 R15, P0, PT, R15, R16, RZ ;  /* 0x000000100f0f7210 */ /* 0x000fe40007f1e0ff */
[----:B------:R-:W-:Y:S02]  /*14e0*/  SEL R14, R14, RZ, P1 ;  /* 0x000000ff0e0e7207 */ /* 0x000fe40000800000 */
[----:B------:R-:W-:-:S05]  /*14f0*/  SEL R17, R25, R24, !P1 ;  /* 0x0000001819117207 */ /* 0x000fca0004800000 */
[----:B------:R-:W-:Y:S01]  /*1500*/  IMAD.X R16, R14, 0x1, R17, P0 ;  /* 0x000000010e107824 */ /* 0x000fe200000e0611 */
[C---:B------:R-:W-:Y:S02]  /*1510*/  LEA R14, P0, R15.reuse, UR8, 0x2 ;  /* 0x000000080f0e7c11 */ /* 0x040fe4000f8010ff */
[----:B------:R-:W-:Y:S02]  /*1520*/  LOP3.LUT R17, R0, 0x1000, RZ, 0xfc, !PT ;  /* 0x0000100000117812 */ /* 0x000fe400078efcff */
[----:B------:R-:W-:Y:S02]  /*1530*/  LEA.HI.X R15, R15, UR9, R16, 0x2, P0 ;  /* 0x000000090f0f7c11 */ /* 0x000fe400080f1410 */
[C---:B------:R-:W-:Y:S01]  /*1540*/  ISETP.GE.AND P1, PT, R17.reuse, UR5, PT ;  /* 0x0000000511007c0c */ /* 0x040fe2000bf26270 */
[----:B------:R-:W-:-:S03]  /*1550*/  VIADD R16, R17, -UR5 ;  /* 0x8000000511107c36 */ /* 0x000fc60008000000 */
[----:B------:R-:W-:Y:S02]  /*1560*/  SEL R22, R23, R22, !P1 ;  /* 0x0000001617167207 */ /* 0x000fe40004800000 */
[----:B------:R-:W-:Y:S01]  /*1570*/  SEL R17, R17, R16, !P1 ;  /* 0x0000001011117207 */ /* 0x000fe20004800000 */
[----:B------:R1:W5:Y:S01]  /*1580*/  LDG.E R23, desc[UR10][R14.64] ;  /* 0x0000000a0e177981 */ /* 0x000362000c1e1900 */
        /* <DEDUP_REMOVED lines=9> */
.L_x_1955:
[----:B------:R-:W2:Y:S01]  /*1620*/  S2UR UR6, SR_CgaCtaId ;  /* 0x00000000000679c3 */ /* 0x000ea20000008800 */
[----:B------:R-:W-:Y:S01]  /*1630*/  UMOV UR4, 0x400 ;  /* 0x0000040000047882 */ /* 0x000fe20000000000 */
[----:B------:R-:W-:Y:S01]  /*1640*/  IMAD.IADD R20, R20, 0x1, -R19 ;  /* 0x0000000114147824 */ /* 0x000fe200078e0a13 */
[----:B--2---:R-:W-:-:S06]  /*1650*/  ULEA UR4, UR6, UR4, 0x18 ;  /* 0x0000000406047291 */ /* 0x004fcc000f8ec0ff */
[----:B01----:R-:W-:-:S05]  /*1660*/  LEA R13, R0, UR4, 0x2 ;  /* 0x00000004000d7c11 */ /* 0x003fca000f8e10ff */
[----:B-----5:R-:W-:Y:S04]  /*1670*/  STS [R13], R18 ;  /* 0x000000120d007388 */ /* 0x020fe80000000800 */
        /* <DEDUP_REMOVED lines=19> */
[----:B------:R-:W-:Y:S01]  /*17b0*/  VIADD R5, R20, UR5 ;  /* 0x0000000514057c36 */ /* 0x000fe20008000000 */
[----:B------:R-:W-:Y:S04]  /*17c0*/  BSSY.RECONVERGENT B0, `(.L_x_1956) ;  /* 0x0000021000007945 */ /* 0x000fe80003800200 */
[----:B------:R-:W-:-:S04]  /*17d0*/  VIMNMX R3, PT, PT, R5, R2, PT ;  /* 0x0000000205037248 */ /* 0x000fc80003fe0100 */
[C---:B------:R-:W-:Y:S01]  /*17e0*/  ISETP.GE.AND P0, PT, R3.reuse, R20, PT ;  /* 0x000000140300720c */ /* 0x040fe20003f06270 */
[C---:B------:R-:W-:Y:S01]  /*17f0*/  IMAD.IADD R6, R3.reuse, 0x1, -R20 ;  /* 0x0000000103067824 */ /* 0x040fe200078e0a14 */
[----:B------:R-:W-:-:S04]  /*1800*/  VIMNMX R7, PT, PT, R3, UR5, PT ;  /* 0x0000000503077c48 */ /* 0x000fc8000bfe0100 */
[----:B------:R-:W-:-:S04]  /*1810*/  SEL R6, R6, RZ, P0 ;  /* 0x000000ff06067207 */ /* 0x000fc80000000000 */
[----:B------:R-:W-:-:S13]  /*1820*/  ISETP.GE.AND P0, PT, R6, R7, PT ;  /* 0x000000070600720c */ /* 0x000fda0003f06270 */
[----:B-1----:R-:W-:Y:S05]  /*1830*/  @P0 BRA `(.L_x_1957) ;  /* 0x0000000000640947 */ /* 0x002fea0003800000 */
[----:B------:R-:W-:-:S07]  /*1840*/  VIADD R2, R3, UR5 ;  /* 0x0000000503027c36 */ /* 0x000fce0008000000 */
.L_x_1958:
[----:B------:R-:W-:-:S05]  /*1850*/  IMAD.IADD R4, R7, 0x1, -R6 ;  /* 0x0000000107047824 */ /* 0x000fca00078e0a06 */
[----:B------:R-:W-:-:S04]  /*1860*/  LEA.HI R9, R4, R4, RZ, 0x1 ;  /* 0x0000000404097211 */ /* 0x000fc800078f08ff */
[----:B------:R-:W-:-:S04]  /*1870*/  LEA.HI.SX32 R4, R9, R6, 0x1f ;  /* 0x0000000609047211 */ /* 0x000fc800078ffaff */
[----:B------:R-:W-:Y:S02]  /*1880*/  LOP3.LUT R9, RZ, R4, RZ, 0x33, !PT ;  /* 0x00000004ff097212 */ /* 0x000fe400078e33ff */
[----:B------:R-:W-:-:S03]  /*1890*/  LEA R8, R4, UR4, 0x2 ;  /* 0x0000000404087c11 */ /* 0x000fc6000f8e10ff */
[----:B------:R-:W-:-:S03]  /*18a0*/  IMAD.IADD R9, R2, 0x1, R9 ;  /* 0x0000000102097824 */ /* 0x000fc600078e0209 */
[----:B------:R-:W0:Y:S02]  /*18b0*/  LDS R8, [R8] ;  /* 0x0000000008087984 */ /* 0x000e240000000800 */
[----:B------:R-:W-:-:S05]  /*18c0*/  LEA R9, R9, UR4, 0x2 ;  /* 0x0000000409097c11 */ /* 0x000fca000f8e10ff */
[----:B------:R-:W1:Y:S01]  /*18d0*/  LDS R11, [R9] ;  /* 0x00000000090b7984 */ /* 0x000e620000000800 */
[----:B0-----:R-:W-:-:S04]  /*18e0*/  LEA.HI R12, R8, R8, RZ, 0x1 ;  /* 0x00000008080c7211 */ /* 0x001fc800078f08ff */
[----:B------:R-:W-:Y:S02]  /*18f0*/  LOP3.LUT R13, R12, 0xfffffffe, RZ, 0xc0, !PT ;  /* 0xfffffffe0c0d7812 */ /* 0x000fe400078ec0ff */
[----:B-1----:R-:W-:-:S03]  /*1900*/  LEA.HI R10, R11, R11, RZ, 0x1 ;  /* 0x0000000b0b0a7211 */ /* 0x002fc600078f08ff */
[----:B------:R-:W-:Y:S01]  /*1910*/  IMAD.IADD R13, R8, 0x1, -R13 ;  /* 0x00000001080d7824 */ /* 0x000fe200078e0a0d */
[----:B------:R-:W-:Y:S02]  /*1920*/  ISETP.GE.AND P0, PT, R11, R8, PT ;  /* 0x000000080b00720c */ /* 0x000fe40003f06270 */
[----:B------:R-:W-:-:S05]  /*1930*/  LOP3.LUT R10, R10, 0xfffffffe, RZ, 0xc0, !PT ;  /* 0xfffffffe0a0a7812 */ /* 0x000fca00078ec0ff */
        /* <DEDUP_REMOVED lines=9> */
.L_x_1957:
[----:B------:R-:W-:Y:S05]  /*19d0*/  BSYNC.RECONVERGENT B0 ;  /* 0x0000000000007941 */ /* 0x000fea0003800200 */
.L_x_1956:
[----:B------:R-:W-:Y:S01]  /*19e0*/  IADD3 R8, PT, PT, R3, UR5, -R6 ;  /* 0x0000000503087c10 */ /* 0x000fe2000fffe806 */
[----:B------:R-:W-:Y:S01]  /*19f0*/  BSSY.RECONVERGENT B0, `(.L_x_1959) ;  /* 0x0000019000007945 */ /* 0x000fe20003800200 */
[----:B------:R-:W-:Y:S02]  /*1a00*/  LEA R12, R6, UR4, 0x2 ;  /* 0x00000004060c7c11 */ /* 0x000fe4000f8e10ff */
[C---:B------:R-:W-:Y:S02]  /*1a10*/  LEA R11, R8.reuse, UR4, 0x2 ;  /* 0x00000004080b7c11 */ /* 0x040fe4000f8e10ff */
[----:B------:R-:W-:Y:S01]  /*1a20*/  ISETP.GE.AND P1, PT, R8, R5, PT ;  /* 0x000000050800720c */ /* 0x000fe20003f26270 */
[----:B------:R0:W1:Y:S01]  /*1a30*/  LDS R4, [R12] ;  /* 0x000000000c047984 */ /* 0x0000620000000800 */
[----:B------:R-:W-:-:S03]  /*1a40*/  PLOP3.LUT P0, PT, PT, PT, PT, 0x8, 0x80 ;  /* 0x000000000080781c */ /* 0x000fc60003f0e170 */
[----:B------:R0:W2:Y:S08]  /*1a50*/  LDS R3, [R11] ;  /* 0x000000000b037984 */ /* 0x0000b00000000800 */
[----:B0-----:R-:W-:Y:S05]  /*1a60*/  @P1 BRA `(.L_x_1960) ;  /* 0x0000000000441947 */ /* 0x001fea0003800000 */
[----:B------:R-:W-:Y:S02]  /*1a70*/  ISETP.GE.AND P1, PT, R6, UR5, PT ;  /* 0x0000000506007c0c */ /* 0x000fe4000bf26270 */
        /* <DEDUP_REMOVED lines=16> */
.L_x_1960:
[----:B------:R-:W-:Y:S05]  /*1b80*/  BSYNC.RECONVERGENT B0 ;  /* 0x0000000000007941 */ /* 0x000fea0003800200 */
.L_x_1959:
        /* <DEDUP_REMOVED lines=13> */
[----:B------:R-:W-:Y:S02]  /*1c60*/  ISETP.GE.AND P1, PT, R9, UR5, PT ;  /* 0x0000000509007c0c */ /* 0x000fe4000bf26270 */
        /* <DEDUP_REMOVED lines=16> */
.L_x_1962:
[----:B------:R-:W-:Y:S05]  /*1d70*/  BSYNC.RECONVERGENT B0 ;  /* 0x0000000000007941 */ /* 0x000fea0003800200 */
.L_x_1961:
        /* <DEDUP_REMOVED lines=13> */
[----:B------:R-:W-:Y:S02]  /*1e50*/  ISETP.GE.AND P1, PT, R7, UR5, PT ;  /* 0x0000000507007c0c */ /* 0x000fe4000bf26270 */
        /* <DEDUP_REMOVED lines=16> */
.L_x_1964:
[----:B------:R-:W-:Y:S05]  /*1f60*/  BSYNC.RECONVERGENT B0 ;  /* 0x0000000000007941 */ /* 0x000fea0003800200 */
.L_x_1963:
        /* <DEDUP_REMOVED lines=30> */
.L_x_1966:
[----:B------:R-:W-:Y:S05]  /*2150*/  BSYNC.RECONVERGENT B0 ;  /* 0x0000000000007941 */ /* 0x000fea0003800200 */
.L_x_1965:
        /* <DEDUP_REMOVED lines=30> */
.L_x_1968:
[----:B------:R-:W-:Y:S05]  /*2340*/  BSYNC.RECONVERGENT B0 ;  /* 0x0000000000007941 */ /* 0x000fea0003800200 */
.L_x_1967:
        /* <DEDUP_REMOVED lines=30> */
.L_x_1970:
[----:B------:R-:W-:Y:S05]  /*2530*/  BSYNC.RECONVERGENT B0 ;  /* 0x0000000000007941 */ /* 0x000fea0003800200 */
.L_x_1969:
        /* <DEDUP_REMOVED lines=30> */
.L_x_1972:
[----:B------:R-:W-:Y:S05]  /*2720*/  BSYNC.RECONVERGENT B0 ;  /* 0x0000000000007941 */ /* 0x000fea0003800200 */
.L_x_1971:
        /* <DEDUP_REMOVED lines=30> */
.L_x_1974:
[----:B------:R-:W-:Y:S05]  /*2910*/  BSYNC.RECONVERGENT B0 ;  /* 0x0000000000007941 */ /* 0x000fea0003800200 */
.L_x_1973:
        /* <DEDUP_REMOVED lines=30> */
.L_x_1976:
[----:B------:R-:W-:Y:S05]  /*2b00*/  BSYNC.RECONVERGENT B0 ;  /* 0x0000000000007941 */ /* 0x000fea0003800200 */
.L_x_1975:
        /* <DEDUP_REMOVED lines=30> */
.L_x_1978:
[----:B------:R-:W-:Y:S05]  /*2cf0*/  BSYNC.RECONVERGENT B0 ;  /* 0x0000000000007941 */ /* 0x000fea0003800200 */
.L_x_1977:
        /* <DEDUP_REMOVED lines=30> */
.L_x_1980:
[----:B------:R-:W-:Y:S05]  /*2ee0*/  BSYNC.RECONVERGENT B0 ;  /* 0x0000000000007941 */ /* 0x000fea0003800200 */
.L_x_1979:
        /* <DEDUP_REMOVED lines=30> */
.L_x_1982:
[----:B------:R-:W-:Y:S05]  /*30d0*/  BSYNC.RECONVERGENT B0 ;  /* 0x0000000000007941 */ /* 0x000fea0003800200 */
.L_x_1981:
        /* <DEDUP_REMOVED lines=30> */
.L_x_1984:
[----:B------:R-:W-:Y:S05]  /*32c0*/  BSYNC.RECONVERGENT B0 ;  /* 0x0000000000007941 */ /* 0x000fea0003800200 */
.L_x_1983:
        /* <DEDUP_REMOVED lines=30> */
.L_x_1986:
[----:B------:R-:W-:Y:S05]  /*34b0*/  BSYNC.RECONVERGENT B0 ;  /* 0x0000000000007941 */ /* 0x000fea0003800200 */
.L_x_1985:
        /* <DEDUP_REMOVED lines=30> */
.L_x_1988:
[----:B------:R-:W-:Y:S05]  /*36a0*/  BSYNC.RECONVERGENT B0 ;  /* 0x0000000000007941 */ /* 0x000fea0003800200 */
.L_x_1987:
        /* <DEDUP_REMOVED lines=29> */
.L_x_1990:
[----:B------:R-:W-:Y:S05]  /*3880*/  BSYNC.RECONVERGENT B0 ;  /* 0x0000000000007941 */ /* 0x000fea0003800200 */
.L_x_1989:
[----:B------:R-:W-:Y:S01]  /*3890*/  @P0 IMAD.MOV R23, RZ, RZ, R21 ;  /* 0x000000ffff170224 */ /* 0x000fe200078e0215 */
[----:B012---:R-:W-:Y:S01]  /*38a0*/  SEL R20, R3, R4, P0 ;  /* 0x0000000403147207 */ /* 0x007fe20000000000 */
[----:B------:R-:W-:Y:S01]  /*38b0*/  VIADD R24, R22, 0x1 ;  /* 0x0000000116187836 */ /* 0x000fe20000000000 */
[----:B------:R-:W-:Y:S01]  /*38c0*/  BSSY.RECONVERGENT B0, `(.L_x_1991) ;  /* 0x000001b000007945 */ /* 0x000fe20003800200 */
[----:B------:R-:W-:Y:S01]  /*38d0*/  @!P0 IMAD.MOV R24, RZ, RZ, R22 ;  /* 0x000000ffff188224 */ /* 0x000fe200078e0216 */
[----:B------:R-:W-:-:S04]  /*38e0*/  @!P0 LEA R21, R23, UR4, 0x2 ;  /* 0x0000000417158c11 */ /* 0x000fc8000f8e10ff */
[C---:B------:R-:W-:Y:S01]  /*38f0*/  ISETP.GE.AND P1, PT, R24.reuse, R5, PT ;  /* 0x000000051800720c */ /* 0x040fe20003f26270 */
[----:B------:R-:W0:Y:S01]  /*3900*/  @!P0 LDS R4, [R21] ;  /* 0x0000000015048984 */ /* 0x000e220000000800 */
[----:B------:R-:W-:-:S05]  /*3910*/  @P0 LEA R24, R24, UR4, 0x2 ;  /* 0x0000000418180c11 */ /* 0x000fca000f8e10ff */
[----:B------:R1:W2:Y:S01]  /*3920*/  @P0 LDS R3, [R24] ;  /* 0x0000000018030984 */ /* 0x0002a20000000800 */
[----:B0-----:R-:W-:-:S05]  /*3930*/  IMAD.MOV.U32 R5, RZ, RZ, R4 ;  /* 0x000000ffff057224 */ /* 0x001fca00078e0004 */
[----:B-1----:R-:W-:Y:S05]  /*3940*/  @P1 BRA `(.L_x_1992) ;  /* 0x0000000000481947 */ /* 0x002fea0003800000 */
[----:B------:R-:W-:Y:S01]  /*3950*/  ISETP.GE.AND P0, PT, R23, UR5, PT ;  /* 0x0000000517007c0c */ /* 0x000fe2000bf06270 */
        /* <DEDUP_REMOVED lines=17> */
.L_x_1992:
[----:B------:R-:W-:Y:S05]  /*3a70*/  BSYNC.RECONVERGENT B0 ;  /* 0x0000000000007941 */ /* 0x000fea0003800200 */
.L_x_1991:
[----:B------:R-:W-:Y:S01]  /*3a80*/  BAR.SYNC.DEFER_BLOCKING 0x0 ;  /* 0x0000000000007b1d */ /* 0x000fe20000010000 */
[----:B------:R-:W-:-:S05]  /*3a90*/  UIMAD UR5, UR7, 0x1100, URZ ;  /* 0x00001100070578a4 */ /* 0x000fca000f8e02ff */
[----:B------:R-:W-:Y:S07]  /*3aa0*/  BRA.U !UP0, `(.L_x_1993) ;  /* 0x0000000508107547 */ /* 0x000fee000b800000 */
[----:B------:R-:W0:Y:S01]  /*3ab0*/  S2R R4, SR_LANEID ;  /* 0x0000000000047919 */ /* 0x000e220000000000 */
[----:B--2---:R-:W-:Y:S01]  /*3ac0*/  SHF.R.U32.HI R3, RZ, 0x5, R0 ;  /* 0x00000005ff037819 */ /* 0x004fe20000011600 */
[----:B------:R-:W1:Y:S01]  /*3ad0*/  LDCU.64 UR6, c[0x0][0x3a0] ;  /* 0x00007400ff0677ac */ /* 0x000e620008000a00 */
[----:B------:R-:W-:-:S03]  /*3ae0*/  LOP3.LUT R22, R0, 0x3e0, RZ, 0xc0, !PT ;  /* 0x000003e000167812 */ /* 0x000fc600078ec0ff */
[----:B0-----:R-:W-:-:S04]  /*3af0*/  IMAD R3, R3, 0x20, R4 ;  /* 0x0000002003037824 */ /* 0x001fc800078e0204 */
[----:B------:R-:W-:-:S05]  /*3b00*/  IMAD R3, R3, 0x11, RZ ;  /* 0x0000001103037824 */ /* 0x000fca00078e02ff */
[----:B------:R-:W-:Y:S01]  /*3b10*/  LEA R21, R3, UR4, 0x2 ;  /* 0x0000000403157c11 */ /* 0x000fe2000f8e10ff */
[----:B------:R-:W-:-:S04]  /*3b20*/  IMAD R3, R4, -0x10, R3 ;  /* 0xfffffff004037824 */ /* 0x000fc800078e0203 */
[----:B------:R0:W-:Y:S04]  /*3b30*/  STS [R21], R2 ;  /* 0x0000000215007388 */ /* 0x0001e80000000800 */
[----:B------:R-:W-:Y:S04]  /*3b40*/  STS [R21+0x4], R6 ;  /* 0x0000040615007388 */ /* 0x000fe80000000800 */
[----:B------:R-:W-:Y:S01]  /*3b50*/  STS [R21+0x8], R7 ;  /* 0x0000080715007388 */ /* 0x000fe20000000800 */
[----:B0-----:R-:W-:Y:S02]  /*3b60*/  LOP3.LUT R2, R0, 0x1f, RZ, 0xc0, !PT ;  /* 0x0000001f00027812 */ /* 0x001fe400078ec0ff */
[----:B------:R-:W-:Y:S01]  /*3b70*/  LEA R0, R3, UR4, 0x2 ;  /* 0x0000000403007c11 */ /* 0x000fe2000f8e10ff */
[----:B------:R-:W-:Y:S02]  /*3b80*/  STS [R21+0xc], R8 ;  /* 0x00000c0815007388 */ /* 0x000fe40000000800 */
[----:B------:R-:W-:-:S02]  /*3b90*/  IMAD R2, R22, 0x11, R2 ;  /* 0x0000001116027824 */ /* 0x000fc400078e0202 */
[----:B------:R-:W-:Y:S03]  /*3ba0*/  STS [R21+0x10], R9 ;  /* 0x0000100915007388 */ /* 0x000fe60000000800 */
[----:B------:R-:W-:Y:S01]  /*3bb0*/  IADD3 R3, P0, PT, R2, UR5, RZ ;  /* 0x0000000502037c10 */ /* 0x000fe2000ff1e0ff */
[----:B------:R-:W-:Y:S04]  /*3bc0*/  STS [R21+0x14], R10 ;  /* 0x0000140a15007388 */ /* 0x000fe80000000800 */
[----:B------:R-:W-:Y:S04]  /*3bd0*/  STS [R21+0x18], R11 ;  /* 0x0000180b15007388 */ /* 0x000fe80000000800 */
[----:B------:R0:W-:Y:S04]  /*3be0*/  STS [R21+0x1c], R12 ;  /* 0x00001c0c15007388 */ /* 0x0001e80000000800 */
[----:B------:R-:W-:Y:S04]  /*3bf0*/  STS [R21+0x20], R13 ;  /* 0x0000200d15007388 */ /* 0x000fe80000000800 */
[----:B------:R-:W-:Y:S01]  /*3c00*/  STS [R21+0x24], R14 ;  /* 0x0000240e15007388 */ /* 0x000fe20000000800 */
[----:B0-----:R-:W-:Y:S01]  /*3c10*/  IMAD.X R12, RZ, RZ, RZ, P0 ;  /* 0x000000ffff0c7224 */ /* 0x001fe200000e06ff */
        /* <DEDUP_REMOVED lines=45> */
.L_x_1993:
[----:B--2---:R-:W0:Y:S01]  /*3ef0*/  S2R R3, SR_LANEID ;  /* 0x0000000000037919 */ /* 0x004e220000000000 */
[----:B------:R-:W-:Y:S01]  /*3f00*/  SHF.R.U32.HI R4, RZ, 0x5, R0 ;  /* 0x00000005ff047819 */ /* 0x000fe20000011600 */
[----:B------:R-:W1:Y:S04]  /*3f10*/  LDCU.64 UR6, c[0x0][0x388] ;  /* 0x00007100ff0677ac */ /* 0x000e680008000a00 */
[----:B0-----:R-:W-:-:S04]  /*3f20*/  IMAD R4, R4, 0x20, R3 ;  /* 0x0000002004047824 */ /* 0x001fc800078e0203 */
[----:B------:R-:W-:-:S04]  /*3f30*/  IMAD R4, R4, 0x11, RZ ;  /* 0x0000001104047824 */ /* 0x000fc800078e02ff */
[----:B------:R-:W-:Y:S01]  /*3f40*/  IMAD R3, R3, -0x10, R4 ;  /* 0xfffffff003037824 */ /* 0x000fe200078e0204 */
[----:B------:R-:W-:-:S05]  /*3f50*/  LEA R21, R4, UR4, 0x2 ;  /* 0x0000000404157c11 */ /* 0x000fca000f8e10ff */
[----:B------:R0:W-:Y:S04]  /*3f60*/  STS [R21+0x1c], R12 ;  /* 0x00001c0c15007388 */ /* 0x0001e80000000800 */
[----:B------:R2:W-:Y:S04]  /*3f70*/  STS [R21], R2 ;  /* 0x0000000215007388 */ /* 0x0005e80000000800 */
[----:B------:R-:W-:Y:S01]  /*3f80*/  STS [R21+0x4], R6 ;  /* 0x0000040615007388 */ /* 0x000fe20000000800 */
[----:B0-----:R-:W-:-:S03]  /*3f90*/  LEA R12, R3, UR4, 0x2 ;  /* 0x00000004030c7c11 */ /* 0x001fc6000f8e10ff */
[----:B------:R-:W-:Y:S01]  /*3fa0*/  STS [R21+0x8], R7 ;  /* 0x0000080715007388 */ /* 0x000fe20000000800 */
[----:B--2---:R-:W-:-:S03]  /*3fb0*/  LOP3.LUT R2, R0, 0x3e0, RZ, 0xc0, !PT ;  /* 0x000003e000027812 */ /* 0x004fc600078ec0ff */
[----:B------:R-:W-:Y:S01]  /*3fc0*/  STS [R21+0xc], R8 ;  /* 0x00000c0815007388 */ /* 0x000fe20000000800 */
[----:B------:R-:W-:Y:S01]  /*3fd0*/  LOP3.LUT R0, R0, 0x1f, RZ, 0xc0, !PT ;  /* 0x0000001f00007812 */ /* 0x000fe200078ec0ff */
[----:B------:R-:W-:Y:S02]  /*3fe0*/  IMAD R3, R2, 0x11, RZ ;  /* 0x0000001102037824 */ /* 0x000fe400078e02ff */
[----:B------:R-:W-:Y:S02]  /*3ff0*/  STS [R21+0x10], R9 ;  /* 0x0000100915007388 */ /* 0x000fe40000000800 */
[----:B------:R-:W-:Y:S02]  /*4000*/  VIADD R0, R0, UR5 ;  /* 0x0000000500007c36 */ /* 0x000fe40008000000 */
[----:B------:R-:W-:Y:S03]  /*4010*/  STS [R21+0x14], R10 ;  /* 0x0000140a15007388 */ /* 0x000fe60000000800 */
[----:B------:R-:W-:Y:S01]  /*4020*/  IADD3 R0, P0, PT, R3, R0, RZ ;  /* 0x0000000003007210 */ /* 0x000fe20007f1e0ff */
[----:B------:R-:W-:Y:S04]  /*4030*/  STS [R21+0x18], R11 ;  /* 0x0000180b15007388 */ /* 0x000fe80000000800 */
[----:B------:R-:W-:Y:S01]  /*4040*/  STS [R21+0x20], R13 ;  /* 0x0000200d15007388 */ /* 0x000fe20000000800 */
[----:B------:R-:W-:Y:S01]  /*4050*/  IMAD.X R3, RZ, RZ, RZ, P0 ;  /* 0x000000ffff037224 */ /* 0x000fe200000e06ff */
        /* <DEDUP_REMOVED lines=46> */
.L_x_1953:
[----:B------:R-:W0:Y:S01]  /*4340*/  LDCU.64 UR4, c[0x0][0x3b8] ;  /* 0x00007700ff0477ac */ /* 0x000e220008000a00 */
[----:B------:R-:W1:Y:S08]  /*4350*/  LDC R5, c[0x0][0x3c0] ;  /* 0x0000f000ff057b82 */ /* 0x000e700000000800 */
[----:B------:R-:W3:Y:S01]  /*4360*/  LDC R10, c[0x0][0x398] ;  /* 0x0000e600ff0a7b82 */ /* 0x000ee20000000800 */
[----:B0-----:R-:W-:-:S06]  /*4370*/  UIMAD.WIDE.U32 UR4, UR7, 0x4, UR4 ;  /* 0x00000004070478a5 */ /* 0x001fcc000f8e0004 */
[----:B------:R-:W-:Y:S02]  /*4380*/  IMAD.U32 R2, RZ, RZ, UR4 ;  /* 0x00000004ff027e24 */ /* 0x000fe4000f8e00ff */
[----:B------:R-:W-:Y:S02]  /*4390*/  IMAD.U32 R3, RZ, RZ, UR5 ;  /* 0x00000005ff037e24 */ /* 0x000fe4000f8e00ff */
[--C-:B-1----:R-:W-:Y:S01]  /*43a0*/  IMAD.MOV R7, RZ, RZ, -R5.reuse ;  /* 0x000000ffff077224 */ /* 0x102fe200078e0a05 */
[----:B------:R-:W0:Y:S02]  /*43b0*/  LDCU.U8 UR4, c[0x0][0x380] ;  /* 0x00007000ff0477ac */ /* 0x000e240008000000 */
[----:B------:R-:W4:Y:S04]  /*43c0*/  LDG.E R6, desc[UR10][R2.64+0x4] ;  /* 0x0000040a02067981 */ /* 0x000f28000c1e1900 */
[----:B------:R1:W5:Y:S01]  /*43d0*/  LDG.E R4, desc[UR10][R2.64] ;  /* 0x0000000a02047981 */ /* 0x000362000c1e1900 */
[----:B------:R-:W-:Y:S01]  /*43e0*/  LOP3.LUT R27, R7, UR7, RZ, 0xc0, !PT ;  /* 0x00000007071b7c12 */ /* 0x000fe2000f8ec0ff */
[----:B------:R-:W-:Y:S01]  /*43f0*/  BSSY.RECONVERGENT B0, `(.L_x_1994) ;  /* 0x00001b2000007945 */ /* 0x000fe20003800200 */
[----:B------:R-:W-:Y:S01]  /*4400*/  SHF.R.U32.HI R5, RZ, 0x1, R5 ;  /* 0x00000001ff057819 */ /* 0x000fe20000011605 */
[----:B------:R-:W-:Y:S01]  /*4410*/  ACQBULK ;  /* 0x000000000000782e */ /* 0x000fe20000000000 */
[C---:B------:R-:W-:Y:S01]  /*4420*/  IADD3 R8, PT, PT, -R27.reuse, UR7, RZ ;  /* 0x000000071b087c10 */ /* 0x040fe2000fffe1ff */
[----:B------:R-:W-:Y:S01]  /*4430*/  IMAD R27, R27, 0x1100, RZ ;  /* 0x000011001b1b7824 */ /* 0x000fe200078e02ff */
[----:B------:R-:W-:Y:S01]  /*4440*/  LOP3.LUT R7, R7, UR7, RZ, 0xfc, !PT ;  /* 0x0000000707077c12 */ /* 0x000fe2000f8efcff */
[----:B------:R-:W-:-:S02]  /*4450*/  IMAD R5, R5, 0x1100, RZ ;  /* 0x0000110005057824 */ /* 0x000fc400078e02ff */
[----:B------:R-:W-:Y:S01]  /*4460*/  IMAD R8, R8, 0x1100, RZ ;  /* 0x0000110008087824 */ /* 0x000fe200078e02ff */
[----:B------:R-:W-:Y:S01]  /*4470*/  ISETP.NE.AND P0, PT, R7, -0x1, PT ;  /* 0xffffffff0700780c */ /* 0x000fe20003f05270 */
[--C-:B---3--:R-:W-:Y:S01]  /*4480*/  IMAD.IADD R10, R10, 0x1, -R27.reuse ;  /* 0x000000010a0a7824 */ /* 0x108fe200078e0a1b */
[----:B0-----:R-:W-:Y:S02]  /*4490*/  UPRMT UR4, UR4, 0x8880, URZ ;  /* 0x0000888004047896 */ /* 0x001fe400080000ff */
[----:B-1----:R-:W-:Y:S02]  /*44a0*/  VIMNMX.U32 R2, PT, PT, R8, -0x1101, !PT ;  /* 0xffffeeff08027848 */ /* 0x002fe40007fe0000 */
[----:B------:R-:W-:Y:S02]  /*44b0*/  UISETP.NE.AND UP0, UPT, UR4, URZ, UPT ;  /* 0x000000ff0400728c */ /* 0x000fe4000bf05270 */
[----:B------:R-:W-:Y:S01]  /*44c0*/  LOP3.LUT R2, RZ, R2, RZ, 0x33, !PT ;  /* 0x00000002ff027212 */ /* 0x000fe200078e33ff */
[--C-:B----4-:R-:W-:Y:S01]  /*44d0*/  IMAD.IADD R25, R6, 0x1, -R27.reuse ;  /* 0x0000000106197824 */ /* 0x110fe200078e0a1b */
[----:B------:R-:W-:Y:S01]  /*44e0*/  VIMNMX.U32 R6, PT, PT, R5, R10, !PT ;  /* 0x0000000a05067248 */ /* 0x000fe20007fe0000 */
[----:B-----5:R-:W-:-:S03]  /*44f0*/  IMAD.IADD R4, R4, 0x1, -R27 ;  /* 0x0000000104047824 */ /* 0x020fc600078e0a1b */
[----:B------:R-:W-:Y:S01]  /*4500*/  IADD3 R2, PT, PT, -R25, R8, R2 ;  /* 0x0000000819027210 */ /* 0x000fe20007ffe102 */
[----:B------:R-:W-:Y:S01]  /*4510*/  IMAD.IADD R23, R6, 0x1, -R5 ;  /* 0x0000000106177824 */ /* 0x000fe200078e0a05 */
[C---:B------:R-:W-:Y:S02]  /*4520*/  @!P0 VIMNMX.U32 R25, PT, PT, R5.reuse, R10, PT ;  /* 0x0000000a05198248 */ /* 0x040fe40003fe0000 */
[----:B------:R-:W-:Y:S02]  /*4530*/  SEL R2, R5, R2, !P0 ;  /* 0x0000000205027207 */ /* 0x000fe40004000000 */
[----:B------:R-:W-:Y:S01]  /*4540*/  VIADDMNMX.U32 R24, R8, -R4, R23, PT ;  /* 0x8000000408187246 */ /* 0x000fe20003800017 */
[----:B------:R-:W-:Y:S01]  /*4550*/  IMAD.IADD R25, R25, 0x1, -R4 ;  /* 0x0000000119197824 */ /* 0x000fe200078e0a04 */
[----:B------:R-:W-:-:S05]  /*4560*/  VIMNMX.U32 R23, PT, PT, R23, R2, PT ;  /* 0x0000000217177248 */ /* 0x000fca0003fe0000 */
[----:B------:R-:W-:Y:S01]  /*4570*/  IMAD.IADD R23, R23, 0x1, -R24 ;  /* 0x0000000117177824 */ /* 0x000fe200078e0a18 */
[----:B------:R-:W-:Y:S06]  /*4580*/  BRA.U !UP0, `(.L_x_1995) ;  /* 0x0000000908507547 */ /* 0x000fec000b800000 */
[----:B------:R-:W-:Y:S01]  /*4590*/  IMAD.IADD R2, R25, 0x1, R23 ;  /* 0x0000000119027824 */ /* 0x000fe200078e0217 */
[----:B------:R-:W0:Y:S01]  /*45a0*/  LDCU.64 UR4, c[0x0][0x388] ;  /* 0x00007100ff0477ac */ /* 0x000e220008000a00 */
[----:B------:R-:W-:Y:S01]  /*45b0*/  IADD3 R3, P0, P1, R24, R27, R5 ;  /* 0x0000001b18037210 */ /* 0x000fe2000791e005 */
[----:B------:R-:W-:Y:S02]  /*45c0*/  BSSY.RECONVERGENT B1, `(.L_x_1996) ;  /* 0x0000012000017945 */ /* 0x000fe40003800200 */
[----:B------:R-:W-:Y:S01]  /*45d0*/  R2UR UR6, R2 ;  /* 0x00000000020672ca */ /* 0x000fe200000e0000 */
[C---:B--2---:R-:W-:Y:S01]  /*45e0*/  IMAD.IADD R2, R0.reuse, 0x1, -R25 ;  /* 0x0000000100027824 */ /* 0x044fe200078e0a19 */
[----:B------:R-:W-:Y:S02]  /*45f0*/  IADD3.X R5, PT, PT, RZ, RZ, RZ, P0, P1 ;  /* 0x000000ffff057210 */ /* 0x000fe400007e24ff */
[----:B------:R-:W-:Y:S02]  /*4600*/  IADD3 R4, P0, P1, R0, R4, R27 ;  /* 0x0000000400047210 */ /* 0x000fe4000791e01b */
[----:B------:R-:W-:-:S04]  /*4610*/  IADD3 R3, P2, PT, R2, R3, RZ ;  /* 0x0000000302037210 */ /* 0x000fc80007f5e0ff */
[----:B------:R-:W-:Y:S02]  /*4620*/  LEA.HI.X.SX32 R2, R2, R5, 0x1, P2 ;  /* 0x0000000502027211 */ /* 0x000fe400010f0eff */
[----:B------:R-:W-:Y:S02]  /*4630*/  IADD3.X R5, PT, PT, RZ, RZ, RZ, P0, P1 ;  /* 0x000000ffff057210 */ /* 0x000fe400007e24ff */
[----:B------:R-:W-:Y:S02]  /*4640*/  ISETP.GE.AND P0, PT, R0, UR6, PT ;  /* 0x0000000600007c0c */ /* 0x000fe4000bf06270 */
[C---:B0-----:R-:W-:Y:S02]  /*4650*/  LEA R12, P1, R4.reuse, UR4, 0x2 ;  /* 0x00000004040c7c11 */ /* 0x041fe4000f8210ff */
[----:B------:R-:W-:Y:S02]  /*4660*/  LEA R14, P2, R3, UR4, 0x2 ;  /* 0x00000004030e7c11 */ /* 0x000fe4000f8410ff */
[----:B------:R-:W-:-:S02]  /*4670*/  LEA.HI.X R13, R4, UR5, R5, 0x2, P1 ;  /* 0x00000005040d7c11 */ /* 0x000fc400088f1405 */
[----:B------:R-:W-:Y:S01]  /*4680*/  LEA.HI.X R15, R3, UR5, R2, 0x2, P2 ;  /* 0x00000005030f7c11 */ /* 0x000fe200090f1402 */
[----:B------:R-:W-:-:S04]  /*4690*/  VIADD R2, R0, 0x100 ;  /* 0x0000010000027836 */ /* 0x000fc80000000000 */
[----:B------:R-:W-:Y:S05]  /*46a0*/  @P0 BRA `(.L_x_1997) ;  /* 0x00000000000c0947 */ /* 0x000fea0003800000 */
[----:B------:R-:W-:-:S13]  /*46b0*/  ISETP.GE.AND P0, PT, R0, R25, PT ;  /* 0x000000190000720c */ /* 0x000fda0003f06270 */
[----:B------:R0:W5:Y:S04]  /*46c0*/  @!P0 LDG.E R22, desc[UR10][R12.64] ;  /* 0x0000000a0c168981 */ /* 0x000168000c1e1900 */
[----:B------:R0:W5:Y:S02]  /*46d0*/  @P0 LDG.E R22, desc[UR10][R14.64] ;  /* 0x0000000a0e160981 */ /* 0x000164000c1e1900 */
.L_x_1997:
[----:B------:R-:W-:Y:S05]  /*46e0*/  BSYNC.RECONVERGENT B1 ;  /* 0x0000000000017941 */ /* 0x000fea0003800200 */
.L_x_1996:
[----:B------:R-:W-:Y:S01]  /*46f0*/  ISETP.GE.AND P0, PT, R2, UR6, PT ;  /* 0x0000000602007c0c */ /* 0x000fe2000bf06270 */
[----:B------:R-:W-:Y:S01]  /*4700*/  VIADD R4, R0, 0x200 ;  /* 0x0000020000047836 */ /* 0x000fe20000000000 */
[----:B------:R-:W-:Y:S04]  /*4710*/  BSSY.RECONVERGENT B1, `(.L_x_1998) ;  /* 0x0000006000017945 */ /* 0x000fe80003800200 */
[----:B------:R-:W-:-:S07]  /*4720*/  ISETP.GE.AND P1, PT, R4, UR6, PT ;  /* 0x0000000604007c0c */ /* 0x000fce000bf26270 */
[----:B------:R-:W-:Y:S06]  /*4730*/  @P0 BRA `(.L_x_1999) ;  /* 0x00000000000c0947 */ /* 0x000fec0003800000 */
[----:B------:R-:W-:-:S13]  /*4740*/  ISETP.GE.AND P0, PT, R2, R25, PT ;  /* 0x000000190200720c */ /* 0x000fda0003f06270 */
[----:B------:R1:W5:Y:S04]  /*4750*/  @P0 LDG.E R21, desc[UR10][R14.64+0x400] ;  /* 0x0004000a0e150981 */ /* 0x000368000c1e1900 */
[----:B------:R1:W5:Y:S02]  /*4760*/  @!P0 LDG.E R21, desc[UR10][R12.64+0x400] ;  /* 0x0004000a0c158981 */ /* 0x000364000c1e1900 */
.L_x_1999:
[----:B------:R-:W-:Y:S05]  /*4770*/  BSYNC.RECONVERGENT B1 ;  /* 0x0000000000017941 */ /* 0x000fea0003800200 */
.L_x_1998:
[----:B------:R-:W-:Y:S04]  /*4780*/  BSSY.RECONVERGENT B1, `(.L_x_2000) ;  /* 0x0000005000017945 */ /* 0x000fe80003800200 */
[----:B------:R-:W-:Y:S05]  /*4790*/  @P1 BRA `(.L_x_2001) ;  /* 0x00000000000c1947 */ /* 0x000fea0003800000 */
[----:B------:R-:W-:-:S13]  /*47a0*/  ISETP.GE.AND P0, PT, R4, R25, PT ;  /* 0x000000190400720c */ /* 0x000fda0003f06270 */
[----:B------:R2:W5:Y:S04]  /*47b0*/  @P0 LDG.E R20, desc[UR10][R14.64+0x800] ;  /* 0x0008000a0e140981 */ /* 0x000568000c1e1900 */
[----:B------:R2:W5:Y:S02]  /*47c0*/  @!P0 LDG.E R20, desc[UR10][R12.64+0x800] ;  /* 0x0008000a0c148981 */ /* 0x000564000c1e1900 */
.L_x_2001:
[----:B------:R-:W-:Y:S05]  /*47d0*/  BSYNC.RECONVERGENT B1 ;  /* 0x0000000000017941 */ /* 0x000fea0003800200 */
.L_x_2000:
[C---:B------:R-:W-:Y:S01]  /*47e0*/  VIADD R2, R0.reuse, 0x300 ;  /* 0x0000030000027836 */ /* 0x040fe20000000000 */
[----:B------:R-:W-:Y:S01]  /*47f0*/  LOP3.LUT R4, R0, 0x400, RZ, 0xfc, !PT ;  /* 0x0000040000047812 */ /* 0x000fe200078efcff */
[----:B------:R-:W-:Y:S03]  /*4800*/  BSSY.RECONVERGENT B1, `(.L_x_2002) ;  /* 0x0000007000017945 */ /* 0x000fe60003800200 */
[----:B------:R-:W-:Y:S02]  /*4810*/  ISETP.GE.AND P0, PT, R2, UR6, PT ;  /* 0x0000000602007c0c */ /* 0x000fe4000bf06270 */
[----:B------:R-:W-:-:S11]  /*4820*/  ISETP.GE.AND P1, PT, R4, UR6, PT ;  /* 0x0000000604007c0c */ /* 0x000fd6000bf26270 */
[----:B------:R-:W-:Y:S05]  /*4830*/  @P0 BRA `(.L_x_2003) ;  /* 0x00000000000c0947 */ /* 0x000fea0003800000 */
[----:B------:R-:W-:-:S13]  /*4840*/  ISETP.GE.AND P0, PT, R2, R25, PT ;  /* 0x000000190200720c */ /* 0x000fda0003f06270 */
[----:B------:R3:W5:Y:S04]  /*4850*/  @P0 LDG.E R19, desc[UR10][R14.64+0xc00] ;  /* 0x000c000a0e130981 */ /* 0x000768000c1e1900 */
[----:B------:R3:W5:Y:S02]  /*4860*/  @!P0 LDG.E R19, desc[UR10][R12.64+0xc00] ;  /* 0x000c000a0c138981 */ /* 0x000764000c1e1900 */
.L_x_2003:
[----:B------:R-:W-:Y:S05]  /*4870*/  BSYNC.RECONVERGENT B1 ;  /* 0x0000000000017941 */ /* 0x000fea0003800200 */
.L_x_2002:
[----:B------:R-:W-:Y:S04]  /*4880*/  BSSY.RECONVERGENT B1, `(.L_x_2004) ;  /* 0x0000005000017945 */ /* 0x000fe80003800200 */
[----:B------:R-:W-:Y:S05]  /*4890*/  @P1 BRA `(.L_x_2005) ;  /* 0x00000000000c1947 */ /* 0x000fea0003800000 */
[----:B------:R-:W-:-:S13]  /*48a0*/  ISETP.GE.AND P0, PT, R4, R25, PT ;  /* 0x000000190400720c */ /* 0x000fda0003f06270 */
[----:B------:R4:W5:Y:S04]  /*48b0*/  @P0 LDG.E R18, desc[UR10][R14.64+0x1000] ;  /* 0x0010000a0e120981 */ /* 0x000968000c1e1900 */
[----:B------:R4:W5:Y:S02]  /*48c0*/  @!P0 LDG.E R18, desc[UR10][R12.64+0x1000] ;  /* 0x0010000a0c128981 */ /* 0x000964000c1e1900 */
.L_x_2005:
[----:B------:R-:W-:Y:S05]  /*48d0*/  BSYNC.RECONVERGENT B1 ;  /* 0x0000000000017941 */ /* 0x000fea0003800200 */
.L_x_2004:
[C---:B------:R-:W-:Y:S01]  /*48e0*/  VIADD R2, R0.reuse, 0x500 ;  /* 0x0000050000027836 */ /* 0x040fe20000000000 */
[----:B------:R-:W-:Y:S01]  /*48f0*/  BSSY.RECONVERGENT B1, `(.L_x_2006) ;  /* 0x0000008000017945 */ /* 0x000fe20003800200 */
[----:B------:R-:W-:-:S03]  /*4900*/  VIADD R4, R0, 0x600 ;  /* 0x0000060000047836 */ /* 0x000fc60000000000 */
[----:B------:R-:W-:Y:S02]  /*4910*/  ISETP.GE.AND P0, PT, R2, UR6, PT ;  /* 0x0000000602007c0c */ /* 0x000fe4000bf06270 */
[----:B------:R-:W-:-:S11]  /*4920*/  ISETP.GE.AND P1, PT, R4, UR6, PT ;  /* 0x0000000604007c0c */ /* 0x000fd6000bf26270 */
[----:B------:R-:W-:Y:S05]  /*4930*/  @P0 BRA `(.L_x_2007) ;  /* 0x00000000000c0947 */ /* 0x000fea0003800000 */
[----:B------:R-:W-:-:S13]  /*4940*/  ISETP.GE.AND P0, PT, R2, R25, PT ;  /* 0x000000190200720c */ /* 0x000fda0003f06270 */
[----:B------:R0:W5:Y:S04]  /*4950*/  @P0 LDG.E R17, desc[UR10][R14.64+0x1400] ;  /* 0x0014000a0e110981 */ /* 0x000168000c1e1900 */
[----:B------:R0:W5:Y:S02]  /*4960*/  @!P0 LDG.E R17, desc[UR10][R12.64+0x1400] ;  /* 0x0014000a0c118981 */ /* 0x000164000c1e1900 */
.L_x_2007:
[----:B------:R-:W-:Y:S05]  /*4970*/  BSYNC.RECONVERGENT B1 ;  /* 0x0000000000017941 */ /* 0x000fea0003800200 */
.L_x_2006:
[----:B------:R-:W-:Y:S04]  /*4980*/  BSSY.RECONVERGENT B1, `(.L_x_2008) ;  /* 0x0000005000017945 */ /* 0x000fe80003800200 */
[----:B------:R-:W-:Y:S05]  /*4990*/  @P1 BRA `(.L_x_2009) ;  /* 0x00000000000c1947 */ /* 0x000fea0003800000 */
[----:B------:R-:W-:-:S13]  /*49a0*/  ISETP.GE.AND P0, PT, R4, R25, PT ;  /* 0x000000190400720c */ /* 0x000fda0003f06270 */
[----:B------:R0:W5:Y:S04]  /*49b0*/  @P0 LDG.E R16, desc[UR10][R14.64+0x1800] ;  /* 0x0018000a0e100981 */ /* 0x000168000c1e1900 */
[----:B------:R0:W5:Y:S02]  /*49c0*/  @!P0 LDG.E R16, desc[UR10][R12.64+0x1800] ;  /* 0x0018000a0c108981 */ /* 0x000164000c1e1900 */
.L_x_2009:
[----:B------:R-:W-:Y:S05]  /*49d0*/  BSYNC.RECONVERGENT B1 ;  /* 0x0000000000017941 */ /* 0x000fea0003800200 */
.L_x_2008:
        /* <DEDUP_REMOVED lines=9> */
.L_x_2011:
[----:B------:R-:W-:Y:S05]  /*4a70*/  BSYNC.RECONVERGENT B1 ;  /* 0x0000000000017941 */ /* 0x000fea0003800200 */
.L_x_2010:
[----:B------:R-:W-:Y:S04]  /*4a80*/  BSSY.RECONVERGENT B1, `(.L_x_2012) ;  /* 0x0000005000017945 */ /* 0x000fe80003800200 */
[----:B------:R-:W-:Y:S05]  /*4a90*/  @P1 BRA `(.L_x_2013) ;  /* 0x00000000000c1947 */ /* 0x000fea0003800000 */
[----:B------:R-:W-:-:S13]  /*4aa0*/  ISETP.GE.AND P0, PT, R4, R25, PT ;  /* 0x000000190400720c */ /* 0x000fda0003f06270 */
[----:B------:R0:W5:Y:S04]  /*4ab0*/  @P0 LDG.E R3, desc[UR10][R14.64+0x2000] ;  /* 0x0020000a0e030981 */ /* 0x000168000c1e1900 */
[----:B------:R0:W5:Y:S02]  /*4ac0*/  @!P0 LDG.E R3, desc[UR10][R12.64+0x2000] ;  /* 0x0020000a0c038981 */ /* 0x000164000c1e1900 */
.L_x_2013:
[----:B------:R-:W-:Y:S05]  /*4ad0*/  BSYNC.RECONVERGENT B1 ;  /* 0x0000000000017941 */ /* 0x000fea0003800200 */
.L_x_2012:
        /* <DEDUP_REMOVED lines=9> */
.L_x_2015:
[----:B------:R-:W-:Y:S05]  /*4b70*/  BSYNC.RECONVERGENT B1 ;  /* 0x0000000000017941 */ /* 0x000fea0003800200 */
.L_x_2014:
[----:B------:R-:W-:Y:S04]  /*4b80*/  BSSY.RECONVERGENT B1, `(.L_x_2016) ;  /* 0x0000005000017945 */ /* 0x000fe80003800200 */
[----:B------:R-:W-:Y:S05]  /*4b90*/  @P1 BRA `(.L_x_2017) ;  /* 0x00000000000c1947 */ /* 0x000fea0003800000 */
[----:B------:R-:W-:-:S13]  /*4ba0*/  ISETP.GE.AND P0, PT, R6, R25, PT ;  /* 0x000000190600720c */ /* 0x000fda0003f06270 */
[----:B------:R0:W5:Y:S04]  /*4bb0*/  @P0 LDG.E R5, desc[UR10][R14.64+0x2800] ;  /* 0x0028000a0e050981 */ /* 0x000168000c1e1900 */
[----:B------:R0:W5:Y:S02]  /*4bc0*/  @!P0 LDG.E R5, desc[UR10][R12.64+0x2800] ;  /* 0x0028000a0c058981 */ /* 0x000164000c1e1900 */
.L_x_2017:
[----:B------:R-:W-:Y:S05]  /*4bd0*/  BSYNC.RECONVERGENT B1 ;  /* 0x0000000000017941 */ /* 0x000fea0003800200 */
.L_x_2016:
        /* <DEDUP_REMOVED lines=9> */
.L_x_2019:
[----:B------:R-:W-:Y:S05]  /*4c70*/  BSYNC.RECONVERGENT B1 ;  /* 0x0000000000017941 */ /* 0x000fea0003800200 */
.L_x_2018:
[----:B------:R-:W-:Y:S04]  /*4c80*/  BSSY.RECONVERGENT B1, `(.L_x_2020) ;  /* 0x0000005000017945 */ /* 0x000fe80003800200 */
[----:B------:R-:W-:Y:S05]  /*4c90*/  @P1 BRA `(.L_x_2021) ;  /* 0x00000000000c1947 */ /* 0x000fea0003800000 */
[----:B------:R-:W-:-:S13]  /*4ca0*/  ISETP.GE.AND P0, PT, R8, R25, PT ;  /* 0x000000190800720c */ /* 0x000fda0003f06270 */
[----:B------:R0:W5:Y:S04]  /*4cb0*/  @P0 LDG.E R7, desc[UR10][R14.64+0x3000] ;  /* 0x0030000a0e070981 */ /* 0x000168000c1e1900 */
[----:B------:R0:W5:Y:S02]  /*4cc0*/  @!P0 LDG.E R7, desc[UR10][R12.64+0x3000] ;  /* 0x0030000a0c078981 */ /* 0x000164000c1e1900 */
.L_x_2021:
[----:B------:R-:W-:Y:S05]  /*4cd0*/  BSYNC.RECONVERGENT B1 ;  /* 0x0000000000017941 */ /* 0x000fea0003800200 */
.L_x_2020:
        /* <DEDUP_REMOVED lines=9> */
.L_x_2023:
[----:B------:R-:W-:Y:S05]  /*4d70*/  BSYNC.RECONVERGENT B1 ;  /* 0x0000000000017941 */ /* 0x000fea0003800200 */
.L_x_2022:
[----:B------:R-:W-:Y:S04]  /*4d80*/  BSSY.RECONVERGENT B1, `(.L_x_2024) ;  /* 0x0000005000017945 */ /* 0x000fe80003800200 */
[----:B------:R-:W-:Y:S05]  /*4d90*/  @P1 BRA `(.L_x_2025) ;  /* 0x00000000000c1947 */ /* 0x000fea0003800000 */
[----:B------:R-:W-:-:S13]  /*4da0*/  ISETP.GE.AND P0, PT, R10, R25, PT ;  /* 0x000000190a00720c */ /* 0x000fda0003f06270 */
[----:B------:R0:W5:Y:S04]  /*4db0*/  @P0 LDG.E R9, desc[UR10][R14.64+0x3800] ;  /* 0x0038000a0e090981 */ /* 0x000168000c1e1900 */
[----:B------:R0:W5:Y:S02]  /*4dc0*/  @!P0 LDG.E R9, desc[UR10][R12.64+0x3800] ;  /* 0x0038000a0c098981 */ /* 0x000164000c1e1900 */
.L_x_2025:
[----:B------:R-:W-:Y:S05]  /*4dd0*/  BSYNC.RECONVERGENT B1 ;  /* 0x0000000000017941 */ /* 0x000fea0003800200 */
.L_x_2024:
        /* <DEDUP_REMOVED lines=9> */
.L_x_2027:
[----:B------:R-:W-:Y:S05]  /*4e70*/  BSYNC.RECONVERGENT B1 ;  /* 0x0000000000017941 */ /* 0x000fea0003800200 */
.L_x_2026:
[----:B------:R-:W-:Y:S05]  /*4e80*/  @P1 BRA `(.L_x_2028) ;  /* 0x0000001000201947 */ /* 0x000fea0003800000 */
[----:B------:R-:W-:-:S13]  /*4e90*/  ISETP.GE.AND P0, PT, R24, R25, PT ;  /* 0x000000191800720c */ /* 0x000fda0003f06270 */
[----:B------:R0:W5:Y:S04]  /*4ea0*/  @P0 LDG.E R11, desc[UR10][R14.64+0x4000] ;  /* 0x0040000a0e0b0981 */ /* 0x000168000c1e1900 */
[----:B------:R0:W5:Y:S01]  /*4eb0*/  @!P0 LDG.E R11, desc[UR10][R12.64+0x4000] ;  /* 0x0040000a0c0b8981 */ /* 0x000162000c1e1900 */
[----:B------:R-:W-:Y:S05]  /*4ec0*/  BRA `(.L_x_2028) ;  /* 0x0000001000107947 */ /* 0x000fea0003800000 */
.L_x_1995:
[----:B------:R-:W-:Y:S01]  /*4ed0*/  IMAD.IADD R12, R25, 0x1, R23 ;  /* 0x00000001190c7824 */ /* 0x000fe200078e0217 */
[----:B------:R-:W-:Y:S01]  /*4ee0*/  IADD3 R24, P2, P3, R24, R27, R5 ;  /* 0x0000001b18187210 */ /* 0x000fe20007b5e005 */
[----:B--2---:R-:W-:Y:S01]  /*4ef0*/  VIADD R26, R0, 0x100 ;  /* 0x00000100001a7836 */ /* 0x004fe20000000000 */
[----:B------:R-:W-:Y:S02]  /*4f00*/  IADD3 R27, P0, PT, R27, R4, RZ ;  /* 0x000000041b1b7210 */ /* 0x000fe40007f1e0ff */
[----:B------:R-:W-:-:S13]  /*4f10*/  R2UR UR6, R12 ;  /* 0x000000000c0672ca */ /* 0x000fda00000e0000 */
[----:B------:R-:W-:-:S13]  /*4f20*/  ISETP.GE.AND P4, PT, R26, UR6, PT ;  /* 0x000000061a007c0c */ /* 0x000fda000bf86270 */
[C---:B------:R-:W-:Y:S01]  /*4f30*/  @!P4 IMAD.IADD R12, R26.reuse, 0x1, -R25 ;  /* 0x000000011a0cc824 */ /* 0x040fe200078e0a19 */
[----:B------:R-:W-:-:S04]  /*4f40*/  @!P4 ISETP.GE.AND P5, PT, R26, R25, PT ;  /* 0x000000191a00c20c */ /* 0x000fc80003fa6270 */
[----:B------:R-:W-:Y:S02]  /*4f50*/  @!P4 SEL R26, R26, R12, !P5 ;  /* 0x0000000c1a1ac207 */ /* 0x000fe40006800000 */
[----:B------:R-:W-:Y:S02]  /*4f60*/  @!P4 SEL R13, R27, R24, !P5 ;  /* 0x000000181b0dc207 */ /* 0x000fe40006800000 */
[----:B------:R-:W-:Y:S02]  /*4f70*/  @!P4 SHF.R.S32.HI R14, RZ, 0x1f, R12 ;  /* 0x0000001fff0ec819 */ /* 0x000fe4000001140c */
[----:B------:R-:W-:Y:S01]  /*4f80*/  @!P4 IADD3 R26, P1, PT, R26, R13, RZ ;  /* 0x0000000d1a1ac210 */ /* 0x000fe20007f3e0ff */
[----:B------:R-:W-:Y:S01]  /*4f90*/  IMAD.X R13, RZ, RZ, RZ, P0 ;  /* 0x000000ffff0d7224 */ /* 0x000fe200000e06ff */
[----:B------:R-:W-:Y:S02]  /*4fa0*/  IADD3.X R12, PT, PT, RZ, RZ, RZ, P2, P3 ;  /* 0x000000ffff0c7210 */ /* 0x000fe400017e64ff */
[----:B------:R-:W-:-:S02]  /*4fb0*/  @!P4 SEL R14, R14, RZ, P5 ;  /* 0x000000ff0e0ec207 */ /* 0x000fc40002800000 */
[----:B------:R-:W-:-:S05]  /*4fc0*/  @!P4 SEL R15, R13, R12, !P5 ;  /* 0x0000000c0d0fc207 */ /* 0x000fca0006800000 */
[----:B------:R-:W-:Y:S02]  /*4fd0*/  @!P4 IMAD.X R28, R14, 0x1, R15, P1 ;  /* 0x000000010e1cc824 */ /* 0x000fe400008e060f */
[----:B------:R-:W0:Y:S02]  /*4fe0*/  @!P4 LDC.64 R14, c[0x0][0x3a0] ;  /* 0x0000e800ff0ecb82 */ /* 0x000e240000000a00 */
[----:B0-----:R-:W-:-:S04]  /*4ff0*/  @!P4 LEA R14, P0, R26, R14, 0x2 ;  /* 0x0000000e1a0ec211 */ /* 0x001fc800078010ff */
[----:B------:R-:W-:Y:S01]  /*5000*/  @!P4 LEA.HI.X R15, R26, R15, R28, 0x2, P0 ;  /* 0x0000000f1a0fc211 */ /* 0x000fe200000f141c */
[----:B------:R-:W-:-:S04]  /*5010*/  VIADD R28, R0, 0x200 ;  /* 0x00000200001c7836 */ /* 0x000fc80000000000 */
[----:B------:R0:W5:Y:S01]  /*5020*/  @!P4 LDG.E R21, desc[UR10][R14.64] ;  /* 0x0000000a0e15c981 */ /* 0x000162000c1e1900 */
[----:B------:R-:W-:-:S13]  /*5030*/  ISETP.GE.AND P1, PT, R28, UR6, PT ;  /* 0x000000061c007c0c */ /* 0x000fda000bf26270 */
[----:B0-----:R-:W0:Y:S01]  /*5040*/  @!P1 LDC.64 R14, c[0x0][0x3a0] ;  /* 0x0000e800ff0e9b82 */ /* 0x001e220000000a00 */
[C---:B------:R-:W-:Y:S01]  /*5050*/  @!P1 IMAD.IADD R26, R28.reuse, 0x1, -R25 ;  /* 0x000000011c1a9824 */ /* 0x040fe200078e0a19 */
[----:B------:R-:W-:-:S04]  /*5060*/  @!P1 ISETP.GE.AND P2, PT, R28, R25, PT ;  /* 0x000000191c00920c */ /* 0x000fc80003f46270 */
[----:B------:R-:W-:Y:S02]  /*5070*/  @!P1 SEL R29, R28, R26, !P2 ;  /* 0x0000001a1c1d9207 */ /* 0x000fe40005000000 */
[----:B------:R-:W-:Y:S02]  /*5080*/  @!P1 SHF.R.S32.HI R28, RZ, 0x1f, R26 ;  /* 0x0000001fff1c9819 */ /* 0x000fe4000001141a */
[----:B------:R-:W-:Y:S02]  /*5090*/  @!P1 SEL R26, R27, R24, !P2 ;  /* 0x000000181b1a9207 */ /* 0x000fe40005000000 */
[----:B------:R-:W-:Y:S02]  /*50a0*/  @!P1 SEL R28, R28, RZ, P2 ;  /* 0x000000ff1c1c9207 */ /* 0x000fe40001000000 */
[----:B------:R-:W-:Y:S02]  /*50b0*/  @!P1 IADD3 R26, P0, PT, R29, R26, RZ ;  /* 0x0000001a1d1a9210 */ /* 0x000fe40007f1e0ff */
[----:B------:R-:W-:-:S05]  /*50c0*/  @!P1 SEL R29, R13, R12, !P2 ;  /* 0x0000000c0d1d9207 */ /* 0x000fca0005000000 */
[----:B------:R-:W-:Y:S01]  /*50d0*/  @!P1 IMAD.X R28, R28, 0x1, R29, P0 ;  /* 0x000000011c1c9824 */ /* 0x000fe200000e061d */
        /* <DEDUP_REMOVED lines=16> */
[----:B------:R-:W-:Y:S02]  /*51e0*/  @!P1 LEA.HI.X R15, R26, R15, R28, 0x2, P0 ;  /* 0x0000000f1a0f9211 */ /* 0x000fe400000f141c */
[----:B------:R-:W-:-:S03]  /*51f0*/  LOP3.LUT R28, R0, 0x400, RZ, 0xfc, !PT ;  /* 0x00000400001c7812 */ /* 0x000fc600078efcff */
        /* <DEDUP_REMOVED lines=175> */
[----:B------:R-:W-:-:S02]  /*5cf0*/  @!P1 SEL R29, R13, R12, !P2 ;  /* 0x0000000c0d1d9207 */ /* 0x000fc40005000000 */
[----:B------:R-:W-:-:S03]  /*5d00*/  ISETP.GE.AND P2, PT, R0, UR6, PT ;  /* 0x0000000600007c0c */ /* 0x000fc6000bf46270 */
[----:B------:R-:W-:Y:S01]  /*5d10*/  @!P1 IMAD.X R28, R28, 0x1, R29, P0 ;  /* 0x000000011c1c9824 */ /* 0x000fe200000e061d */
[----:B0-----:R-:W-:-:S04]  /*5d20*/  @!P1 LEA R14, P0, R26, R14, 0x2 ;  /* 0x0000000e1a0e9211 */ /* 0x001fc800078010ff */
[----:B------:R-:W-:-:S05]  /*5d30*/  @!P1 LEA.HI.X R15, R26, R15, R28, 0x2, P0 ;  /* 0x0000000f1a0f9211 */ /* 0x000fca00000f141c */
[----:B------:R0:W5:Y:S01]  /*5d40*/  @!P1 LDG.E R10, desc[UR10][R14.64] ;  /* 0x0000000a0e0a9981 */ /* 0x000162000c1e1900 */
[C---:B------:R-:W-:Y:S01]  /*5d50*/  @!P2 IMAD.IADD R29, R0.reuse, 0x1, -R25 ;  /* 0x00000001001da824 */ /* 0x040fe200078e0a19 */
[----:B------:R-:W-:-:S04]  /*5d60*/  @!P2 ISETP.GE.AND P0, PT, R0, R25, PT ;  /* 0x000000190000a20c */ /* 0x000fc80003f06270 */
[----:B------:R-:W-:Y:S02]  /*5d70*/  @!P2 SHF.R.S32.HI R28, RZ, 0x1f, R29 ;  /* 0x0000001fff1ca819 */ /* 0x000fe4000001141d */
[----:B------:R-:W-:Y:S01]  /*5d80*/  @!P2 SEL R26, R0, R29, !P0 ;  /* 0x0000001d001aa207 */ /* 0x000fe20004000000 */
[----:B0-----:R-:W0:Y:S01]  /*5d90*/  @!P2 LDC.64 R14, c[0x0][0x3a0] ;  /* 0x0000e800ff0eab82 */ /* 0x001e220000000a00 */
        /* <DEDUP_REMOVED lines=11> */
[----:B------:R-:W-:-:S04]  /*5e50*/  @!P1 ISETP.GE.AND P2, PT, R26, R25, PT ;  /* 0x000000191a00920c */ /* 0x000fc80003f46270 */
[----:B------:R-:W-:Y:S01]  /*5e60*/  @!P1 SEL R12, R13, R12, !P2 ;  /* 0x0000000c0d0c9207 */ /* 0x000fe20005000000 */
[----:B------:R-:W-:Y:S01]  /*5e70*/  @!P1 IMAD.IADD R13, R26, 0x1, -R25 ;  /* 0x000000011a0d9824 */ /* 0x000fe200078e0a19 */
[----:B------:R-:W-:-:S04]  /*5e80*/  @!P1 SEL R24, R27, R24, !P2 ;  /* 0x000000181b189207 */ /* 0x000fc80005000000 */
[----:B------:R-:W-:Y:S02]  /*5e90*/  @!P1 SEL R27, R26, R13, !P2 ;  /* 0x0000000d1a1b9207 */ /* 0x000fe40005000000 */
[----:B------:R-:W-:Y:S02]  /*5ea0*/  @!P1 SHF.R.S32.HI R13, RZ, 0x1f, R13 ;  /* 0x0000001fff0d9819 */ /* 0x000fe4000001140d */
[----:B------:R-:W-:Y:S02]  /*5eb0*/  @!P1 IADD3 R24, P0, PT, R27, R24, RZ ;  /* 0x000000181b189210 */ /* 0x000fe40007f1e0ff */
[----:B------:R-:W-:-:S05]  /*5ec0*/  @!P1 SEL R13, R13, RZ, P2 ;  /* 0x000000ff0d0d9207 */ /* 0x000fca0001000000 */
[----:B------:R-:W-:Y:S01]  /*5ed0*/  @!P1 IMAD.X R12, R13, 0x1, R12, P0 ;  /* 0x000000010d0c9824 */ /* 0x000fe200000e060c */
[----:B0-----:R-:W-:-:S04]  /*5ee0*/  @!P1 LEA R14, P0, R24, R14, 0x2 ;  /* 0x0000000e180e9211 */ /* 0x001fc800078010ff */
[----:B------:R-:W-:-:S05]  /*5ef0*/  @!P1 LEA.HI.X R15, R24, R15, R12, 0x2, P0 ;  /* 0x0000000f180f9211 */ /* 0x000fca00000f140c */
[----:B------:R0:W5:Y:S04]  /*5f00*/  @!P1 LDG.E R11, desc[UR10][R14.64] ;  /* 0x0000000a0e0b9981 */ /* 0x000168000c1e1900 */
.L_x_2028:
[----:B------:R-:W-:Y:S05]  /*5f10*/  BSYNC.RECONVERGENT B0 ;  /* 0x0000000000007941 */ /* 0x000fea0003800200 */
.L_x_1994:
[----:B------:R-:W1:Y:S01]  /*5f20*/  S2UR UR5, SR_CgaCtaId ;  /* 0x00000000000579c3 */ /* 0x000e620000008800 */
[----:B------:R-:W-:Y:S02]  /*5f30*/  UMOV UR4, 0x400 ;  /* 0x0000040000047882 */ /* 0x000fe40000000000 */
[----:B-1----:R-:W-:-:S06]  /*5f40*/  ULEA UR4, UR5, UR4, 0x18 ;  /* 0x0000000405047291 */ /* 0x002fcc000f8ec0ff */
[----:B0-234-:R-:W-:-:S05]  /*5f50*/  LEA R13, R0, UR4, 0x2 ;  /* 0x00000004000d7c11 */ /* 0x01dfca000f8e10ff */
[----:B-----5:R-:W-:Y:S04]  /*5f60*/  STS [R13], R22 ;  /* 0x000000160d007388 */ /* 0x020fe80000000800 */
        /* <DEDUP_REMOVED lines=20> */
[----:B------:R-:W-:-:S04]  /*60b0*/  VIMNMX R2, PT, PT, R2, UR6, PT ;  /* 0x0000000602027c48 */ /* 0x000fc8000bfe0100 */
[C---:B------:R-:W-:Y:S01]  /*60c0*/  ISETP.GE.AND P0, PT, R2.reuse, R23, PT ;  /* 0x000000170200720c */ /* 0x040fe20003f06270 */
[----:B-1----:R-:W-:Y:S01]  /*60d0*/  IMAD.IADD R6, R2, 0x1, -R23 ;  /* 0x0000000102067824 */ /* 0x002fe200078e0a17 */
[----:B------:R-:W-:-:S04]  /*60e0*/  VIMNMX R3, PT, PT, R25, R2, PT ;  /* 0x0000000219037248 */ /* 0x000fc80003fe0100 */
[----:B------:R-:W-:-:S04]  /*60f0*/  SEL R6, R6, RZ, P0 ;  /* 0x000000ff06067207 */ /* 0x000fc80000000000 */
[----:B------:R-:W-:-:S13]  /*6100*/  ISETP.GE.AND P0, PT, R6, R3, PT ;  /* 0x000000030600720c */ /* 0x000fda0003f06270 */
[----:B--2---:R-:W-:Y:S05]  /*6110*/  @P0 BRA `(.L_x_2030) ;  /* 0x0000000000640947 */ /* 0x004fea0003800000 */
[----:B------:R-:W-:-:S07]  /*6120*/  IMAD.IADD R4, R25, 0x1, R2 ;  /* 0x0000000119047824 */ /* 0x000fce00078e0202 */
.L_x_2031:
[----:B------:R-:W-:-:S05]  /*6130*/  IMAD.IADD R5, R3, 0x1, -R6 ;  /* 0x0000000103057824 */ /* 0x000fca00078e0a06 */
[----:B------:R-:W-:-:S04]  /*6140*/  LEA.HI R5, R5, R5, RZ, 0x1 ;  /* 0x0000000505057211 */ /* 0x000fc800078f08ff */
[----:B------:R-:W-:-:S04]  /*6150*/  LEA.HI.SX32 R8, R5, R6, 0x1f ;  /* 0x0000000605087211 */ /* 0x000fc800078ffaff */
[----:B------:R-:W-:-:S05]  /*6160*/  LOP3.LUT R5, RZ, R8, RZ, 0x33, !PT ;  /* 0x00000008ff057212 */ /* 0x000fca00078e33ff */
        /* <DEDUP_REMOVED lines=20> */
.L_x_2030:
[----:B------:R-:W-:Y:S05]  /*62b0*/  BSYNC.RECONVERGENT B0 ;  /* 0x0000000000007941 */ /* 0x000fea0003800200 */
.L_x_2029:
[----:B------:R-:W-:Y:S01]  /*62c0*/  IADD3 R7, PT, PT, R25, R2, -R6 ;  /* 0x0000000219077210 */ /* 0x000fe20007ffe806 */
[----:B------:R-:W-:Y:S01]  /*62d0*/  BSSY.RECONVERGENT B0, `(.L_x_2032) ;  /* 0x0000019000007945 */ /* 0x000fe20003800200 */
[----:B------:R-:W-:Y:S02]  /*62e0*/  LEA R11, R6, UR4, 0x2 ;  /* 0x00000004060b7c11 */ /* 0x000fe4000f8e10ff */
[C---:B------:R-:W-:Y:S02]  /*62f0*/  LEA R9, R7.reuse, UR4, 0x2 ;  /* 0x0000000407097c11 */ /* 0x040fe4000f8e10ff */
[----:B------:R-:W-:Y:S01]  /*6300*/  ISETP.GE.AND P1, PT, R7, UR6, PT ;  /* 0x0000000607007c0c */ /* 0x000fe2000bf26270 */
[----:B------:R0:W1:Y:S01]  /*6310*/  LDS R4, [R11] ;  /* 0x000000000b047984 */ /* 0x0000620000000800 */
[----:B------:R-:W-:-:S03]  /*6320*/  PLOP3.LUT P0, PT, PT, PT, PT, 0x8, 0x80 ;  /* 0x000000000080781c */ /* 0x000fc60003f0e170 */
        /* <DEDUP_REMOVED lines=19> */
.L_x_2033:
[----:B------:R-:W-:Y:S05]  /*6460*/  BSYNC.RECONVERGENT B0 ;  /* 0x0000000000007941 */ /* 0x000fea0003800200 */
.L_x_2032:
[----:B------:R-:W-:Y:S01]  /*6470*/  VIADD R5, R7, 0x1 ;  /* 0x0000000107057836 */ /* 0x000fe20000000000 */
[----:B------:R-:W-:Y:S01]  /*6480*/  BSSY.RECONVERGENT B0, `(.L_x_2034) ;  /* 0x000001d000007945 */ /* 0x000fe20003800200 */
[----:B------:R-:W-:Y:S01]  /*6490*/  @!P0 IMAD.MOV R5, RZ, RZ, R7 ;  /* 0x000000ffff058224 */ /* 0x000fe200078e0207 */
[----:B-12---:R-:W-:Y:S01]  /*64a0*/  SEL R2, R3, R4, P0 ;  /* 0x0000000403027207 */ /* 0x006fe20000000000 */
[----:B------:R-:W-:Y:S01]  /*64b0*/  VIADD R10, R6, 0x1 ;  /* 0x00000001060a7836 */ /* 0x000fe20000000000 */
[----:B------:R0:W1:Y:S01]  /*64c0*/  @P0 LDS R3, [R9+0x4] ;  /* 0x0000040009030984 */ /* 0x0000620000000800 */
[----:B------:R-:W-:Y:S01]  /*64d0*/  @P0 IMAD.MOV R10, RZ, RZ, R6 ;  /* 0x000000ffff0a0224 */ /* 0x000fe200078e0206 */
[C---:B------:R-:W-:Y:S01]  /*64e0*/  ISETP.GE.AND P1, PT, R5.reuse, UR6, PT ;  /* 0x0000000605007c0c */ /* 0x040fe2000bf26270 */
        /* <DEDUP_REMOVED lines=22> */
.L_x_2035:
[----:B------:R-:W-:Y:S05]  /*6650*/  BSYNC.RECONVERGENT B0 ;  /* 0x0000000000007941 */ /* 0x000fea0003800200 */
.L_x_2034:
[----:B------:R-:W-:Y:S01]  /*6660*/  @!P0 IMAD.MOV R6, RZ, RZ, R5 ;  /* 0x000000ffff068224 */ /* 0x000fe200078e0205 */
[----:B------:R-:W-:Y:S01]  /*6670*/  BSSY.RECONVERGENT B0, `(.L_x_2036) ;  /* 0x000001d000007945 */ /* 0x000fe20003800200 */
[----:B------:R-:W-:Y:S01]  /*6680*/  @P0 IMAD.MOV R8, RZ, RZ, R10 ;  /* 0x000000ffff080224 */ /* 0x000fe200078e020a */
[----:B-12---:R-:W-:Y:S01]  /*6690*/  SEL R5, R3, R4, P0 ;  /* 0x0000000403057207 */ /* 0x006fe20000000000 */
[C---:B------:R-:W-:Y:S01]  /*66a0*/  VIADD R7, R6.reuse, 0x1 ;  /* 0x0000000106077836 */ /* 0x040fe20000000000 */
[----:B------:R-:W-:Y:S01]  /*66b0*/  ISETP.GE.AND P1, PT, R6, UR6, PT ;  /* 0x0000000606007c0c */ /* 0x000fe2000bf26270 */
        /* <DEDUP_REMOVED lines=24> */
.L_x_2037:
[----:B------:R-:W-:Y:S05]  /*6840*/  BSYNC.RECONVERGENT B0 ;  /* 0x0000000000007941 */ /* 0x000fea0003800200 */
.L_x_2036:
[----:B------:R-:W-:Y:S01]  /*6850*/  @!P0 IMAD.MOV R7, RZ, RZ, R6 ;  /* 0x000000ffff078224 */ /* 0x000fe200078e0206 */
[----:B------:R-:W-:Y:S01]  /*6860*/  BSSY.RECONVERGENT B0, `(.L_x_2038) ;  /* 0x000001d000007945 */ /* 0x000fe20003800200 */
[----:B------:R-:W-:Y:S01]  /*6870*/  @P0 IMAD.MOV R10, RZ, RZ, R8 ;  /* 0x000000ffff0a0224 */ /* 0x000fe200078e0208 */
[----:B-12---:R-:W-:Y:S01]  /*6880*/  SEL R6, R3, R4, P0 ;  /* 0x0000000403067207 */ /* 0x006fe20000000000 */
[C---:B------:R-:W-:Y:S01]  /*6890*/  VIADD R8, R7.reuse, 0x1 ;  /* 0x0000000107087836 */ /* 0x040fe20000000000 */
[C---:B------:R-:W-:Y:S01]  /*68a0*/  ISETP.GE.AND P1, PT, R7.reuse, UR6, PT ;  /* 0x0000000607007c0c */ /* 0x040fe2000bf26270 */
        /* <DEDUP_REMOVED lines=24> */
.L_x_2039:
[----:B------:R-:W-:Y:S05]  /*6a30*/  BSYNC.RECONVERGENT B0 ;  /* 0x0000000000007941 */ /* 0x000fea0003800200 */
.L_x_2038:
[----:B------:R-:W-:Y:S01]  /*6a40*/  @!P0 IMAD.MOV R8, RZ, RZ, R7 ;  /* 0x000000ffff088224 */ /* 0x000fe200078e0207 */
[----:B------:R-:W-:Y:S01]  /*6a50*/  BSSY.RECONVERGENT B0, `(.L_x_2040) ;  /* 0x000001d000007945 */ /* 0x000fe20003800200 */
[----:B------:R-:W-:Y:S01]  /*6a60*/  @P0 IMAD.MOV R12, RZ, RZ, R10 ;  /* 0x000000ffff0c0224 */ /* 0x000fe200078e020a */
[----:B-12---:R-:W-:Y:S01]  /*6a70*/  SEL R7, R3, R4, P0 ;  /* 0x0000000403077207 */ /* 0x006fe20000000000 */
[C---:B0-----:R-:W-:Y:S01]  /*6a80*/  VIADD R9, R8.reuse, 0x1 ;  /* 0x0000000108097836 */ /* 0x041fe20000000000 */
        /* <DEDUP_REMOVED lines=25> */
.L_x_2041:
[----:B------:R-:W-:Y:S05]  /*6c20*/  BSYNC.RECONVERGENT B0 ;  /* 0x0000000000007941 */ /* 0x000fea0003800200 */
.L_x_2040:
[----:B------:R-:W-:Y:S01]  /*6c30*/  @!P0 IMAD.MOV R9, RZ, RZ, R8 ;  /* 0x000000ffff098224 */ /* 0x000fe200078e0208 */
[----:B------:R-:W-:Y:S01]  /*6c40*/  BSSY.RECONVERGENT B0, `(.L_x_2042) ;  /* 0x000001d000007945 */ /* 0x000fe20003800200 */
[----:B------:R-:W-:Y:S01]  /*6c50*/  @P0 IMAD.MOV R10, RZ, RZ, R12 ;  /* 0x000000ffff0a0224 */ /* 0x000fe200078e020c */
[----:B-12---:R-:W-:Y:S01]  /*6c60*/  SEL R8, R3, R4, P0 ;  /* 0x0000000403087207 */ /* 0x006fe20000000000 */
[C---:B0-----:R-:W-:Y:S01]  /*6c70*/  VIADD R11, R9.reuse, 0x1 ;  /* 0x00000001090b7836 */ /* 0x041fe20000000000 */
[C---:B------:R-:W-:Y:S01]  /*6c80*/  ISETP.GE.AND P1, PT, R9.reuse, UR6, PT ;  /* 0x0000000609007c0c */ /* 0x040fe2000bf26270 */
        /* <DEDUP_REMOVED lines=24> */
.L_x_2043:
[----:B------:R-:W-:Y:S05]  /*6e10*/  BSYNC.RECONVERGENT B0 ;  /* 0x0000000000007941 */ /* 0x000fea0003800200 */
.L_x_2042:
        /* <DEDUP_REMOVED lines=30> */
.L_x_2045:
[----:B------:R-:W-:Y:S05]  /*7000*/  BSYNC.RECONVERGENT B0 ;  /* 0x0000000000007941 */ /* 0x000fea0003800200 */
.L_x_2044:
[----:B------:R-:W-:Y:S01]  /*7010*/  @!P0 IMAD.MOV R13, RZ, RZ, R11 ;  /* 0x000000ffff0d8224 */ /* 0x000fe200078e020b */
[----:B------:R-:W-:Y:S01]  /*7020*/  BSSY.RECONVERGENT B0, `(.L_x_2046) ;  /* 0x000001d000007945 */ /* 0x000fe20003800200 */
[----:B------:R-:W-:Y:S01]  /*7030*/  @P0 IMAD.MOV R14, RZ, RZ, R12 ;  /* 0x000000ffff0e0224 */ /* 0x000fe200078e020c */
[----:B012---:R-:W-:Y:S01]  /*7040*/  SEL R10, R3, R4, P0 ;  /* 0x00000004030a7207 */ /* 0x007fe20000000000 */
[C---:B------:R-:W-:Y:S01]  /*7050*/  VIADD R12, R13.reuse, 0x1 ;  /* 0x000000010d0c7836 */ /* 0x040fe20000000000 */
        /* <DEDUP_REMOVED lines=25> */
.L_x_2047:
[----:B------:R-:W-:Y:S05]  /*71f0*/  BSYNC.RECONVERGENT B0 ;  /* 0x0000000000007941 */ /* 0x000fea0003800200 */
.L_x_2046:
[----:B------:R-:W-:Y:S01]  /*7200*/  @!P0 IMAD.MOV R12, RZ, RZ, R13 ;  /* 0x000000ffff0c8224 */ /* 0x000fe200078e020d */
[----:B------:R-:W-:Y:S01]  /*7210*/  BSSY.RECONVERGENT B0, `(.L_x_2048) ;  /* 0x000001d000007945 */ /* 0x000fe20003800200 */
[----:B------:R-:W-:Y:S01]  /*7220*/  @P0 IMAD.MOV R16, RZ, RZ, R14 ;  /* 0x000000ffff100224 */ /* 0x000fe200078e020e */
[----:B012---:R-:W-:Y:S01]  /*7230*/  SEL R11, R3, R4, P0 ;  /* 0x00000004030b7207 */ /* 0x007fe20000000000 */
        /* <DEDUP_REMOVED lines=26> */
.L_x_2049:
[----:B------:R-:W-:Y:S05]  /*73e0*/  BSYNC.RECONVERGENT B0 ;  /* 0x0000000000007941 */ /* 0x000fea0003800200 */
.L_x_2048:
        /* <DEDUP_REMOVED lines=30> */
.L_x_2051:
[----:B------:R-:W-:Y:S05]  /*75d0*/  BSYNC.RECONVERGENT B0 ;  /* 0x0000000000007941 */ /* 0x000fea0003800200 */
.L_x_2050:
        /* <DEDUP_REMOVED lines=30> */
.L_x_2053:
[----:B------:R-:W-:Y:S05]  /*77c0*/  BSYNC.RECONVERGENT B0 ;  /* 0x0000000000007941 */ /* 0x000fea0003800200 */
.L_x_2052:
        /* <DEDUP_REMOVED lines=30> */
.L_x_2055:
[----:B------:R-:W-:Y:S05]  /*79b0*/  BSYNC.RECONVERGENT B0 ;  /* 0x0000000000007941 */ /* 0x000fea0003800200 */
.L_x_2054:
        /* <DEDUP_REMOVED lines=30> */
.L_x_2057:
[----:B------:R-:W-:Y:S05]  /*7ba0*/  BSYNC.RECONVERGENT B0 ;  /* 0x0000000000007941 */ /* 0x000fea0003800200 */
.L_x_2056:
        /* <DEDUP_REMOVED lines=30> */
.L_x_2059:
[----:B------:R-:W-:Y:S05]  /*7d90*/  BSYNC.RECONVERGENT B0 ;  /* 0x0000000000007941 */ /* 0x000fea0003800200 */
.L_x_2058:
        /* <DEDUP_REMOVED lines=30> */
.L_x_2061:
[----:B------:R-:W-:Y:S05]  /*7f80*/  BSYNC.RECONVERGENT B0 ;  /* 0x0000000000007941 */ /* 0x000fea0003800200 */
.L_x_2060:
[----:B------:R-:W-:Y:S01]  /*7f90*/  @!P0 IMAD.MOV R21, RZ, RZ, R19 ;  /* 0x000000ffff158224 */ /* 0x000fe200078e0213 */
[----:B------:R-:W-:Y:S01]  /*7fa0*/  BSSY.RECONVERGENT B0, `(.L_x_2062) ;  /* 0x000001c000007945 */ /* 0x000fe20003800200 */
[----:B------:R-:W-:Y:S01]  /*7fb0*/  @P0 IMAD.MOV R22, RZ, RZ, R20 ;  /* 0x000000ffff160224 */ /* 0x000fe200078e0214 */
[----:B012---:R-:W-:Y:S02]  /*7fc0*/  SEL R18, R3, R4, P0 ;  /* 0x0000000403127207 */ /* 0x007fe40000000000 */
        /* <DEDUP_REMOVED lines=25> */
.L_x_2063:
[----:B------:R-:W-:Y:S05]  /*8160*/  BSYNC.RECONVERGENT B0 ;  /* 0x0000000000007941 */ /* 0x000fea0003800200 */
.L_x_2062:
[----:B------:R-:W-:Y:S01]  /*8170*/  @P0 IMAD.MOV R20, RZ, RZ, R22 ;  /* 0x000000ffff140224 */ /* 0x000fe200078e0216 */
[----:B012---:R-:W-:Y:S01]  /*8180*/  SEL R19, R3, R4, P0 ;  /* 0x0000000403137207 */ /* 0x007fe20000000000 */
[----:B------:R-:W-:Y:S01]  /*8190*/  VIADD R22, R21, 0x1 ;  /* 0x0000000115167836 */ /* 0x000fe20000000000 */
[----:B------:R-:W-:Y:S01]  /*81a0*/  BSSY.RECONVERGENT B0, `(.L_x_2064) ;  /* 0x000001b000007945 */ /* 0x000fe20003800200 */
[----:B------:R-:W-:Y:S01]  /*81b0*/  @!P0 IMAD.MOV R22, RZ, RZ, R21 ;  /* 0x000000ffff168224 */ /* 0x000fe200078e0215 */
[----:B------:R-:W-:-:S04]  /*81c0*/  @!P0 LEA R23, R20, UR4, 0x2 ;  /* 0x0000000414178c11 */ /* 0x000fc8000f8e10ff */
[C---:B------:R-:W-:Y:S01]  /*81d0*/  ISETP.GE.AND P1, PT, R22.reuse, UR6, PT ;  /* 0x0000000616007c0c */ /* 0x040fe2000bf26270 */
[----:B------:R-:W0:Y:S01]  /*81e0*/  @!P0 LDS R4, [R23] ;  /* 0x0000000017048984 */ /* 0x000e220000000800 */
[----:B------:R-:W-:-:S05]  /*81f0*/  @P0 LEA R22, R22, UR4, 0x2 ;  /* 0x0000000416160c11 */ /* 0x000fca000f8e10ff */
[----:B------:R1:W2:Y:S01]  /*8200*/  @P0 LDS R3, [R22] ;  /* 0x0000000016030984 */ /* 0x0002a20000000800 */
[----:B0-----:R-:W-:-:S05]  /*8210*/  IMAD.MOV.U32 R21, RZ, RZ, R4 ;  /* 0x000000ffff157224 */ /* 0x001fca00078e0004 */
        /* <DEDUP_REMOVED lines=19> */
.L_x_2065:
[----:B------:R-:W-:Y:S05]  /*8350*/  BSYNC.RECONVERGENT B0 ;  /* 0x0000000000007941 */ /* 0x000fea0003800200 */
.L_x_2064:
[----:B------:R-:W-:Y:S01]  /*8360*/  BAR.SYNC.DEFER_BLOCKING 0x0 ;  /* 0x0000000000007b1d */ /* 0x000fe20000010000 */
[----:B------:R-:W-:-:S05]  /*8370*/  UIMAD UR7, UR7, 0x1100, URZ ;  /* 0x00001100070778a4 */ /* 0x000fca000f8e02ff */
[----:B------:R-:W-:Y:S07]  /*8380*/  BRA.U !UP0, `(.L_x_2066) ;  /* 0x0000000508ac7547 */ /* 0x000fee000b800000 */
[----:B--2---:R-:W0:Y:S01]  /*8390*/  S2R R3, SR_LANEID ;  /* 0x0000000000037919 */ /* 0x004e220000000000 */
[----:B------:R-:W-:Y:S01]  /*83a0*/  SHF.R.U32.HI R4, RZ, 0x5, R0 ;  /* 0x00000005ff047819 */ /* 0x000fe20000011600 */
[----:B------:R-:W-:Y:S01]  /*83b0*/  IMAD.U32 R24, RZ, RZ, UR6 ;  /* 0x00000006ff187e24 */ /* 0x000fe2000f8e00ff */
[----:B------:R-:W-:Y:S01]  /*83c0*/  ISETP.NE.AND P0, PT, R0, RZ, PT ;  /* 0x000000ff0000720c */ /* 0x000fe20003f05270 */
[----:B------:R-:W1:Y:S02]  /*83d0*/  LDCU.64 UR8, c[0x0][0x3a0] ;  /* 0x00007400ff0877ac */ /* 0x000e640008000a00 */
[----:B0-----:R-:W-:-:S04]  /*83e0*/  IMAD R4, R4, 0x20, R3 ;  /* 0x0000002004047824 */ /* 0x001fc800078e0203 */
[----:B------:R-:W-:-:S04]  /*83f0*/  IMAD R4, R4, 0x11, RZ ;  /* 0x0000001104047824 */ /* 0x000fc800078e02ff */
[----:B------:R-:W-:Y:S01]  /*8400*/  IMAD R3, R3, -0x10, R4 ;  /* 0xfffffff003037824 */ /* 0x000fe200078e0204 */
[----:B------:R-:W-:-:S04]  /*8410*/  LEA R20, R4, UR4, 0x2 ;  /* 0x0000000404147c11 */ /* 0x000fc8000f8e10ff */
[----:B------:R-:W-:Y:S01]  /*8420*/  LEA R22, R3, UR4, 0x2 ;  /* 0x0000000403167c11 */ /* 0x000fe2000f8e10ff */
[----:B------:R-:W-:Y:S01]  /*8430*/  STS [R20], R2 ;  /* 0x0000000214007388 */ /* 0x000fe20000000800 */
[C---:B------:R-:W-:Y:S02]  /*8440*/  LOP3.LUT R3, R0.reuse, 0x3e0, RZ, 0xc0, !PT ;  /* 0x000003e000037812 */ /* 0x040fe400078ec0ff */
[----:B------:R-:W-:Y:S01]  /*8450*/  LOP3.LUT R0, R0, 0x1f, RZ, 0xc0, !PT ;  /* 0x0000001f00007812 */ /* 0x000fe200078ec0ff */
[----:B------:R-:W-:Y:S04]  /*8460*/  STS [R20+0x4], R5 ;  /* 0x0000040514007388 */ /* 0x000fe80000000800 */
[----:B------:R-:W-:Y:S01]  /*8470*/  STS [R20+0x8], R6 ;  /* 0x0000080614007388 */ /* 0x000fe20000000800 */
[----:B------:R-:W-:-:S03]  /*8480*/  IMAD R0, R3, 0x11, R0 ;  /* 0x0000001103007824 */ /* 0x000fc600078e0200 */
        /* <DEDUP_REMOVED lines=10> */
[----:B0-----:R-:W-:-:S03]  /*8530*/  VIADD R14, R0, 0x20 ;  /* 0x00000020000e7836 */ /* 0x001fc60000000000 */
[----:B------:R-:W-:Y:S04]  /*8540*/  STS [R20+0x34], R17 ;  /* 0x0000341114007388 */ /* 0x000fe80000000800 */
[----:B------:R-:W-:Y:S01]  /*8550*/  STS [R20+0x38], R18 ;  /* 0x0000381214007388 */ /* 0x000fe20000000800 */
[----:B--2---:R-:W-:-:S03]  /*8560*/  VIADD R16, R0, 0x40 ;  /* 0x0000004000107836 */ /* 0x004fc60000000000 */
[----:B------:R-:W-:Y:S04]  /*8570*/  STS [R20+0x3c], R19 ;  /* 0x00003c1314007388 */ /* 0x000fe80000000800 */
[----:B------:R0:W-:Y:S01]  /*8580*/  STS [R20+0x40], R21 ;  /* 0x0000401514007388 */ /* 0x0001e20000000800 */
[----:B------:R-:W-:-:S03]  /*8590*/  NOP ;  /* 0x0000000000007918 */ /* 0x000fc60000000000 */
[----:B------:R-:W-:Y:S01]  /*85a0*/  LDS R12, [R22] ;  /* 0x00000000160c7984 */ /* 0x000fe20000000800 */
[----:B0-----:R-:W-:-:S03]  /*85b0*/  VIADD R20, R0, 0xc0 ;  /* 0x000000c000147836 */ /* 0x001fc60000000000 */
        /* <DEDUP_REMOVED lines=16> */
[----:B------:R-:W-:Y:S01]  /*86c0*/  @!P0 STS [UR4+0x4400], R24 ;  /* 0x00440018ff008988 */ /* 0x000fe20008000804 */
[----:B------:R-:W-:Y:S01]  /*86d0*/  BAR.SYNC.DEFER_BLOCKING 0x0 ;  /* 0x0000000000007b1d */ /* 0x000fe20000010000 */
[----:B------:R-:W-:-:S05]  /*86e0*/  IADD3 R3, P0, PT, R0, UR7, RZ ;  /* 0x0000000700037c10 */ /* 0x000fca000ff1e0ff */
[----:B------:R-:W-:Y:S01]  /*86f0*/  IMAD.X R18, RZ, RZ, RZ, P0 ;  /* 0x000000ffff127224 */ /* 0x000fe200000e06ff */
[----:B-1----:R-:W-:-:S04]  /*8700*/  LEA R2, P0, R3, UR8, 0x2 ;  /* 0x0000000803027c11 */ /* 0x002fc8000f8010ff */
[----:B------:R-:W-:Y:S01]  /*8710*/  LEA.HI.X R3, R3, UR9, R18, 0x2, P0 ;  /* 0x0000000903037c11 */ /* 0x000fe200080f1412 */
[C---:B------:R-:W-:Y:S01]  /*8720*/  VIADD R18, R0.reuse, 0xa0 ;  /* 0x000000a000127836 */ /* 0x040fe20000000000 */
[----:B------:R-:W0:Y:S02]  /*8730*/  LDS R4, [UR4+0x4400] ;  /* 0x00440004ff047984 */ /* 0x000e240008000800 */
[-C--:B0-----:R-:W-:Y:S02]  /*8740*/  ISETP.GE.AND P2, PT, R0, R4.reuse, PT ;  /* 0x000000040000720c */ /* 0x081fe40003f46270 */
        /* <DEDUP_REMOVED lines=8> */
[----:B------:R-:W-:Y:S01]  /*87d0*/  VIADD R16, R0, 0x100 ;  /* 0x0000010000107836 */ /* 0x000fe20000000000 */
[-C--:B------:R-:W-:Y:S01]  /*87e0*/  ISETP.GE.AND P3, PT, R20, R4.reuse, PT ;  /* 0x000000041400720c */ /* 0x080fe20003f66270 */
        /* <DEDUP_REMOVED lines=9> */
[----:B------:R3:W-:Y:S01]  /*8880*/  @!P4 STG.E desc[UR10][R2.64+0x180], R6 ;  /* 0x000180060200c986 */ /* 0x0007e2000c10190a */
[----:B0-----:R-:W-:Y:S01]  /*8890*/  VIADD R12, R0, 0x180 ;  /* 0x00000180000c7836 */ /* 0x001fe20000000000 */
[----:B------:R-:W-:Y:S01]  /*88a0*/  ISETP.GE.AND P4, PT, R16, R4, PT ;  /* 0x000000041000720c */ /* 0x000fe20003f86270 */
[C---:B-1----:R-:W-:Y:S01]  /*88b0*/  VIADD R10, R0.reuse, 0x1a0 ;  /* 0x000001a0000a7836 */ /* 0x042fe20000000000 */
[----:B------:R0:W-:Y:S01]  /*88c0*/  @!P2 STG.E desc[UR10][R2.64+0x380], R21 ;  /* 0x000380150200a986 */ /* 0x0001e2000c10190a */
[----:B--2---:R-:W-:-:S03]  /*88d0*/  VIADD R8, R0, 0x1c0 ;  /* 0x000001c000087836 */ /* 0x004fc60000000000 */
[----:B------:R1:W-:Y:S01]  /*88e0*/  @!P6 STG.E desc[UR10][R2.64+0x200], R29 ;  /* 0x0002001d0200e986 */ /* 0x0003e2000c10190a */
[-C--:B------:R-:W-:Y:S01]  /*88f0*/  ISETP.GE.AND P6, PT, R14, R4.reuse, PT ;  /* 0x000000040e00720c */ /* 0x080fe20003fc6270 */
[----:B---3--:R-:W-:Y:S02]  /*8900*/  VIADD R6, R0, 0x1e0 ;  /* 0x000001e000067836 */ /* 0x008fe40000000000 */
[----:B------:R1:W-:Y:S01]  /*8910*/  @!P5 STG.E desc[UR10][R2.64+0x280], R27 ;  /* 0x0002801b0200d986 */ /* 0x0003e2000c10190a */
[-C--:B------:R-:W-:Y:S02]  /*8920*/  ISETP.GE.AND P5, PT, R12, R4.reuse, PT ;  /* 0x000000040c00720c */ /* 0x080fe40003fa6270 */
[-C--:B------:R-:W-:Y:S01]  /*8930*/  ISETP.GE.AND P2, PT, R8, R4.reuse, PT ;  /* 0x000000040800720c */ /* 0x080fe20003f46270 */
[----:B0-----:R-:W-:Y:S01]  /*8940*/  VIADD R21, R0, 0x200 ;  /* 0x0000020000157836 */ /* 0x001fe20000000000 */
        /* <DEDUP_REMOVED lines=15> */
.L_x_2066:
        /* <DEDUP_REMOVED lines=10> */
[----:B------:R0:W-:Y:S04]  /*8ae0*/  STS [R20], R2 ;  /* 0x0000000214007388 */ /* 0x0001e80000000800 */
[----:B------:R-:W-:Y:S04]  /*8af0*/  STS [R20+0x4], R5 ;  /* 0x0000040514007388 */ /* 0x000fe80000000800 */
[----:B------:R-:W-:Y:S01]  /*8b00*/  STS [R20+0x8], R6 ;  /* 0x0000080614007388 */ /* 0x000fe20000000800 */
[----:B0-----:R-:W-:-:S03]  /*8b10*/  LOP3.LUT R2, R0, 0x1f, RZ, 0xc0, !PT ;  /* 0x0000001f00027812 */ /* 0x001fc600078ec0ff */
[----:B------:R-:W-:Y:S02]  /*8b20*/  STS [R20+0xc], R7 ;  /* 0x00000c0714007388 */ /* 0x000fe40000000800 */
[----:B------:R-:W-:Y:S02]  /*8b30*/  VIADD R2, R2, UR7 ;  /* 0x0000000702027c36 */ /* 0x000fe40008000000 */
        /* <DEDUP_REMOVED lines=9> */
[----:B0-----:R-:W-:-:S03]  /*8bd0*/  LOP3.LUT R14, R0, 0x3e0, RZ, 0xc0, !PT ;  /* 0x000003e0000e7812 */ /* 0x001fc600078ec0ff */
[----:B------:R-:W-:Y:S02]  /*8be0*/  STS [R20+0x34], R17 ;  /* 0x0000341114007388 */ /* 0x000fe40000000800 */
[----:B------:R-:W-:Y:S02]  /*8bf0*/  IMAD R14, R14, 0x11, RZ ;  /* 0x000000110e0e7824 */ /* 0x000fe400078e02ff */
[----:B------:R-:W-:Y:S04]  /*8c00*/  STS [R20+0x38], R18 ;  /* 0x0000381214007388 */ /* 0x000fe80000000800 */
[----:B------:R-:W-:Y:S01]  /*8c10*/  STS [R20+0x3c], R19 ;  /* 0x00003c1314007388 */ /* 0x000fe20000000800 */
[----:B------:R-:W-:-:S03]  /*8c20*/  LOP3.LUT R0, R14, 0x1f, R0, 0xf8, !PT ;  /* 0x0000001f0e007812 */ /* 0x000fc600078ef800 */
[----:B------:R0:W-:Y:S01]  /*8c30*/  STS [R20+0x40], R21 ;  /* 0x0000401514007388 */ /* 0x0001e20000000800 */
[----:B------:R-:W-:-:S03]  /*8c40*/  NOP ;  /* 0x0000000000007918 */ /* 0x000fc60000000000 */
[----:B------:R-:W-:Y:S01]  /*8c50*/  LDS R12, [R3] ;  /* 0x00000000030c7984 */ /* 0x000fe20000000800 */
[C---:B--2---:R-:W-:Y:S02]  /*8c60*/  VIADD R16, R0.reuse, 0x40 ;  /* 0x0000004000107836 */ /* 0x044fe40000000000 */
[----:B0-----:R-:W-:Y:S01]  /*8c70*/  VIADD R20, R0, 0xc0 ;  /* 0x000000c000147836 */ /* 0x001fe20000000000 */
        /* <DEDUP_REMOVED lines=17> */
[----:B------:R-:W-:Y:S01]  /*8d90*/  BAR.SYNC.DEFER_BLOCKING 0x0 ;  /* 0x0000000000007b1d */ /* 0x000fe20000010000 */
[----:B------:R-:W-:Y:S01]  /*8da0*/  IADD3 R18, P0, PT, R14, R2, RZ ;  /* 0x000000020e127210 */ /* 0x000fe20007f1e0ff */
[----:B------:R-:W-:-:S04]  /*8db0*/  VIADD R14, R0, 0x20 ;  /* 0x00000020000e7836 */ /* 0x000fc80000000000 */
[----:B0-----:R-:W-:Y:S01]  /*8dc0*/  IMAD.X R3, RZ, RZ, RZ, P0 ;  /* 0x000000ffff037224 */ /* 0x001fe200000e06ff */
        /* <DEDUP_REMOVED lines=26> */
[-C--:B------:R-:W-:Y:S02]  /*8f70*/  ISETP.GE.AND P5, PT, R16, R4.reuse, PT ;  /* 0x000000041000720c */ /* 0x080fe40003fa6270 */
[----:B------:R0:W-:Y:S01]  /*8f80*/  @!P0 STG.E desc[UR10][R2.64+0x280], R27 ;  /* 0x0002801b02008986 */ /* 0x0001e2000c10190a */
[----:B-1----:R-:W-:Y:S01]  /*8f90*/  VIADD R10, R0, 0x1a0 ;  /* 0x000001a0000a7836 */ /* 0x002fe20000000000 */
[-C--:B------:R-:W-:Y:S01]  /*8fa0*/  ISETP.GE.AND P0, PT, R12, R4.reuse, PT ;  /* 0x000000040c00720c */ /* 0x080fe20003f06270 */
[----:B--2---:R-:W-:Y:S01]  /*8fb0*/  VIADD R8, R0, 0x1c0 ;  /* 0x000001c000087836 */ /* 0x004fe20000000000 */
[----:B------:R1:W-:Y:S01]  /*8fc0*/  @!P6 STG.E desc[UR10][R2.64+0x200], R29 ;  /* 0x0002001d0200e986 */ /* 0x0003e2000c10190a */
[----:B------:R-:W-:Y:S01]  /*8fd0*/  ISETP.GE.AND P6, PT, R14, R4, PT ;  /* 0x000000040e00720c */ /* 0x000fe20003fc6270 */
[----:B---3--:R-:W-:-:S02]  /*8fe0*/  VIADD R6, R0, 0x1e0 ;  /* 0x000001e000067836 */ /* 0x008fc40000000000 */
[----:B------:R1:W-:Y:S01]  /*8ff0*/  @!P1 STG.E desc[UR10][R2.64+0x300], R25 ;  /* 0x0003001902009986 */ /* 0x0003e2000c10190a */
[-C--:B------:R-:W-:Y:S01]  /*9000*/  ISETP.GE.AND P1, PT, R10, R4.reuse, PT ;  /* 0x000000040a00720c */ /* 0x080fe20003f26270 */
[----:B0-----:R-:W-:Y:S02]  /*9010*/  VIADD R27, R0, 0x200 ;  /* 0x00000200001b7836 */ /* 0x001fe40000000000 */
        /* <DEDUP_REMOVED lines=15> */
.L_x_2067:
        /* <DEDUP_REMOVED lines=15> */
.L_x_2226:


//--------------------- .text._ZN3cub18CUB_300001_SM_10006detail10merge_sort30DeviceMergeSortPartitionKernelIN6thrust24THRUST_300001_SM_1000_NS6detail15normal_iteratorINS5_10device_ptrIiEEEEj17evens_before_oddsiEEvbT_PT2_T0_SF_PSF_T1_SF_i --------------------------
	.section	.text._ZN3cub18CUB_300001_SM_10006detail10merge_sort30DeviceMergeSortPartitionKernelIN6thrust24THRUST_300001_SM_1000_NS6detail15normal_iteratorINS5_10device_ptrIiEEEEj17evens_before_oddsiEEvbT_PT2_T0_SF_PSF_T1_SF_i,"ax",@progbits
	.align	128
        .global         _ZN3cub18CUB_300001_SM_10006detail10merge_sort30DeviceMergeSortPartitionKernelIN6thrust24THRUST_300001_SM_1000_NS6detail15normal_iteratorINS5_10device_ptrIiEEEEj17evens_before_oddsiEEvbT_PT2_T0_SF_PSF_T1_SF_i
        .type           _ZN3cub18CUB_300001_SM_10006detail10merge_sort30DeviceMergeSortPartitionKernelIN6thrust24THRUST_300001_SM_1000_NS6detail15normal_iteratorINS5_10device_ptrIiEEEEj17evens_before_oddsiEEvbT_PT2_T0_SF_PSF_T1_SF_i,@function
        .size           _ZN3cub18CUB_300001_SM_10006detail10merge_sort30DeviceMergeSortPartitionKernelIN6thrust24THRUST_300001_SM_1000_NS6detail15normal_iteratorINS5_10device_ptrIiEEEEj17evens_before_oddsiEEvbT_PT2_T0_SF_PSF_T1_SF_i,(.L_x_2227 - _ZN3cub18CUB_300001_SM_10006detail10merge_sort30DeviceMergeSortPartitionKernelIN6thrust24THRUST_300001_SM_1000_NS6detail15normal_iteratorINS5_10device_ptrIiEEEEj17evens_before_oddsiEEvbT_PT2_T0_SF_PSF_T1_SF_i)
        .other          _ZN3cub18CUB_300001_SM_10006detail10merge_sort30DeviceMergeSortPartitionKernelIN6thrust24THRUST_300001_SM_1000_NS6detail15normal_iteratorINS5_10device_ptrIiEEEEj17evens_before_oddsiEEvbT_PT2_T0_SF_PSF_T1_SF_i,@"STO_CUDA_ENTRY STV_DEFAULT"
_ZN3cub18CUB_300001_SM_10006detail10merge_sort30DeviceMergeSortPartitionKernelIN6thrust24THRUST_300001_SM_1000_NS6detail15normal_iteratorINS5_10device_ptrIiEEEEj17evens_before_oddsiEEvbT_PT2_T0_SF_PSF_T1_SF_i:
.text._ZN3cub18CUB_300001_SM_10006detail10merge_sort30DeviceMergeSortPartitionKernelIN6thrust24THRUST_300001_SM_1000_NS6detail15normal_iteratorINS5_10device_ptrIiEEEEj17evens_before_oddsiEEvbT_PT2_T0_SF_PSF_T1_SF_i:
        /* <DEDUP_REMOVED lines=49> */
.L_x_2072:
        /* <DEDUP_REMOVED lines=13> */
[----:B------:R-:W3:Y:S01]  /*03e0*/  LDG.E R7, desc[UR8][R10.64] ;  /* 0x000000080a077981 */ /* 0x000ee2000c1e1900 */
[----:B--2---:R-:W-:-:S04]  /*03f0*/  LEA.HI R14, R8, R8, RZ, 0x1 ;  /* 0x00000008080e7211 */ /* 0x004fc800078f08ff */
[----:B------:R-:W-:Y:S02]  /*0400*/  LOP3.LUT R15, R14, 0xfffffffe, RZ, 0xc0, !PT ;  /* 0xfffffffe0e0f7812 */ /* 0x000fe400078ec0ff */
[----:B---3--:R-:W-:-:S04]  /*0410*/  LEA.HI R13, R7, R7, RZ, 0x1 ;  /* 0x00000007070d7211 */ /* 0x008fc800078f08ff */
[----:B------:R-:W-:Y:S01]  /*0420*/  LOP3.LUT R14, R13, 0xfffffffe, RZ, 0xc0, !PT ;  /* 0xfffffffe0d0e7812 */ /* 0x000fe200078ec0ff */
[----:B------:R-:W-:-:S04]  /*0430*/  IMAD.IADD R15, R8, 0x1, -R15 ;  /* 0x00000001080f7824 */ /* 0x000fc800078e0a0f */
[----:B------:R-:W-:-:S05]  /*0440*/  IMAD.IADD R14, R7, 0x1, -R14 ;  /* 0x00000001070e7824 */ /* 0x000fca00078e0a0e */
[----:B------:R-:W-:Y:S02]  /*0450*/  ISETP.NE.AND P1, PT, R14, R15, PT ;  /* 0x0000000f0e00720c */ /* 0x000fe40003f25270 */
[----:B------:R-:W-:-:S11]  /*0460*/  ISETP.GE.AND P0, PT, R7, R8, PT ;  /* 0x000000080700720c */ /* 0x000fd60003f06270 */
[----:B------:R-:W-:-:S04]  /*0470*/  @!P1 SEL R7, RZ, 0xffffffff, !P0 ;  /* 0xffffffffff079807 */ /* 0x000fc80004000000 */
[----:B------:R-:W-:-:S04]  /*0480*/  LOP3.LUT R7, R7, 0x1, RZ, 0xc0, !PT ;  /* 0x0000000107077812 */ /* 0x000fc800078ec0ff */
[----:B------:R-:W-:-:S04]  /*0490*/  ISETP.NE.U32.AND P0, PT, R7, 0x1, PT ;  /* 0x000000010700780c */ /* 0x000fc80003f05070 */
[----:B------:R-:W-:-:S09]  /*04a0*/  SEL R5, R5, R12, !P0 ;  /* 0x0000000c05057207 */ /* 0x000fd20004000000 */
[----:B------:R-:W-:-:S05]  /*04b0*/  @!P0 VIADD R6, R12, 0x1 ;  /* 0x000000010c068836 */ /* 0x000fca0000000000 */
[----:B------:R-:W-:-:S13]  /*04c0*/  ISETP.GE.U32.AND P0, PT, R6, R5, PT ;  /* 0x000000050600720c */ /* 0x000fda0003f06070 */
[----:B------:R-:W-:Y:S05]  /*04d0*/  @!P0 BRA `(.L_x_2072) ;  /* 0xfffffffc008c8947 */ /* 0x000fea000383ffff */
.L_x_2071:
[----:B------:R-:W-:Y:S05]  /*04e0*/  BSYNC.RECONVERGENT B1 ;  /* 0x0000000000017941 */ /* 0x000fea0003800200 */
.L_x_2070:
[----:B------:R-:W-:Y:S05]  /*04f0*/  BRA `(.L_x_2073) ;  /* 0x0000000000907947 */ /* 0x000fea0003800000 */
.L_x_2069:
[----:B------:R-:W-:Y:S01]  /*0500*/  IMAD.IADD R7, R7, 0x1, -R2 ;  /* 0x0000000107077824 */ /* 0x000fe200078e0a02 */
[----:B------:R-:W-:Y:S01]  /*0510*/  VIADDMNMX.U32 R5, R2, -R3, R4, PT ;  /* 0x8000000302057246 */ /* 0x000fe20003800004 */
[----:B------:R-:W0:Y:S03]  /*0520*/  LDCU.64 UR4, c[0x0][0x390] ;  /* 0x00007200ff0477ac */ /* 0x000e260008000a00 */
[----:B------:R-:W-:-:S05]  /*0530*/  VIMNMX.U32 R6, PT, PT, R4, R7, !PT ;  /* 0x0000000704067248 */ /* 0x000fca0007fe0000 */
[----:B------:R-:W-:-:S05]  /*0540*/  IMAD.IADD R6, R6, 0x1, -R7 ;  /* 0x0000000106067824 */ /* 0x000fca00078e0a07 */
[----:B------:R-:W-:-:S13]  /*0550*/  ISETP.GE.U32.AND P0, PT, R6, R5, PT ;  /* 0x000000050600720c */ /* 0x000fda0003f06070 */
[----:B0-----:R-:W-:Y:S05]  /*0560*/  @P0 BRA `(.L_x_2073) ;  /* 0x0000000000740947 */ /* 0x001fea0003800000 */
.L_x_2074:
        /* <DEDUP_REMOVED lines=29> */
.L_x_2073:
[----:B------:R-:W-:Y:S05]  /*0740*/  BSYNC.RECONVERGENT B0 ;  /* 0x0000000000007941 */ /* 0x000fea0003800200 */
.L_x_2068:
[----:B------:R-:W0:Y:S01]  /*0750*/  LDC.64 R4, c[0x0][0x3a0] ;  /* 0x0000e800ff047b82 */ /* 0x000e220000000a00 */
[----:B------:R-:W-:Y:S02]  /*0760*/  IMAD.IADD R3, R3, 0x1, R6 ;  /* 0x0000000103037824 */ /* 0x000fe400078e0206 */
[----:B0-----:R-:W-:-:S05]  /*0770*/  IMAD.WIDE.U32 R4, R0, 0x4, R4 ;  /* 0x0000000400047825 */ /* 0x001fca00078e0004 */
[----:B------:R-:W-:Y:S01]  /*0780*/  STG.E desc[UR8][R4.64], R3 ;  /* 0x0000000304007986 */ /* 0x000fe2000c101908 */
[----:B------:R-:W-:Y:S05]  /*0790*/  EXIT ;  /* 0x000000000000794d */ /* 0x000fea0003800000 */
.L_x_2075:
        /* <DEDUP_REMOVED lines=14> */
.L_x_2227:


//--------------------- .text._ZN3cub18CUB_300001_SM_10006detail10merge_sort30DeviceMergeSortBlockSortKernelINS2_10policy_hubIN6thrust24THRUST_300001_SM_1000_NS6detail15normal_iteratorINS6_10device_ptrIiEEEEE9Policy600ESB_PNS0_8NullTypeESB_SF_j17evens_before_oddsiSE_EEvbT0_T1_T2_T3_T4_PT6_PT7_T5_NS1_7vsmem_tE --------------------------
	.section	.text._ZN3cub18CUB_300001_SM_10006detail10merge_sort30DeviceMergeSortBlockSortKernelINS2_10policy_hubIN6thrust24THRUST_300001_SM_1000_NS6detail15normal_iteratorINS6_10device_ptrIiEEEEE9Policy600ESB_PNS0_8NullTypeESB_SF_j17evens_before_oddsiSE_EEvbT0_T1_T2_T3_T4_PT6_PT7_T5_NS1_7vsmem_tE,"ax",@progbits
	.align	128
        .global         _ZN3cub18CUB_300001_SM_10006detail10merge_sort30DeviceMergeSortBlockSortKernelINS2_10policy_hubIN6thrust24THRUST_300001_SM_1000_NS6detail15normal_iteratorINS6_10device_ptrIiEEEEE9Policy600ESB_PNS0_8NullTypeESB_SF_j17evens_before_oddsiSE_EEvbT0_T1_T2_T3_T4_PT6_PT7_T5_NS1_7vsmem_tE
        .type           _ZN3cub18CUB_300001_SM_10006detail10merge_sort30DeviceMergeSortBlockSortKernelINS2_10policy_hubIN6thrust24THRUST_300001_SM_1000_NS6detail15normal_iteratorINS6_10device_ptrIiEEEEE9Policy600ESB_PNS0_8NullTypeESB_SF_j17evens_before_oddsiSE_EEvbT0_T1_T2_T3_T4_PT6_PT7_T5_NS1_7vsmem_tE,@function
        .size           _ZN3cub18CUB_300001_SM_10006detail10merge_sort30DeviceMergeSortBlockSortKernelINS2_10policy_hubIN6thrust24THRUST_300001_SM_1000_NS6detail15normal_iteratorINS6_10device_ptrIiEEEEE9Policy600ESB_PNS0_8NullTypeESB_SF_j17evens_before_oddsiSE_EEvbT0_T1_T2_T3_T4_PT6_PT7_T5_NS1_7vsmem_tE,(.L_x_2228 - _ZN3cub18CUB_300001_SM_10006detail10merge_sort30DeviceMergeSortBlockSortKernelINS2_10policy_hubIN6thrust24THRUST_300001_SM_1000_NS6detail15normal_iteratorINS6_10device_ptrIiEEEEE9Policy600ESB_PNS0_8NullTypeESB_SF_j17evens_before_oddsiSE_EEvbT0_T1_T2_T3_T4_PT6_PT7_T5_NS1_7vsmem_tE)
        .other          _ZN3cub18CUB_300001_SM_10006detail10merge_sort30DeviceMergeSortBlockSortKernelINS2_10policy_hubIN6thrust24THRUST_300001_SM_1000_NS6detail15normal_iteratorINS6_10device_ptrIiEEEEE9Policy600ESB_PNS0_8NullTypeESB_SF_j17evens_before_oddsiSE_EEvbT0_T1_T2_T3_T4_PT6_PT7_T5_NS1_7vsmem_tE,@"STO_CUDA_ENTRY STV_DEFAULT"
_ZN3cub18CUB_300001_SM_10006detail10merge_sort30DeviceMergeSortBlockSortKernelINS2_10policy_hubIN6thrust24THRUST_300001_SM_1000_NS6detail15normal_iteratorINS6_10device_ptrIiEEEEE9Policy600ESB_PNS0_8NullTypeESB_SF_j17evens_before_oddsiSE_EEvbT0_T1_T2_T3_T4_PT6_PT7_T5_NS1_7vsmem_tE:
.text._ZN3cub18CUB_300001_SM_10006detail10merge_sort30DeviceMergeSortBlockSortKernelINS2_10policy_hubIN6thrust24THRUST_300001_SM_1000_NS6detail15normal_iteratorINS6_10device_ptrIiEEEEE9Policy600ESB_PNS0_8NullTypeESB_SF_j17evens_before_oddsiSE_EEvbT0_T1_T2_T3_T4_PT6_PT7_T5_NS1_7vsmem_tE:
[----:B------:R-:W-:Y:S08]  /*0000*/  LDC R1, c[0x0][0x37c] ;  /* 0x0000df00ff017b82 */ /* 0x000ff00000000800 */
[----:B------:R-:W0:Y:S01]  /*0010*/  S2UR UR5, SR_CTAID.X ;  /* 0x00000000000579c3 */ /* 0x000e220000002500 */
[----:B------:R-:W1:Y:S01]  /*0020*/  LDCU UR4, c[0x0][0x370] ;  /* 0x00006e00ff0477ac */ /* 0x000e620008000800 */
[----:B------:R-:W2:Y:S01]  /*0030*/  LDCU.64 UR8, c[0x0][0x358] ;  /* 0x00006b00ff0877ac */ /* 0x000ea20008000a00 */
[----:B-1----:R-:W-:-:S04]  /*0040*/  UIADD3 UR4, UPT, UPT, UR4, -0x1, URZ ;  /* 0xffffffff04047890 */ /* 0x002fc8000fffe0ff */
[----:B0-----:R-:W-:Y:S02]  /*0050*/  UISETP.GE.U32.AND UP0, UPT, UR5, UR4, UPT ;  /* 0x000000040500728c */ /* 0x001fe4000bf06070 */
[----:B------:R-:W-:-:S07]  /*0060*/  UIMAD UR6, UR5, 0x1100, URZ ;  /* 0x00001100050678a4 */ /* 0x000fce000f8e02ff */
[----:B--2---:R-:W-:Y:S05]  /*0070*/  BRA.U UP0, `(.L_x_2076) ;  /* 0x000000a9001c7547 */ /* 0x004fea000b800000 */
[----:B------:R-:W0:Y:S01]  /*0080*/  S2R R0, SR_TID.X ;  /* 0x0000000000007919 */ /* 0x000e220000002100 */
[----:B------:R-:W1:Y:S01]  /*0090*/  LDCU.64 UR4, c[0x0][0x388] ;  /* 0x00007100ff0477ac */ /* 0x000e620008000a00 */
[----:B------:R-:W-:Y:S01]  /*00a0*/  ACQBULK ;  /* 0x000000000000782e */ /* 0x000fe20000000000 */
[----:B0-----:R-:W-:-:S05]  /*00b0*/  LOP3.LUT R3, R0, 0x3e0, RZ, 0xc0, !PT ;  /* 0x000003e000037812 */ /* 0x001fca00078ec0ff */
[----:B------:R-:W-:-:S05]  /*00c0*/  IMAD R3, R3, 0x11, RZ ;  /* 0x0000001103037824 */ /* 0x000fca00078e02ff */
[----:B------:R-:W-:-:S04]  /*00d0*/  LOP3.LUT R2, R3, 0x1f, R0, 0xf8, !PT ;  /* 0x0000001f03027812 */ /* 0x000fc800078ef800 */
[----:B------:R-:W-:-:S05]  /*00e0*/  IADD3 R4, P0, PT, R2, UR6, RZ ;  /* 0x0000000602047c10 */ /* 0x000fca000ff1e0ff */
[----:B------:R-:W-:Y:S02]  /*00f0*/  IMAD.X R5, RZ, RZ, RZ, P0 ;  /* 0x000000ffff057224 */ /* 0x000fe400000e06ff */
        /* <DEDUP_REMOVED lines=24> */
[----:B------:R-:W1:Y:S01]  /*0280*/  S2R R9, SR_LANEID ;  /* 0x0000000000097919 */ /* 0x000e620000000000 */
[----:B0-----:R-:W-:Y:S01]  /*0290*/  LOP3.LUT R7, R0, 0x1f, RZ, 0xc0, !PT ;  /* 0x0000001f00077812 */ /* 0x001fe200078ec0ff */
[----:B-1----:R-:W-:Y:S01]  /*02a0*/  ULEA UR4, UR5, UR4, 0x18 ;  /* 0x0000000405047291 */ /* 0x002fe2000f8ec0ff */
[----:B------:R-:W-:-:S05]  /*02b0*/  IMAD R5, R5, 0x220, R9 ;  /* 0x0000022005057824 */ /* 0x000fca00078e0209 */
[----:B------:R-:W-:-:S05]  /*02c0*/  LEA R5, R5, UR4, 0x2 ;  /* 0x0000000405057c11 */ /* 0x000fca000f8e10ff */
[----:B------:R-:W-:Y:S01]  /*02d0*/  IMAD R6, R9, 0x40, R5 ;  /* 0x0000004009067824 */ /* 0x000fe200078e0205 */
[----:B--2---:R-:W-:Y:S04]  /*02e0*/  STS [R5], R8 ;  /* 0x0000000805007388 */ /* 0x004fe80000000800 */
[----:B---3--:R-:W-:Y:S04]  /*02f0*/  STS [R5+0x80], R10 ;  /* 0x0000800a05007388 */ /* 0x008fe80000000800 */
[----:B----4-:R-:W-:Y:S04]  /*0300*/  STS [R5+0x100], R12 ;  /* 0x0001000c05007388 */ /* 0x010fe80000000800 */
        /* <DEDUP_REMOVED lines=27> */
[----:B------:R-:W-:Y:S04]  /*04c0*/  LDS R14, [R6+0x30] ;  /* 0x00003000060e7984 */ /* 0x000fe80000000800 */
[----:B------:R-:W5:Y:S04]  /*04d0*/  LDS R13, [R6+0x34] ;  /* 0x00003400060d7984 */ /* 0x000f680000000800 */
[----:B------:R-:W-:Y:S04]  /*04e0*/  LDS R11, [R6+0x38] ;  /* 0x00003800060b7984 */ /* 0x000fe80000000800 */
        /* <DEDUP_REMOVED lines=14> */
[----:B------:R-:W-:Y:S02]  /*05d0*/  LOP3.LUT R28, R28, 0xfffffffe, RZ, 0xc0, !PT ;  /* 0xfffffffe1c1c7812 */ /* 0x000fe400078ec0ff */
[----:B------:R-:W-:Y:S02]  /*05e0*/  LOP3.LUT R29, R29, 0xfffffffe, RZ, 0xc0, !PT ;  /* 0xfffffffe1d1d7812 */ /* 0x000fe400078ec0ff */
[----:B------:R-:W-:Y:S01]  /*05f0*/  ISETP.NE.AND P6, PT, R20, R25, PT ;  /* 0x000000191400720c */ /* 0x000fe20003fc5270 */
[----:B------:R-:W-:Y:S01]  /*0600*/  IMAD.IADD R28, R17, 0x1, -R28 ;  /* 0x00000001111c7824 */ /* 0x000fe200078e0a1c */
[----:B---3--:R-:W-:Y:S01]  /*0610*/  LEA.HI R19, R24, R24, RZ, 0x1 ;  /* 0x0000001818137211 */ /* 0x008fe200078f08ff */
[----:B------:R-:W-:Y:S01]  /*0620*/  IMAD.IADD R29, R22, 0x1, -R29 ;  /* 0x00000001161d7824 */ /* 0x000fe200078e0a1d */
[----:B------:R-:W-:-:S02]  /*0630*/  LEA.HI R20, R23, R23, RZ, 0x1 ;  /* 0x0000001717147211 */ /* 0x000fc400078f08ff */
        /* <DEDUP_REMOVED lines=8> */
[----:B----4-:R-:W-:Y:S01]  /*06c0*/  LEA.HI R25, R21, R21, RZ, 0x1 ;  /* 0x0000001515197211 */ /* 0x010fe200078f08ff */
[----:B------:R-:W-:Y:S01]  /*06d0*/  IMAD.IADD R20, R23, 0x1, -R20 ;  /* 0x0000000117147824 */ /* 0x000fe200078e0a14 */
[----:B------:R-:W-:-:S02]  /*06e0*/  LEA.HI R29, R8, R8, RZ, 0x1 ;  /* 0x00000008081d7211 */ /* 0x000fc400078f08ff */
[----:B------:R-:W-:Y:S02]  /*06f0*/  ISETP.GE.AND P0, PT, R9, R16, PT ;  /* 0x000000100900720c */ /* 0x000fe40003f06270 */
[----:B------:R-:W-:Y:S02]  /*0700*/  ISETP.NE.AND P5, PT, R30, R31, PT ;  /* 0x0000001f1e00720c */ /* 0x000fe40003fa5270 */
[----:B-----5:R-:W-:Y:S02]  /*0710*/  LEA.HI R30, R15, R15, RZ, 0x1 ;  /* 0x0000000f0f1e7211 */ /* 0x020fe400078f08ff */
[----:B------:R-:W-:Y:S02]  /*0720*/  LEA.HI R31, R26, R26, RZ, 0x1 ;  /* 0x0000001a1a1f7211 */ /* 0x000fe400078f08ff */
[----:B------:R-:W-:Y:S02]  /*0730*/  LOP3.LUT R28, R25, 0xfffffffe, RZ, 0xc0, !PT ;  /* 0xfffffffe191c7812 */ /* 0x000fe400078ec0ff */
[----:B------:R-:W-:-:S02]  /*0740*/  LOP3.LUT R29, R29, 0xfffffffe, RZ, 0xc0, !PT ;  /* 0xfffffffe1d1d7812 */ /* 0x000fc400078ec0ff */
[----:B------:R-:W-:Y:S01]  /*0750*/  ISETP.NE.AND P4, PT, R19, R20, PT ;  /* 0x000000141300720c */ /* 0x000fe20003f85270 */
[----:B------:R-:W-:Y:S01]  /*0760*/  IMAD.IADD R28, R21, 0x1, -R28 ;  /* 0x00000001151c7824 */ /* 0x000fe200078e0a1c */
[----:B------:R-:W-:Y:S01]  /*0770*/  SEL R20, RZ, 0xffffffff, !P0 ;  /* 0xffffffffff147807 */ /* 0x000fe20004000000 */
[----:B------:R-:W-:Y:S01]  /*0780*/  IMAD.IADD R29, R8, 0x1, -R29 ;  /* 0x00000001081d7824 */ /* 0x000fe200078e0a1d */
[----:B------:R-:W-:Y:S02]  /*0790*/  LOP3.LUT R30, R30, 0xfffffffe, RZ, 0xc0, !PT ;  /* 0xfffffffe1e1e7812 */ /* 0x000fe400078ec0ff */
[----:B------:R-:W-:Y:S02]  /*07a0*/  LOP3.LUT R31, R31, 0xfffffffe, RZ, 0xc0, !PT ;  /* 0xfffffffe1f1f7812 */ /* 0x000fe400078ec0ff */
[----:B------:R-:W-:Y:S01]  /*07b0*/  SEL R19, R20, R9, !P6 ;  /* 0x0000000914137207 */ /* 0x000fe20007000000 */
[----:B------:R-:W-:Y:S01]  /*07c0*/  IMAD.IADD R30, R15, 0x1, -R30 ;  /* 0x000000010f1e7824 */ /* 0x000fe200078e0a1e */
[----:B------:R-:W-:Y:S01]  /*07d0*/  LEA.HI R20, R13, R13, RZ, 0x1 ;  /* 0x0000000d0d147211 */ /* 0x000fe200078f08ff */
[----:B------:R-:W-:Y:S01]  /*07e0*/  IMAD.IADD R31, R26, 0x1, -R31 ;  /* 0x000000011a1f7824 */ /* 0x000fe200078e0a1f */
[----:B------:R-:W-:-:S02]  /*07f0*/  LEA.HI R25, R14, R14, RZ, 0x1 ;  /* 0x0000000e0e197211 */ /* 0x000fc400078f08ff */
[----:B------:R-:W-:Y:S02]  /*0800*/  ISETP.NE.AND P0, PT, R28, R29, PT ;  /* 0x0000001d1c00720c */ /* 0x000fe40003f05270 */
        /* <DEDUP_REMOVED lines=8> */
[----:B------:R-:W-:Y:S01]  /*0890*/  LEA.HI R30, R11, R11, RZ, 0x1 ;  /* 0x0000000b0b1e7211 */ /* 0x000fe200078f08ff */
        /* <DEDUP_REMOVED lines=9> */
[----:B------:R-:W-:Y:S02]  /*0930*/  SEL R20, R20, R17, !P3 ;  /* 0x0000001114147207 */ /* 0x000fe40005800000 */
[----:B------:R-:W-:Y:S02]  /*0940*/  ISETP.GE.AND P5, PT, R21, R8, PT ;  /* 0x000000081500720c */ /* 0x000fe40003fa6270 */
[----:B------:R-:W-:Y:S02]  /*0950*/  ISETP.NE.AND P3, PT, R31, R30, PT ;  /* 0x0000001e1f00720c */ /* 0x000fe40003f65270 */
[----:B------:R-:W-:-:S02]  /*0960*/  SEL R25, RZ, 0xffffffff, !P6 ;  /* 0xffffffffff197807 */ /* 0x000fc40007000000 */
[----:B------:R-:W-:Y:S02]  /*0970*/  LOP3.LUT R20, R20, 0x1, RZ, 0xc0, !PT ;  /* 0x0000000114147812 */ /* 0x000fe400078ec0ff */
[----:B------:R-:W-:Y:S02]  /*0980*/  SEL R30, RZ, 0xffffffff, !P5 ;  /* 0xffffffffff1e7807 */ /* 0x000fe40006800000 */
[----:B------:R-:W-:Y:S02]  /*0990*/  ISETP.GE.AND P5, PT, R15, R26, PT ;  /* 0x0000001a0f00720c */ /* 0x000fe40003fa6270 */
[----:B------:R-:W-:Y:S02]  /*09a0*/  SEL R25, R25, R24, !P4 ;  /* 0x0000001819197207 */ /* 0x000fe40006000000 */
[----:B------:R-:W-:Y:S02]  /*09b0*/  ISETP.NE.U32.AND P4, PT, R20, 0x1, PT ;  /* 0x000000011400780c */ /* 0x000fe40003f85070 */
[----:B------:R-:W-:-:S02]  /*09c0*/  SEL R30, R30, R21, !P0 ;  /* 0x000000151e1e7207 */ /* 0x000fc40004000000 */
[----:B------:R-:W-:Y:S02]  /*09d0*/  SEL R20, RZ, 0xffffffff, !P5 ;  /* 0xffffffffff147807 */ /* 0x000fe40006800000 */
[----:B------:R-:W-:Y:S02]  /*09e0*/  ISETP.GE.AND P0, PT, R13, R14, PT ;  /* 0x0000000e0d00720c */ /* 0x000fe40003f06270 */
[----:B------:R-:W-:Y:S02]  /*09f0*/  LOP3.LUT R19, R19, 0x1, RZ, 0xc0, !PT ;  /* 0x0000000113137812 */ /* 0x000fe400078ec0ff */
[----:B------:R-:W-:Y:S02]  /*0a00*/  ISETP.GE.AND P5, PT, R12, R11, PT ;  /* 0x0000000b0c00720c */ /* 0x000fe40003fa6270 */
[----:B------:R-:W-:Y:S02]  /*0a10*/  SEL R20, R20, R15, !P2 ;  /* 0x0000000f14147207 */ /* 0x000fe40005000000 */
[----:B------:R-:W-:-:S02]  /*0a20*/  SEL R32, RZ, 0xffffffff, !P0 ;  /* 0xffffffffff207807 */ /* 0x000fc40004000000 */
[----:B------:R-:W-:Y:S02]  /*0a30*/  ISETP.NE.U32.AND P6, PT, R19, 0x1, PT ;  /* 0x000000011300780c */ /* 0x000fe40003fc5070 */
[----:B------:R-:W-:Y:S02]  /*0a40*/  SEL R19, RZ, 0xffffffff, !P5 ;  /* 0xffffffffff137807 */ /* 0x000fe40006800000 */
[----:B------:R-:W-:Y:S02]  /*0a50*/  LOP3.LUT R20, R20, 0x1, RZ, 0xc0, !PT ;  /* 0x0000000114147812 */ /* 0x000fe400078ec0ff */
[----:B------:R-:W-:Y:S02]  /*0a60*/  LOP3.LUT R25, R25, 0x1, RZ, 0xc0, !PT ;  /* 0x0000000119197812 */ /* 0x000fe400078ec0ff */
[----:B------:R-:W-:Y:S02]  /*0a70*/  SEL R32, R32, R13, !P1 ;  /* 0x0000000d20207207 */ /* 0x000fe40004800000 */
[----:B------:R-:W-:-:S02]  /*0a80*/  LOP3.LUT R30, R30, 0x1, RZ, 0xc0, !PT ;  /* 0x000000011e1e7812 */ /* 0x000fc400078ec0ff */
[----:B------:R-:W-:Y:S02]  /*0a90*/  SEL R19, R19, R12, !P3 ;  /* 0x0000000c13137207 */ /* 0x000fe40005800000 */
[----:B------:R-:W-:Y:S02]  /*0aa0*/  ISETP.NE.U32.AND P3, PT, R20, 0x1, PT ;  /* 0x000000011400780c */ /* 0x000fe40003f65070 */
[----:B------:R-:W-:Y:S02]  /*0ab0*/  LOP3.LUT R28, R28, 0x1, RZ, 0xc0, !PT ;  /* 0x000000011c1c7812 */ /* 0x000fe400078ec0ff */
[----:B------:R-:W-:Y:S02]  /*0ac0*/  ISETP.NE.U32.AND P0, PT, R25, 0x1, PT ;  /* 0x000000011900780c */ /* 0x000fe40003f05070 */
[----:B------:R-:W-:Y:S02]  /*0ad0*/  LOP3.LUT R32, R32, 0x1, RZ, 0xc0, !PT ;  /* 0x0000000120207812 */ /* 0x000fe400078ec0ff */
[----:B------:R-:W-:-:S02]  /*0ae0*/  SEL R20, R9, R16, !P6 ;  /* 0x0000001009147207 */ /* 0x000fc40007000000 */
[----:B------:R-:W-:Y:S02]  /*0af0*/  SEL R9, R16, R9, !P6 ;  /* 0x0000000910097207 */ /* 0x000fe40007000000 */
[----:B------:R-:W-:Y:S02]  /*0b00*/  ISETP.NE.U32.AND P5, PT, R30, 0x1, PT ;  /* 0x000000011e00780c */ /* 0x000fe40003fa5070 */
[----:B------:R-:W-:Y:S02]  /*0b10*/  SEL R16, R17, R22, !P4 ;  /* 0x0000001611107207 */ /* 0x000fe40006000000 */
[----:B------:R-:W-:Y:S02]  /*0b20*/  LOP3.LUT R19, R19, 0x1, RZ, 0xc0, !PT ;  /* 0x0000000113137812 */ /* 0x000fe400078ec0ff */
[----:B------:R-:W-:Y:S02]  /*0b30*/  SEL R17, R22, R17, !P4 ;  /* 0x0000001116117207 */ /* 0x000fe40006000000 */
[----:B------:R-:W-:-:S02]  /*0b40*/  ISETP.NE.U32.AND P2, PT, R28, 0x1, PT ;  /* 0x000000011c00780c */ /* 0x000fc40003f45070 */
[----:B------:R-:W-:Y:S02]  /*0b50*/  ISETP.NE.U32.AND P1, PT, R32, 0x1, PT ;  /* 0x000000012000780c */ /* 0x000fe40003f25070 */
        /* <DEDUP_REMOVED lines=23> */
[----:B------:R-:W-:-:S02]  /*0cd0*/  LEA.HI R32, R24, R24, RZ, 0x1 ;  /* 0x0000001818207211 */ /* 0x000fc400078f08ff */
[----:B------:R-:W-:Y:S02]  /*0ce0*/  LEA.HI R34, R19, R19, RZ, 0x1 ;  /* 0x0000001313227211 */ /* 0x000fe400078f08ff */
[----:B------:R-:W-:Y:S02]  /*0cf0*/  SEL R15, R12, R11, !P6 ;  /* 0x0000000b0c0f7207 */ /* 0x000fe40007000000 */
[----:B------:R-:W-:Y:S02]  /*0d00*/  SEL R25, R11, R12, !P6 ;  /* 0x0000000c0b197207 */ /* 0x000fe40007000000 */
[----:B------:R-:W-:Y:S02]  /*0d10*/  ISETP.NE.AND P6, PT, R14, R13, PT ;  /* 0x0000000d0e00720c */ /* 0x000fe40003fc5270 */
[----:B------:R-:W-:Y:S02]  /*0d20*/  LEA.HI R12, R21, R21, RZ, 0x1 ;  /* 0x00000015150c7211 */ /* 0x000fe400078f08ff */
[----:B------:R-:W-:-:S02]  /*0d30*/  LEA.HI R13, R22, R22, RZ, 0x1 ;  /* 0x00000016160d7211 */ /* 0x000fc400078f08ff */
[----:B------:R-:W-:Y:S02]  /*0d40*/  LOP3.LUT R33, R32, 0xfffffffe, RZ, 0xc0, !PT ;  /* 0xfffffffe20217812 */ /* 0x000fe400078ec0ff */
[----:B------:R-:W-:Y:S02]  /*0d50*/  LOP3.LUT R34, R34, 0xfffffffe, RZ, 0xc0, !PT ;  /* 0xfffffffe22227812 */ /* 0x000fe400078ec0ff */
[----:B------:R-:W-:Y:S01]  /*0d60*/  ISETP.NE.AND P3, PT, R28, R31, PT ;  /* 0x0000001f1c00720c */ /* 0x000fe20003f65270 */
[----:B------:R-:W-:Y:S01]  /*0d70*/  IMAD.IADD R33, R24, 0x1, -R33 ;  /* 0x0000000118217824 */ /* 0x000fe200078e0a21 */
[----:B------:R-:W-:Y:S01]  /*0d80*/  LEA.HI R14, R26, R26, RZ, 0x1 ;  /* 0x0000001a1a0e7211 */ /* 0x000fe200078f08ff */
[----:B------:R-:W-:Y:S01]  /*0d90*/  IMAD.IADD R34, R19, 0x1, -R34 ;  /* 0x0000000113227824 */ /* 0x000fe200078e0a22 */
        /* <DEDUP_REMOVED lines=9> */
[----:B------:R-:W-:Y:S01]  /*0e30*/  ISETP.NE.AND P5, PT, R33, R34, PT ;  /* 0x000000222100720c */ /* 0x000fe20003fa5270 */
[----:B------:R-:W-:Y:S01]  /*0e40*/  IMAD.IADD R31, R26, 0x1, -R31 ;  /* 0x000000011a1f7824 */ /* 0x000fe200078e0a1f */
[----:B------:R-:W-:Y:S01]  /*0e50*/  LOP3.LUT R30, R30, 0xfffffffe, RZ, 0xc0, !PT ;  /* 0xfffffffe1e1e7812 */ /* 0x000fe200078ec0ff */
[----:B------:R-:W-:Y:S01]  /*0e60*/  IMAD.IADD R28, R23, 0x1, -R28 ;  /* 0x00000001171c7824 */ /* 0x000fe200078e0a1c */
[----:B------:R-:W-:-:S02]  /*0e70*/  LOP3.LUT R33, R32, 0xfffffffe, RZ, 0xc0, !PT ;  /* 0xfffffffe20217812 */ /* 0x000fc400078ec0ff */
[----:B------:R-:W-:Y:S01]  /*0e80*/  ISETP.NE.AND P4, PT, R12, R13, PT ;  /* 0x0000000d0c00720c */ /* 0x000fe20003f85270 */
[----:B------:R-:W-:Y:S01]  /*0e90*/  IMAD.IADD R30, R29, 0x1, -R30 ;  /* 0x000000011d1e7824 */ /* 0x000fe200078e0a1e */
[----:B------:R-:W-:Y:S01]  /*0ea0*/  LEA.HI R12, R25, R25, RZ, 0x1 ;  /* 0x00000019190c7211 */ /* 0x000fe200078f08ff */
[----:B------:R-:W-:Y:S01]  /*0eb0*/  IMAD.IADD R33, R18, 0x1, -R33 ;  /* 0x0000000112217824 */ /* 0x000fe200078e0a21 */
[----:B------:R-:W-:Y:S02]  /*0ec0*/  LEA.HI R13, R8, R8, RZ, 0x1 ;  /* 0x00000008080d7211 */ /* 0x000fe400078f08ff */
[----:B------:R-:W-:Y:S02]  /*0ed0*/  ISETP.GE.AND P1, PT, R17, R20, PT ;  /* 0x000000141100720c */ /* 0x000fe40003f26270 */
[----:B------:R-:W-:Y:S02]  /*0ee0*/  ISETP.NE.AND P0, PT, R31, R28, PT ;  /* 0x0000001c1f00720c */ /* 0x000fe40003f05270 */
[----:B------:R-:W-:-:S02]  /*0ef0*/  LEA.HI R28, R15, R15, RZ, 0x1 ;  /* 0x0000000f0f1c7211 */ /* 0x000fc400078f08ff */
[----:B------:R-:W-:Y:S02]  /*0f00*/  LOP3.LUT R14, R12, 0xfffffffe, RZ, 0xc0, !PT ;  /* 0xfffffffe0c0e7812 */ /* 0x000fe400078ec0ff */
[----:B------:R-:W-:Y:S02]  /*0f10*/  LOP3.LUT R31, R13, 0xfffffffe, RZ, 0xc0, !PT ;  /* 0xfffffffe0d1f7812 */ /* 0x000fe400078ec0ff */
[----:B------:R-:W-:Y:S01]  /*0f20*/  SEL R12, RZ, 0xffffffff, !P1 ;  /* 0xffffffffff0c7807 */ /* 0x000fe20004800000 */
[----:B------:R-:W-:Y:S01]  /*0f30*/  IMAD.IADD R13, R25, 0x1, -R14 ;  /* 0x00000001190d7824 */ /* 0x000fe200078e0a0e */
[----:B------:R-:W-:Y:S02]  /*0f40*/  ISETP.NE.AND P2, PT, R30, R33, PT ;  /* 0x000000211e00720c */ /* 0x000fe40003f45270 */
[----:B------:R-:W-:Y:S01]  /*0f50*/  LOP3.LUT R30, R28, 0xfffffffe, RZ, 0xc0, !PT ;  /* 0xfffffffe1c1e7812 */ /* 0x000fe200078ec0ff */
[----:B------:R-:W-:Y:S01]  /*0f60*/  IMAD.IADD R28, R8, 0x1, -R31 ;  /* 0x00000001081c7824 */ /* 0x000fe200078e0a1f */
[----:B------:R-:W-:-:S02]  /*0f70*/  LEA.HI R11, R10, R10, RZ, 0x1 ;  /* 0x0000000a0a0b7211 */ /* 0x000fc400078f08ff */
[----:B------:R-:W-:Y:S01]  /*0f80*/  ISETP.GE.AND P1, PT, R27, R16, PT ;  /* 0x000000101b00720c */ /* 0x000fe20003f26270 */
[----:B------:R-:W-:Y:S01]  /*0f90*/  IMAD.IADD R30, R15, 0x1, -R30 ;  /* 0x000000010f1e7824 */ /* 0x000fe200078e0a1e */
[----:B------:R-:W-:Y:S02]  /*0fa0*/  SEL R12, R12, R17, !P6 ;  /* 0x000000110c0c7207 */ /* 0x000fe40007000000 */
[----:B------:R-:W-:Y:S02]  /*0fb0*/  ISETP.GE.AND P6, PT, R24, R19, PT ;  /* 0x000000131800720c */ /* 0x000fe40003fc6270 */
[----:B------:R-:W-:Y:S02]  /*0fc0*/  LOP3.LUT R11, R11, 0xfffffffe, RZ, 0xc0, !PT ;  /* 0xfffffffe0b0b7812 */ /* 0x000fe400078ec0ff */
[----:B------:R-:W-:Y:S02]  /*0fd0*/  SEL R14, RZ, 0xffffffff, !P1 ;  /* 0xffffffffff0e7807 */ /* 0x000fe40004800000 */
        /* <DEDUP_REMOVED lines=13> */
[----:B------:R-:W-:Y:S02]  /*10b0*/  SEL R12, RZ, 0xffffffff, !P5 ;  /* 0xffffffffff0c7807 */ /* 0x000fe40006800000 */
[----:B------:R-:W-:-:S02]  /*10c0*/  LOP3.LUT R13, R13, 0x1, RZ, 0xc0, !PT ;  /* 0x000000010d0d7812 */ /* 0x000fc400078ec0ff */
[----:B------:R-:W-:Y:S02]  /*10d0*/  ISETP.GE.AND P5, PT, R10, R15, PT ;  /* 0x0000000f0a00720c */ /* 0x000fe40003fa6270 */
[----:B------:R-:W-:Y:S02]  /*10e0*/  SEL R12, R12, R29, !P2 ;  /* 0x0000001d0c0c7207 */ /* 0x000fe40005000000 */
[----:B------:R-:W-:Y:S02]  /*10f0*/  ISETP.NE.U32.AND P2, PT, R13, 0x1, PT ;  /* 0x000000010d00780c */ /* 0x000fe40003f45070 */
[----:B------:R-:W-:Y:S02]  /*1100*/  LOP3.LUT R14, R14, 0x1, RZ, 0xc0, !PT ;  /* 0x000000010e0e7812 */ /* 0x000fe400078ec0ff */
[----:B------:R-:W-:Y:S02]  /*1110*/  SEL R11, R11, R26, !P0 ;  /* 0x0000001a0b0b7207 */ /* 0x000fe40004000000 */
[----:B------:R-:W-:-:S02]  /*1120*/  SEL R13, RZ, 0xffffffff, !P5 ;  /* 0xffffffffff0d7807 */ /* 0x000fc40006800000 */
[----:B------:R-:W-:Y:S02]  /*1130*/  ISETP.GE.AND P0, PT, R25, R8, PT ;  /* 0x000000081900720c */ /* 0x000fe40003f06270 */
[----:B------:R-:W-:Y:S02]  /*1140*/  SEL R28, R28, R21, !P4 ;  /* 0x000000151c1c7207 */ /* 0x000fe40006000000 */
[----:B------:R-:W-:Y:S02]  /*1150*/  ISETP.NE.U32.AND P4, PT, R14, 0x1, PT ;  /* 0x000000010e00780c */ /* 0x000fe40003f85070 */
[----:B------:R-:W-:Y:S02]  /*1160*/  SEL R13, R13, R10, !P3 ;  /* 0x0000000a0d0d7207 */ /* 0x000fe40005800000 */
[----:B------:R-:W-:Y:S02]  /*1170*/  SEL R14, RZ, 0xffffffff, !P0 ;  /* 0xffffffffff0e7807 */ /* 0x000fe40004000000 */
[----:B------:R-:W-:-:S02]  /*1180*/  LOP3.LUT R11, R11, 0x1, RZ, 0xc0, !PT ;  /* 0x000000010b0b7812 */ /* 0x000fc400078ec0ff */
[----:B------:R-:W-:Y:S02]  /*1190*/  LOP3.LUT R13, R13, 0x1, RZ, 0xc0, !PT ;  /* 0x000000010d0d7812 */ /* 0x000fe400078ec0ff */
[----:B------:R-:W-:Y:S02]  /*11a0*/  SEL R14, R14, R25, !P1 ;  /* 0x000000190e0e7207 */ /* 0x000fe40004800000 */
[----:B------:R-:W-:Y:S02]  /*11b0*/  ISETP.NE.U32.AND P5, PT, R11, 0x1, PT ;  /* 0x000000010b00780c */ /* 0x000fe40003fa5070 */
        /* <DEDUP_REMOVED lines=8> */
[----:B------:R-:W-:-:S02]  /*1240*/  SEL R19, R19, R24, !P2 ;  /* 0x0000001813137207 */ /* 0x000fc40005000000 */
[----:B------:R-:W-:Y:S02]  /*1250*/  LEA.HI R24, R9, R9, RZ, 0x1 ;  /* 0x0000000909187211 */ /* 0x000fe400078f08ff */
[----:B------:R-:W-:Y:S02]  /*1260*/  ISETP.NE.U32.AND P3, PT, R12, 0x1, PT ;  /* 0x000000010c00780c */ /* 0x000fe40003f65070 */
[----:B------:R-:W-:Y:S02]  /*1270*/  ISETP.NE.U32.AND P1, PT, R14, 0x1, PT ;  /* 0x000000010e00780c */ /* 0x000fe40003f25070 */
[----:B------:R-:W-:Y:S02]  /*1280*/  SEL R14, R21, R22, !P0 ;  /* 0x00000016150e7207 */ /* 0x000fe40004000000 */
[----:B------:R-:W-:Y:S02]  /*1290*/  SEL R22, R22, R21, !P0 ;  /* 0x0000001516167207 */ /* 0x000fe40004000000 */
[----:B------:R-:W-:-:S02]  /*12a0*/  SEL R17, R26, R23, !P5 ;  /* 0x000000171a117207 */ /* 0x000fc40006800000 */
[----:B------:R-:W-:Y:S02]  /*12b0*/  LOP3.LUT R28, R24, 0xfffffffe, RZ, 0xc0, !PT ;  /* 0xfffffffe181c7812 */ /* 0x000fe400078ec0ff */
[----:B------:R-:W-:Y:S02]  /*12c0*/  SEL R23, R23, R26, !P5 ;  /* 0x0000001a17177207 */ /* 0x000fe40006800000 */
[----:B------:R-:W-:Y:S02]  /*12d0*/  SEL R21, R29, R18, !P3 ;  /* 0x000000121d157207 */ /* 0x000fe40005800000 */
[----:B------:R-:W-:Y:S02]  /*12e0*/  SEL R24, R18, R29, !P3 ;  /* 0x0000001d12187207 */ /* 0x000fe40005800000 */
[----:B------:R-:W-:Y:S02]  /*12f0*/  SEL R12, R27, R16, !P4 ;  /* 0x000000101b0c7207 */ /* 0x000fe40006000000 */
[----:B------:R-:W-:-:S02]  /*1300*/  SEL R18, R25, R8, !P1 ;  /* 0x0000000819127207 */ /* 0x000fc40004800000 */
[----:B------:R-:W-:Y:S02]  /*1310*/  SEL R26, R8, R25, !P1 ;  /* 0x00000019081a7207 */ /* 0x000fe40004800000 */
[----:B------:R-:W-:Y:S01]  /*1320*/  SEL R16, R16, R27, !P4 ;  /* 0x0000001b10107207 */ /* 0x000fe20006000000 */
[----:B------:R-:W-:Y:S01]  /*1330*/  IMAD.IADD R27, R9, 0x1, -R28 ;  /* 0x00000001091b7824 */ /* 0x000fe200078e0a1c */
[----:B------:R-:W-:Y:S02]  /*1340*/  LEA.HI R25, R20, R20, RZ, 0x1 ;  /* 0x0000001414197211 */ /* 0x000fe400078f08ff */
        /* <DEDUP_REMOVED lines=72> */
[----:B------:R-:W-:Y:S02]  /*17d0*/  SEL R15, RZ, 0xffffffff, !P5 ;  /* 0xffffffffff0f7807 */ /* 0x000fe40006800000 */
[----:B------:R-:W-:Y:S02]  /*17e0*/  LOP3.LUT R28, R28, 0x1, RZ, 0xc0, !PT ;  /* 0x000000011c1c7812 */ /* 0x000fe400078ec0ff */
[----:B------:R-:W-:Y:S02]  /*17f0*/  SEL R10, R10, R23, !P0 ;  /* 0x000000170a0a7207 */ /* 0x000fe40004000000 */
[----:B------:R-:W-:Y:S02]  /*1800*/  ISETP.GE.AND P5, PT, R25, R18, PT ;  /* 0x000000121900720c */ /* 0x000fe40003fa6270 */
[----:B------:R-:W-:Y:S02]  /*1810*/  ISETP.GE.AND P0, PT, R26, R21, PT ;  /* 0x000000151a00720c */ /* 0x000fe40003f06270 */
[----:B------:R-:W-:-:S02]  /*1820*/  SEL R15, R15, R24, !P2 ;  /* 0x000000180f0f7207 */ /* 0x000fc40005000000 */
[----:B------:R-:W-:Y:S02]  /*1830*/  ISETP.NE.U32.AND P2, PT, R28, 0x1, PT ;  /* 0x000000011c00780c */ /* 0x000fe40003f45070 */
[----:B------:R-:W-:Y:S02]  /*1840*/  ISETP.NE.AND P3, PT, R30, R31, PT ;  /* 0x0000001f1e00720c */ /* 0x000fe40003f65270 */
[----:B------:R-:W-:Y:S02]  /*1850*/  SEL R28, RZ, 0xffffffff, !P5 ;  /* 0xffffffffff1c7807 */ /* 0x000fe40006800000 */
        /* <DEDUP_REMOVED lines=9> */
[----:B------:R-:W-:Y:S02]  /*18f0*/  ISETP.NE.U32.AND P0, PT, R27, 0x1, PT ;  /* 0x000000011b00780c */ /* 0x000fe40003f05070 */
[----:B------:R-:W-:Y:S02]  /*1900*/  SEL R10, R20, R9, !P6 ;  /* 0x00000009140a7207 */ /* 0x000fe40007000000 */
[----:B------:R-:W-:Y:S02]  /*1910*/  ISETP.NE.U32.AND P3, PT, R15, 0x1, PT ;  /* 0x000000010f00780c */ /* 0x000fe40003f65070 */
[----:B------:R-:W-:Y:S02]  /*1920*/  SEL R9, R9, R20, !P6 ;  /* 0x0000001409097207 */ /* 0x000fe40007000000 */
[----:B------:R-:W-:Y:S02]  /*1930*/  SEL R31, R11, R16, !P4 ;  /* 0x000000100b1f7207 */ /* 0x000fe40006000000 */
[----:B------:R-:W-:-:S02]  /*1940*/  ISETP.NE.U32.AND P6, PT, R28, 0x1, PT ;  /* 0x000000011c00780c */ /* 0x000fc40003fc5070 */
[----:B------:R-:W-:Y:S02]  /*1950*/  SEL R15, R16, R11, !P4 ;  /* 0x0000000b100f7207 */ /* 0x000fe40006000000 */
[----:B------:R-:W-:Y:S02]  /*1960*/  ISETP.NE.U32.AND P1, PT, R29, 0x1, PT ;  /* 0x000000011d00780c */ /* 0x000fe40003f25070 */
[----:B------:R-:W-:Y:S02]  /*1970*/  SEL R16, R19, R12, !P2 ;  /* 0x0000000c13107207 */ /* 0x000fe40005000000 */
[----:B------:R-:W-:Y:S02]  /*1980*/  SEL R28, R12, R19, !P2 ;  /* 0x000000130c1c7207 */ /* 0x000fe40005000000 */
[----:B------:R-:W-:Y:S02]  /*1990*/  SEL R19, R22, R13, !P0 ;  /* 0x0000000d16137207 */ /* 0x000fe40004000000 */
[----:B------:R-:W-:-:S02]  /*19a0*/  SEL R29, R13, R22, !P0 ;  /* 0x000000160d1d7207 */ /* 0x000fc40004000000 */
[----:B------:R-:W-:Y:S02]  /*19b0*/  LEA.HI R11, R31, R31, RZ, 0x1 ;  /* 0x0000001f1f0b7211 */ /* 0x000fe400078f08ff */
[----:B------:R-:W-:Y:S02]  /*19c0*/  LEA.HI R13, R10, R10, RZ, 0x1 ;  /* 0x0000000a0a0d7211 */ /* 0x000fe400078f08ff */
[----:B------:R-:W-:Y:S02]  /*19d0*/  SEL R20, R23, R14, !P5 ;  /* 0x0000000e17147207 */ /* 0x000fe40006800000 */
[----:B------:R-:W-:Y:S02]  /*19e0*/  SEL R30, R14, R23, !P5 ;  /* 0x000000170e1e7207 */ /* 0x000fe40006800000 */
[----:B------:R-:W-:Y:S02]  /*19f0*/  SEL R14, R24, R17, !P3 ;  /* 0x00000011180e7207 */ /* 0x000fe40005800000 */
[----:B------:R-:W-:-:S02]  /*1a00*/  SEL R33, R17, R24, !P3 ;  /* 0x0000001811217207 */ /* 0x000fc40005800000 */
[----:B------:R-:W-:Y:S02]  /*1a10*/  LEA.HI R22, R28, R28, RZ, 0x1 ;  /* 0x0000001c1c167211 */ /* 0x000fe400078f08ff */
[----:B------:R-:W-:Y:S02]  /*1a20*/  SEL R17, R26, R21, !P1 ;  /* 0x000000151a117207 */ /* 0x000fe40004800000 */
[----:B------:R-:W-:Y:S02]  /*1a30*/  SEL R27, R21, R26, !P1 ;  /* 0x0000001a151b7207 */ /* 0x000fe40004800000 */
        /* <DEDUP_REMOVED lines=40> */
[----:B------:R-:W-:Y:S02]  /*1cc0*/  LEA.HI R18, R17, R17, RZ, 0x1 ;  /* 0x0000001111127211 */ /* 0x000fe400078f08ff */
[----:B------:R-:W-:-:S02]  /*1cd0*/  ISETP.GE.AND P1, PT, R31, R10, PT ;  /* 0x0000000a1f00720c */ /* 0x000fc40003f26270 */
[----:B------:R-:W-:Y:S02]  /*1ce0*/  ISETP.NE.AND P0, PT, R22, R23, PT ;  /* 0x000000171600720c */ /* 0x000fe40003f05270 */
[----:B------:R-:W-:Y:S02]  /*1cf0*/  LEA.HI R23, R21, R21, RZ, 0x1 ;  /* 0x0000001515177211 */ /* 0x000fe400078f08ff */
[----:B------:R-:W-:Y:S02]  /*1d00*/  LOP3.LUT R13, R12, 0xfffffffe, RZ, 0xc0, !PT ;  /* 0xfffffffe0c0d7812 */ /* 0x000fe400078ec0ff */
[----:B------:R-:W-:Y:S02]  /*1d10*/  LOP3.LUT R22, R18, 0xfffffffe, RZ, 0xc0, !PT ;  /* 0xfffffffe12167812 */ /* 0x000fe400078ec0ff */
[----:B------:R-:W-:Y:S01]  /*1d20*/  SEL R12, RZ, 0xffffffff, !P1 ;  /* 0xffffffffff0c7807 */ /* 0x000fe20004800000 */
[----:B------:R-:W-:Y:S01]  /*1d30*/  IMAD.IADD R18, R32, 0x1, -R13 ;  /* 0x0000000120127824 */ /* 0x000fe200078e0a0d */
[----:B------:R-:W-:-:S02]  /*1d40*/  LEA.HI R11, R8, R8, RZ, 0x1 ;  /* 0x00000008080b7211 */ /* 0x000fc400078f08ff */
[----:B------:R-:W-:Y:S02]  /*1d50*/  ISETP.NE.AND P2, PT, R24, R25, PT ;  /* 0x000000191800720c */ /* 0x000fe40003f45270 */
[----:B------:R-:W-:Y:S01]  /*1d60*/  LOP3.LUT R24, R23, 0xfffffffe, RZ, 0xc0, !PT ;  /* 0xfffffffe17187812 */ /* 0x000fe200078ec0ff */
[----:B------:R-:W-:Y:S01]  /*1d70*/  IMAD.IADD R23, R17, 0x1, -R22 ;  /* 0x0000000111177824 */ /* 0x000fe200078e0a16 */
[----:B------:R-:W-:Y:S02]  /*1d80*/  ISETP.GE.AND P1, PT, R28, R15, PT ;  /* 0x0000000f1c00720c */ /* 0x000fe40003f26270 */
[----:B------:R-:W-:Y:S01]  /*1d90*/  SEL R12, R12, R31, !P6 ;  /* 0x0000001f0c0c7207 */ /* 0x000fe20007000000 */
[----:B------:R-:W-:Y:S01]  /*1da0*/  IMAD.IADD R24, R21, 0x1, -R24 ;  /* 0x0000000115187824 */ /* 0x000fe200078e0a18 */
[----:B------:R-:W-:Y:S02]  /*1db0*/  LOP3.LUT R11, R11, 0xfffffffe, RZ, 0xc0, !PT ;  /* 0xfffffffe0b0b7812 */ /* 0x000fe400078ec0ff */
[----:B------:R-:W-:-:S02]  /*1dc0*/  ISETP.GE.AND P6, PT, R29, R16, PT ;  /* 0x000000101d00720c */ /* 0x000fc40003fc6270 */
[----:B------:R-:W-:Y:S01]  /*1dd0*/  SEL R13, RZ, 0xffffffff, !P1 ;  /* 0xffffffffff0d7807 */ /* 0x000fe20004800000 */
[----:B------:R-:W-:Y:S01]  /*1de0*/  IMAD.IADD R11, R8, 0x1, -R11 ;  /* 0x00000001080b7824 */ /* 0x000fe200078e0a0b */
[----:B------:R-:W-:Y:S02]  /*1df0*/  ISETP.NE.AND P1, PT, R18, R23, PT ;  /* 0x000000171200720c */ /* 0x000fe40003f25270 */
[----:B------:R-:W-:Y:S02]  /*1e00*/  SEL R18, RZ, 0xffffffff, !P6 ;  /* 0xffffffffff127807 */ /* 0x000fe40007000000 */
[----:B------:R-:W-:Y:S02]  /*1e10*/  ISETP.GE.AND P6, PT, R30, R19, PT ;  /* 0x000000131e00720c */ /* 0x000fe40003fc6270 */
[----:B------:R-:W-:Y:S02]  /*1e20*/  LOP3.LUT R12, R12, 0x1, RZ, 0xc0, !PT ;  /* 0x000000010c0c7812 */ /* 0x000fe400078ec0ff */
[----:B------:R-:W-:-:S02]  /*1e30*/  SEL R18, R18, R29, !P5 ;  /* 0x0000001d12127207 */ /* 0x000fc40006800000 */
[----:B------:R-:W-:Y:S02]  /*1e40*/  SEL R13, R13, R28, !P3 ;  /* 0x0000001c0d0d7207 */ /* 0x000fe40005800000 */
[----:B------:R-:W-:Y:S02]  /*1e50*/  ISETP.GE.AND P5, PT, R33, R20, PT ;  /* 0x000000142100720c */ /* 0x000fe40003fa6270 */
[----:B------:R-:W-:Y:S02]  /*1e60*/  ISETP.NE.AND P3, PT, R11, R24, PT ;  /* 0x000000180b00720c */ /* 0x000fe40003f65270 */
[----:B------:R-:W-:Y:S02]  /*1e70*/  SEL R11, RZ, 0xffffffff, !P6 ;  /* 0xffffffffff0b7807 */ /* 0x000fe40007000000 */
[----:B------:R-:W-:Y:S02]  /*1e80*/  ISETP.NE.U32.AND P6, PT, R12, 0x1, PT ;  /* 0x000000010c00780c */ /* 0x000fe40003fc5070 */
[----:B------:R-:W-:-:S02]  /*1e90*/  SEL R12, RZ, 0xffffffff, !P5 ;  /* 0xffffffffff0c7807 */ /* 0x000fc40006800000 */
[----:B------:R-:W-:Y:S02]  /*1ea0*/  LOP3.LUT R13, R13, 0x1, RZ, 0xc0, !PT ;  /* 0x000000010d0d7812 */ /* 0x000fe400078ec0ff */
[----:B------:R-:W-:Y:S02]  /*1eb0*/  SEL R11, R11, R30, !P4 ;  /* 0x0000001e0b0b7207 */ /* 0x000fe40006000000 */
[----:B------:R-:W-:Y:S02]  /*1ec0*/  ISETP.GE.AND P5, PT, R27, R14, PT ;  /* 0x0000000e1b00720c */ /* 0x000fe40003fa6270 */
[----:B------:R-:W-:Y:S02]  /*1ed0*/  SEL R12, R12, R33, !P0 ;  /* 0x000000210c0c7207 */ /* 0x000fe40004000000 */
[----:B------:R-:W-:Y:S02]  /*1ee0*/  ISETP.GE.AND P0, PT, R32, R17, PT ;  /* 0x000000112000720c */ /* 0x000fe40003f06270 */
[----:B------:R-:W-:-:S02]  /*1ef0*/  ISETP.NE.U32.AND P4, PT, R13, 0x1, PT ;  /* 0x000000010d00780c */ /* 0x000fc40003f85070 */
[----:B------:R-:W-:Y:S02]  /*1f00*/  SEL R22, RZ, 0xffffffff, !P5 ;  /* 0xffffffffff167807 */ /* 0x000fe40006800000 */
[----:B------:R-:W-:Y:S02]  /*1f10*/  LOP3.LUT R11, R11, 0x1, RZ, 0xc0, !PT ;  /* 0x000000010b0b7812 */ /* 0x000fe400078ec0ff */
[----:B------:R-:W-:Y:S02]  /*1f20*/  ISETP.GE.AND P5, PT, R8, R21, PT ;  /* 0x000000150800720c */ /* 0x000fe40003fa6270 */
[----:B------:R-:W-:Y:S02]  /*1f30*/  SEL R13, RZ, 0xffffffff, !P0 ;  /* 0xffffffffff0d7807 */ /* 0x000fe40004000000 */
[----:B------:R-:W-:Y:S02]  /*1f40*/  ISETP.NE.U32.AND P0, PT, R11, 0x1, PT ;  /* 0x000000010b00780c */ /* 0x000fe40003f05070 */
[----:B------:R-:W-:-:S02]  /*1f50*/  SEL R11, RZ, 0xffffffff, !P5 ;  /* 0xffffffffff0b7807 */ /* 0x000fc40006800000 */
[----:B------:R-:W-:Y:S02]  /*1f60*/  SEL R13, R13, R32, !P1 ;  /* 0x000000200d0d7207 */ /* 0x000fe40004800000 */
[----:B------:R-:W-:Y:S02]  /*1f70*/  LOP3.LUT R18, R18, 0x1, RZ, 0xc0, !PT ;  /* 0x0000000112127812 */ /* 0x000fe400078ec0ff */
[----:B------:R-:W-:Y:S02]  /*1f80*/  SEL R22, R22, R27, !P2 ;  /* 0x0000001b16167207 */ /* 0x000fe40005000000 */
[----:B------:R-:W-:Y:S02]  /*1f90*/  LOP3.LUT R12, R12, 0x1, RZ, 0xc0, !PT ;  /* 0x000000010c0c7812 */ /* 0x000fe400078ec0ff */
[----:B------:R-:W-:Y:S02]  /*1fa0*/  SEL R11, R11, R8, !P3 ;  /* 0x000000080b0b7207 */ /* 0x000fe40005800000 */
[----:B------:R-:W-:-:S02]  /*1fb0*/  LOP3.LUT R13, R13, 0x1, RZ, 0xc0, !PT ;  /* 0x000000010d0d7812 */ /* 0x000fc400078ec0ff */
[----:B------:R-:W-:Y:S02]  /*1fc0*/  ISETP.NE.U32.AND P2, PT, R18, 0x1, PT ;  /* 0x000000011200780c */ /* 0x000fe40003f45070 */
[----:B------:R-:W-:Y:S02]  /*1fd0*/  LOP3.LUT R22, R22, 0x1, RZ, 0xc0, !PT ;  /* 0x0000000116167812 */ /* 0x000fe400078ec0ff */
[----:B------:R-:W-:Y:S02]  /*1fe0*/  ISETP.NE.U32.AND P5, PT, R12, 0x1, PT ;  /* 0x000000010c00780c */ /* 0x000fe40003fa5070 */
[----:B------:R-:W-:Y:S02]  /*1ff0*/  SEL R18, R10, R31, !P6 ;  /* 0x0000001f0a127207 */ /* 0x000fe40007000000 */
[----:B------:R-:W-:Y:S02]  /*2000*/  LOP3.LUT R12, R11, 0x1, RZ, 0xc0, !PT ;  /* 0x000000010b0c7812 */ /* 0x000fe400078ec0ff */
[----:B------:R-:W-:-:S02]  /*2010*/  ISETP.NE.U32.AND P1, PT, R13, 0x1, PT ;  /* 0x000000010d00780c */ /* 0x000fc40003f25070 */
        /* <DEDUP_REMOVED lines=13> */
[----:B------:R-:W-:Y:S02]  /*20f0*/  LOP3.LUT R10, R10, 0xfffffffe, RZ, 0xc0, !PT ;  /* 0xfffffffe0a0a7812 */ /* 0x000fe400078ec0ff */
[----:B------:R-:W-:Y:S02]  /*2100*/  LEA.HI R29, R22, R22, RZ, 0x1 ;  /* 0x00000016161d7211 */ /* 0x000fe400078f08ff */
[----:B------:R-:W-:Y:S02]  /*2110*/  LEA.HI R30, R11, R11, RZ, 0x1 ;  /* 0x0000000b0b1e7211 */ /* 0x000fe400078f08ff */
[----:B------:R-:W-:Y:S02]  /*2120*/  LOP3.LUT R25, R20, 0xfffffffe, RZ, 0xc0, !PT ;  /* 0xfffffffe14197812 */ /* 0x000fe400078ec0ff */
[----:B------:R-:W-:-:S02]  /*2130*/  SEL R19, R27, R14, !P3 ;  /* 0x0000000e1b137207 */ /* 0x000fc40005800000 */
[----:B------:R-:W-:Y:S01]  /*2140*/  SEL R27, R14, R27, !P3 ;  /* 0x0000001b0e1b7207 */ /* 0x000fe20005800000 */
[----:B------:R-:W-:Y:S01]  /*2150*/  IMAD.IADD R20, R18, 0x1, -R25 ;  /* 0x0000000112147824 */ /* 0x000fe200078e0a19 */
[----:B------:R-:W-:Y:S02]  /*2160*/  SEL R14, R32, R17, !P1 ;  /* 0x00000011200e7207 */ /* 0x000fe40004800000 */
[----:B------:R-:W-:Y:S01]  /*2170*/  SEL R28, R17, R32, !P1 ;  /* 0x00000020111c7207 */ /* 0x000fe20004800000 */
[----:B------:R-:W-:Y:S01]  /*2180*/  IMAD.IADD R17, R9, 0x1, -R10 ;  /* 0x0000000109117824 */ /* 0x000fe200078e0a0a */
[----:B------:R-:W-:Y:S02]  /*2190*/  LOP3.LUT R29, R29, 0xfffffffe, RZ, 0xc0, !PT ;  /* 0xfffffffe1d1d7812 */ /* 0x000fe400078ec0ff */
        /* <DEDUP_REMOVED lines=24> */
[----:B------:R-:W-:-:S02]  /*2320*/  ISETP.GE.AND P0, PT, R18, R9, PT ;  /* 0x000000091200720c */ /* 0x000fc40003f06270 */
        /* <DEDUP_REMOVED lines=8> */
[----:B------:R-:W-:Y:S02]  /*23b0*/  ISETP.NE.AND P0, PT, R21, R8, PT ;  /* 0x000000081500720c */ /* 0x000fe40003f05270 */
[----:B------:R-:W-:Y:S01]  /*23c0*/  SEL R8, R17, R18, !P6 ;  /* 0x0000001211087207 */ /* 0x000fe20007000000 */
[----:B------:R-:W-:Y:S01]  /*23d0*/  IMAD.IADD R33, R12, 0x1, -R33 ;  /* 0x000000010c217824 */ /* 0x000fe200078e0a21 */
[----:B------:R-:W-:Y:S02]  /*23e0*/  LEA.HI R17, R28, R28, RZ, 0x1 ;  /* 0x0000001c1c117211 */ /* 0x000fe400078f08ff */
[----:B------:R-:W-:Y:S02]  /*23f0*/  LEA.HI R20, R19, R19, RZ, 0x1 ;  /* 0x0000001313147211 */ /* 0x000fe400078f08ff */
[----:B------:R-:W-:Y:S02]  /*2400*/  ISETP.NE.AND P2, PT, R30, R31, PT ;  /* 0x0000001f1e00720c */ /* 0x000fe40003f45270 */
[----:B------:R-:W-:-:S02]  /*2410*/  LEA.HI R21, R25, R25, RZ, 0x1 ;  /* 0x0000001919157211 */ /* 0x000fc400078f08ff */
[----:B------:R-:W-:Y:S02]  /*2420*/  LOP3.LUT R17, R17, 0xfffffffe, RZ, 0xc0, !PT ;  /* 0xfffffffe11117812 */ /* 0x000fe400078ec0ff */
[----:B------:R-:W-:Y:S02]  /*2430*/  LOP3.LUT R30, R20, 0xfffffffe, RZ, 0xc0, !PT ;  /* 0xfffffffe141e7812 */ /* 0x000fe400078ec0ff */
[----:B------:R-:W-:Y:S01]  /*2440*/  ISETP.NE.AND P5, PT, R32, R33, PT ;  /* 0x000000212000720c */ /* 0x000fe20003fa5270 */
[----:B------:R-:W-:Y:S01]  /*2450*/  IMAD.IADD R20, R28, 0x1, -R17 ;  /* 0x000000011c147824 */ /* 0x000fe200078e0a11 */
[----:B------:R-:W-:Y:S01]  /*2460*/  LOP3.LUT R32, R21, 0xfffffffe, RZ, 0xc0, !PT ;  /* 0xfffffffe15207812 */ /* 0x000fe200078ec0ff */
[----:B------:R-:W-:Y:S01]  /*2470*/  IMAD.IADD R21, R19, 0x1, -R30 ;  /* 0x0000000113157824 */ /* 0x000fe200078e0a1e */
[----:B------:R-:W-:Y:S02]  /*2480*/  ISETP.GE.AND P1, PT, R22, R11, PT ;  /* 0x0000000b1600720c */ /* 0x000fe40003f26270 */
[----:B------:R-:W-:Y:S01]  /*2490*/  LEA.HI R29, R14, R14, RZ, 0x1 ;  /* 0x0000000e0e1d7211 */ /* 0x000fe200078f08ff */
[----:B------:R-:W-:Y:S01]  /*24a0*/  IMAD.IADD R32, R25, 0x1, -R32 ;  /* 0x0000000119207824 */ /* 0x000fe200078e0a20 */
[----:B------:R-:W-:-:S02]  /*24b0*/  ISETP.GE.AND P6, PT, R23, R12, PT ;  /* 0x0000000c1700720c */ /* 0x000fc40003fc6270 */
[----:B------:R-:W-:Y:S02]  /*24c0*/  LOP3.LUT R29, R29, 0xfffffffe, RZ, 0xc0, !PT ;  /* 0xfffffffe1d1d7812 */ /* 0x000fe400078ec0ff */
[----:B------:R-:W-:Y:S02]  /*24d0*/  SEL R17, RZ, 0xffffffff, !P1 ;  /* 0xffffffffff117807 */ /* 0x000fe40004800000 */
[----:B------:R-:W-:Y:S01]  /*24e0*/  ISETP.NE.AND P1, PT, R20, R21, PT ;  /* 0x000000151400720c */ /* 0x000fe20003f25270 */
[----:B------:R-:W-:Y:S01]  /*24f0*/  IMAD.IADD R29, R14, 0x1, -R29 ;  /* 0x000000010e1d7824 */ /* 0x000fe200078e0a1d */
[----:B------:R-:W-:Y:S02]  /*2500*/  SEL R20, RZ, 0xffffffff, !P6 ;  /* 0xffffffffff147807 */ /* 0x000fe40007000000 */
[----:B------:R-:W-:Y:S02]  /*2510*/  SEL R17, R17, R22, !P3 ;  /* 0x0000001611117207 */ /* 0x000fe40005800000 */
[----:B------:R-:W-:-:S02]  /*2520*/  SEL R20, R20, R23, !P5 ;  /* 0x0000001714147207 */ /* 0x000fc40006800000 */
[----:B------:R-:W-:Y:S02]  /*2530*/  ISETP.GE.AND P5, PT, R26, R15, PT ;  /* 0x0000000f1a00720c */ /* 0x000fe40003fa6270 */
[----:B------:R-:W-:Y:S02]  /*2540*/  ISETP.NE.AND P3, PT, R32, R29, PT ;  /* 0x0000001d2000720c */ /* 0x000fe40003f65270 */
[----:B------:R-:W-:Y:S02]  /*2550*/  ISETP.GE.AND P6, PT, R24, R13, PT ;  /* 0x0000000d1800720c */ /* 0x000fe40003fc6270 */
[----:B------:R-:W-:Y:S02]  /*2560*/  LOP3.LUT R8, R8, 0x1, RZ, 0xc0, !PT ;  /* 0x0000000108087812 */ /* 0x000fe400078ec0ff */
[----:B------:R-:W-:Y:S02]  /*2570*/  SEL R29, RZ, 0xffffffff, !P5 ;  /* 0xffffffffff1d7807 */ /* 0x000fe40006800000 */
[----:B------:R-:W-:-:S02]  /*2580*/  ISETP.GE.AND P5, PT, R27, R16, PT ;  /* 0x000000101b00720c */ /* 0x000fc40003fa6270 */
[----:B------:R-:W-:Y:S02]  /*2590*/  SEL R21, RZ, 0xffffffff, !P6 ;  /* 0xffffffffff157807 */ /* 0x000fe40007000000 */
[----:B------:R-:W-:Y:S02]  /*25a0*/  ISETP.NE.U32.AND P6, PT, R8, 0x1, PT ;  /* 0x000000010800780c */ /* 0x000fe40003fc5070 */
[----:B------:R-:W-:Y:S02]  /*25b0*/  SEL R8, RZ, 0xffffffff, !P5 ;  /* 0xffffffffff087807 */ /* 0x000fe40006800000 */
[----:B------:R-:W-:Y:S02]  /*25c0*/  LOP3.LUT R17, R17, 0x1, RZ, 0xc0, !PT ;  /* 0x0000000111117812 */ /* 0x000fe400078ec0ff */
        /* <DEDUP_REMOVED lines=10> */
[----:B------:R-:W-:Y:S02]  /*2670*/  SEL R17, R17, R28, !P1 ;  /* 0x0000001c11117207 */ /* 0x000fe40004800000 */
[----:B------:R-:W-:Y:S02]  /*2680*/  SEL R20, R20, R25, !P3 ;  /* 0x0000001914147207 */ /* 0x000fe40005800000 */
[----:B------:R-:W-:Y:S02]  /*2690*/  LOP3.LUT R21, R21, 0x1, RZ, 0xc0, !PT ;  /* 0x0000000115157812 */ /* 0x000fe400078ec0ff */
[----:B------:R-:W-:-:S02]  /*26a0*/  LOP3.LUT R29, R29, 0x1, RZ, 0xc0, !PT ;  /* 0x000000011d1d7812 */ /* 0x000fc400078ec0ff */
[----:B------:R-:W-:Y:S02]  /*26b0*/  LOP3.LUT R8, R8, 0x1, RZ, 0xc0, !PT ;  /* 0x0000000108087812 */ /* 0x000fe400078ec0ff */
[----:B------:R-:W-:Y:S02]  /*26c0*/  LOP3.LUT R17, R17, 0x1, RZ, 0xc0, !PT ;  /* 0x0000000111117812 */ /* 0x000fe400078ec0ff */
[----:B------:R-:W-:Y:S02]  /*26d0*/  LOP3.LUT R20, R20, 0x1, RZ, 0xc0, !PT ;  /* 0x0000000114147812 */ /* 0x000fe400078ec0ff */
[----:B------:R-:W-:Y:S02]  /*26e0*/  ISETP.NE.U32.AND P0, PT, R21, 0x1, PT ;  /* 0x000000011500780c */ /* 0x000fe40003f05070 */
[----:B------:R-:W-:Y:S02]  /*26f0*/  ISETP.NE.U32.AND P5, PT, R29, 0x1, PT ;  /* 0x000000011d00780c */ /* 0x000fe40003fa5070 */
[----:B------:R-:W-:-:S02]  /*2700*/  ISETP.NE.U32.AND P3, PT, R8, 0x1, PT ;  /* 0x000000010800780c */ /* 0x000fc40003f65070 */
[----:B------:R-:W-:Y:S02]  /*2710*/  SEL R8, R18, R9, !P6 ;  /* 0x0000000912087207 */ /* 0x000fe40007000000 */
[----:B------:R-:W-:Y:S02]  /*2720*/  SEL R29, R11, R22, !P4 ;  /* 0x000000160b1d7207 */ /* 0x000fe40006000000 */
        /* <DEDUP_REMOVED lines=18> */
[----:B------:R-:W-:Y:S01]  /*2850*/  SEL R21, R26, R15, !P5 ;  /* 0x0000000f1a157207 */ /* 0x000fe20006800000 */
[----:B------:R-:W-:Y:S01]  /*2860*/  IMAD.IADD R12, R29, 0x1, -R12 ;  /* 0x000000011d0c7824 */ /* 0x000fe200078e0a0c */
[----:B------:R-:W-:Y:S01]  /*2870*/  SEL R15, R15, R26, !P5 ;  /* 0x0000001a0f0f7207 */ /* 0x000fe20006800000 */
[----:B------:R-:W-:Y:S01]  /*2880*/  IMAD.IADD R13, R8, 0x1, -R13 ;  /* 0x00000001080d7824 */ /* 0x000fe200078e0a0d */
[----:B------:R-:W-:Y:S02]  /*2890*/  LEA.HI R24, R30, R30, RZ, 0x1 ;  /* 0x0000001e1e187211 */ /* 0x000fe400078f08ff */
[----:B------:R-:W-:-:S02]  /*28a0*/  LOP3.LUT R28, R28, 0xfffffffe, RZ, 0xc0, !PT ;  /* 0xfffffffe1c1c7812 */ /* 0x000fc400078ec0ff */
[----:B------:R-:W-:Y:S02]  /*28b0*/  LEA.HI R26, R17, R17, RZ, 0x1 ;  /* 0x00000011111a7211 */ /* 0x000fe400078f08ff */
        /* <DEDUP_REMOVED lines=17> */
[----:B------:R-:W-:Y:S01]  /*29d0*/  ISETP.NE.AND P3, PT, R11, R26, PT ;  /* 0x0000001a0b00720c */ /* 0x000fe20003f65270 */
[----:B------:R-:W-:Y:S01]  /*29e0*/  IMAD.IADD R12, R15, 0x1, -R12 ;  /* 0x000000010f0c7824 */ /* 0x000fe200078e0a0c */
[----:B------:R-:W-:Y:S01]  /*29f0*/  LEA.HI R26, R27, R27, RZ, 0x1 ;  /* 0x0000001b1b1a7211 */ /* 0x000fe200078f08ff */
[----:B------:R-:W-:Y:S01]  /*2a00*/  IMAD.IADD R13, R20, 0x1, -R13 ;  /* 0x00000001140d7824 */ /* 0x000fe200078e0a0d */
[----:B------:R-:W-:Y:S02]  /*2a10*/  LEA.HI R32, R22, R22, RZ, 0x1 ;  /* 0x0000001616207211 */ /* 0x000fe400078f08ff */
        /* <DEDUP_REMOVED lines=18> */
[----:B------:R-:W-:-:S02]  /*2b40*/  ISETP.NE.AND P2, PT, R26, R33, PT ;  /* 0x000000211a00720c */ /* 0x000fc40003f45270 */
[----:B------:R-:W-:Y:S01]  /*2b50*/  LOP3.LUT R26, R25, 0xfffffffe, RZ, 0xc0, !PT ;  /* 0xfffffffe191a7812 */ /* 0x000fe200078ec0ff */
[----:B------:R-:W-:Y:S01]  /*2b60*/  IMAD.IADD R25, R23, 0x1, -R24 ;  /* 0x0000000117197824 */ /* 0x000fe200078e0a18 */
[----:B------:R-:W-:Y:S02]  /*2b70*/  LEA.HI R11, R10, R10, RZ, 0x1 ;  /* 0x0000000a0a0b7211 */ /* 0x000fe400078f08ff */
[----:B------:R-:W-:Y:S01]  /*2b80*/  ISETP.GE.AND P1, PT, R30, R17, PT ;  /* 0x000000111e00720c */ /* 0x000fe20003f26270 */
[----:B------:R-:W-:Y:S01]  /*2b90*/  IMAD.IADD R26, R19, 0x1, -R26 ;  /* 0x00000001131a7824 */ /* 0x000fe200078e0a1a */
[----:B------:R-:W-:Y:S02]  /*2ba0*/  SEL R12, R12, R29, !P6 ;  /* 0x0000001d0c0c7207 */ /* 0x000fe40007000000 */
[----:B------:R-:W-:Y:S02]  /*2bb0*/  ISETP.GE.AND P6, PT, R31, R18, PT ;  /* 0x000000121f00720c */ /* 0x000fe40003fc6270 */
[----:B------:R-:W-:-:S02]  /*2bc0*/  LOP3.LUT R11, R11, 0xfffffffe, RZ, 0xc0, !PT ;  /* 0xfffffffe0b0b7812 */ /* 0x000fc400078ec0ff */
[----:B------:R-:W-:Y:S02]  /*2bd0*/  SEL R13, RZ, 0xffffffff, !P1 ;  /* 0xffffffffff0d7807 */ /* 0x000fe40004800000 */
[----:B------:R-:W-:Y:S01]  /*2be0*/  ISETP.NE.AND P1, PT, R14, R25, PT ;  /* 0x000000190e00720c */ /* 0x000fe20003f25270 */
[----:B------:R-:W-:Y:S01]  /*2bf0*/  IMAD.IADD R11, R10, 0x1, -R11 ;  /* 0x000000010a0b7824 */ /* 0x000fe200078e0a0b */
[----:B------:R-:W-:Y:S02]  /*2c00*/  SEL R14, RZ, 0xffffffff, !P6 ;  /* 0xffffffffff0e7807 */ /* 0x000fe40007000000 */
[----:B------:R-:W-:Y:S02]  /*2c10*/  ISETP.GE.AND P6, PT, R15, R20, PT ;  /* 0x000000140f00720c */ /* 0x000fe40003fc6270 */
[----:B------:R-:W-:Y:S02]  /*2c20*/  SEL R14, R14, R31, !P5 ;  /* 0x0000001f0e0e7207 */ /* 0x000fe40006800000 */
[----:B------:R-:W-:-:S02]  /*2c30*/  ISETP.GE.AND P5, PT, R16, R21, PT ;  /* 0x000000151000720c */ /* 0x000fc40003fa6270 */
[----:B------:R-:W-:Y:S02]  /*2c40*/  SEL R13, R13, R30, !P3 ;  /* 0x0000001e0d0d7207 */ /* 0x000fe40005800000 */
[----:B------:R-:W-:Y:S02]  /*2c50*/  ISETP.NE.AND P3, PT, R11, R26, PT ;  /* 0x0000001a0b00720c */ /* 0x000fe40003f65270 */
[----:B------:R-:W-:Y:S02]  /*2c60*/  LOP3.LUT R12, R12, 0x1, RZ, 0xc0, !PT ;  /* 0x000000010c0c7812 */ /* 0x000fe400078ec0ff */
[----:B------:R-:W-:Y:S02]  /*2c70*/  SEL R11, RZ, 0xffffffff, !P5 ;  /* 0xffffffffff0b7807 */ /* 0x000fe40006800000 */
[----:B------:R-:W-:Y:S02]  /*2c80*/  SEL R24, RZ, 0xffffffff, !P6 ;  /* 0xffffffffff187807 */ /* 0x000fe40007000000 */
[----:B------:R-:W-:-:S02]  /*2c90*/  ISETP.GE.AND P5, PT, R27, R22, PT ;  /* 0x000000161b00720c */ /* 0x000fc40003fa6270 */
[----:B------:R-:W-:Y:S02]  /*2ca0*/  ISETP.NE.U32.AND P6, PT, R12, 0x1, PT ;  /* 0x000000010c00780c */ /* 0x000fe40003fc5070 */
[----:B------:R-:W-:Y:S02]  /*2cb0*/  LOP3.LUT R13, R13, 0x1, RZ, 0xc0, !PT ;  /* 0x000000010d0d7812 */ /* 0x000fe400078ec0ff */
[----:B------:R-:W-:Y:S02]  /*2cc0*/  SEL R24, R24, R15, !P4 ;  /* 0x0000000f18187207 */ /* 0x000fe40006000000 */
[----:B------:R-:W-:Y:S02]  /*2cd0*/  SEL R11, R11, R16, !P0 ;  /* 0x000000100b0b7207 */ /* 0x000fe40004000000 */
[----:B------:R-:W-:Y:S02]  /*2ce0*/  SEL R12, RZ, 0xffffffff, !P5 ;  /* 0xffffffffff0c7807 */ /* 0x000fe40006800000 */
[----:B------:R-:W-:-:S02]  /*2cf0*/  ISETP.GE.AND P0, PT, R28, R23, PT ;  /* 0x000000171c00720c */ /* 0x000fc40003f06270 */
[----:B------:R-:W-:Y:S02]  /*2d00*/  ISETP.GE.AND P5, PT, R10, R19, PT ;  /* 0x000000130a00720c */ /* 0x000fe40003fa6270 */
[----:B------:R-:W-:Y:S02]  /*2d10*/  ISETP.NE.U32.AND P4, PT, R13, 0x1, PT ;  /* 0x000000010d00780c */ /* 0x000fe40003f85070 */
[----:B------:R-:W-:Y:S02]  /*2d20*/  LOP3.LUT R24, R24, 0x1, RZ, 0xc0, !PT ;  /* 0x0000000118187812 */ /* 0x000fe400078ec0ff */
[----:B------:R-:W-:Y:S02]  /*2d30*/  SEL R12, R12, R27, !P2 ;  /* 0x0000001b0c0c7207 */ /* 0x000fe40005000000 */
[----:B------:R-:W-:Y:S02]  /*2d40*/  SEL R13, RZ, 0xffffffff, !P0 ;  /* 0xffffffffff0d7807 */ /* 0x000fe40004000000 */
[----:B------:R-:W-:-:S02]  /*2d50*/  LOP3.LUT R11, R11, 0x1, RZ, 0xc0, !PT ;  /* 0x000000010b0b7812 */ /* 0x000fc400078ec0ff */
[----:B------:R-:W-:Y:S02]  /*2d60*/  LOP3.LUT R14, R14, 0x1, RZ, 0xc0, !PT ;  /* 0x000000010e0e7812 */ /* 0x000fe400078ec0ff */
[----:B------:R-:W-:Y:S02]  /*2d70*/  SEL R25, RZ, 0xffffffff, !P5 ;  /* 0xffffffffff197807 */ /* 0x000fe40006800000 */
[----:B------:R-:W-:Y:S02]  /*2d80*/  ISETP.NE.U32.AND P0, PT, R24, 0x1, PT ;  /* 0x000000011800780c */ /* 0x000fe40003f05070 */
[----:B------:R-:W-:Y:S02]  /*2d90*/  LOP3.LUT R12, R12, 0x1, RZ, 0xc0, !PT ;  /* 0x000000010c0c7812 */ /* 0x000fe400078ec0ff */
[----:B------:R-:W-:Y:S02]  /*2da0*/  SEL R13, R13, R28, !P1 ;  /* 0x0000001c0d0d7207 */ /* 0x000fe40004800000 */
[----:B------:R-:W-:-:S02]  /*2db0*/  ISETP.NE.U32.AND P5, PT, R11, 0x1, PT ;  /* 0x000000010b00780c */ /* 0x000fc40003fa5070 */
[----:B------:R-:W-:Y:S02]  /*2dc0*/  ISETP.NE.U32.AND P2, PT, R14, 0x1, PT ;  /* 0x000000010e00780c */ /* 0x000fe40003f45070 */
[----:B------:R-:W-:Y:S02]  /*2dd0*/  SEL R25, R25, R10, !P3 ;  /* 0x0000000a19197207 */ /* 0x000fe40005800000 */
[----:B------:R-:W-:Y:S02]  /*2de0*/  ISETP.NE.U32.AND P3, PT, R12, 0x1, PT ;  /* 0x000000010c00780c */ /* 0x000fe40003f65070 */
[----:B------:R-:W-:Y:S02]  /*2df0*/  SEL R14, R15, R20, !P0 ;  /* 0x000000140f0e7207 */ /* 0x000fe40004000000 */
[----:B------:R-:W-:Y:S02]  /*2e00*/  LOP3.LUT R13, R13, 0x1, RZ, 0xc0, !PT ;  /* 0x000000010d0d7812 */ /* 0x000fe400078ec0ff */
[----:B------:R-:W-:-:S02]  /*2e10*/  SEL R20, R20, R15, !P0 ;  /* 0x0000000f14147207 */ /* 0x000fc40004000000 */
[----:B------:R-:W-:Y:S02]  /*2e20*/  SEL R24, R8, R29, !P6 ;  /* 0x0000001d08187207 */ /* 0x000fe40007000000 */
[----:B------:R-:W-:Y:S02]  /*2e30*/  SEL R15, R16, R21, !P5 ;  /* 0x00000015100f7207 */ /* 0x000fe40006800000 */
[----:B------:R-:W-:Y:S02]  /*2e40*/  SEL R21, R21, R16, !P5 ;  /* 0x0000001015157207 */ /* 0x000fe40006800000 */
[----:B------:R-:W-:Y:S02]  /*2e50*/  LOP3.LUT R25, R25, 0x1, RZ, 0xc0, !PT ;  /* 0x0000000119197812 */ /* 0x000fe400078ec0ff */
[----:B------:R-:W-:Y:S02]  /*2e60*/  SEL R16, R27, R22, !P3 ;  /* 0x000000161b107207 */ /* 0x000fe40005800000 */
[----:B------:R-:W-:-:S02]  /*2e70*/  ISETP.NE.U32.AND P1, PT, R13, 0x1, PT ;  /* 0x000000010d00780c */ /* 0x000fc40003f25070 */
[----:B------:R-:W-:Y:S02]  /*2e80*/  SEL R11, R29, R8, !P6 ;  /* 0x000000081d0b7207 */ /* 0x000fe40007000000 */
[----:B------:R-:W-:Y:S02]  /*2e90*/  SEL R22, R22, R27, !P3 ;  /* 0x0000001b16167207 */ /* 0x000fe40005800000 */
[----:B------:R-:W-:Y:S02]  /*2ea0*/  SEL R26, R17, R30, !P4 ;  /* 0x0000001e111a7207 */ /* 0x000fe40006000000 */
[----:B------:R-:W-:Y:S02]  /*2eb0*/  LEA.HI R8, R9, R9, RZ, 0x1 ;  /* 0x0000000909087211 */ /* 0x000fe400078f08ff */
[----:B------:R-:W-:Y:S02]  /*2ec0*/  LEA.HI R27, R24, R24, RZ, 0x1 ;  /* 0x00000018181b7211 */ /* 0x000fe400078f08ff */
[----:B------:R-:W-:-:S02]  /*2ed0*/  SEL R12, R30, R17, !P4 ;  /* 0x000000111e0c7207 */ /* 0x000fc40006000000 */
[----:B------:R-:W-:Y:S02]  /*2ee0*/  ISETP.NE.U32.AND P6, PT, R25, 0x1, PT ;  /* 0x000000011900780c */ /* 0x000fe40003fc5070 */
[----:B------:R-:W-:Y:S02]  /*2ef0*/  SEL R13, R31, R18, !P2 ;  /* 0x000000121f0d7207 */ /* 0x000fe40005000000 */
[----:B------:R-:W-:Y:S02]  /*2f00*/  SEL R17, R18, R31, !P2 ;  /* 0x0000001f12117207 */ /* 0x000fe40005000000 */
[----:B------:R-:W-:Y:S02]  /*2f10*/  SEL R18, R28, R23, !P1 ;  /* 0x000000171c127207 */ /* 0x000fe40004800000 */
[----:B------:R-:W-:Y:S02]  /*2f20*/  SEL R25, R23, R28, !P1 ;  /* 0x0000001c17197207 */ /* 0x000fe40004800000 */
        /* <DEDUP_REMOVED lines=15> */
[----:B------:R-:W-:Y:S02]  /*3020*/  LEA.HI R23, R13, R13, RZ, 0x1 ;  /* 0x0000000d0d177211 */ /* 0x000fe400078f08ff */
[----:B------:R-:W-:Y:S02]  /*3030*/  ISETP.NE.AND P3, PT, R29, R30, PT ;  /* 0x0000001e1d00720c */ /* 0x000fe40003f65270 */
[----:B------:R-:W-:Y:S02]  /*3040*/  LOP3.LUT R19, R10, 0xfffffffe, RZ, 0xc0, !PT ;  /* 0xfffffffe0a137812 */ /* 0x000fe400078ec0ff */
[----:B------:R-:W-:-:S02]  /*3050*/  LOP3.LUT R32, R31, 0xfffffffe, RZ, 0xc0, !PT ;  /* 0xfffffffe1f207812 */ /* 0x000fc400078ec0ff */
[----:B------:R-:W-:Y:S01]  /*3060*/  LEA.HI R30, R22, R22, RZ, 0x1 ;  /* 0x00000016161e7211 */ /* 0x000fe200078f08ff */
[----:B------:R-:W-:Y:S01]  /*3070*/  IMAD.IADD R19, R20, 0x1, -R19 ;  /* 0x0000000114137824 */ /* 0x000fe200078e0a13 */
[----:B------:R-:W-:Y:S01]  /*3080*/  LOP3.LUT R10, R23, 0xfffffffe, RZ, 0xc0, !PT ;  /* 0xfffffffe170a7812 */ /* 0x000fe200078ec0ff */
[----:B------:R-:W-:Y:S01]  /*3090*/  IMAD.IADD R32, R17, 0x1, -R32 ;  /* 0x0000000111207824 */ /* 0x000fe200078e0a20 */
[----:B------:R-:W-:Y:S02]  /*30a0*/  LEA.HI R31, R15, R15, RZ, 0x1 ;  /* 0x0000000f0f1f7211 */ /* 0x000fe400078f08ff */
[----:B------:R-:W-:Y:S01]  /*30b0*/  LOP3.LUT R23, R30, 0xfffffffe, RZ, 0xc0, !PT ;  /* 0xfffffffe1e177812 */ /* 0x000fe200078ec0ff */
[----:B------:R-:W-:Y:S01]  /*30c0*/  IMAD.IADD R10, R13, 0x1, -R10 ;  /* 0x000000010d0a7824 */ /* 0x000fe200078e0a0a */
[----:B------:R-:W-:Y:S02]  /*30d0*/  LEA.HI R28, R21, R21, RZ, 0x1 ;  /* 0x00000015151c7211 */ /* 0x000fe400078f08ff */
[----:B------:R-:W-:Y:S01]  /*30e0*/  LEA.HI R29, R14, R14, RZ, 0x1 ;  /* 0x0000000e0e1d7211 */ /* 0x000fe200078f08ff */
[----:B------:R-:W-:Y:S01]  /*30f0*/  IMAD.IADD R23, R22, 0x1, -R23 ;  /* 0x0000000116177824 */ /* 0x000fe200078e0a17 */
[----:B------:R-:W-:-:S02]  /*3100*/  LOP3.LUT R30, R31, 0xfffffffe, RZ, 0xc0, !PT ;  /* 0xfffffffe1f1e7812 */ /* 0x000fc400078ec0ff */
[----:B------:R-:W-:Y:S02]  /*3110*/  ISETP.GE.AND P0, PT, R24, R9, PT ;  /* 0x000000091800720c */ /* 0x000fe40003f06270 */
[----:B------:R-:W-:Y:S01]  /*3120*/  LOP3.LUT R28, R28, 0xfffffffe, RZ, 0xc0, !PT ;  /* 0xfffffffe1c1c7812 */ /* 0x000fe200078ec0ff */
[----:B------:R-:W-:Y:S01]  /*3130*/  IMAD.IADD R30, R15, 0x1, -R30 ;  /* 0x000000010f1e7824 */ /* 0x000fe200078e0a1e */
[----:B------:R-:W-:Y:S02]  /*3140*/  LOP3.LUT R29, R29, 0xfffffffe, RZ, 0xc0, !PT ;  /* 0xfffffffe1d1d7812 */ /* 0x000fe400078ec0ff */
[----:B------:R-:W-:Y:S01]  /*3150*/  ISETP.NE.AND P4, PT, R19, R10, PT ;  /* 0x0000000a1300720c */ /* 0x000fe20003f85270 */
[----:B------:R-:W-:Y:S01]  /*3160*/  IMAD.IADD R28, R21, 0x1, -R28 ;  /* 0x00000001151c7824 */ /* 0x000fe200078e0a1c */
[----:B------:R-:W-:Y:S01]  /*3170*/  SEL R19, RZ, 0xffffffff, !P0 ;  /* 0xffffffffff137807 */ /* 0x000fe20004000000 */
[----:B------:R-:W-:Y:S01]  /*3180*/  IMAD.IADD R29, R14, 0x1, -R29 ;  /* 0x000000010e1d7824 */ /* 0x000fe200078e0a1d */
[----:B------:R-:W-:-:S02]  /*3190*/  ISETP.NE.AND P2, PT, R23, R30, PT ;  /* 0x0000001e1700720c */ /* 0x000fc40003f45270 */
[----:B------:R-:W-:Y:S02]  /*31a0*/  SEL R10, R19, R24, !P6 ;  /* 0x00000018130a7207 */ /* 0x000fe40007000000 */
[----:B------:R-:W-:Y:S02]  /*31b0*/  LEA.HI R19, R25, R25, RZ, 0x1 ;  /* 0x0000001919137211 */ /* 0x000fe400078f08ff */
[----:B------:R-:W-:Y:S02]  /*31c0*/  LEA.HI R23, R16, R16, RZ, 0x1 ;  /* 0x0000001010177211 */ /* 0x000fe400078f08ff */
[----:B------:R-:W-:Y:S02]  /*31d0*/  LEA.HI R33, R12, R12, RZ, 0x1 ;  /* 0x0000000c0c217211 */ /* 0x000fe400078f08ff */
[----:B------:R-:W-:Y:S02]  /*31e0*/  ISETP.NE.AND P0, PT, R28, R29, PT ;  /* 0x0000001d1c00720c */ /* 0x000fe40003f05270 */
[----:B------:R-:W-:-:S02]  /*31f0*/  LOP3.LUT R28, R19, 0xfffffffe, RZ, 0xc0, !PT ;  /* 0xfffffffe131c7812 */ /* 0x000fc400078ec0ff */
[----:B------:R-:W-:Y:S02]  /*3200*/  LOP3.LUT R23, R23, 0xfffffffe, RZ, 0xc0, !PT ;  /* 0xfffffffe17177812 */ /* 0x000fe400078ec0ff */
[----:B------:R-:W-:Y:S01]  /*3210*/  LOP3.LUT R33, R33, 0xfffffffe, RZ, 0xc0, !PT ;  /* 0xfffffffe21217812 */ /* 0x000fe200078ec0ff */
[----:B------:R-:W-:Y:S01]  /*3220*/  IMAD.IADD R28, R25, 0x1, -R28 ;  /* 0x00000001191c7824 */ /* 0x000fe200078e0a1c */
[----:B------:R-:W-:Y:S01]  /*3230*/  ISETP.GE.AND P1, PT, R26, R11, PT ;  /* 0x0000000b1a00720c */ /* 0x000fe20003f26270 */
[----:B------:R-:W-:Y:S01]  /*3240*/  IMAD.IADD R23, R16, 0x1, -R23 ;  /* 0x0000000110177824 */ /* 0x000fe200078e0a17 */
[----:B------:R-:W-:Y:S01]  /*3250*/  ISETP.GE.AND P6, PT, R17, R12, PT ;  /* 0x0000000c1100720c */ /* 0x000fe20003fc6270 */
[----:B------:R-:W-:Y:S01]  /*3260*/  IMAD.IADD R33, R12, 0x1, -R33 ;  /* 0x000000010c217824 */ /* 0x000fe200078e0a21 */
[----:B------:R-:W-:Y:S02]  /*3270*/  SEL R19, RZ, 0xffffffff, !P1 ;  /* 0xffffffffff137807 */ /* 0x000fe40004800000 */
[----:B------:R-:W-:-:S02]  /*3280*/  ISETP.NE.AND P1, PT, R28, R23, PT ;  /* 0x000000171c00720c */ /* 0x000fc40003f25270 */
[----:B------:R-:W-:Y:S02]  /*3290*/  ISETP.NE.AND P5, PT, R32, R33, PT ;  /* 0x000000212000720c */ /* 0x000fe40003fa5270 */
[----:B------:R-:W-:Y:S02]  /*32a0*/  SEL R28, RZ, 0xffffffff, !P6 ;  /* 0xffffffffff1c7807 */ /* 0x000fe40007000000 */
[----:B------:R-:W-:Y:S02]  /*32b0*/  LEA.HI R29, R27, R27, RZ, 0x1 ;  /* 0x0000001b1b1d7211 */ /* 0x000fe400078f08ff */
[----:B------:R-:W-:Y:S02]  /*32c0*/  LEA.HI R31, R18, R18, RZ, 0x1 ;  /* 0x00000012121f7211 */ /* 0x000fe400078f08ff */
[----:B------:R-:W-:Y:S02]  /*32d0*/  ISETP.GE.AND P6, PT, R20, R13, PT ;  /* 0x0000000d1400720c */ /* 0x000fe40003fc6270 */
[----:B------:R-:W-:-:S02]  /*32e0*/  LOP3.LUT R10, R10, 0x1, RZ, 0xc0, !PT ;  /* 0x000000010a0a7812 */ /* 0x000fc400078ec0ff */
[----:B------:R-:W-:Y:S02]  /*32f0*/  SEL R28, R28, R17, !P5 ;  /* 0x000000111c1c7207 */ /* 0x000fe40006800000 */
[----:B------:R-:W-:Y:S02]  /*3300*/  ISETP.GE.AND P5, PT, R21, R14, PT ;  /* 0x0000000e1500720c */ /* 0x000fe40003fa6270 */
[----:B------:R-:W-:Y:S02]  /*3310*/  LOP3.LUT R30, R29, 0xfffffffe, RZ, 0xc0, !PT ;  /* 0xfffffffe1d1e7812 */ /* 0x000fe400078ec0ff */
[----:B------:R-:W-:Y:S02]  /*3320*/  LOP3.LUT R31, R31, 0xfffffffe, RZ, 0xc0, !PT ;  /* 0xfffffffe1f1f7812 */ /* 0x000fe400078ec0ff */
[----:B------:R-:W-:Y:S01]  /*3330*/  SEL R23, RZ, 0xffffffff, !P6 ;  /* 0xffffffffff177807 */ /* 0x000fe20007000000 */
[----:B------:R-:W-:Y:S01]  /*3340*/  IMAD.IADD R30, R27, 0x1, -R30 ;  /* 0x000000011b1e7824 */ /* 0x000fe200078e0a1e */
[----:B------:R-:W-:Y:S01]  /*3350*/  ISETP.NE.U32.AND P6, PT, R10, 0x1, PT ;  /* 0x000000010a00780c */ /* 0x000fe20003fc5070 */
[----:B------:R-:W-:Y:S01]  /*3360*/  IMAD.IADD R31, R18, 0x1, -R31 ;  /* 0x00000001121f7824 */ /* 0x000fe200078e0a1f */
[----:B------:R-:W-:-:S02]  /*3370*/  SEL R19, R19, R26, !P3 ;  /* 0x0000001a13137207 */ /* 0x000fc40005800000 */
[----:B------:R-:W-:Y:S02]  /*3380*/  SEL R10, RZ, 0xffffffff, !P5 ;  /* 0xffffffffff0a7807 */ /* 0x000fe40006800000 */
[----:B------:R-:W-:Y:S02]  /*3390*/  LOP3.LUT R19, R19, 0x1, RZ, 0xc0, !PT ;  /* 0x0000000113137812 */ /* 0x000fe400078ec0ff */
[----:B------:R-:W-:Y:S02]  /*33a0*/  SEL R10, R10, R21, !P0 ;  /* 0x000000150a0a7207 */ /* 0x000fe40004000000 */
[----:B------:R-:W-:Y:S02]  /*33b0*/  ISETP.GE.AND P5, PT, R22, R15, PT ;  /* 0x0000000f1600720c */ /* 0x000fe40003fa6270 */
[----:B------:R-:W-:Y:S02]  /*33c0*/  ISETP.GE.AND P0, PT, R25, R16, PT ;  /* 0x000000101900720c */ /* 0x000fe40003f06270 */
[----:B------:R-:W-:-:S02]  /*33d0*/  SEL R23, R23, R20, !P4 ;  /* 0x0000001417177207 */ /* 0x000fc40006000000 */
[----:B------:R-:W-:Y:S02]  /*33e0*/  ISETP.NE.AND P3, PT, R30, R31, PT ;  /* 0x0000001f1e00720c */ /* 0x000fe40003f65270 */
[----:B------:R-:W-:Y:S02]  /*33f0*/  ISETP.NE.U32.AND P4, PT, R19, 0x1, PT ;  /* 0x000000011300780c */ /* 0x000fe40003f85070 */
[----:B------:R-:W-:Y:S02]  /*3400*/  SEL R19, RZ, 0xffffffff, !P5 ;  /* 0xffffffffff137807 */ /* 0x000fe40006800000 */
[----:B------:R-:W-:Y:S02]  /*3410*/  SEL R30, RZ, 0xffffffff, !P0 ;  /* 0xffffffffff1e7807 */ /* 0x000fe40004000000 */
[----:B------:R-:W-:Y:S02]  /*3420*/  LOP3.LUT R28, R28, 0x1, RZ, 0xc0, !PT ;  /* 0x000000011c1c7812 */ /* 0x000fe400078ec0ff */
[----:B------:R-:W-:-:S02]  /*3430*/  ISETP.GE.AND P5, PT, R27, R18, PT ;  /* 0x000000121b00720c */ /* 0x000fc40003fa6270 */
[----:B------:R-:W-:Y:S02]  /*3440*/  SEL R19, R19, R22, !P2 ;  /* 0x0000001613137207 */ /* 0x000fe40005000000 */
[----:B------:R-:W-:Y:S02]  /*3450*/  SEL R30, R30, R25, !P1 ;  /* 0x000000191e1e7207 */ /* 0x000fe40004800000 */
[----:B------:R-:W-:Y:S02]  /*3460*/  LOP3.LUT R23, R23, 0x1, RZ, 0xc0, !PT ;  /* 0x0000000117177812 */ /* 0x000fe400078ec0ff */
[----:B------:R-:W-:Y:S02]  /*3470*/  ISETP.NE.U32.AND P2, PT, R28, 0x1, PT ;  /* 0x000000011c00780c */ /* 0x000fe40003f45070 */
[----:B------:R-:W-:Y:S02]  /*3480*/  SEL R28, RZ, 0xffffffff, !P5 ;  /* 0xffffffffff1c7807 */ /* 0x000fe40006800000 */
[----:B------:R-:W-:-:S02]  /*3490*/  LOP3.LUT R10, R10, 0x1, RZ, 0xc0, !PT ;  /* 0x000000010a0a7812 */ /* 0x000fc400078ec0ff */
[----:B------:R-:W-:Y:S02]  /*34a0*/  LOP3.LUT R19, R19, 0x1, RZ, 0xc0, !PT ;  /* 0x0000000113137812 */ /* 0x000fe400078ec0ff */
[----:B------:R-:W-:Y:S02]  /*34b0*/  LOP3.LUT R30, R30, 0x1, RZ, 0xc0, !PT ;  /* 0x000000011e1e7812 */ /* 0x000fe400078ec0ff */
        /* <DEDUP_REMOVED lines=22> */
[----:B------:R-:W-:Y:S02]  /*3620*/  ISETP.NE.U32.AND P6, PT, R28, 0x1, PT ;  /* 0x000000011c00780c */ /* 0x000fe40003fc5070 */
[----:B------:R-:W-:Y:S02]  /*3630*/  SEL R15, R25, R16, !P1 ;  /* 0x00000010190f7207 */ /* 0x000fe40004800000 */
[----:B------:R-:W-:Y:S02]  /*3640*/  SEL R28, R16, R25, !P1 ;  /* 0x00000019101c7207 */ /* 0x000fe40004800000 */
        /* <DEDUP_REMOVED lines=31> */
[----:B------:R-:W-:Y:S01]  /*3840*/  ISETP.GE.AND P1, PT, R31, R10, PT ;  /* 0x0000000a1f00720c */ /* 0x000fe20003f26270 */
[----:B------:R-:W-:Y:S01]  /*3850*/  IMAD.IADD R27, R20, 0x1, -R27 ;  /* 0x00000001141b7824 */ /* 0x000fe200078e0a1b */
[----:B------:R-:W-:-:S02]  /*3860*/  ISETP.NE.AND P4, PT, R13, R14, PT ;  /* 0x0000000e0d00720c */ /* 0x000fc40003f85270 */
[C---:B------:R-:W-:Y:S02]  /*3870*/  LEA.HI R14, R15.reuse, R15, RZ, 0x1 ;  /* 0x0000000f0f0e7211 */ /* 0x040fe400078f08ff */
[----:B------:R-:W-:Y:S02]  /*3880*/  ISETP.NE.AND P0, PT, R16, R27, PT ;  /* 0x0000001b1000720c */ /* 0x000fe40003f05270 */
[----:B------:R-:W-:Y:S02]  /*3890*/  LOP3.LUT R13, R12, 0xfffffffe, RZ, 0xc0, !PT ;  /* 0xfffffffe0c0d7812 */ /* 0x000fe400078ec0ff */
[----:B------:R-:W-:Y:S02]  /*38a0*/  LOP3.LUT R16, R14, 0xfffffffe, RZ, 0xc0, !PT ;  /* 0xfffffffe0e107812 */ /* 0x000fe400078ec0ff */
[----:B------:R-:W-:Y:S01]  /*38b0*/  SEL R12, RZ, 0xffffffff, !P1 ;  /* 0xffffffffff0c7807 */ /* 0x000fe20004800000 */
[----:B------:R-:W-:Y:S01]  /*38c0*/  IMAD.IADD R14, R32, 0x1, -R13 ;  /* 0x00000001200e7824 */ /* 0x000fe200078e0a0d */
[----:B------:R-:W-:Y:S01]  /*38d0*/  LEA.HI R11, R8, R8, RZ, 0x1 ;  /* 0x00000008080b7211 */ /* 0x000fe200078f08ff */
[----:B------:R-:W-:Y:S01]  /*38e0*/  IMAD.IADD R27, R15, 0x1, -R16 ;  /* 0x000000010f1b7824 */ /* 0x000fe200078e0a10 */
[----:B------:R-:W-:-:S02]  /*38f0*/  LEA.HI R18, R25, R25, RZ, 0x1 ;  /* 0x0000001919127211 */ /* 0x000fc400078f08ff */
[----:B------:R-:W-:Y:S02]  /*3900*/  ISETP.GE.AND P1, PT, R26, R23, PT ;  /* 0x000000171a00720c */ /* 0x000fe40003f26270 */
[----:B------:R-:W-:Y:S02]  /*3910*/  SEL R12, R12, R31, !P6 ;  /* 0x0000001f0c0c7207 */ /* 0x000fe40007000000 */
[----:B------:R-:W-:Y:S02]  /*3920*/  LOP3.LUT R11, R11, 0xfffffffe, RZ, 0xc0, !PT ;  /* 0xfffffffe0b0b7812 */ /* 0x000fe400078ec0ff */
[----:B------:R-:W-:Y:S02]  /*3930*/  LOP3.LUT R18, R18, 0xfffffffe, RZ, 0xc0, !PT ;  /* 0xfffffffe12127812 */ /* 0x000fe400078ec0ff */
[----:B------:R-:W-:Y:S01]  /*3940*/  ISETP.GE.AND P6, PT, R30, R19, PT ;  /* 0x000000131e00720c */ /* 0x000fe20003fc6270 */
[----:B------:R-:W-:Y:S01]  /*3950*/  IMAD.IADD R11, R8, 0x1, -R11 ;  /* 0x00000001080b7824 */ /* 0x000fe200078e0a0b */
[----:B------:R-:W-:Y:S01]  /*3960*/  SEL R13, RZ, 0xffffffff, !P1 ;  /* 0xffffffffff0d7807 */ /* 0x000fe20004800000 */
[----:B------:R-:W-:Y:S01]  /*3970*/  IMAD.IADD R18, R25, 0x1, -R18 ;  /* 0x0000000119127824 */ /* 0x000fe200078e0a12 */
[----:B------:R-:W-:-:S02]  /*3980*/  ISETP.NE.AND P1, PT, R14, R27, PT ;  /* 0x0000001b0e00720c */ /* 0x000fc40003f25270 */
[----:B------:R-:W-:Y:S02]  /*3990*/  SEL R27, RZ, 0xffffffff, !P6 ;  /* 0xffffffffff1b7807 */ /* 0x000fe40007000000 */
[----:B------:R-:W-:Y:S02]  /*39a0*/  LEA.HI R22, R28, R28, RZ, 0x1 ;  /* 0x0000001c1c167211 */ /* 0x000fe400078f08ff */
[----:B------:R-:W-:Y:S02]  /*39b0*/  LEA.HI R34, R21, R21, RZ, 0x1 ;  /* 0x0000001515227211 */ /* 0x000fe400078f08ff */
[----:B------:R-:W-:Y:S02]  /*39c0*/  ISETP.GE.AND P6, PT, R24, R17, PT ;  /* 0x000000111800720c */ /* 0x000fe40003fc6270 */
[----:B------:R-:W-:Y:S02]  /*39d0*/  LOP3.LUT R12, R12, 0x1, RZ, 0xc0, !PT ;  /* 0x000000010c0c7812 */ /* 0x000fe400078ec0ff */
[----:B------:R-:W-:-:S02]  /*39e0*/  SEL R27, R27, R30, !P5 ;  /* 0x0000001e1b1b7207 */ /* 0x000fc40006800000 */
[----:B------:R-:W-:Y:S02]  /*39f0*/  LOP3.LUT R33, R22, 0xfffffffe, RZ, 0xc0, !PT ;  /* 0xfffffffe16217812 */ /* 0x000fe400078ec0ff */
[----:B------:R-:W-:Y:S02]  /*3a00*/  LOP3.LUT R34, R34, 0xfffffffe, RZ, 0xc0, !PT ;  /* 0xfffffffe22227812 */ /* 0x000fe400078ec0ff */
[----:B------:R-:W-:Y:S01]  /*3a10*/  SEL R13, R13, R26, !P3 ;  /* 0x0000001a0d0d7207 */ /* 0x000fe20005800000 */
[----:B------:R-:W-:Y:S01]  /*3a20*/  IMAD.IADD R33, R28, 0x1, -R33 ;  /* 0x000000011c217824 */ /* 0x000fe200078e0a21 */
[----:B------:R-:W-:Y:S01]  /*3a30*/  ISETP.GE.AND P5, PT, R29, R20, PT ;  /* 0x000000141d00720c */ /* 0x000fe20003fa6270 */
[----:B------:R-:W-:Y:S01]  /*3a40*/  IMAD.IADD R34, R21, 0x1, -R34 ;  /* 0x0000000115227824 */ /* 0x000fe200078e0a22 */
[----:B------:R-:W-:Y:S02]  /*3a50*/  ISETP.NE.AND P3, PT, R11, R18, PT ;  /* 0x000000120b00720c */ /* 0x000fe40003f65270 */
[----:B------:R-:W-:-:S02]  /*3a60*/  SEL R11, RZ, 0xffffffff, !P6 ;  /* 0xffffffffff0b7807 */ /* 0x000fc40007000000 */
[----:B------:R-:W-:Y:S02]  /*3a70*/  ISETP.NE.U32.AND P6, PT, R12, 0x1, PT ;  /* 0x000000010c00780c */ /* 0x000fe40003fc5070 */
[----:B------:R-:W-:Y:S02]  /*3a80*/  SEL R12, RZ, 0xffffffff, !P5 ;  /* 0xffffffffff0c7807 */ /* 0x000fe40006800000 */
[----:B------:R-:W-:Y:S02]  /*3a90*/  LOP3.LUT R13, R13, 0x1, RZ, 0xc0, !PT ;  /* 0x000000010d0d7812 */ /* 0x000fe400078ec0ff */
[----:B------:R-:W-:Y:S02]  /*3aa0*/  SEL R11, R11, R24, !P4 ;  /* 0x000000180b0b7207 */ /* 0x000fe40006000000 */
[----:B------:R-:W-:Y:S02]  /*3ab0*/  ISETP.GE.AND P5, PT, R28, R21, PT ;  /* 0x000000151c00720c */ /* 0x000fe40003fa6270 */
[----:B------:R-:W-:-:S02]  /*3ac0*/  SEL R12, R12, R29, !P0 ;  /* 0x0000001d0c0c7207 */ /* 0x000fc40004000000 */
[----:B------:R-:W-:Y:S02]  /*3ad0*/  ISETP.NE.U32.AND P4, PT, R13, 0x1, PT ;  /* 0x000000010d00780c */ /* 0x000fe40003f85070 */
[----:B------:R-:W-:Y:S02]  /*3ae0*/  ISETP.GE.AND P0, PT, R32, R15, PT ;  /* 0x0000000f2000720c */ /* 0x000fe40003f06270 */
[----:B------:R-:W-:Y:S02]  /*3af0*/  ISETP.NE.AND P2, PT, R33, R34, PT ;  /* 0x000000222100720c */ /* 0x000fe40003f45270 */
[----:B------:R-:W-:Y:S02]  /*3b00*/  SEL R13, RZ, 0xffffffff, !P5 ;  /* 0xffffffffff0d7807 */ /* 0x000fe40006800000 */
[----:B------:R-:W-:Y:S02]  /*3b10*/  LOP3.LUT R11, R11, 0x1, RZ, 0xc0, !PT ;  /* 0x000000010b0b7812 */ /* 0x000fe400078ec0ff */
[----:B------:R-:W-:-:S02]  /*3b20*/  ISETP.GE.AND P5, PT, R8, R25, PT ;  /* 0x000000190800720c */ /* 0x000fc40003fa6270 */
[----:B------:R-:W-:Y:S02]  /*3b30*/  SEL R33, RZ, 0xffffffff, !P0 ;  /* 0xffffffffff217807 */ /* 0x000fe40004000000 */
[----:B------:R-:W-:Y:S02]  /*3b40*/  SEL R13, R13, R28, !P2 ;  /* 0x0000001c0d0d7207 */ /* 0x000fe40005000000 */
[----:B------:R-:W-:Y:S02]  /*3b50*/  ISETP.NE.U32.AND P0, PT, R11, 0x1, PT ;  /* 0x000000010b00780c */ /* 0x000fe40003f05070 */
[----:B------:R-:W-:Y:S02]  /*3b60*/  SEL R11, RZ, 0xffffffff, !P5 ;  /* 0xffffffffff0b7807 */ /* 0x000fe40006800000 */
[----:B------:R-:W-:Y:S02]  /*3b70*/  LOP3.LUT R12, R12, 0x1, RZ, 0xc0, !PT ;  /* 0x000000010c0c7812 */ /* 0x000fe400078ec0ff */
[----:B------:R-:W-:-:S02]  /*3b80*/  LOP3.LUT R13, R13, 0x1, RZ, 0xc0, !PT ;  /* 0x000000010d0d7812 */ /* 0x000fc400078ec0ff */
[----:B------:R-:W-:Y:S02]  /*3b90*/  SEL R11, R11, R8, !P3 ;  /* 0x000000080b0b7207 */ /* 0x000fe40005800000 */
[----:B------:R-:W-:Y:S02]  /*3ba0*/  LOP3.LUT R27, R27, 0x1, RZ, 0xc0, !PT ;  /* 0x000000011b1b7812 */ /* 0x000fe400078ec0ff */
[----:B------:R-:W-:Y:S02]  /*3bb0*/  ISETP.NE.U32.AND P5, PT, R12, 0x1, PT ;  /* 0x000000010c00780c */ /* 0x000fe40003fa5070 */
[----:B------:R-:W-:Y:S02]  /*3bc0*/  SEL R33, R33, R32, !P1 ;  /* 0x0000002021217207 */ /* 0x000fe40004800000 */
[----:B------:R-:W-:Y:S02]  /*3bd0*/  ISETP.NE.U32.AND P3, PT, R13, 0x1, PT ;  /* 0x000000010d00780c */ /* 0x000fe40003f65070 */
[----:B------:R-:W-:-:S02]  /*3be0*/  LOP3.LUT R12, R11, 0x1, RZ, 0xc0, !PT ;  /* 0x000000010b0c7812 */ /* 0x000fc400078ec0ff */
[----:B------:R-:W-:Y:S02]  /*3bf0*/  SEL R18, R10, R31, !P6 ;  /* 0x0000001f0a127207 */ /* 0x000fe40007000000 */
[----:B------:R-:W-:Y:S02]  /*3c00*/  ISETP.NE.U32.AND P2, PT, R27, 0x1, PT ;  /* 0x000000011b00780c */ /* 0x000fe40003f45070 */
[----:B------:R-:W-:Y:S02]  /*3c10*/  SEL R14, R24, R17, !P0 ;  /* 0x00000011180e7207 */ /* 0x000fe40004000000 */
[----:B------:R-:W-:Y:S02]  /*3c20*/  SEL R11, R31, R10, !P6 ;  /* 0x0000000a1f0b7207 */ /* 0x000fe40007000000 */
[----:B------:R-:W-:Y:S02]  /*3c30*/  SEL R22, R23, R26, !P4 ;  /* 0x0000001a17167207 */ /* 0x000fe40006000000 */
[----:B------:R-:W-:-:S02]  /*3c40*/  SEL R24, R17, R24, !P0 ;  /* 0x0000001811187207 */ /* 0x000fc40004000000 */
[----:B------:R-:W-:Y:S02]  /*3c50*/  SEL R16, R29, R20, !P5 ;  /* 0x000000141d107207 */ /* 0x000fe40006800000 */
[----:B------:R-:W-:Y:S02]  /*3c60*/  SEL R27, R20, R29, !P5 ;  /* 0x0000001d141b7207 */ /* 0x000fe40006800000 */
[----:B------:R-:W-:Y:S02]  /*3c70*/  LOP3.LUT R33, R33, 0x1, RZ, 0xc0, !PT ;  /* 0x0000000121217812 */ /* 0x000fe400078ec0ff */
[----:B------:R-:W-:Y:S02]  /*3c80*/  LEA.HI R10, R9, R9, RZ, 0x1 ;  /* 0x00000009090a7211 */ /* 0x000fe400078f08ff */
[----:B------:R-:W-:Y:S02]  /*3c90*/  SEL R17, R28, R21, !P3 ;  /* 0x000000151c117207 */ /* 0x000fe40005800000 */
[----:B------:R-:W-:-:S02]  /*3ca0*/  SEL R29, R21, R28, !P3 ;  /* 0x0000001c151d7207 */ /* 0x000fc40005800000 */
[----:B------:R-:W-:Y:S02]  /*3cb0*/  ISETP.NE.U32.AND P6, PT, R12, 0x1, PT ;  /* 0x000000010c00780c */ /* 0x000fe40003fc5070 */
[----:B------:R-:W-:Y:S02]  /*3cc0*/  LEA.HI R21, R18, R18, RZ, 0x1 ;  /* 0x0000001212157211 */ /* 0x000fe400078f08ff */
[----:B------:R-:W-:Y:S02]  /*3cd0*/  SEL R12, R26, R23, !P4 ;  /* 0x000000171a0c7207 */ /* 0x000fe40006000000 */
[----:B------:R-:W-:Y:S02]  /*3ce0*/  LEA.HI R23, R22, R22, RZ, 0x1 ;  /* 0x0000001616177211 */ /* 0x000fe400078f08ff */
[----:B------:R-:W-:Y:S02]  /*3cf0*/  LEA.HI R28, R11, R11, RZ, 0x1 ;  /* 0x0000000b0b1c7211 */ /* 0x000fe400078f08ff */
[----:B------:R-:W-:-:S02]  /*3d00*/  ISETP.NE.U32.AND P1, PT, R33, 0x1, PT ;  /* 0x000000012100780c */ /* 0x000fc40003f25070 */
[----:B------:R-:W-:Y:S02]  /*3d10*/  LOP3.LUT R10, R10, 0xfffffffe, RZ, 0xc0, !PT ;  /* 0xfffffffe0a0a7812 */ /* 0x000fe400078ec0ff */
[----:B------:R-:W-:Y:S02]  /*3d20*/  SEL R13, R30, R19, !P2 ;  /* 0x000000131e0d7207 */ /* 0x000fe40005000000 */
[----:B------:R-:W-:Y:S02]  /*3d30*/  LOP3.LUT R21, R21, 0xfffffffe, RZ, 0xc0, !PT ;  /* 0xfffffffe15157812 */ /* 0x000fe400078ec0ff */
[----:B------:R-:W-:Y:S02]  /*3d40*/  SEL R19, R19, R30, !P2 ;  /* 0x0000001e13137207 */ /* 0x000fe40005000000 */
[----:B------:R-:W-:Y:S02]  /*3d50*/  LOP3.LUT R23, R23, 0xfffffffe, RZ, 0xc0, !PT ;  /* 0xfffffffe17177812 */ /* 0x000fe400078ec0ff */
[----:B------:R-:W-:Y:S01]  /*3d60*/  LOP3.LUT R30, R28, 0xfffffffe, RZ, 0xc0, !PT ;  /* 0xfffffffe1c1e7812 */ /* 0x000fe200078ec0ff */
[----:B------:R-:W-:Y:S01]  /*3d70*/  IMAD.IADD R28, R18, 0x1, -R21 ;  /* 0x00000001121c7824 */ /* 0x000fe200078e0a15 */
[----:B------:R-:W-:Y:S01]  /*3d80*/  SEL R20, R32, R15, !P1 ;  /* 0x0000000f20147207 */ /* 0x000fe20004800000 */
[----:B------:R-:W-:Y:S01]  /*3d90*/  IMAD.IADD R23, R22, 0x1, -R23 ;  /* 0x0000000116177824 */ /* 0x000fe200078e0a17 */
[----:B------:R-:W-:Y:S01]  /*3da0*/  SEL R26, R15, R32, !P1 ;  /* 0x000000200f1a7207 */ /* 0x000fe20004800000 */
[----:B------:R-:W-:Y:S01]  /*3db0*/  IMAD.IADD R15, R9, 0x1, -R10 ;  /* 0x00000001090f7824 */ /* 0x000fe200078e0a0a */
[----:B------:R-:W-:Y:S01]  /*3dc0*/  SEL R10, R8, R25, !P6 ;  /* 0x00000019080a7207 */ /* 0x000fe20007000000 */
[----:B------:R-:W-:Y:S01]  /*3dd0*/  IMAD.IADD R30, R11, 0x1, -R30 ;  /* 0x000000010b1e7824 */ /* 0x000fe200078e0a1e */
[----:B------:R-:W-:-:S02]  /*3de0*/  SEL R25, R25, R8, !P6 ;  /* 0x0000000819197207 */ /* 0x000fc40007000000 */
[----:B------:R-:W-:Y:S02]  /*3df0*/  LEA.HI R8, R24, R24, RZ, 0x1 ;  /* 0x0000001818087211 */ /* 0x000fe400078f08ff */
[----:B------:R-:W-:Y:S02]  /*3e00*/  LEA.HI R21, R13, R13, RZ, 0x1 ;  /* 0x0000000d0d157211 */ /* 0x000fe400078f08ff */
[----:B------:R-:W-:Y:S02]  /*3e10*/  ISETP.NE.AND P6, PT, R28, R15, PT ;  /* 0x0000000f1c00720c */ /* 0x000fe40003fc5270 */
[----:B------:R-:W-:Y:S02]  /*3e20*/  LOP3.LUT R15, R8, 0xfffffffe, RZ, 0xc0, !PT ;  /* 0xfffffffe080f7812 */ /* 0x000fe400078ec0ff */
[----:B------:R-:W-:Y:S02]  /*3e30*/  ISETP.NE.AND P3, PT, R23, R30, PT ;  /* 0x0000001e1700720c */ /* 0x000fe40003f65270 */
[----:B------:R-:W-:Y:S01]  /*3e40*/  LOP3.LUT R8, R21, 0xfffffffe, RZ, 0xc0, !PT ;  /* 0xfffffffe15087812 */ /* 0x000fe200078ec0ff */
[----:B------:R-:W-:Y:S01]  /*3e50*/  IMAD.IADD R15, R24, 0x1, -R15 ;  /* 0x00000001180f7824 */ /* 0x000fe200078e0a0f */
[----:B------:R-:W-:-:S02]  /*3e60*/  LEA.HI R23, R27, R27, RZ, 0x1 ;  /* 0x0000001b1b177211 */ /* 0x000fc400078f08ff */
[----:B------:R-:W-:Y:S01]  /*3e70*/  LEA.HI R30, R14, R14, RZ, 0x1 ;  /* 0x0000000e0e1e7211 */ /* 0x000fe200078f08ff */
[----:B------:R-:W-:Y:S01]  /*3e80*/  IMAD.IADD R8, R13, 0x1, -R8 ;  /* 0x000000010d087824 */ /* 0x000fe200078e0a08 */
        /* <DEDUP_REMOVED lines=12> */
[----:B------:R-:W-:-:S02]  /*3f50*/  SEL R15, RZ, 0xffffffff, !P0 ;  /* 0xffffffffff0f7807 */ /* 0x000fc40004000000 */
[----:B------:R-:W-:Y:S02]  /*3f60*/  ISETP.NE.AND P0, PT, R28, R21, PT ;  /* 0x000000151c00720c */ /* 0x000fe40003f05270 */
[----:B------:R-:W-:Y:S02]  /*3f70*/  SEL R8, R15, R18, !P6 ;  /* 0x000000120f087207 */ /* 0x000fe40007000000 */
        /* <DEDUP_REMOVED lines=17> */
[----:B------:R-:W-:Y:S02]  /*4090*/  SEL R28, RZ, 0xffffffff, !P6 ;  /* 0xffffffffff1c7807 */ /* 0x000fe40007000000 */
[----:B------:R-:W-:Y:S02]  /*40a0*/  ISETP.NE.AND P2, PT, R30, R23, PT ;  /* 0x000000171e00720c */ /* 0x000fe40003f45270 */
[----:B------:R-:W-:Y:S02]  /*40b0*/  LEA.HI R23, R25, R25, RZ, 0x1 ;  /* 0x0000001919177211 */ /* 0x000fe400078f08ff */
[----:B------:R-:W-:Y:S02]  /*40c0*/  LEA.HI R31, R20, R20, RZ, 0x1 ;  /* 0x00000014141f7211 */ /* 0x000fe400078f08ff */
[----:B------:R-:W-:-:S02]  /*40d0*/  ISETP.GE.AND P6, PT, R24, R13, PT ;  /* 0x0000000d1800720c */ /* 0x000fc40003fc6270 */
[----:B------:R-:W-:Y:S02]  /*40e0*/  LOP3.LUT R8, R8, 0x1, RZ, 0xc0, !PT ;  /* 0x0000000108087812 */ /* 0x000fe400078ec0ff */
        /* <DEDUP_REMOVED lines=11> */
[----:B------:R-:W-:Y:S02]  /*41a0*/  ISETP.GE.AND P5, PT, R29, R16, PT ;  /* 0x000000101d00720c */ /* 0x000fe40003fa6270 */
[----:B------:R-:W-:Y:S02]  /*41b0*/  SEL R8, R8, R27, !P0 ;  /* 0x0000001b08087207 */ /* 0x000fe40004000000 */
[----:B------:R-:W-:Y:S02]  /*41c0*/  ISETP.GE.AND P0, PT, R26, R17, PT ;  /* 0x000000111a00720c */ /* 0x000fe40003f06270 */
[----:B------:R-:W-:-:S02]  /*41d0*/  SEL R21, R21, R24, !P4 ;  /* 0x0000001815157207 */ /* 0x000fc40006000000 */
[----:B------:R-:W-:Y:S02]  /*41e0*/  ISETP.NE.AND P3, PT, R30, R31, PT ;  /* 0x0000001f1e00720c */ /* 0x000fe40003f65270 */
[----:B------:R-:W-:Y:S02]  /*41f0*/  ISETP.NE.U32.AND P4, PT, R15, 0x1, PT ;  /* 0x000000010f00780c */ /* 0x000fe40003f85070 */
[----:B------:R-:W-:Y:S02]  /*4200*/  SEL R30, RZ, 0xffffffff, !P5 ;  /* 0xffffffffff1e7807 */ /* 0x000fe40006800000 */
[----:B------:R-:W-:Y:S02]  /*4210*/  LOP3.LUT R28, R28, 0x1, RZ, 0xc0, !PT ;  /* 0x000000011c1c7812 */ /* 0x000fe400078ec0ff */
[----:B------:R-:W-:Y:S02]  /*4220*/  SEL R15, RZ, 0xffffffff, !P0 ;  /* 0xffffffffff0f7807 */ /* 0x000fe40004000000 */
[----:B------:R-:W-:-:S02]  /*4230*/  ISETP.GE.AND P5, PT, R25, R20, PT ;  /* 0x000000141900720c */ /* 0x000fc40003fa6270 */
[----:B------:R-:W-:Y:S02]  /*4240*/  LOP3.LUT R21, R21, 0x1, RZ, 0xc0, !PT ;  /* 0x0000000115157812 */ /* 0x000fe400078ec0ff */
[----:B------:R-:W-:Y:S02]  /*4250*/  LOP3.LUT R8, R8, 0x1, RZ, 0xc0, !PT ;  /* 0x0000000108087812 */ /* 0x000fe400078ec0ff */
[----:B------:R-:W-:Y:S02]  /*4260*/  SEL R30, R30, R29, !P2 ;  /* 0x0000001d1e1e7207 */ /* 0x000fe40005000000 */
[----:B------:R-:W-:Y:S02]  /*4270*/  ISETP.NE.U32.AND P2, PT, R28, 0x1, PT ;  /* 0x000000011c00780c */ /* 0x000fe40003f45070 */
[----:B------:R-:W-:Y:S02]  /*4280*/  SEL R15, R15, R26, !P1 ;  /* 0x0000001a0f0f7207 */ /* 0x000fe40004800000 */
[----:B------:R-:W-:-:S02]  /*4290*/  ISETP.NE.U32.AND P0, PT, R21, 0x1, PT ;  /* 0x000000011500780c */ /* 0x000fc40003f05070 */
[----:B------:R-:W-:Y:S02]  /*42a0*/  SEL R28, RZ, 0xffffffff, !P5 ;  /* 0xffffffffff1c7807 */ /* 0x000fe40006800000 */
[----:B------:R-:W-:Y:S02]  /*42b0*/  ISETP.NE.U32.AND P5, PT, R8, 0x1, PT ;  /* 0x000000010800780c */ /* 0x000fe40003fa5070 */
[----:B------:R-:W-:Y:S02]  /*42c0*/  SEL R8, R18, R9, !P6 ;  /* 0x0000000912087207 */ /* 0x000fe40007000000 */
[----:B------:R-:W-:Y:S02]  /*42d0*/  SEL R33, R11, R22, !P4 ;  /* 0x000000160b217207 */ /* 0x000fe40006000000 */
[----:B------:R-:W-:Y:S02]  /*42e0*/  LOP3.LUT R15, R15, 0x1, RZ, 0xc0, !PT ;  /* 0x000000010f0f7812 */ /* 0x000fe400078ec0ff */
[----:B------:R-:W-:-:S02]  /*42f0*/  SEL R9, R9, R18, !P6 ;  /* 0x0000001209097207 */ /* 0x000fc40007000000 */
[----:B------:R-:W-:Y:S02]  /*4300*/  LOP3.LUT R30, R30, 0x1, RZ, 0xc0, !PT ;  /* 0x000000011e1e7812 */ /* 0x000fe400078ec0ff */
[----:B------:R-:W-:Y:S02]  /*4310*/  SEL R18, R24, R13, !P0 ;  /* 0x0000000d18127207 */ /* 0x000fe40004000000 */
[----:B------:R-:W-:Y:S02]  /*4320*/  SEL R28, R28, R25, !P3 ;  /* 0x000000191c1c7207 */ /* 0x000fe40005800000 */
[----:B------:R-:W-:Y:S02]  /*4330*/  SEL R23, R22, R11, !P4 ;  /* 0x0000000b16177207 */ /* 0x000fe40006000000 */
[----:B------:R-:W-:Y:S02]  /*4340*/  SEL R24, R13, R24, !P0 ;  /* 0x000000180d187207 */ /* 0x000fe40004000000 */
[----:B------:R-:W-:-:S02]  /*4350*/  LEA.HI R11, R33, R33, RZ, 0x1 ;  /* 0x00000021210b7211 */ /* 0x000fc400078f08ff */
[----:B------:R-:W-:Y:S02]  /*4360*/  LEA.HI R13, R8, R8, RZ, 0x1 ;  /* 0x00000008080d7211 */ /* 0x000fe400078f08ff */
[----:B------:R-:W-:Y:S02]  /*4370*/  ISETP.NE.U32.AND P1, PT, R15, 0x1, PT ;  /* 0x000000010f00780c */ /* 0x000fe40003f25070 */
[----:B------:R-:W-:Y:S02]  /*4380*/  ISETP.NE.U32.AND P3, PT, R30, 0x1, PT ;  /* 0x000000011e00780c */ /* 0x000fe40003f65070 */
[----:B------:R-:W-:Y:S02]  /*4390*/  SEL R15, R27, R14, !P5 ;  /* 0x0000000e1b0f7207 */ /* 0x000fe40006800000 */
[----:B------:R-:W-:Y:S02]  /*43a0*/  SEL R31, R14, R27, !P5 ;  /* 0x0000001b0e1f7207 */ /* 0x000fe40006800000 */
[----:B------:R-:W-:-:S02]  /*43b0*/  LOP3.LUT R28, R28, 0x1, RZ, 0xc0, !PT ;  /* 0x000000011c1c7812 */ /* 0x000fc400078ec0ff */
[----:B------:R-:W-:Y:S02]  /*43c0*/  SEL R21, R19, R12, !P2 ;  /* 0x0000000c13157207 */ /* 0x000fe40005000000 */
[----:B------:R-:W-:Y:S02]  /*43d0*/  SEL R30, R12, R19, !P2 ;  /* 0x000000130c1e7207 */ /* 0x000fe40005000000 */
[----:B------:R-:W-:Y:S02]  /*43e0*/  LEA.HI R27, R24, R24, RZ, 0x1 ;  /* 0x00000018181b7211 */ /* 0x000fe400078f08ff */
[----:B------:R-:W-:Y:S02]  /*43f0*/  LOP3.LUT R12, R11, 0xfffffffe, RZ, 0xc0, !PT ;  /* 0xfffffffe0b0c7812 */ /* 0x000fe400078ec0ff */
[----:B------:R-:W-:Y:S02]  /*4400*/  LOP3.LUT R13, R13, 0xfffffffe, RZ, 0xc0, !PT ;  /* 0xfffffffe0d0d7812 */ /* 0x000fe400078ec0ff */
[----:B------:R-:W-:Y:S01]  /*4410*/  ISETP.NE.U32.AND P6, PT, R28, 0x1, PT ;  /* 0x000000011c00780c */ /* 0x000fe20003fc5070 */
[----:B------:R-:W-:Y:S01]  /*4420*/  IMAD.IADD R12, R33, 0x1, -R12 ;  /* 0x00000001210c7824 */ /* 0x000fe200078e0a0c */
[----:B------:R-:W-:Y:S01]  /*4430*/  LEA.HI R14, R30, R30, RZ, 0x1 ;  /* 0x0000001e1e0e7211 */ /* 0x000fe200078f08ff */
[----:B------:R-:W-:Y:S01]  /*4440*/  IMAD.IADD R13, R8, 0x1, -R13 ;  /* 0x00000001080d7824 */ /* 0x000fe200078e0a0d */
[----:B------:R-:W-:-:S02]  /*4450*/  LOP3.LUT R27, R27, 0xfffffffe, RZ, 0xc0, !PT ;  /* 0xfffffffe1b1b7812 */ /* 0x000fc400078ec0ff */
[----:B------:R-:W-:Y:S02]  /*4460*/  SEL R19, R29, R16, !P3 ;  /* 0x000000101d137207 */ /* 0x000fe40005800000 */
[----:B------:R-:W-:Y:S02]  /*4470*/  SEL R28, R16, R29, !P3 ;  /* 0x0000001d101c7207 */ /* 0x000fe40005800000 */
[----:B------:R-:W-:Y:S02]  /*4480*/  LEA.HI R29, R21, R21, RZ, 0x1 ;  /* 0x00000015151d7211 */ /* 0x000fe400078f08ff */
[----:B------:R-:W-:Y:S02]  /*4490*/  SEL R16, R26, R17, !P1 ;  /* 0x000000111a107207 */ /* 0x000fe40004800000 */
[----:B------:R-:W-:Y:S01]  /*44a0*/  LOP3.LUT R11, R14, 0xfffffffe, RZ, 0xc0, !PT ;  /* 0xfffffffe0e0b7812 */ /* 0x000fe200078ec0ff */
[----:B------:R-:W-:Y:S01]  /*44b0*/  IMAD.IADD R14, R24, 0x1, -R27 ;  /* 0x00000001180e7824 */ /* 0x000fe200078e0a1b */
[----:B------:R-:W-:-:S02]  /*44c0*/  SEL R26, R17, R26, !P1 ;  /* 0x0000001a111a7207 */ /* 0x000fc40004800000 */
[----:B------:R-:W-:Y:S01]  /*44d0*/  SEL R17, R25, R20, !P6 ;  /* 0x0000001419117207 */ /* 0x000fe20007000000 */
[----:B------:R-:W-:Y:S01]  /*44e0*/  IMAD.IADD R11, R30, 0x1, -R11 ;  /* 0x000000011e0b7824 */ /* 0x000fe200078e0a0b */
[----:B------:R-:W-:Y:S02]  /*44f0*/  LOP3.LUT R32, R29, 0xfffffffe, RZ, 0xc0, !PT ;  /* 0xfffffffe1d207812 */ /* 0x000fe400078ec0ff */
[----:B------:R-:W-:Y:S02]  /*4500*/  SEL R27, R20, R25, !P6 ;  /* 0x00000019141b7207 */ /* 0x000fe40007000000 */
[----:B------:R-:W-:Y:S01]  /*4510*/  ISETP.NE.AND P6, PT, R12, R13, PT ;  /* 0x0000000d0c00720c */ /* 0x000fe20003fc5270 */
[----:B------:R-:W-:Y:S01]  /*4520*/  IMAD.IADD R29, R21, 0x1, -R32 ;  /* 0x00000001151d7824 */ /* 0x000fe200078e0a20 */
        /* <DEDUP_REMOVED lines=9> */
[----:B------:R-:W-:-:S02]  /*45c0*/  LEA.HI R20, R15, R15, RZ, 0x1 ;  /* 0x0000000f0f147211 */ /* 0x000fc400078f08ff */
[----:B------:R-:W-:Y:S02]  /*45d0*/  LOP3.LUT R22, R22, 0xfffffffe, RZ, 0xc0, !PT ;  /* 0xfffffffe16167812 */ /* 0x000fe400078ec0ff */
[----:B------:R-:W-:Y:S02]  /*45e0*/  LOP3.LUT R25, R14, 0xfffffffe, RZ, 0xc0, !PT ;  /* 0xfffffffe0e197812 */ /* 0x000fe400078ec0ff */
        /* <DEDUP_REMOVED lines=10> */
[----:B------:R-:W-:Y:S01]  /*4690*/  SEL R12, RZ, 0xffffffff, !P1 ;  /* 0xffffffffff0c7807 */ /* 0x000fe20004800000 */
[----:B------:R-:W-:Y:S01]  /*46a0*/  IMAD.IADD R14, R27, 0x1, -R14 ;  /* 0x000000011b0e7824 */ /* 0x000fe200078e0a0e */
[----:B------:R-:W-:Y:S02]  /*46b0*/  ISETP.NE.AND P3, PT, R11, R22, PT ;  /* 0x000000160b00720c */ /* 0x000fe40003f65270 */
[----:B------:R-:W-:Y:S01]  /*46c0*/  ISETP.NE.AND P0, PT, R25, R20, PT ;  /* 0x000000141900720c */ /* 0x000fe20003f05270 */
[----:B------:R-:W-:Y:S01]  /*46d0*/  IMAD.IADD R25, R16, 0x1, -R13 ;  /* 0x0000000110197824 */ /* 0x000fe200078e0a0d */
[----:B------:R-:W-:-:S02]  /*46e0*/  LEA.HI R11, R10, R10, RZ, 0x1 ;  /* 0x0000000a0a0b7211 */ /* 0x000fc400078f08ff */
[----:B------:R-:W-:Y:S02]  /*46f0*/  LEA.HI R20, R17, R17, RZ, 0x1 ;  /* 0x0000001111147211 */ /* 0x000fe400078f08ff */
[----:B------:R-:W-:Y:S02]  /*4700*/  ISETP.GE.AND P1, PT, R30, R23, PT ;  /* 0x000000171e00720c */ /* 0x000fe40003f26270 */
[----:B------:R-:W-:Y:S02]  /*4710*/  SEL R12, R12, R33, !P6 ;  /* 0x000000210c0c7207 */ /* 0x000fe40007000000 */
[----:B------:R-:W-:Y:S02]  /*4720*/  ISETP.GE.AND P6, PT, R24, R21, PT ;  /* 0x000000151800720c */ /* 0x000fe40003fc6270 */
[----:B------:R-:W-:Y:S02]  /*4730*/  LOP3.LUT R11, R11, 0xfffffffe, RZ, 0xc0, !PT ;  /* 0xfffffffe0b0b7812 */ /* 0x000fe400078ec0ff */
[----:B------:R-:W-:-:S02]  /*4740*/  LOP3.LUT R20, R20, 0xfffffffe, RZ, 0xc0, !PT ;  /* 0xfffffffe14147812 */ /* 0x000fc400078ec0ff */
[----:B------:R-:W-:Y:S01]  /*4750*/  SEL R13, RZ, 0xffffffff, !P1 ;  /* 0xffffffffff0d7807 */ /* 0x000fe20004800000 */
[----:B------:R-:W-:Y:S01]  /*4760*/  IMAD.IADD R11, R10, 0x1, -R11 ;  /* 0x000000010a0b7824 */ /* 0x000fe200078e0a0b */
[----:B------:R-:W-:Y:S01]  /*4770*/  ISETP.NE.AND P1, PT, R14, R25, PT ;  /* 0x000000190e00720c */ /* 0x000fe20003f25270 */
[----:B------:R-:W-:Y:S01]  /*4780*/  IMAD.IADD R20, R17, 0x1, -R20 ;  /* 0x0000000111147824 */ /* 0x000fe200078e0a14 */
[----:B------:R-:W-:Y:S02]  /*4790*/  LEA.HI R22, R26, R26, RZ, 0x1 ;  /* 0x0000001a1a167211 */ /* 0x000fe400078f08ff */
[----:B------:R-:W-:Y:S02]  /*47a0*/  LEA.HI R32, R19, R19, RZ, 0x1 ;  /* 0x0000001313207211 */ /* 0x000fe400078f08ff */
[----:B------:R-:W-:Y:S02]  /*47b0*/  SEL R25, RZ, 0xffffffff, !P6 ;  /* 0xffffffffff197807 */ /* 0x000fe40007000000 */
[----:B------:R-:W-:-:S02]  /*47c0*/  LOP3.LUT R29, R22, 0xfffffffe, RZ, 0xc0, !PT ;  /* 0xfffffffe161d7812 */ /* 0x000fc400078ec0ff */
[----:B------:R-:W-:Y:S02]  /*47d0*/  LOP3.LUT R32, R32, 0xfffffffe, RZ, 0xc0, !PT ;  /* 0xfffffffe20207812 */ /* 0x000fe400078ec0ff */
[----:B------:R-:W-:Y:S01]  /*47e0*/  ISETP.GE.AND P6, PT, R31, R18, PT ;  /* 0x000000121f00720c */ /* 0x000fe20003fc6270 */
[----:B------:R-:W-:Y:S01]  /*47f0*/  IMAD.IADD R29, R26, 0x1, -R29 ;  /* 0x000000011a1d7824 */ /* 0x000fe200078e0a1d */
[----:B------:R-:W-:Y:S01]  /*4800*/  SEL R25, R25, R24, !P5 ;  /* 0x0000001819197207 */ /* 0x000fe20006800000 */
[----:B------:R-:W-:Y:S01]  /*4810*/  IMAD.IADD R32, R19, 0x1, -R32 ;  /* 0x0000000113207824 */ /* 0x000fe200078e0a20 */
[----:B------:R-:W-:Y:S02]  /*4820*/  SEL R13, R13, R30, !P3 ;  /* 0x0000001e0d0d7207 */ /* 0x000fe40005800000 */
[----:B------:R-:W-:Y:S02]  /*4830*/  ISETP.GE.AND P5, PT, R28, R15, PT ;  /* 0x0000000f1c00720c */ /* 0x000fe40003fa6270 */
[----:B------:R-:W-:-:S02]  /*4840*/  ISETP.NE.AND P3, PT, R11, R20, PT ;  /* 0x000000140b00720c */ /* 0x000fc40003f65270 */
[----:B------:R-:W-:Y:S02]  /*4850*/  SEL R14, RZ, 0xffffffff, !P6 ;  /* 0xffffffffff0e7807 */ /* 0x000fe40007000000 */
[----:B------:R-:W-:Y:S02]  /*4860*/  LOP3.LUT R13, R13, 0x1, RZ, 0xc0, !PT ;  /* 0x000000010d0d7812 */ /* 0x000fe400078ec0ff */
[----:B------:R-:W-:Y:S02]  /*4870*/  SEL R11, RZ, 0xffffffff, !P5 ;  /* 0xffffffffff0b7807 */ /* 0x000fe40006800000 */
[----:B------:R-:W-:Y:S02]  /*4880*/  ISETP.GE.AND P5, PT, R26, R19, PT ;  /* 0x000000131a00720c */ /* 0x000fe40003fa6270 */
[----:B------:R-:W-:Y:S02]  /*4890*/  SEL R14, R14, R31, !P4 ;  /* 0x0000001f0e0e7207 */ /* 0x000fe40006000000 */
[----:B------:R-:W-:-:S02]  /*48a0*/  LOP3.LUT R12, R12, 0x1, RZ, 0xc0, !PT ;  /* 0x000000010c0c7812 */ /* 0x000fc400078ec0ff */
[----:B------:R-:W-:Y:S02]  /*48b0*/  ISETP.NE.U32.AND P4, PT, R13, 0x1, PT ;  /* 0x000000010d00780c */ /* 0x000fe40003f85070 */
[----:B------:R-:W-:Y:S02]  /*48c0*/  SEL R11, R11, R28, !P0 ;  /* 0x0000001c0b0b7207 */ /* 0x000fe40004000000 */
[----:B------:R-:W-:Y:S02]  /*48d0*/  ISETP.NE.AND P2, PT, R29, R32, PT ;  /* 0x000000201d00720c */ /* 0x000fe40003f45270 */
[----:B------:R-:W-:Y:S02]  /*48e0*/  ISETP.GE.AND P0, PT, R27, R16, PT ;  /* 0x000000101b00720c */ /* 0x000fe40003f06270 */
[----:B------:R-:W-:Y:S02]  /*48f0*/  SEL R13, RZ, 0xffffffff, !P5 ;  /* 0xffffffffff0d7807 */ /* 0x000fe40006800000 */
[----:B------:R-:W-:-:S02]  /*4900*/  LOP3.LUT R25, R25, 0x1, RZ, 0xc0, !PT ;  /* 0x0000000119197812 */ /* 0x000fc400078ec0ff */
[----:B------:R-:W-:Y:S02]  /*4910*/  ISETP.GE.AND P5, PT, R10, R17, PT ;  /* 0x000000110a00720c */ /* 0x000fe40003fa6270 */
[----:B------:R-:W-:Y:S02]  /*4920*/  ISETP.NE.U32.AND P6, PT, R12, 0x1, PT ;  /* 0x000000010c00780c */ /* 0x000fe40003fc5070 */
[----:B------:R-:W-:Y:S02]  /*4930*/  SEL R12, RZ, 0xffffffff, !P0 ;  /* 0xffffffffff0c7807 */ /* 0x000fe40004000000 */
[----:B------:R-:W-:Y:S02]  /*4940*/  SEL R13, R13, R26, !P2 ;  /* 0x0000001a0d0d7207 */ /* 0x000fe40005000000 */
[----:B------:R-:W-:Y:S02]  /*4950*/  ISETP.NE.U32.AND P2, PT, R25, 0x1, PT ;  /* 0x000000011900780c */ /* 0x000fe40003f45070 */
[----:B------:R-:W-:-:S02]  /*4960*/  SEL R25, RZ, 0xffffffff, !P5 ;  /* 0xffffffffff197807 */ /* 0x000fc40006800000 */
[----:B------:R-:W-:Y:S02]  /*4970*/  SEL R12, R12, R27, !P1 ;  /* 0x0000001b0c0c7207 */ /* 0x000fe40004800000 */
[----:B------:R-:W-:Y:S02]  /*4980*/  LOP3.LUT R14, R14, 0x1, RZ, 0xc0, !PT ;  /* 0x000000010e0e7812 */ /* 0x000fe400078ec0ff */
[----:B------:R-:W-:Y:S02]  /*4990*/  LOP3.LUT R11, R11, 0x1, RZ, 0xc0, !PT ;  /* 0x000000010b0b7812 */ /* 0x000fe400078ec0ff */
[----:B------:R-:W-:Y:S02]  /*49a0*/  LOP3.LUT R13, R13, 0x1, RZ, 0xc0, !PT ;  /* 0x000000010d0d7812 */ /* 0x000fe400078ec0ff */
[----:B------:R-:W-:Y:S02]  /*49b0*/  SEL R25, R25, R10, !P3 ;  /* 0x0000000a19197207 */ /* 0x000fe40005800000 */
[----:B------:R-:W-:-:S02]  /*49c0*/  LOP3.LUT R12, R12, 0x1, RZ, 0xc0, !PT ;  /* 0x000000010c0c7812 */ /* 0x000fc400078ec0ff */
[----:B------:R-:W-:Y:S02]  /*49d0*/  ISETP.NE.U32.AND P0, PT, R14, 0x1, PT ;  /* 0x000000010e00780c */ /* 0x000fe40003f05070 */
[----:B------:R-:W-:Y:S02]  /*49e0*/  ISETP.NE.U32.AND P5, PT, R11, 0x1, PT ;  /* 0x000000010b00780c */ /* 0x000fe40003fa5070 */
[----:B------:R-:W-:Y:S02]  /*49f0*/  ISETP.NE.U32.AND P3, PT, R13, 0x1, PT ;  /* 0x000000010d00780c */ /* 0x000fe40003f65070 */
[----:B------:R-:W-:Y:S02]  /*4a00*/  LOP3.LUT R25, R25, 0x1, RZ, 0xc0, !PT ;  /* 0x0000000119197812 */ /* 0x000fe400078ec0ff */
        /* <DEDUP_REMOVED lines=20> */
[----:B------:R-:W-:Y:S02]  /*4b50*/  LOP3.LUT R8, R8, 0xfffffffe, RZ, 0xc0, !PT ;  /* 0xfffffffe08087812 */ /* 0x000fe400078ec0ff */
[----:B------:R-:W-:Y:S02]  /*4b60*/  LEA.HI R30, R11, R11, RZ, 0x1 ;  /* 0x0000000b0b1e7211 */ /* 0x000fe400078f08ff */
[----:B------:R-:W-:Y:S01]  /*4b70*/  LOP3.LUT R27, R27, 0xfffffffe, RZ, 0xc0, !PT ;  /* 0xfffffffe1b1b7812 */ /* 0x000fe200078ec0ff */
[----:B------:R-:W-:Y:S01]  /*4b80*/  IMAD.IADD R16, R9, 0x1, -R8 ;  /* 0x0000000109107824 */ /* 0x000fe200078e0a08 */
[----:B------:R-:W-:Y:S02]  /*4b90*/  LEA.HI R32, R12, R12, RZ, 0x1 ;  /* 0x0000000c0c207211 */ /* 0x000fe400078f08ff */
[----:B------:R-:W-:Y:S01]  /*4ba0*/  LOP3.LUT R29, R28, 0xfffffffe, RZ, 0xc0, !PT ;  /* 0xfffffffe1c1d7812 */ /* 0x000fe200078ec0ff */
[----:B------:R-:W-:Y:S01]  /*4bb0*/  IMAD.IADD R27, R22, 0x1, -R27 ;  /* 0x00000001161b7824 */ /* 0x000fe200078e0a1b */
        /* <DEDUP_REMOVED lines=13> */
[----:B------:R-:W-:Y:S02]  /*4c90*/  ISETP.NE.AND P5, PT, R31, R32, PT ;  /* 0x000000201f00720c */ /* 0x000fe40003fa5270 */
        /* <DEDUP_REMOVED lines=19> */
[----:B------:R-:W-:Y:S02]  /*4dd0*/  LEA.HI R16, R26, R26, RZ, 0x1 ;  /* 0x0000001a1a107211 */ /* 0x000fe400078f08ff */
[----:B------:R-:W-:Y:S02]  /*4de0*/  LEA.HI R27, R15, R15, RZ, 0x1 ;  /* 0x0000000f0f1b7211 */ /* 0x000fe400078f08ff */
[----:B------:R-:W-:Y:S02]  /*4df0*/  ISETP.NE.AND P0, PT, R10, R29, PT ;  /* 0x0000001d0a00720c */ /* 0x000fe40003f05270 */
[----:B------:R-:W-:Y:S02]  /*4e00*/  ISETP.NE.AND P2, PT, R30, R31, PT ;  /* 0x0000001f1e00720c */ /* 0x000fe40003f45270 */
[----:B------:R-:W-:Y:S02]  /*4e10*/  SEL R10, R17, R22, !P6 ;  /* 0x00000016110a7207 */ /* 0x000fe40007000000 */
[----:B------:R-:W-:-:S02]  /*4e20*/  LOP3.LUT R17, R16, 0xfffffffe, RZ, 0xc0, !PT ;  /* 0xfffffffe10117812 */ /* 0x000fc400078ec0ff */
[----:B------:R-:W-:Y:S02]  /*4e30*/  LOP3.LUT R30, R27, 0xfffffffe, RZ, 0xc0, !PT ;  /* 0xfffffffe1b1e7812 */ /* 0x000fe400078ec0ff */
[----:B------:R-:W-:Y:S01]  /*4e40*/  ISETP.GE.AND P1, PT, R20, R11, PT ;  /* 0x0000000b1400720c */ /* 0x000fe20003f26270 */
[----:B------:R-:W-:Y:S01]  /*4e50*/  IMAD.IADD R16, R26, 0x1, -R17 ;  /* 0x000000011a107824 */ /* 0x000fe200078e0a11 */
[----:B------:R-:W-:Y:S01]  /*4e60*/  ISETP.GE.AND P6, PT, R21, R12, PT ;  /* 0x0000000c1500720c */ /* 0x000fe20003fc6270 */
[----:B------:R-:W-:Y:S01]  /*4e70*/  IMAD.IADD R27, R15, 0x1, -R30 ;  /* 0x000000010f1b7824 */ /* 0x000fe200078e0a1e */
[----:B------:R-:W-:Y:S02]  /*4e80*/  SEL R17, RZ, 0xffffffff, !P1 ;  /* 0xffffffffff117807 */ /* 0x000fe40004800000 */
[----:B------:R-:W-:Y:S02]  /*4e90*/  LOP3.LUT R10, R10, 0x1, RZ, 0xc0, !PT ;  /* 0x000000010a0a7812 */ /* 0x000fe400078ec0ff */
[----:B------:R-:W-:-:S02]  /*4ea0*/  ISETP.NE.AND P1, PT, R16, R27, PT ;  /* 0x0000001b1000720c */ /* 0x000fc40003f25270 */
[----:B------:R-:W-:Y:S02]  /*4eb0*/  SEL R16, RZ, 0xffffffff, !P6 ;  /* 0xffffffffff107807 */ /* 0x000fe40007000000 */
[----:B------:R-:W-:Y:S02]  /*4ec0*/  ISETP.GE.AND P6, PT, R24, R13, PT ;  /* 0x0000000d1800720c */ /* 0x000fe40003fc6270 */
[----:B------:R-:W-:Y:S02]  /*4ed0*/  SEL R16, R16, R21, !P5 ;  /* 0x0000001510107207 */ /* 0x000fe40006800000 */
[----:B------:R-:W-:Y:S02]  /*4ee0*/  ISETP.GE.AND P5, PT, R23, R14, PT ;  /* 0x0000000e1700720c */ /* 0x000fe40003fa6270 */
[----:B------:R-:W-:Y:S02]  /*4ef0*/  LEA.HI R29, R28, R28, RZ, 0x1 ;  /* 0x0000001c1c1d7211 */ /* 0x000fe400078f08ff */
[----:B------:R-:W-:-:S02]  /*4f00*/  LEA.HI R31, R19, R19, RZ, 0x1 ;  /* 0x00000013131f7211 */ /* 0x000fc400078f08ff */
[----:B------:R-:W-:Y:S02]  /*4f10*/  SEL R27, RZ, 0xffffffff, !P6 ;  /* 0xffffffffff1b7807 */ /* 0x000fe40007000000 */
[----:B------:R-:W-:Y:S02]  /*4f20*/  ISETP.NE.U32.AND P6, PT, R10, 0x1, PT ;  /* 0x000000010a00780c */ /* 0x000fe40003fc5070 */
[----:B------:R-:W-:Y:S02]  /*4f30*/  SEL R17, R17, R20, !P3 ;  /* 0x0000001411117207 */ /* 0x000fe40005800000 */
[----:B------:R-:W-:Y:S02]  /*4f40*/  SEL R10, RZ, 0xffffffff, !P5 ;  /* 0xffffffffff0a7807 */ /* 0x000fe40006800000 */
[----:B------:R-:W-:Y:S02]  /*4f50*/  LOP3.LUT R29, R29, 0xfffffffe, RZ, 0xc0, !PT ;  /* 0xfffffffe1d1d7812 */ /* 0x000fe400078ec0ff */
[----:B------:R-:W-:-:S02]  /*4f60*/  LOP3.LUT R32, R31, 0xfffffffe, RZ, 0xc0, !PT ;  /* 0xfffffffe1f207812 */ /* 0x000fc400078ec0ff */
[----:B------:R-:W-:Y:S01]  /*4f70*/  SEL R27, R27, R24, !P4 ;  /* 0x000000181b1b7207 */ /* 0x000fe20006000000 */
[----:B------:R-:W-:Y:S01]  /*4f80*/  IMAD.IADD R29, R28, 0x1, -R29 ;  /* 0x000000011c1d7824 */ /* 0x000fe200078e0a1d */
[----:B------:R-:W-:Y:S01]  /*4f90*/  ISETP.GE.AND P5, PT, R25, R18, PT ;  /* 0x000000121900720c */ /* 0x000fe20003fa6270 */
[----:B------:R-:W-:Y:S01]  /*4fa0*/  IMAD.IADD R32, R19, 0x1, -R32 ;  /* 0x0000000113207824 */ /* 0x000fe200078e0a20 */
[----:B------:R-:W-:Y:S02]  /*4fb0*/  LOP3.LUT R17, R17, 0x1, RZ, 0xc0, !PT ;  /* 0x0000000111117812 */ /* 0x000fe400078ec0ff */
[----:B------:R-:W-:Y:S02]  /*4fc0*/  SEL R10, R10, R23, !P0 ;  /* 0x000000170a0a7207 */ /* 0x000fe40004000000 */
[----:B------:R-:W-:Y:S02]  /*4fd0*/  ISETP.GE.AND P0, PT, R26, R15, PT ;  /* 0x0000000f1a00720c */ /* 0x000fe40003f06270 */
[----:B------:R-:W-:-:S02]  /*4fe0*/  SEL R30, RZ, 0xffffffff, !P5 ;  /* 0xffffffffff1e7807 */ /* 0x000fc40006800000 */
[----:B------:R-:W-:Y:S02]  /*4ff0*/  LOP3.LUT R27, R27, 0x1, RZ, 0xc0, !PT ;  /* 0x000000011b1b7812 */ /* 0x000fe400078ec0ff */
[----:B------:R-:W-:Y:S02]  /*5000*/  ISETP.GE.AND P5, PT, R28, R19, PT ;  /* 0x000000131c00720c */ /* 0x000fe40003fa6270 */
[----:B------:R-:W-:Y:S02]  /*5010*/  ISETP.NE.U32.AND P4, PT, R17, 0x1, PT ;  /* 0x000000011100780c */ /* 0x000fe40003f85070 */
[----:B------:R-:W-:Y:S02]  /*5020*/  SEL R17, RZ, 0xffffffff, !P0 ;  /* 0xffffffffff117807 */ /* 0x000fe40004000000 */
[----:B------:R-:W-:Y:S02]  /*5030*/  ISETP.NE.U32.AND P0, PT, R27, 0x1, PT ;  /* 0x000000011b00780c */ /* 0x000fe40003f05070 */
[----:B------:R-:W-:-:S02]  /*5040*/  ISETP.NE.AND P3, PT, R29, R32, PT ;  /* 0x000000201d00720c */ /* 0x000fc40003f65270 */
[----:B------:R-:W-:Y:S02]  /*5050*/  SEL R27, RZ, 0xffffffff, !P5 ;  /* 0xffffffffff1b7807 */ /* 0x000fe40006800000 */
[----:B------:R-:W-:Y:S02]  /*5060*/  SEL R30, R30, R25, !P2 ;  /* 0x000000191e1e7207 */ /* 0x000fe40005000000 */
[----:B------:R-:W-:Y:S02]  /*5070*/  SEL R27, R27, R28, !P3 ;  /* 0x0000001c1b1b7207 */ /* 0x000fe40005800000 */
[----:B------:R-:W-:Y:S02]  /*5080*/  LOP3.LUT R16, R16, 0x1, RZ, 0xc0, !PT ;  /* 0x0000000110107812 */ /* 0x000fe400078ec0ff */
[----:B------:R-:W-:Y:S02]  /*5090*/  SEL R17, R17, R26, !P1 ;  /* 0x0000001a11117207 */ /* 0x000fe40004800000 */
[----:B------:R-:W-:-:S02]  /*50a0*/  LOP3.LUT R10, R10, 0x1, RZ, 0xc0, !PT ;  /* 0x000000010a0a7812 */ /* 0x000fc400078ec0ff */
[----:B------:R-:W-:Y:S02]  /*50b0*/  LOP3.LUT R30, R30, 0x1, RZ, 0xc0, !PT ;  /* 0x000000011e1e7812 */ /* 0x000fe400078ec0ff */
[----:B------:R-:W-:Y:S02]  /*50c0*/  LOP3.LUT R27, R27, 0x1, RZ, 0xc0, !PT ;  /* 0x000000011b1b7812 */ /* 0x000fe400078ec0ff */
[----:B------:R-:W-:Y:S02]  /*50d0*/  ISETP.NE.U32.AND P2, PT, R16, 0x1, PT ;  /* 0x000000011000780c */ /* 0x000fe40003f45070 */
[----:B------:R-:W-:Y:S02]  /*50e0*/  LOP3.LUT R17, R17, 0x1, RZ, 0xc0, !PT ;  /* 0x0000000111117812 */ /* 0x000fe400078ec0ff */
[----:B------:R-:W-:Y:S02]  /*50f0*/  ISETP.NE.U32.AND P5, PT, R10, 0x1, PT ;  /* 0x000000010a00780c */ /* 0x000fe40003fa5070 */
[----:B------:R-:W-:-:S02]  /*5100*/  SEL R10, R22, R9, !P6 ;  /* 0x00000009160a7207 */ /* 0x000fc40007000000 */
[----:B------:R-:W-:Y:S02]  /*5110*/  SEL R31, R11, R20, !P4 ;  /* 0x000000140b1f7207 */ /* 0x000fe40006000000 */
[----:B------:R-:W-:Y:S02]  /*5120*/  SEL R9, R9, R22, !P6 ;  /* 0x0000001609097207 */ /* 0x000fe40007000000 */
        /* <DEDUP_REMOVED lines=68> */
[----:B------:R-:W-:Y:S02]  /*5570*/  LEA.HI R11, R8, R8, RZ, 0x1 ;  /* 0x00000008080b7211 */ /* 0x000fe400078f08ff */
[----:B------:R-:W-:Y:S01]  /*5580*/  ISETP.GE.AND P1, PT, R21, R22, PT ;  /* 0x000000161500720c */ /* 0x000fe20003f26270 */
[----:B------:R-:W-:Y:S01]  /*5590*/  IMAD.IADD R28, R15, 0x1, -R28 ;  /* 0x000000010f1c7824 */ /* 0x000fe200078e0a1c */
[----:B------:R-:W-:Y:S02]  /*55a0*/  SEL R12, R12, R31, !P6 ;  /* 0x0000001f0c0c7207 */ /* 0x000fe40007000000 */
        /* <DEDUP_REMOVED lines=11> */
[----:B------:R-:W-:Y:S02]  /*5660*/  SEL R11, RZ, 0xffffffff, !P5 ;  /* 0xffffffffff0b7807 */ /* 0x000fe40006800000 */
[----:B------:R-:W-:Y:S02]  /*5670*/  LOP3.LUT R12, R12, 0x1, RZ, 0xc0, !PT ;  /* 0x000000010c0c7812 */ /* 0x000fe400078ec0ff */
[----:B------:R-:W-:-:S02]  /*5680*/  ISETP.GE.AND P5, PT, R23, R14, PT ;  /* 0x0000000e1700720c */ /* 0x000fc40003fa6270 */
[----:B------:R-:W-:Y:S02]  /*5690*/  SEL R28, RZ, 0xffffffff, !P6 ;  /* 0xffffffffff1c7807 */ /* 0x000fe40007000000 */
[----:B------:R-:W-:Y:S02]  /*56a0*/  LOP3.LUT R24, R24, 0x1, RZ, 0xc0, !PT ;  /* 0x0000000118187812 */ /* 0x000fe400078ec0ff */
[----:B------:R-:W-:Y:S02]  /*56b0*/  SEL R11, R11, R30, !P0 ;  /* 0x0000001e0b0b7207 */ /* 0x000fe40004000000 */
[----:B------:R-:W-:Y:S02]  /*56c0*/  ISETP.NE.U32.AND P6, PT, R12, 0x1, PT ;  /* 0x000000010c00780c */ /* 0x000fe40003fc5070 */
[----:B------:R-:W-:Y:S02]  /*56d0*/  ISETP.GE.AND P0, PT, R25, R18, PT ;  /* 0x000000121900720c */ /* 0x000fe40003f06270 */
[----:B------:R-:W-:-:S02]  /*56e0*/  SEL R12, RZ, 0xffffffff, !P5 ;  /* 0xffffffffff0c7807 */ /* 0x000fc40006800000 */
[----:B------:R-:W-:Y:S02]  /*56f0*/  SEL R28, R28, R29, !P4 ;  /* 0x0000001d1c1c7207 */ /* 0x000fe40006000000 */
[----:B------:R-:W-:Y:S02]  /*5700*/  ISETP.GE.AND P5, PT, R8, R15, PT ;  /* 0x0000000f0800720c */ /* 0x000fe40003fa6270 */
[----:B------:R-:W-:Y:S02]  /*5710*/  ISETP.NE.U32.AND P4, PT, R24, 0x1, PT ;  /* 0x000000011800780c */ /* 0x000fe40003f85070 */
[----:B------:R-:W-:Y:S02]  /*5720*/  SEL R24, RZ, 0xffffffff, !P0 ;  /* 0xffffffffff187807 */ /* 0x000fe40004000000 */
[----:B------:R-:W-:Y:S02]  /*5730*/  SEL R13, RZ, 0xffffffff, !P5 ;  /* 0xffffffffff0d7807 */ /* 0x000fe40006800000 */
[----:B------:R-:W-:-:S02]  /*5740*/  SEL R12, R12, R23, !P2 ;  /* 0x000000170c0c7207 */ /* 0x000fc40005000000 */
[----:B------:R-:W-:Y:S02]  /*5750*/  SEL R24, R24, R25, !P1 ;  /* 0x0000001918187207 */ /* 0x000fe40004800000 */
[----:B------:R-:W-:Y:S02]  /*5760*/  SEL R13, R13, R8, !P3 ;  /* 0x000000080d0d7207 */ /* 0x000fe40005800000 */
[----:B------:R-:W-:Y:S02]  /*5770*/  LOP3.LUT R26, R26, 0x1, RZ, 0xc0, !PT ;  /* 0x000000011a1a7812 */ /* 0x000fe400078ec0ff */
[----:B------:R-:W-:Y:S02]  /*5780*/  LOP3.LUT R28, R28, 0x1, RZ, 0xc0, !PT ;  /* 0x000000011c1c7812 */ /* 0x000fe400078ec0ff */
[----:B------:R-:W-:Y:S02]  /*5790*/  LOP3.LUT R11, R11, 0x1, RZ, 0xc0, !PT ;  /* 0x000000010b0b7812 */ /* 0x000fe400078ec0ff */
[----:B------:R-:W-:-:S02]  /*57a0*/  LOP3.LUT R12, R12, 0x1, RZ, 0xc0, !PT ;  /* 0x000000010c0c7812 */ /* 0x000fc400078ec0ff */
[----:B------:R-:W-:Y:S02]  /*57b0*/  LOP3.LUT R24, R24, 0x1, RZ, 0xc0, !PT ;  /* 0x0000000118187812 */ /* 0x000fe400078ec0ff */
[----:B------:R-:W-:Y:S02]  /*57c0*/  LOP3.LUT R13, R13, 0x1, RZ, 0xc0, !PT ;  /* 0x000000010d0d7812 */ /* 0x000fe400078ec0ff */
[----:B------:R-:W-:Y:S02]  /*57d0*/  ISETP.NE.U32.AND P2, PT, R26, 0x1, PT ;  /* 0x000000011a00780c */ /* 0x000fe40003f45070 */
[----:B------:R-:W-:Y:S02]  /*57e0*/  ISETP.NE.U32.AND P0, PT, R28, 0x1, PT ;  /* 0x000000011c00780c */ /* 0x000fe40003f05070 */
[----:B------:R-:W-:Y:S02]  /*57f0*/  ISETP.NE.U32.AND P5, PT, R11, 0x1, PT ;  /* 0x000000010b00780c */ /* 0x000fe40003fa5070 */
        /* <DEDUP_REMOVED lines=93> */
[----:B------:R-:W-:Y:S02]  /*5dd0*/  ISETP.GE.AND P5, PT, R25, R14, PT ;  /* 0x0000000e1900720c */ /* 0x000fe40003fa6270 */
[----:B------:R-:W-:-:S02]  /*5de0*/  LOP3.LUT R15, R15, 0x1, RZ, 0xc0, !PT ;  /* 0x000000010f0f7812 */ /* 0x000fc400078ec0ff */
[----:B------:R-:W-:Y:S02]  /*5df0*/  SEL R29, R29, R26, !P0 ;  /* 0x0000001a1d1d7207 */ /* 0x000fe40004000000 */
[----:B------:R-:W-:Y:S02]  /*5e00*/  ISETP.GE.AND P0, PT, R28, R17, PT ;  /* 0x000000111c00720c */ /* 0x000fe40003f06270 */
[----:B------:R-:W-:Y:S02]  /*5e10*/  SEL R8, R8, R23, !P2 ;  /* 0x0000001708087207 */ /* 0x000fe40005000000 */
[----:B------:R-:W-:Y:S02]  /*5e20*/  ISETP.NE.U32.AND P2, PT, R18, 0x1, PT ;  /* 0x000000011200780c */ /* 0x000fe40003f45070 */
[----:B------:R-:W-:Y:S02]  /*5e30*/  SEL R27, R27, R20, !P4 ;  /* 0x000000141b1b7207 */ /* 0x000fe40006000000 */
[----:B------:R-:W-:-:S02]  /*5e40*/  SEL R18, RZ, 0xffffffff, !P5 ;  /* 0xffffffffff127807 */ /* 0x000fc40006800000 */
[----:B------:R-:W-:Y:S02]  /*5e50*/  ISETP.NE.U32.AND P4, PT, R15, 0x1, PT ;  /* 0x000000010f00780c */ /* 0x000fe40003f85070 */
[----:B------:R-:W-:Y:S02]  /*5e60*/  SEL R15, RZ, 0xffffffff, !P0 ;  /* 0xffffffffff0f7807 */ /* 0x000fe40004000000 */
        /* <DEDUP_REMOVED lines=8> */
[----:B------:R-:W-:Y:S02]  /*5ef0*/  SEL R8, R24, R9, !P6 ;  /* 0x0000000918087207 */ /* 0x000fe40007000000 */
[----:B------:R-:W-:-:S02]  /*5f00*/  ISETP.NE.U32.AND P0, PT, R27, 0x1, PT ;  /* 0x000000011b00780c */ /* 0x000fc40003f05070 */
[----:B------:R-:W-:Y:S02]  /*5f10*/  SEL R9, R9, R24, !P6 ;  /* 0x0000001809097207 */ /* 0x000fe40007000000 */
[----:B------:R-:W-:Y:S02]  /*5f20*/  ISETP.NE.U32.AND P5, PT, R29, 0x1, PT ;  /* 0x000000011d00780c */ /* 0x000fe40003fa5070 */
[----:B------:R-:W-:Y:S02]  /*5f30*/  ISETP.NE.U32.AND P6, PT, R18, 0x1, PT ;  /* 0x000000011200780c */ /* 0x000fe40003fc5070 */
        /* <DEDUP_REMOVED lines=15> */
[----:B------:R-:W-:Y:S02]  /*6030*/  LEA.HI R27, R31, R31, RZ, 0x1 ;  /* 0x0000001f1f1b7211 */ /* 0x000fe400078f08ff */
[----:B------:R-:W-:Y:S02]  /*6040*/  LOP3.LUT R12, R11, 0xfffffffe, RZ, 0xc0, !PT ;  /* 0xfffffffe0b0c7812 */ /* 0x000fe400078ec0ff */
        /* <DEDUP_REMOVED lines=17> */
[----:B------:R-:W-:Y:S02]  /*6160*/  LEA.HI R12, R26, R26, RZ, 0x1 ;  /* 0x0000001a1a0c7211 */ /* 0x000fe400078f08ff */
[----:B------:R-:W-:Y:S02]  /*6170*/  LEA.HI R14, R15, R15, RZ, 0x1 ;  /* 0x0000000f0f0e7211 */ /* 0x000fe400078f08ff */
[----:B------:R-:W-:Y:S02]  /*6180*/  ISETP.NE.AND P3, PT, R20, R23, PT ;  /* 0x000000171400720c */ /* 0x000fe40003f65270 */
[----:B------:R-:W-:-:S02]  /*6190*/  ISETP.NE.AND P5, PT, R24, R33, PT ;  /* 0x000000211800720c */ /* 0x000fc40003fa5270 */
        /* <DEDUP_REMOVED lines=13> */
[----:B------:R-:W-:Y:S02]  /*6270*/  ISETP.NE.AND P4, PT, R23, R14, PT ;  /* 0x0000000e1700720c */ /* 0x000fe40003f85270 */
[----:B------:R-:W-:Y:S02]  /*6280*/  LOP3.LUT R14, R12, 0xfffffffe, RZ, 0xc0, !PT ;  /* 0xfffffffe0c0e7812 */ /* 0x000fe400078ec0ff */
[----:B------:R-:W-:Y:S02]  /*6290*/  LOP3.LUT R23, R20, 0xfffffffe, RZ, 0xc0, !PT ;  /* 0xfffffffe14177812 */ /* 0x000fe400078ec0ff */
[----:B------:R-:W-:Y:S01]  /*62a0*/  ISETP.NE.AND P0, PT, R25, R24, PT ;  /* 0x000000181900720c */ /* 0x000fe20003f05270 */
[----:B------:R-:W-:Y:S01]  /*62b0*/  IMAD.IADD R20, R27, 0x1, -R14 ;  /* 0x000000011b147824 */ /* 0x000fe200078e0a0e */
[----:B------:R-:W-:Y:S01]  /*62c0*/  SEL R12, RZ, 0xffffffff, !P1 ;  /* 0xffffffffff0c7807 */ /* 0x000fe20004800000 */
[----:B------:R-:W-:Y:S01]  /*62d0*/  IMAD.IADD R23, R16, 0x1, -R23 ;  /* 0x0000000110177824 */ /* 0x000fe200078e0a17 */
[----:B------:R-:W-:-:S02]  /*62e0*/  LEA.HI R11, R10, R10, RZ, 0x1 ;  /* 0x0000000a0a0b7211 */ /* 0x000fc400078f08ff */
[----:B------:R-:W-:Y:S02]  /*62f0*/  LEA.HI R24, R17, R17, RZ, 0x1 ;  /* 0x0000001111187211 */ /* 0x000fe400078f08ff */
        /* <DEDUP_REMOVED lines=10> */
[----:B------:R-:W-:Y:S02]  /*63a0*/  ISETP.GE.AND P6, PT, R26, R15, PT ;  /* 0x0000000f1a00720c */ /* 0x000fe40003fc6270 */
[----:B------:R-:W-:Y:S02]  /*63b0*/  LEA.HI R32, R28, R28, RZ, 0x1 ;  /* 0x0000001c1c207211 */ /* 0x000fe400078f08ff */
[----:B------:R-:W-:Y:S02]  /*63c0*/  LEA.HI R34, R19, R19, RZ, 0x1 ;  /* 0x0000001313227211 */ /* 0x000fe400078f08ff */
[----:B------:R-:W-:Y:S02]  /*63d0*/  SEL R20, R20, R31, !P5 ;  /* 0x0000001f14147207 */ /* 0x000fe40006800000 */
[----:B------:R-:W-:-:S02]  /*63e0*/  SEL R14, R14, R21, !P3 ;  /* 0x000000150e0e7207 */ /* 0x000fc40005800000 */
[----:B------:R-:W-:Y:S02]  /*63f0*/  ISETP.GE.AND P5, PT, R30, R13, PT ;  /* 0x0000000d1e00720c */ /* 0x000fe40003fa6270 */
[----:B------:R-:W-:Y:S02]  /*6400*/  ISETP.NE.AND P3, PT, R11, R24, PT ;  /* 0x000000180b00720c */ /* 0x000fe40003f65270 */
[----:B------:R-:W-:Y:S02]  /*6410*/  SEL R11, RZ, 0xffffffff, !P6 ;  /* 0xffffffffff0b7807 */ /* 0x000fe40007000000 */
[----:B------:R-:W-:Y:S02]  /*6420*/  LOP3.LUT R33, R32, 0xfffffffe, RZ, 0xc0, !PT ;  /* 0xfffffffe20217812 */ /* 0x000fe400078ec0ff */
[----:B------:R-:W-:Y:S02]  /*6430*/  LOP3.LUT R34, R34, 0xfffffffe, RZ, 0xc0, !PT ;  /* 0xfffffffe22227812 */ /* 0x000fe400078ec0ff */
[----:B------:R-:W-:Y:S01]  /*6440*/  SEL R23, RZ, 0xffffffff, !P5 ;  /* 0xffffffffff177807 */ /* 0x000fe20006800000 */
[C---:B------:R-:W-:Y:S01]  /*6450*/  IMAD.IADD R33, R28.reuse, 0x1, -R33 ;  /* 0x000000011c217824 */ /* 0x040fe200078e0a21 */
[----:B------:R-:W-:Y:S01]  /*6460*/  SEL R11, R11, R26, !P4 ;  /* 0x0000001a0b0b7207 */ /* 0x000fe20006000000 */
[----:B------:R-:W-:Y:S01]  /*6470*/  IMAD.IADD R34, R19, 0x1, -R34 ;  /* 0x0000000113227824 */ /* 0x000fe200078e0a22 */
[----:B------:R-:W-:-:S02]  /*6480*/  ISETP.GE.AND P5, PT, R28, R19, PT ;  /* 0x000000131c00720c */ /* 0x000fc40003fa6270 */
[----:B------:R-:W-:Y:S02]  /*6490*/  LOP3.LUT R12, R12, 0x1, RZ, 0xc0, !PT ;  /* 0x000000010c0c7812 */ /* 0x000fe400078ec0ff */
[----:B------:R-:W-:Y:S02]  /*64a0*/  SEL R23, R23, R30, !P0 ;  /* 0x0000001e17177207 */ /* 0x000fe40004000000 */
[----:B------:R-:W-:Y:S02]  /*64b0*/  ISETP.GE.AND P0, PT, R27, R16, PT ;  /* 0x000000101b00720c */ /* 0x000fe40003f06270 */
[----:B------:R-:W-:Y:S02]  /*64c0*/  SEL R25, RZ, 0xffffffff, !P5 ;  /* 0xffffffffff197807 */ /* 0x000fe40006800000 */
[----:B------:R-:W-:Y:S02]  /*64d0*/  LOP3.LUT R11, R11, 0x1, RZ, 0xc0, !PT ;  /* 0x000000010b0b7812 */ /* 0x000fe400078ec0ff */
[----:B------:R-:W-:-:S02]  /*64e0*/  ISETP.GE.AND P5, PT, R10, R17, PT ;  /* 0x000000110a00720c */ /* 0x000fc40003fa6270 */
[----:B------:R-:W-:Y:S02]  /*64f0*/  ISETP.NE.U32.AND P6, PT, R12, 0x1, PT ;  /* 0x000000010c00780c */ /* 0x000fe40003fc5070 */
[----:B------:R-:W-:Y:S02]  /*6500*/  ISETP.NE.AND P2, PT, R33, R34, PT ;  /* 0x000000222100720c */ /* 0x000fe40003f45270 */
[----:B------:R-:W-:Y:S02]  /*6510*/  SEL R12, RZ, 0xffffffff, !P0 ;  /* 0xffffffffff0c7807 */ /* 0x000fe40004000000 */
[----:B------:R-:W-:Y:S02]  /*6520*/  ISETP.NE.U32.AND P0, PT, R11, 0x1, PT ;  /* 0x000000010b00780c */ /* 0x000fe40003f05070 */
[----:B------:R-:W-:Y:S02]  /*6530*/  SEL R11, RZ, 0xffffffff, !P5 ;  /* 0xffffffffff0b7807 */ /* 0x000fe40006800000 */
[----:B------:R-:W-:-:S02]  /*6540*/  SEL R25, R25, R28, !P2 ;  /* 0x0000001c19197207 */ /* 0x000fc40005000000 */
[----:B------:R-:W-:Y:S02]  /*6550*/  SEL R12, R12, R27, !P1 ;  /* 0x0000001b0c0c7207 */ /* 0x000fe40004800000 */
[----:B------:R-:W-:Y:S02]  /*6560*/  LOP3.LUT R14, R14, 0x1, RZ, 0xc0, !PT ;  /* 0x000000010e0e7812 */ /* 0x000fe400078ec0ff */
[----:B------:R-:W-:Y:S02]  /*6570*/  SEL R11, R11, R10, !P3 ;  /* 0x0000000a0b0b7207 */ /* 0x000fe40005800000 */
[----:B------:R-:W-:Y:S02]  /*6580*/  LOP3.LUT R20, R20, 0x1, RZ, 0xc0, !PT ;  /* 0x0000000114147812 */ /* 0x000fe400078ec0ff */
[----:B------:R-:W-:Y:S02]  /*6590*/  LOP3.LUT R23, R23, 0x1, RZ, 0xc0, !PT ;  /* 0x0000000117177812 */ /* 0x000fe400078ec0ff */
[----:B------:R-:W-:-:S02]  /*65a0*/  LOP3.LUT R25, R25, 0x1, RZ, 0xc0, !PT ;  /* 0x0000000119197812 */ /* 0x000fc400078ec0ff */
[----:B------:R-:W-:Y:S02]  /*65b0*/  LOP3.LUT R12, R12, 0x1, RZ, 0xc0, !PT ;  /* 0x000000010c0c7812 */ /* 0x000fe400078ec0ff */
[----:B------:R-:W-:Y:S02]  /*65c0*/  ISETP.NE.U32.AND P4, PT, R14, 0x1, PT ;  /* 0x000000010e00780c */ /* 0x000fe40003f85070 */
[----:B------:R-:W-:Y:S02]  /*65d0*/  LOP3.LUT R14, R11, 0x1, RZ, 0xc0, !PT ;  /* 0x000000010b0e7812 */ /* 0x000fe400078ec0ff */
[----:B------:R-:W-:Y:S02]  /*65e0*/  ISETP.NE.U32.AND P2, PT, R20, 0x1, PT ;  /* 0x000000011400780c */ /* 0x000fe40003f45070 */
[----:B------:R-:W-:Y:S02]  /*65f0*/  ISETP.NE.U32.AND P5, PT, R23, 0x1, PT ;  /* 0x000000011700780c */ /* 0x000fe40003fa5070 */
[----:B------:R-:W-:-:S02]  /*6600*/  ISETP.NE.U32.AND P3, PT, R25, 0x1, PT ;  /* 0x000000011900780c */ /* 0x000fc40003f65070 */
[----:B------:R-:W-:Y:S02]  /*6610*/  ISETP.NE.U32.AND P1, PT, R12, 0x1, PT ;  /* 0x000000010c00780c */ /* 0x000fe40003f25070 */
[----:B------:R-:W-:Y:S02]  /*6620*/  SEL R11, R29, R8, !P6 ;  /* 0x000000081d0b7207 */ /* 0x000fe40007000000 */
[----:B------:R-:W-:Y:S02]  /*6630*/  SEL R20, R8, R29, !P6 ;  /* 0x0000001d08147207 */ /* 0x000fe40007000000 */
        /* <DEDUP_REMOVED lines=38> */
[----:B------:R-:W-:Y:S02]  /*68a0*/  ISETP.NE.AND P5, PT, R31, R32, PT ;  /* 0x000000201f00720c */ /* 0x000fe40003fa5270 */
        /* <DEDUP_REMOVED lines=19> */
[----:B------:R-:W-:Y:S02]  /*69e0*/  ISETP.NE.AND P2, PT, R27, R30, PT ;  /* 0x0000001e1b00720c */ /* 0x000fe40003f45270 */
[----:B------:R-:W-:Y:S02]  /*69f0*/  LEA.HI R16, R26, R26, RZ, 0x1 ;  /* 0x0000001a1a107211 */ /* 0x000fe400078f08ff */
[----:B------:R-:W-:Y:S02]  /*6a00*/  LEA.HI R27, R13, R13, RZ, 0x1 ;  /* 0x0000000d0d1b7211 */ /* 0x000fe400078f08ff */
        /* <DEDUP_REMOVED lines=13> */
[----:B------:R-:W-:Y:S02]  /*6ae0*/  LEA.HI R29, R28, R28, RZ, 0x1 ;  /* 0x0000001c1c1d7211 */ /* 0x000fe400078f08ff */
[----:B------:R-:W-:Y:S02]  /*6af0*/  LEA.HI R31, R19, R19, RZ, 0x1 ;  /* 0x00000013131f7211 */ /* 0x000fe400078f08ff */
[----:B------:R-:W-:-:S02]  /*6b00*/  ISETP.GE.AND P5, PT, R25, R18, PT ;  /* 0x000000121900720c */ /* 0x000fc40003fa6270 */
[----:B------:R-:W-:Y:S02]  /*6b10*/  SEL R17, R17, R24, !P3 ;  /* 0x0000001811117207 */ /* 0x000fe40005800000 */
[----:B------:R-:W-:Y:S02]  /*6b20*/  SEL R30, RZ, 0xffffffff, !P6 ;  /* 0xffffffffff1e7807 */ /* 0x000fe40007000000 */
[----:B------:R-:W-:Y:S02]  /*6b30*/  ISETP.NE.U32.AND P6, PT, R10, 0x1, PT ;  /* 0x000000010a00780c */ /* 0x000fe40003fc5070 */
[----:B------:R-:W-:Y:S02]  /*6b40*/  LOP3.LUT R29, R29, 0xfffffffe, RZ, 0xc0, !PT ;  /* 0xfffffffe1d1d7812 */ /* 0x000fe400078ec0ff */
[----:B------:R-:W-:Y:S02]  /*6b50*/  LOP3.LUT R32, R31, 0xfffffffe, RZ, 0xc0, !PT ;  /* 0xfffffffe1f207812 */ /* 0x000fe400078ec0ff */
[----:B------:R-:W-:Y:S01]  /*6b60*/  SEL R10, RZ, 0xffffffff, !P5 ;  /* 0xffffffffff0a7807 */ /* 0x000fe20006800000 */
[----:B------:R-:W-:Y:S01]  /*6b70*/  IMAD.IADD R29, R28, 0x1, -R29 ;  /* 0x000000011c1d7824 */ /* 0x000fe200078e0a1d */
[----:B------:R-:W-:Y:S01]  /*6b80*/  LOP3.LUT R17, R17, 0x1, RZ, 0xc0, !PT ;  /* 0x0000000111117812 */ /* 0x000fe200078ec0ff */
[----:B------:R-:W-:Y:S01]  /*6b90*/  IMAD.IADD R32, R19, 0x1, -R32 ;  /* 0x0000000113207824 */ /* 0x000fe200078e0a20 */
[----:B------:R-:W-:-:S02]  /*6ba0*/  ISETP.GE.AND P5, PT, R22, R15, PT ;  /* 0x0000000f1600720c */ /* 0x000fc40003fa6270 */
[----:B------:R-:W-:Y:S02]  /*6bb0*/  SEL R30, R30, R23, !P4 ;  /* 0x000000171e1e7207 */ /* 0x000fe40006000000 */
[----:B------:R-:W-:Y:S02]  /*6bc0*/  SEL R10, R10, R25, !P0 ;  /* 0x000000190a0a7207 */ /* 0x000fe40004000000 */
[----:B------:R-:W-:Y:S02]  /*6bd0*/  ISETP.NE.U32.AND P4, PT, R17, 0x1, PT ;  /* 0x000000011100780c */ /* 0x000fe40003f85070 */
[----:B------:R-:W-:Y:S02]  /*6be0*/  ISETP.GE.AND P0, PT, R26, R13, PT ;  /* 0x0000000d1a00720c */ /* 0x000fe40003f06270 */
[----:B------:R-:W-:Y:S02]  /*6bf0*/  SEL R17, RZ, 0xffffffff, !P5 ;  /* 0xffffffffff117807 */ /* 0x000fe40006800000 */
[----:B------:R-:W-:-:S02]  /*6c00*/  ISETP.GE.AND P5, PT, R28, R19, PT ;  /* 0x000000131c00720c */ /* 0x000fc40003fa6270 */
[----:B------:R-:W-:Y:S02]  /*6c10*/  SEL R27, RZ, 0xffffffff, !P0 ;  /* 0xffffffffff1b7807 */ /* 0x000fe40004000000 */
[----:B------:R-:W-:Y:S02]  /*6c20*/  ISETP.NE.AND P3, PT, R29, R32, PT ;  /* 0x000000201d00720c */ /* 0x000fe40003f65270 */
[----:B------:R-:W-:Y:S02]  /*6c30*/  SEL R29, RZ, 0xffffffff, !P5 ;  /* 0xffffffffff1d7807 */ /* 0x000fe40006800000 */
[----:B------:R-:W-:Y:S02]  /*6c40*/  SEL R17, R17, R22, !P2 ;  /* 0x0000001611117207 */ /* 0x000fe40005000000 */
[----:B------:R-:W-:Y:S02]  /*6c50*/  LOP3.LUT R30, R30, 0x1, RZ, 0xc0, !PT ;  /* 0x000000011e1e7812 */ /* 0x000fe400078ec0ff */
[----:B------:R-:W-:-:S02]  /*6c60*/  SEL R27, R27, R26, !P1 ;  /* 0x0000001a1b1b7207 */ /* 0x000fc40004800000 */
[----:B------:R-:W-:Y:S02]  /*6c70*/  LOP3.LUT R10, R10, 0x1, RZ, 0xc0, !PT ;  /* 0x000000010a0a7812 */ /* 0x000fe400078ec0ff */
[----:B------:R-:W-:Y:S02]  /*6c80*/  SEL R29, R29, R28, !P3 ;  /* 0x0000001c1d1d7207 */ /* 0x000fe40005800000 */
[----:B------:R-:W-:Y:S02]  /*6c90*/  LOP3.LUT R16, R16, 0x1, RZ, 0xc0, !PT ;  /* 0x0000000110107812 */ /* 0x000fe400078ec0ff */
[----:B------:R-:W-:Y:S02]  /*6ca0*/  LOP3.LUT R17, R17, 0x1, RZ, 0xc0, !PT ;  /* 0x0000000111117812 */ /* 0x000fe400078ec0ff */
[----:B------:R-:W-:Y:S02]  /*6cb0*/  ISETP.NE.U32.AND P0, PT, R30, 0x1, PT ;  /* 0x000000011e00780c */ /* 0x000fe40003f05070 */
[----:B------:R-:W-:-:S02]  /*6cc0*/  LOP3.LUT R27, R27, 0x1, RZ, 0xc0, !PT ;  /* 0x000000011b1b7812 */ /* 0x000fc400078ec0ff */
[----:B------:R-:W-:Y:S02]  /*6cd0*/  ISETP.NE.U32.AND P5, PT, R10, 0x1, PT ;  /* 0x000000010a00780c */ /* 0x000fe40003fa5070 */
[----:B------:R-:W-:Y:S02]  /*6ce0*/  LOP3.LUT R29, R29, 0x1, RZ, 0xc0, !PT ;  /* 0x000000011d1d7812 */ /* 0x000fe400078ec0ff */
        /* <DEDUP_REMOVED lines=21> */
[----:B------:R-:W-:-:S02]  /*6e40*/  SEL R16, R21, R12, !P2 ;  /* 0x0000000c15107207 */ /* 0x000fc40005000000 */
        /* <DEDUP_REMOVED lines=10> */
[----:B------:R-:W-:-:S02]  /*6ef0*/  SEL R21, R28, R19, !P6 ;  /* 0x000000131c157207 */ /* 0x000fc40007000000 */
[----:B------:R-:W-:Y:S02]  /*6f00*/  LOP3.LUT R30, R30, 0xfffffffe, RZ, 0xc0, !PT ;  /* 0xfffffffe1e1e7812 */ /* 0x000fe400078ec0ff */
[----:B------:R-:W-:Y:S02]  /*6f10*/  LOP3.LUT R33, R32, 0xfffffffe, RZ, 0xc0, !PT ;  /* 0xfffffffe20217812 */ /* 0x000fe400078ec0ff */
[----:B------:R-:W-:Y:S01]  /*6f20*/  ISETP.NE.AND P2, PT, R12, R13, PT ;  /* 0x0000000d0c00720c */ /* 0x000fe20003f45270 */
[----:B------:R-:W-:Y:S01]  /*6f30*/  IMAD.IADD R30, R23, 0x1, -R30 ;  /* 0x00000001171e7824 */ /* 0x000fe200078e0a1e */
[----:B------:R-:W-:Y:S01]  /*6f40*/  SEL R28, R19, R28, !P6 ;  /* 0x0000001c131c7207 */ /* 0x000fe20007000000 */
[----:B------:R-:W-:Y:S01]  /*6f50*/  IMAD.IADD R33, R16, 0x1, -R33 ;  /* 0x0000000110217824 */ /* 0x000fe200078e0a21 */
[----:B------:R-:W-:Y:S02]  /*6f60*/  LEA.HI R12, R24, R24, RZ, 0x1 ;  /* 0x00000018180c7211 */ /* 0x000fe400078f08ff */
[----:B------:R-:W-:-:S02]  /*6f70*/  ISETP.NE.AND P1, PT, R22, R11, PT ;  /* 0x0000000b1600720c */ /* 0x000fc40003f25270 */
[----:B------:R-:W-:Y:S02]  /*6f80*/  LEA.HI R19, R17, R17, RZ, 0x1 ;  /* 0x0000001111137211 */ /* 0x000fe400078f08ff */
        /* <DEDUP_REMOVED lines=13> */
[----:B------:R-:W-:Y:S02]  /*7060*/  LOP3.LUT R30, R30, 0xfffffffe, RZ, 0xc0, !PT ;  /* 0xfffffffe1e1e7812 */ /* 0x000fe400078ec0ff */
[----:B------:R-:W-:Y:S02]  /*7070*/  LOP3.LUT R33, R32, 0xfffffffe, RZ, 0xc0, !PT ;  /* 0xfffffffe20217812 */ /* 0x000fe400078ec0ff */
[----:B------:R-:W-:Y:S01]  /*7080*/  ISETP.NE.AND P0, PT, R13, R12, PT ;  /* 0x0000000c0d00720c */ /* 0x000fe20003f05270 */
[----:B------:R-:W-:Y:S01]  /*7090*/  IMAD.IADD R30, R31, 0x1, -R30 ;  /* 0x000000011f1e7824 */ /* 0x000fe200078e0a1e */
[----:B------:R-:W-:Y:S01]  /*70a0*/  ISETP.NE.AND P6, PT, R22, R19, PT ;  /* 0x000000131600720c */ /* 0x000fe20003fc5270 */
[----:B------:R-:W-:Y:S01]  /*70b0*/  IMAD.IADD R33, R18, 0x1, -R33 ;  /* 0x0000000112217824 */ /* 0x000fe200078e0a21 */
[----:B------:R-:W-:Y:S02]  /*70c0*/  LEA.HI R12, R28, R28, RZ, 0x1 ;  /* 0x0000001c1c0c7211 */ /* 0x000fe400078f08ff */
[----:B------:R-:W-:-:S02]  /*70d0*/  LEA.HI R19, R15, R15, RZ, 0x1 ;  /* 0x0000000f0f137211 */ /* 0x000fc400078f08ff */
[----:B------:R-:W-:Y:S02]  /*70e0*/  ISETP.GE.AND P3, PT, R27, R10, PT ;  /* 0x0000000a1b00720c */ /* 0x000fe40003f66270 */
        /* <DEDUP_REMOVED lines=18> */
[----:B------:R-:W-:Y:S02]  /*7210*/  SEL R22, R22, R29, !P1 ;  /* 0x0000001d16167207 */ /* 0x000fe40004800000 */
[----:B------:R-:W-:Y:S02]  /*7220*/  ISETP.GE.AND P1, PT, R24, R17, PT ;  /* 0x000000111800720c */ /* 0x000fe40003f26270 */
[----:B------:R-:W-:-:S02]  /*7230*/  LOP3.LUT R12, R12, 0x1, RZ, 0xc0, !PT ;  /* 0x000000010c0c7812 */ /* 0x000fc400078ec0ff */
[----:B------:R-:W-:Y:S02]  /*7240*/  SEL R26, R26, R23, !P4 ;  /* 0x000000171a1a7207 */ /* 0x000fe40006000000 */
[----:B------:R-:W-:Y:S02]  /*7250*/  ISETP.GE.AND P4, PT, R25, R14, PT ;  /* 0x0000000e1900720c */ /* 0x000fe40003f86270 */
[----:B------:R-:W-:Y:S02]  /*7260*/  ISETP.NE.AND P2, PT, R11, R30, PT ;  /* 0x0000001e0b00720c */ /* 0x000fe40003f45270 */
[----:B------:R-:W-:Y:S02]  /*7270*/  SEL R11, RZ, 0xffffffff, !P1 ;  /* 0xffffffffff0b7807 */ /* 0x000fe40004800000 */
[----:B------:R-:W-:Y:S02]  /*7280*/  ISETP.NE.U32.AND P1, PT, R12, 0x1, PT ;  /* 0x000000010c00780c */ /* 0x000fe40003f25070 */
[----:B------:R-:W-:-:S02]  /*7290*/  LOP3.LUT R22, R22, 0x1, RZ, 0xc0, !PT ;  /* 0x0000000116167812 */ /* 0x000fc400078ec0ff */
[----:B------:R-:W-:Y:S02]  /*72a0*/  SEL R12, RZ, 0xffffffff, !P4 ;  /* 0xffffffffff0c7807 */ /* 0x000fe40006000000 */
[----:B------:R-:W-:Y:S02]  /*72b0*/  ISETP.GE.AND P4, PT, R31, R18, PT ;  /* 0x000000121f00720c */ /* 0x000fe40003f86270 */
[----:B------:R-:W-:Y:S02]  /*72c0*/  SEL R11, R11, R24, !P0 ;  /* 0x000000180b0b7207 */ /* 0x000fe40004000000 */
[----:B------:R-:W-:Y:S02]  /*72d0*/  ISETP.NE.U32.AND P0, PT, R22, 0x1, PT ;  /* 0x000000011600780c */ /* 0x000fe40003f05070 */
[----:B------:R-:W-:Y:S02]  /*72e0*/  SEL R12, R12, R25, !P6 ;  /* 0x000000190c0c7207 */ /* 0x000fe40007000000 */
[----:B------:R-:W-:-:S02]  /*72f0*/  SEL R22, RZ, 0xffffffff, !P4 ;  /* 0xffffffffff167807 */ /* 0x000fc40006000000 */
[----:B------:R-:W-:Y:S02]  /*7300*/  ISETP.GE.AND P6, PT, R28, R15, PT ;  /* 0x0000000f1c00720c */ /* 0x000fe40003fc6270 */
[----:B------:R-:W-:Y:S02]  /*7310*/  LOP3.LUT R11, R11, 0x1, RZ, 0xc0, !PT ;  /* 0x000000010b0b7812 */ /* 0x000fe400078ec0ff */
[----:B------:R-:W-:Y:S02]  /*7320*/  ISETP.GE.AND P4, PT, R8, R21, PT ;  /* 0x000000150800720c */ /* 0x000fe40003f86270 */
[----:B------:R-:W-:Y:S02]  /*7330*/  SEL R22, R22, R31, !P5 ;  /* 0x0000001f16167207 */ /* 0x000fe40006800000 */
[----:B------:R-:W-:Y:S02]  /*7340*/  SEL R13, RZ, 0xffffffff, !P6 ;  /* 0xffffffffff0d7807 */ /* 0x000fe40007000000 */
[----:B------:R-:W-:-:S02]  /*7350*/  ISETP.NE.U32.AND P5, PT, R11, 0x1, PT ;  /* 0x000000010b00780c */ /* 0x000fc40003fa5070 */
[----:B------:R-:W-:Y:S02]  /*7360*/  SEL R11, RZ, 0xffffffff, !P4 ;  /* 0xffffffffff0b7807 */ /* 0x000fe40006000000 */
[----:B------:R-:W-:Y:S02]  /*7370*/  LOP3.LUT R26, R26, 0x1, RZ, 0xc0, !PT ;  /* 0x000000011a1a7812 */ /* 0x000fe400078ec0ff */
[----:B------:R-:W-:Y:S02]  /*7380*/  SEL R13, R13, R28, !P3 ;  /* 0x0000001c0d0d7207 */ /* 0x000fe40005800000 */
[----:B------:R-:W-:Y:S02]  /*7390*/  LOP3.LUT R12, R12, 0x1, RZ, 0xc0, !PT ;  /* 0x000000010c0c7812 */ /* 0x000fe400078ec0ff */
[----:B------:R-:W-:Y:S02]  /*73a0*/  LOP3.LUT R22, R22, 0x1, RZ, 0xc0, !PT ;  /* 0x0000000116167812 */ /* 0x000fe400078ec0ff */
[----:B------:R-:W-:-:S02]  /*73b0*/  SEL R11, R11, R8, !P2 ;  /* 0x000000080b0b7207 */ /* 0x000fc40005000000 */
[----:B------:R-:W-:Y:S02]  /*73c0*/  ISETP.NE.U32.AND P6, PT, R26, 0x1, PT ;  /* 0x000000011a00780c */ /* 0x000fe40003fc5070 */
[----:B------:R-:W-:Y:S02]  /*73d0*/  LOP3.LUT R13, R13, 0x1, RZ, 0xc0, !PT ;  /* 0x000000010d0d7812 */ /* 0x000fe400078ec0ff */
[----:B------:R-:W-:Y:S02]  /*73e0*/  ISETP.NE.U32.AND P4, PT, R12, 0x1, PT ;  /* 0x000000010c00780c */ /* 0x000fe40003f85070 */
[----:B------:R-:W-:Y:S02]  /*73f0*/  ISETP.NE.U32.AND P3, PT, R22, 0x1, PT ;  /* 0x000000011600780c */ /* 0x000fe40003f65070 */
[----:B------:R-:W-:Y:S02]  /*7400*/  LOP3.LUT R12, R11, 0x1, RZ, 0xc0, !PT ;  /* 0x000000010b0c7812 */ /* 0x000fe400078ec0ff */
[----:B------:R-:W-:-:S02]  /*7410*/  SEL R11, R27, R10, !P1 ;  /* 0x0000000a1b0b7207 */ /* 0x000fc40004800000 */
[----:B------:R-:W-:Y:S02]  /*7420*/  SEL R22, R10, R27, !P1 ;  /* 0x0000001b0a167207 */ /* 0x000fe40004800000 */
[----:B------:R-:W-:Y:S02]  /*7430*/  SEL R10, R23, R16, !P6 ;  /* 0x00000010170a7207 */ /* 0x000fe40007000000 */
[----:B------:R-:W-:Y:S02]  /*7440*/  SEL R19, R16, R23, !P6 ;  /* 0x0000001710137207 */ /* 0x000fe40007000000 */
        /* <DEDUP_REMOVED lines=13> */
[----:B------:R-:W-:Y:S02]  /*7520*/  LOP3.LUT R24, R24, 0xfffffffe, RZ, 0xc0, !PT ;  /* 0xfffffffe18187812 */ /* 0x000fe400078ec0ff */
[----:B------:R-:W-:-:S02]  /*7530*/  LOP3.LUT R27, R18, 0xfffffffe, RZ, 0xc0, !PT ;  /* 0xfffffffe121b7812 */ /* 0x000fc400078ec0ff */
[----:B------:R-:W-:Y:S02]  /*7540*/  LEA.HI R30, R11, R11, RZ, 0x1 ;  /* 0x0000000b0b1e7211 */ /* 0x000fe400078f08ff */
        /* <DEDUP_REMOVED lines=35> */
[----:B------:R-:W-:Y:S01]  /*7780*/  ISETP.GE.AND P5, PT, R22, R9, PT ;  /* 0x000000091600720c */ /* 0x000fe20003fa6270 */
[----:B------:R-:W-:Y:S01]  /*7790*/  IMAD.IADD R27, R16, 0x1, -R27 ;  /* 0x00000001101b7824 */ /* 0x000fe200078e0a1b */
[----:B------:R-:W-:Y:S02]  /*77a0*/  ISETP.NE.AND P2, PT, R15, R30, PT ;  /* 0x0000001e0f00720c */ /* 0x000fe40003f45270 */
[----:B------:R-:W-:-:S02]  /*77b0*/  LEA.HI R28, R24, R24, RZ, 0x1 ;  /* 0x00000018181c7211 */ /* 0x000fc400078f08ff */
        /* <DEDUP_REMOVED lines=8> */
[----:B------:R-:W-:-:S02]  /*7840*/  SEL R31, R21, R8, !P1 ;  /* 0x00000008151f7207 */ /* 0x000fc40004800000 */
[----:B------:R-:W-:Y:S02]  /*7850*/  ISETP.NE.AND P3, PT, R26, R27, PT ;  /* 0x0000001b1a00720c */ /* 0x000fe40003f65270 */
[----:B------:R-:W-:Y:S02]  /*7860*/  SEL R27, RZ, 0xffffffff, !P5 ;  /* 0xffffffffff1b7807 */ /* 0x000fe40006800000 */
[----:B------:R-:W-:Y:S02]  /*7870*/  ISETP.GE.AND P5, PT, R19, R12, PT ;  /* 0x0000000c1300720c */ /* 0x000fe40003fa6270 */
[----:B------:R-:W-:Y:S02]  /*7880*/  LEA.HI R26, R31, R31, RZ, 0x1 ;  /* 0x0000001f1f1a7211 */ /* 0x000fe400078f08ff */
[----:B------:R-:W-:Y:S02]  /*7890*/  LEA.HI R28, R18, R18, RZ, 0x1 ;  /* 0x00000012121c7211 */ /* 0x000fe400078f08ff */
[----:B------:R-:W-:-:S02]  /*78a0*/  SEL R27, R27, R20, !P4 ;  /* 0x000000141b1b7207 */ /* 0x000fc40006000000 */
[----:B------:R-:W-:Y:S02]  /*78b0*/  ISETP.NE.AND P4, PT, R29, R30, PT ;  /* 0x0000001e1d00720c */ /* 0x000fe40003f85270 */
        /* <DEDUP_REMOVED lines=14> */
[----:B------:R-:W-:Y:S02]  /*79a0*/  SEL R28, R28, R17, !P0 ;  /* 0x000000111c1c7207 */ /* 0x000fe40004000000 */
[----:B------:R-:W-:Y:S02]  /*79b0*/  SEL R33, RZ, 0xffffffff, !P5 ;  /* 0xffffffffff217807 */ /* 0x000fe40006800000 */
[----:B------:R-:W-:Y:S02]  /*79c0*/  ISETP.GE.AND P5, PT, R31, R18, PT ;  /* 0x000000121f00720c */ /* 0x000fe40003fa6270 */
[----:B------:R-:W-:Y:S02]  /*79d0*/  LOP3.LUT R15, R15, 0x1, RZ, 0xc0, !PT ;  /* 0x000000010f0f7812 */ /* 0x000fe400078ec0ff */
[----:B------:R-:W-:Y:S02]  /*79e0*/  SEL R29, R29, R14, !P2 ;  /* 0x0000000e1d1d7207 */ /* 0x000fe40005000000 */
[----:B------:R-:W-:-:S02]  /*79f0*/  SEL R21, R8, R21, !P1 ;  /* 0x0000001508157207 */ /* 0x000fc40004800000 */
[----:B------:R-:W-:Y:S02]  /*7a00*/  LOP3.LUT R27, R27, 0x1, RZ, 0xc0, !PT ;  /* 0x000000011b1b7812 */ /* 0x000fe400078ec0ff */
[----:B------:R-:W-:Y:S02]  /*7a10*/  SEL R26, R26, R25, !P3 ;  /* 0x000000191a1a7207 */ /* 0x000fe40005800000 */
[----:B------:R-:W-:Y:S02]  /*7a20*/  SEL R33, R33, R24, !P4 ;  /* 0x0000001821217207 */ /* 0x000fe40006000000 */
[----:B------:R-:W-:Y:S02]  /*7a30*/  LOP3.LUT R30, R30, 0x1, RZ, 0xc0, !PT ;  /* 0x000000011e1e7812 */ /* 0x000fe400078ec0ff */
[----:B------:R-:W-:Y:S02]  /*7a40*/  SEL R8, RZ, 0xffffffff, !P5 ;  /* 0xffffffffff087807 */ /* 0x000fe40006800000 */
[----:B------:R-:W-:-:S02]  /*7a50*/  LOP3.LUT R28, R28, 0x1, RZ, 0xc0, !PT ;  /* 0x000000011c1c7812 */ /* 0x000fc400078ec0ff */
[----:B------:R-:W-:Y:S02]  /*7a60*/  ISETP.NE.U32.AND P1, PT, R15, 0x1, PT ;  /* 0x000000010f00780c */ /* 0x000fe40003f25070 */
[----:B------:R-:W-:Y:S02]  /*7a70*/  LOP3.LUT R29, R29, 0x1, RZ, 0xc0, !PT ;  /* 0x000000011d1d7812 */ /* 0x000fe400078ec0ff */
[----:B------:R-:W-:Y:S02]  /*7a80*/  ISETP.NE.U32.AND P0, PT, R27, 0x1, PT ;  /* 0x000000011b00780c */ /* 0x000fe40003f05070 */
[----:B------:R-:W-:Y:S02]  /*7a90*/  LOP3.LUT R26, R26, 0x1, RZ, 0xc0, !PT ;  /* 0x000000011a1a7812 */ /* 0x000fe400078ec0ff */
[----:B------:R-:W-:Y:S02]  /*7aa0*/  LOP3.LUT R33, R33, 0x1, RZ, 0xc0, !PT ;  /* 0x0000000121217812 */ /* 0x000fe400078ec0ff */
[----:B------:R-:W-:-:S02]  /*7ab0*/  ISETP.NE.U32.AND P2, PT, R30, 0x1, PT ;  /* 0x000000011e00780c */ /* 0x000fc40003f45070 */
[----:B------:R-:W-:Y:S02]  /*7ac0*/  SEL R8, R8, R31, !P6 ;  /* 0x0000001f08087207 */ /* 0x000fe40007000000 */
[----:B------:R-:W-:Y:S02]  /*7ad0*/  ISETP.NE.U32.AND P3, PT, R28, 0x1, PT ;  /* 0x000000011c00780c */ /* 0x000fe40003f65070 */
[----:B------:R-:W-:Y:S02]  /*7ae0*/  ISETP.NE.U32.AND P5, PT, R29, 0x1, PT ;  /* 0x000000011d00780c */ /* 0x000fe40003fa5070 */
[----:B------:R-:W-:Y:S02]  /*7af0*/  SEL R15, R22, R9, !P1 ;  /* 0x00000009160f7207 */ /* 0x000fe40004800000 */
[----:B------:R-:W-:Y:S02]  /*7b00*/  SEL R27, R9, R22, !P1 ;  /* 0x00000016091b7207 */ /* 0x000fe40004800000 */
[----:B------:R-:W-:-:S02]  /*7b10*/  ISETP.NE.U32.AND P4, PT, R26, 0x1, PT ;  /* 0x000000011a00780c */ /* 0x000fc40003f85070 */
[----:B------:R-:W-:Y:S02]  /*7b20*/  ISETP.NE.U32.AND P1, PT, R33, 0x1, PT ;  /* 0x000000012100780c */ /* 0x000fe40003f25070 */
[----:B------:R-:W-:Y:S02]  /*7b30*/  SEL R9, R20, R11, !P0 ;  /* 0x0000000b14097207 */ /* 0x000fe40004000000 */
[----:B------:R-:W-:Y:S02]  /*7b40*/  SEL R29, R11, R20, !P0 ;  /* 0x000000140b1d7207 */ /* 0x000fe40004000000 */
[----:B------:R-:W-:Y:S02]  /*7b50*/  LOP3.LUT R8, R8, 0x1, RZ, 0xc0, !PT ;  /* 0x0000000108087812 */ /* 0x000fe400078ec0ff */
[----:B------:R-:W-:Y:S02]  /*7b60*/  SEL R11, R19, R12, !P2 ;  /* 0x0000000c130b7207 */ /* 0x000fe40005000000 */
[----:B------:R-:W-:Y:S01]  /*7b70*/  SEL R33, R12, R19, !P2 ;  /* 0x000000130c217207 */ /* 0x000fe20005000000 */
[----:B------:R-:W-:Y:S01]  /*7b80*/  IMAD.MOV.U32 R12, RZ, RZ, 0x2 ;  /* 0x00000002ff0c7424 */ /* 0x000fe200078e00ff */
[----:B------:R-:W-:-:S02]  /*7b90*/  SEL R19, R17, R10, !P3 ;  /* 0x0000000a11137207 */ /* 0x000fc40005800000 */
[----:B------:R-:W-:Y:S02]  /*7ba0*/  SEL R35, R10, R17, !P3 ;  /* 0x000000110a237207 */ /* 0x000fe40005800000 */
[----:B------:R-:W-:Y:S02]  /*7bb0*/  SEL R17, R14, R13, !P5 ;  /* 0x0000000d0e117207 */ /* 0x000fe40006800000 */
[----:B------:R-:W-:Y:S02]  /*7bc0*/  SEL R37, R13, R14, !P5 ;  /* 0x0000000e0d257207 */ /* 0x000fe40006800000 */
[----:B------:R-:W-:Y:S02]  /*7bd0*/  SEL R13, R25, R16, !P4 ;  /* 0x00000010190d7207 */ /* 0x000fe40006000000 */
[----:B------:R-:W-:Y:S02]  /*7be0*/  ISETP.NE.U32.AND P0, PT, R8, 0x1, PT ;  /* 0x000000010800780c */ /* 0x000fe40003f05070 */
[----:B------:R-:W-:Y:S01]  /*7bf0*/  SEL R16, R16, R25, !P4 ;  /* 0x0000001910107207 */ /* 0x000fe20006000000 */
[----:B------:R-:W-:Y:S01]  /*7c00*/  IMAD.MOV.U32 R25, RZ, RZ, 0x44 ;  /* 0x00000044ff197424 */ /* 0x000fe200078e00ff */
[----:B------:R-:W-:-:S02]  /*7c10*/  SEL R20, R24, R23, !P1 ;  /* 0x0000001718147207 */ /* 0x000fc40004800000 */
[----:B------:R-:W-:Y:S01]  /*7c20*/  SEL R22, R31, R18, !P0 ;  /* 0x000000121f167207 */ /* 0x000fe20004000000 */
[----:B------:R-:W-:Y:S01]  /*7c30*/  IMAD R10, R0, R25, UR4 ;  /* 0x00000004000a7e24 */ /* 0x000fe2000f8e0219 */
[----:B------:R-:W-:Y:S02]  /*7c40*/  SEL R24, R23, R24, !P1 ;  /* 0x0000001817187207 */ /* 0x000fe40004800000 */
[----:B------:R-:W-:-:S07]  /*7c50*/  SEL R31, R18, R31, !P0 ;  /* 0x0000001f121f7207 */ /* 0x000fce0004000000 */
.L_x_2114:
        /* <DEDUP_REMOVED lines=41> */
.L_x_2079:
        /* <DEDUP_REMOVED lines=25> */
.L_x_2078:
[----:B------:R-:W-:Y:S05]  /*8080*/  BSYNC.RECONVERGENT B0 ;  /* 0x0000000000007941 */ /* 0x000fea0003800200 */
.L_x_2077:
        /* <DEDUP_REMOVED lines=27> */
.L_x_2081:
[----:B------:R-:W-:Y:S05]  /*8240*/  BSYNC.RECONVERGENT B0 ;  /* 0x0000000000007941 */ /* 0x000fea0003800200 */
.L_x_2080:
        /* <DEDUP_REMOVED lines=30> */
.L_x_2083:
[----:B------:R-:W-:Y:S05]  /*8430*/  BSYNC.RECONVERGENT B0 ;  /* 0x0000000000007941 */ /* 0x000fea0003800200 */
.L_x_2082:
        /* <DEDUP_REMOVED lines=30> */
.L_x_2085:
[----:B------:R-:W-:Y:S05]  /*8620*/  BSYNC.RECONVERGENT B0 ;  /* 0x0000000000007941 */ /* 0x000fea0003800200 */
.L_x_2084:
        /* <DEDUP_REMOVED lines=30> */
.L_x_2087:
[----:B------:R-:W-:Y:S05]  /*8810*/  BSYNC.RECONVERGENT B0 ;  /* 0x0000000000007941 */ /* 0x000fea0003800200 */
.L_x_2086:
        /* <DEDUP_REMOVED lines=30> */
.L_x_2089:
[----:B------:R-:W-:Y:S05]  /*8a00*/  BSYNC.RECONVERGENT B0 ;  /* 0x0000000000007941 */ /* 0x000fea0003800200 */
.L_x_2088:
        /* <DEDUP_REMOVED lines=30> */
.L_x_2091:
[----:B------:R-:W-:Y:S05]  /*8bf0*/  BSYNC.RECONVERGENT B0 ;  /* 0x0000000000007941 */ /* 0x000fea0003800200 */
.L_x_2090:
        /* <DEDUP_REMOVED lines=30> */
.L_x_2093:
[----:B------:R-:W-:Y:S05]  /*8de0*/  BSYNC.RECONVERGENT B0 ;  /* 0x0000000000007941 */ /* 0x000fea0003800200 */
.L_x_2092:
        /* <DEDUP_REMOVED lines=30> */
.L_x_2095:
[----:B------:R-:W-:Y:S05]  /*8fd0*/  BSYNC.RECONVERGENT B0 ;  /* 0x0000000000007941 */ /* 0x000fea0003800200 */
.L_x_2094:
        /* <DEDUP_REMOVED lines=30> */
.L_x_2097:
[----:B------:R-:W-:Y:S05]  /*91c0*/  BSYNC.RECONVERGENT B0 ;  /* 0x0000000000007941 */ /* 0x000fea0003800200 */
.L_x_2096:
        /* <DEDUP_REMOVED lines=30> */
.L_x_2099:
[----:B------:R-:W-:Y:S05]  /*93b0*/  BSYNC.RECONVERGENT B0 ;  /* 0x0000000000007941 */ /* 0x000fea0003800200 */
.L_x_2098:
        /* <DEDUP_REMOVED lines=30> */
.L_x_2101:
[----:B------:R-:W-:Y:S05]  /*95a0*/  BSYNC.RECONVERGENT B0 ;  /* 0x0000000000007941 */ /* 0x000fea0003800200 */
.L_x_2100:
        /* <DEDUP_REMOVED lines=30> */
.L_x_2103:
[----:B------:R-:W-:Y:S05]  /*9790*/  BSYNC.RECONVERGENT B0 ;  /* 0x0000000000007941 */ /* 0x000fea0003800200 */
.L_x_2102:
        /* <DEDUP_REMOVED lines=30> */
.L_x_2105:
[----:B------:R-:W-:Y:S05]  /*9980*/  BSYNC.RECONVERGENT B0 ;  /* 0x0000000000007941 */ /* 0x000fea0003800200 */
.L_x_2104:
        /* <DEDUP_REMOVED lines=30> */
.L_x_2107:
[----:B------:R-:W-:Y:S05]  /*9b70*/  BSYNC.RECONVERGENT B0 ;  /* 0x0000000000007941 */ /* 0x000fea0003800200 */
.L_x_2106:
        /* <DEDUP_REMOVED lines=30> */
.L_x_2109:
[----:B------:R-:W-:Y:S05]  /*9d60*/  BSYNC.RECONVERGENT B0 ;  /* 0x0000000000007941 */ /* 0x000fea0003800200 */
.L_x_2108:
        /* <DEDUP_REMOVED lines=29> */
.L_x_2111:
[----:B------:R-:W-:Y:S05]  /*9f40*/  BSYNC.RECONVERGENT B0 ;  /* 0x0000000000007941 */ /* 0x000fea0003800200 */
.L_x_2110:
        /* <DEDUP_REMOVED lines=30> */
.L_x_2113:
[----:B------:R-:W-:Y:S05]  /*a130*/  BSYNC.RECONVERGENT B0 ;  /* 0x0000000000007941 */ /* 0x000fea0003800200 */
.L_x_2112:
        /* <DEDUP_REMOVED lines=10> */
[----:B------:R-:W-:Y:S02]  /*a1e0*/  VIADD R2, R7, UR6 ;  /* 0x0000000607027c36 */ /* 0x000fe40008000000 */
[----:B------:R-:W-:Y:S03]  /*a1f0*/  STS [R6+0x4], R15 ;  /* 0x0000040f06007388 */ /* 0x000fe60000000800 */
[----:B------:R-:W-:Y:S01]  /*a200*/  IADD3 R3, P0, PT, R3, R2, RZ ;  /* 0x0000000203037210 */ /* 0x000fe20007f1e0ff */
        /* <DEDUP_REMOVED lines=16> */
[----:B------:R-:W3:Y:S01]  /*a310*/  LDS R9, [R5] ;  /* 0x0000000005097984 */ /* 0x000ee20000000800 */
[----:B-1----:R-:W-:-:S03]  /*a320*/  IMAD.X R6, RZ, RZ, RZ, P0 ;  /* 0x000000ffff067224 */ /* 0x002fc600000e06ff */
[----:B------:R-:W1:Y:S01]  /*a330*/  LDS R11, [R5+0x80] ;  /* 0x00008000050b7984 */ /* 0x000e620000000800 */
[----:B0-----:R-:W-:-:S03]  /*a340*/  LEA R2, P0, R3, UR4, 0x2 ;  /* 0x0000000403027c11 */ /* 0x001fc6000f8010ff */
[----:B------:R-:W0:Y:S01]  /*a350*/  LDS R15, [R5+0x100] ;  /* 0x00010000050f7984 */ /* 0x000e220000000800 */
[----:B------:R-:W-:-:S03]  /*a360*/  LEA.HI.X R3, R3, UR5, R6, 0x2, P0 ;  /* 0x0000000503037c11 */ /* 0x000fc600080f1406 */
        /* <DEDUP_REMOVED lines=14> */
[----:B---3--:R-:W-:Y:S04]  /*a450*/  STG.E desc[UR8][R2.64], R9 ;  /* 0x0000000902007986 */ /* 0x008fe8000c101908 */
[----:B-1----:R-:W-:Y:S04]  /*a460*/  STG.E desc[UR8][R2.64+0x80], R11 ;  /* 0x0000800b02007986 */ /* 0x002fe8000c101908 */
[----:B0-----:R-:W-:Y:S04]  /*a470*/  STG.E desc[UR8][R2.64+0x100], R15 ;  /* 0x0001000f02007986 */ /* 0x001fe8000c101908 */
        /* <DEDUP_REMOVED lines=15> */
.L_x_2115:
        /* <DEDUP_REMOVED lines=56> */
.L_x_2076:
[----:B------:R-:W0:Y:S01]  /*a8f0*/  LDCU.64 UR4, c[0x0][0x388] ;  /* 0x00007100ff0477ac */ /* 0x000e220008000a00 */
[----:B------:R-:W-:Y:S01]  /*a900*/  ACQBULK ;  /* 0x000000000000782e */ /* 0x000fe20000000000 */
[----:B------:R-:W1:Y:S01]  /*a910*/  S2R R0, SR_TID.X ;  /* 0x0000000000007919 */ /* 0x000e620000002100 */
[----:B------:R-:W2:Y:S01]  /*a920*/  LDC R3, c[0x0][0x3a8] ;  /* 0x0000ea00ff037b82 */ /* 0x000ea20000000800 */
[----:B0-----:R-:W-:-:S06]  /*a930*/  UIMAD.WIDE.U32 UR4, UR6, 0x4, UR4 ;  /* 0x00000004060478a5 */ /* 0x001fcc000f8e0004 */
[----:B------:R-:W-:Y:S02]  /*a940*/  IMAD.U32 R12, RZ, RZ, UR4 ;  /* 0x00000004ff0c7e24 */ /* 0x000fe4000f8e00ff */
[----:B------:R-:W-:-:S05]  /*a950*/  IMAD.U32 R13, RZ, RZ, UR5 ;  /* 0x00000005ff0d7e24 */ /* 0x000fca000f8e00ff */
[----:B------:R-:W3:Y:S01]  /*a960*/  LDG.E R12, desc[UR8][R12.64] ;  /* 0x000000080c0c7981 */ /* 0x000ee2000c1e1900 */
[----:B------:R-:W-:-:S05]  /*a970*/  IMAD R2, RZ, RZ, -UR6 ;  /* 0x80000006ff027e24 */ /* 0x000fca000f8e02ff */
[----:B--2---:R-:W-:Y:S02]  /*a980*/  VIADDMNMX R4, R2, R3, 0x1100, PT ;  /* 0x0000110002047446 */ /* 0x004fe40003800103 */
[----:B-1----:R-:W-:Y:S02]  /*a990*/  LOP3.LUT R2, R0, 0x1f, RZ, 0xc0, !PT ;  /* 0x0000001f00027812 */ /* 0x002fe400078ec0ff */
[----:B------:R-:W-:Y:S02]  /*a9a0*/  R2UR UR6, R4 ;  /* 0x00000000040672ca */ /* 0x000fe400000e0000 */
[----:B------:R-:W-:-:S05]  /*a9b0*/  LOP3.LUT R3, R0, 0x3e0, RZ, 0xc0, !PT ;  /* 0x000003e000037812 */ /* 0x000fca00078ec0ff */
[----:B------:R-:W-:-:S04]  /*a9c0*/  IMAD R2, R3, 0x11, R2 ;  /* 0x0000001103027824 */ /* 0x000fc800078e0202 */
[C---:B------:R-:W-:Y:S01]  /*a9d0*/  VIADD R3, R2.reuse, 0x20 ;  /* 0x0000002002037836 */ /* 0x040fe20000000000 */
[C---:B------:R-:W-:Y:S01]  /*a9e0*/  LEA R10, P0, R2.reuse, UR4, 0x2 ;  /* 0x00000004020a7c11 */ /* 0x040fe2000f8010ff */
[C---:B------:R-:W-:Y:S01]  /*a9f0*/  VIADD R4, R2.reuse, 0x40 ;  /* 0x0000004002047836 */ /* 0x040fe20000000000 */
[C---:B------:R-:W-:Y:S01]  /*aa00*/  ISETP.GE.AND P2, PT, R2.reuse, UR6, PT ;  /* 0x0000000602007c0c */ /* 0x040fe2000bf46270 */
[C---:B------:R-:W-:Y:S01]  /*aa10*/  VIADD R5, R2.reuse, 0x60 ;  /* 0x0000006002057836 */ /* 0x040fe20000000000 */
[----:B------:R-:W-:Y:S01]  /*aa20*/  ISETP.GE.AND P3, PT, R3, UR6, PT ;  /* 0x0000000603007c0c */ /* 0x000fe2000bf66270 */
[----:B------:R-:W-:Y:S01]  /*aa30*/  VIADD R3, R2, 0x80 ;  /* 0x0000008002037836 */ /* 0x000fe20000000000 */
[----:B------:R-:W-:Y:S01]  /*aa40*/  ISETP.GE.AND P4, PT, R4, UR6, PT ;  /* 0x0000000604007c0c */ /* 0x000fe2000bf86270 */
[----:B------:R-:W-:Y:S01]  /*aa50*/  IMAD.X R11, RZ, RZ, UR5, P0 ;  /* 0x00000005ff0b7e24 */ /* 0x000fe200080e06ff */
[----:B------:R-:W-:Y:S01]  /*aa60*/  ISETP.GE.AND P5, PT, R5, UR6, PT ;  /* 0x0000000605007c0c */ /* 0x000fe2000bfa6270 */
[C---:B------:R-:W-:Y:S01]  /*aa70*/  VIADD R4, R2.reuse, 0xa0 ;  /* 0x000000a002047836 */ /* 0x040fe20000000000 */
[----:B------:R-:W-:Y:S01]  /*aa80*/  ISETP.GE.AND P6, PT, R3, UR6, PT ;  /* 0x0000000603007c0c */ /* 0x000fe2000bfc6270 */
[----:B------:R-:W-:-:S02]  /*aa90*/  VIADD R3, R2, 0xe0 ;  /* 0x000000e002037836 */ /* 0x000fc40000000000 */
[----:B------:R-:W-:Y:S01]  /*aaa0*/  VIADD R5, R2, 0xc0 ;  /* 0x000000c002057836 */ /* 0x000fe20000000000 */
[----:B------:R-:W-:Y:S01]  /*aab0*/  ISETP.GE.AND P0, PT, R4, UR6, PT ;  /* 0x0000000604007c0c */ /* 0x000fe2000bf06270 */
[----:B------:R-:W-:-:S03]  /*aac0*/  VIADD R4, R2, 0x120 ;  /* 0x0000012002047836 */ /* 0x000fc60000000000 */
[----:B------:R-:W-:Y:S01]  /*aad0*/  ISETP.GE.AND P1, PT, R5, UR6, PT ;  /* 0x0000000605007c0c */ /* 0x000fe2000bf26270 */
[C---:B------:R-:W-:Y:S02]  /*aae0*/  VIADD R5, R2.reuse, 0x1a0 ;  /* 0x000001a002057836 */ /* 0x040fe40000000000 */
        /* <DEDUP_REMOVED lines=52> */
[----:B------:R-:W-:Y:S01]  /*ae30*/  SHF.R.U32.HI R9, RZ, 0x5, R0 ;  /* 0x00000005ff097819 */ /* 0x000fe20000011600 */
[----:B------:R-:W-:-:S02]  /*ae40*/  UMOV UR4, 0x400 ;  /* 0x0000040000047882 */ /* 0x000fc40000000000 */
[----:B0-----:R-:W-:Y:S02]  /*ae50*/  ULEA UR4, UR5, UR4, 0x18 ;  /* 0x0000000405047291 */ /* 0x001fe4000f8ec0ff */
[----:B-1----:R-:W-:-:S05]  /*ae60*/  IMAD R9, R9, 0x220, R13 ;  /* 0x0000022009097824 */ /* 0x002fca00078e020d */
        /* <DEDUP_REMOVED lines=18> */
[----:B------:R-:W-:Y:S01]  /*af90*/  STS [R9+0x800], R18 ;  /* 0x0008001209007388 */ /* 0x000fe20000000800 */
[----:B------:R-:W-:-:S03]  /*afa0*/  NOP ;  /* 0x0000000000007918 */ /* 0x000fc60000000000 */
[----:B------:R-:W2:Y:S04]  /*afb0*/  LDS R12, [R10] ;  /* 0x000000000a0c7984 */ /* 0x000ea80000000800 */
[----:B------:R3:W4:Y:S04]  /*afc0*/  LDS R13, [R10+0x4] ;  /* 0x000004000a0d7984 */ /* 0x0007280000000800 */
[----:B------:R3:W0:Y:S04]  /*afd0*/  LDS R25, [R10+0x8] ;  /* 0x000008000a197984 */ /* 0x0006280000000800 */
[----:B------:R3:W0:Y:S04]  /*afe0*/  LDS R24, [R10+0xc] ;  /* 0x00000c000a187984 */ /* 0x0006280000000800 */
[----:B------:R3:W0:Y:S04]  /*aff0*/  LDS R27, [R10+0x10] ;  /* 0x000010000a1b7984 */ /* 0x0006280000000800 */
[----:B------:R3:W0:Y:S04]  /*b000*/  LDS R14, [R10+0x14] ;  /* 0x000014000a0e7984 */ /* 0x0006280000000800 */
[----:B------:R3:W0:Y:S04]  /*b010*/  LDS R23, [R10+0x18] ;  /* 0x000018000a177984 */ /* 0x0006280000000800 */
[----:B------:R3:W1:Y:S04]  /*b020*/  LDS R16, [R10+0x1c] ;  /* 0x00001c000a107984 */ /* 0x0006680000000800 */
[----:B------:R3:W1:Y:S04]  /*b030*/  LDS R29, [R10+0x20] ;  /* 0x000020000a1d7984 */ /* 0x0006680000000800 */
[----:B------:R3:W2:Y:S04]  /*b040*/  LDS R32, [R10+0x24] ;  /* 0x000024000a207984 */ /* 0x0006a80000000800 */
[----:B------:R3:W2:Y:S04]  /*b050*/  LDS R15, [R10+0x28] ;  /* 0x000028000a0f7984 */ /* 0x0006a80000000800 */
[----:B------:R3:W2:Y:S04]  /*b060*/  LDS R30, [R10+0x2c] ;  /* 0x00002c000a1e7984 */ /* 0x0006a80000000800 */
[----:B------:R3:W3:Y:S04]  /*b070*/  LDS R11, [R10+0x30] ;  /* 0x000030000a0b7984 */ /* 0x0006e80000000800 */
[----:B------:R0:W3:Y:S04]  /*b080*/  LDS R28, [R10+0x34] ;  /* 0x000034000a1c7984 */ /* 0x0000e80000000800 */
[----:B------:R0:W3:Y:S04]  /*b090*/  LDS R17, [R10+0x38] ;  /* 0x000038000a117984 */ /* 0x0000e80000000800 */
[----:B------:R1:W3:Y:S04]  /*b0a0*/  LDS R18, [R10+0x3c] ;  /* 0x00003c000a127984 */ /* 0x0002e80000000800 */
[----:B------:R1:W3:Y:S01]  /*b0b0*/  LDS R21, [R10+0x40] ;  /* 0x000040000a157984 */ /* 0x0002e20000000800 */
[----:B------:R-:W-:Y:S01]  /*b0c0*/  BAR.SYNC.DEFER_BLOCKING 0x0 ;  /* 0x0000000000007b1d */ /* 0x000fe20000010000 */
[----:B0-----:R-:W-:-:S07]  /*b0d0*/  IMAD R26, R0, 0x11, RZ ;  /* 0x00000011001a7824 */ /* 0x001fce00078e02ff */
[----:B------:R-:W-:Y:S01]  /*b0e0*/  PREEXIT ;  /* 0x000000000000782d */ /* 0x000fe20000000000 */
[----:B------:R-:W-:Y:S01]  /*b0f0*/  BSSY.RECONVERGENT B0, `(.L_x_2116) ;  /* 0x000001f000007945 */ /* 0x000fe20003800200 */
[C---:B-1----:R-:W-:Y:S02]  /*b100*/  VIADD R19, R26.reuse, 0x1 ;  /* 0x000000011a137836 */ /* 0x042fe40000000000 */
[C---:B------:R-:W-:Y:S02]  /*b110*/  VIADD R20, R26.reuse, 0x2 ;  /* 0x000000021a147836 */ /* 0x040fe40000000000 */
[C---:B------:R-:W-:Y:S01]  /*b120*/  VIADD R22, R26.reuse, 0x3 ;  /* 0x000000031a167836 */ /* 0x040fe20000000000 */
[----:B------:R-:W-:Y:S01]  /*b130*/  ISETP.GE.U32.AND P4, PT, R19, UR6, PT ;  /* 0x0000000613007c0c */ /* 0x000fe2000bf86070 */
[----:B------:R-:W-:Y:S01]  /*b140*/  VIADD R19, R26, 0x4 ;  /* 0x000000041a137836 */ /* 0x000fe20000000000 */
[----:B------:R-:W-:Y:S01]  /*b150*/  ISETP.GE.U32.AND P0, PT, R20, UR6, PT ;  /* 0x0000000614007c0c */ /* 0x000fe2000bf06070 */
[----:B------:R-:W-:Y:S01]  /*b160*/  VIADD R20, R26, 0x5 ;  /* 0x000000051a147836 */ /* 0x000fe20000000000 */
[----:B------:R-:W-:Y:S01]  /*b170*/  ISETP.GE.U32.AND P1, PT, R22, UR6, PT ;  /* 0x0000000616007c0c */ /* 0x000fe2000bf26070 */
[----:B------:R-:W-:Y:S01]  /*b180*/  VIADD R31, R26, 0x6 ;  /* 0x000000061a1f7836 */ /* 0x000fe20000000000 */
[----:B------:R-:W-:Y:S01]  /*b190*/  ISETP.GE.U32.AND P2, PT, R19, UR6, PT ;  /* 0x0000000613007c0c */ /* 0x000fe2000bf46070 */
[--C-:B--2---:R-:W-:Y:S01]  /*b1a0*/  IMAD.MOV.U32 R19, RZ, RZ, R12.reuse ;  /* 0x000000ffff137224 */ /* 0x104fe200078e000c */
[----:B------:R-:W-:Y:S01]  /*b1b0*/  ISETP.GE.U32.AND P3, PT, R20, UR6, PT ;  /* 0x0000000614007c0c */ /* 0x000fe2000bf66070 */
[----:B------:R-:W-:Y:S01]  /*b1c0*/  VIADD R22, R26, 0x7 ;  /* 0x000000071a167836 */ /* 0x000fe20000000000 */
[----:B------:R-:W-:Y:S01]  /*b1d0*/  ISETP.GE.U32.AND P5, PT, R31, UR6, PT ;  /* 0x000000061f007c0c */ /* 0x000fe2000bfa6070 */
[----:B------:R-:W-:-:S02]  /*b1e0*/  IMAD.MOV.U32 R20, RZ, RZ, R12 ;  /* 0x000000ffff147224 */ /* 0x000fc400078e000c */
[----:B----4-:R-:W-:Y:S10]  /*b1f0*/  @P4 BRA `(.L_x_2117) ;  /* 0x0000000000384947 */ /* 0x010ff40003800000 */
        /* <DEDUP_REMOVED lines=14> */
.L_x_2117:
[----:B------:R-:W-:Y:S05]  /*b2e0*/  BSYNC.RECONVERGENT B0 ;  /* 0x0000000000007941 */ /* 0x000fea0003800200 */
.L_x_2116:
        /* <DEDUP_REMOVED lines=19> */
.L_x_2119:
[----:B------:R-:W-:Y:S05]  /*b420*/  BSYNC.RECONVERGENT B0 ;  /* 0x0000000000007941 */ /* 0x000fea0003800200 */
.L_x_2118:
        /* <DEDUP_REMOVED lines=19> */
.L_x_2121:
[----:B------:R-:W-:Y:S05]  /*b560*/  BSYNC.RECONVERGENT B0 ;  /* 0x0000000000007941 */ /* 0x000fea0003800200 */
.L_x_2120:
        /* <DEDUP_REMOVED lines=19> */
.L_x_2123:
[----:B------:R-:W-:Y:S05]  /*b6a0*/  BSYNC.RECONVERGENT B0 ;  /* 0x0000000000007941 */ /* 0x000fea0003800200 */
.L_x_2122:
        /* <DEDUP_REMOVED lines=19> */
.L_x_2125:
[----:B------:R-:W-:Y:S05]  /*b7e0*/  BSYNC.RECONVERGENT B0 ;  /* 0x0000000000007941 */ /* 0x000fea0003800200 */
.L_x_2124:
        /* <DEDUP_REMOVED lines=19> */
.L_x_2127:
[----:B------:R-:W-:Y:S05]  /*b920*/  BSYNC.RECONVERGENT B0 ;  /* 0x0000000000007941 */ /* 0x000fea0003800200 */
.L_x_2126:
        /* <DEDUP_REMOVED lines=19> */
.L_x_2129:
[----:B------:R-:W-:Y:S05]  /*ba60*/  BSYNC.RECONVERGENT B0 ;  /* 0x0000000000007941 */ /* 0x000fea0003800200 */
.L_x_2128:
        /* <DEDUP_REMOVED lines=19> */
.L_x_2131:
[----:B------:R-:W-:Y:S05]  /*bba0*/  BSYNC.RECONVERGENT B0 ;  /* 0x0000000000007941 */ /* 0x000fea0003800200 */
.L_x_2130:
        /* <DEDUP_REMOVED lines=19> */
.L_x_2133:
[----:B------:R-:W-:Y:S05]  /*bce0*/  BSYNC.RECONVERGENT B0 ;  /* 0x0000000000007941 */ /* 0x000fea0003800200 */
.L_x_2132:
        /* <DEDUP_REMOVED lines=18> */
.L_x_2135:
[----:B------:R-:W-:Y:S05]  /*be10*/  BSYNC.RECONVERGENT B0 ;  /* 0x0000000000007941 */ /* 0x000fea0003800200 */
.L_x_2134:
        /* <DEDUP_REMOVED lines=19> */
.L_x_2137:
[----:B------:R-:W-:Y:S05]  /*bf50*/  BSYNC.RECONVERGENT B0 ;  /* 0x0000000000007941 */ /* 0x000fea0003800200 */
.L_x_2136:
[----:B------:R-:W-:Y:S01]  /*bf60*/  BSSY.RECONVERGENT B0, `(.L_x_2138) ;  /* 0x0000012000007945 */ /* 0x000fe20003800200 */
[----:B------:R-:W-:Y:S01]  /*bf70*/  ISETP.GE.U32.AND P3, PT, R15, UR6, PT ;  /* 0x000000060f007c0c */ /* 0x000fe2000bf66070 */
[----:B------:R-:W-:Y:S02]  /*bf80*/  IMAD.MOV.U32 R15, RZ, RZ, R26 ;  /* 0x000000ffff0f7224 */ /* 0x000fe400078e001a */
[----:B------:R-:W-:Y:S10]  /*bf90*/  @P5 BRA `(.L_x_2139) ;  /* 0x0000000000385947 */ /* 0x000ff40003800000 */
[C---:B------:R-:W-:Y:S02]  /*bfa0*/  LEA.HI R15, R26.reuse, R26, RZ, 0x1 ;  /* 0x0000001a1a0f7211 */ /* 0x040fe400078f08ff */
[-C--:B---3--:R-:W-:Y:S02]  /*bfb0*/  LEA.HI R29, R11, R11.reuse, RZ, 0x1 ;  /* 0x0000000b0b1d7211 */ /* 0x088fe400078f08ff */
        /* <DEDUP_REMOVED lines=12> */
.L_x_2139:
[----:B------:R-:W-:Y:S05]  /*c080*/  BSYNC.RECONVERGENT B0 ;  /* 0x0000000000007941 */ /* 0x000fea0003800200 */
.L_x_2138:
[----:B------:R-:W-:Y:S01]  /*c090*/  BSSY.RECONVERGENT B0, `(.L_x_2140) ;  /* 0x0000011000007945 */ /* 0x000fe20003800200 */
[----:B------:R-:W-:-:S03]  /*c0a0*/  IMAD.MOV.U32 R30, RZ, RZ, R15 ;  /* 0x000000ffff1e7224 */ /* 0x000fc600078e000f */
[----:B------:R-:W-:Y:S05]  /*c0b0*/  @P4 BRA `(.L_x_2141) ;  /* 0x0000000000384947 */ /* 0x000fea0003800000 */
[----:B---3--:R-:W-:Y:S02]  /*c0c0*/  LEA.HI R11, R15, R15, RZ, 0x1 ;  /* 0x0000000f0f0b7211 */ /* 0x008fe400078f08ff */
        /* <DEDUP_REMOVED lines=13> */
.L_x_2141:
[----:B------:R-:W-:Y:S05]  /*c1a0*/  BSYNC.RECONVERGENT B0 ;  /* 0x0000000000007941 */ /* 0x000fea0003800200 */
.L_x_2140:
[----:B------:R-:W-:Y:S01]  /*c1b0*/  BSSY.RECONVERGENT B0, `(.L_x_2142) ;  /* 0x0000011000007945 */ /* 0x000fe20003800200 */
[----:B---3--:R-:W-:-:S03]  /*c1c0*/  IMAD.MOV.U32 R11, RZ, RZ, R30 ;  /* 0x000000ffff0b7224 */ /* 0x008fc600078e001e */
[----:B------:R-:W-:Y:S05]  /*c1d0*/  @P0 BRA `(.L_x_2143) ;  /* 0x0000000000380947 */ /* 0x000fea0003800000 */
        /* <DEDUP_REMOVED lines=14> */
.L_x_2143:
[----:B------:R-:W-:Y:S05]  /*c2c0*/  BSYNC.RECONVERGENT B0 ;  /* 0x0000000000007941 */ /* 0x000fea0003800200 */
.L_x_2142:
[----:B------:R-:W-:Y:S01]  /*c2d0*/  BSSY.RECONVERGENT B0, `(.L_x_2144) ;  /* 0x0000011000007945 */ /* 0x000fe20003800200 */
[----:B------:R-:W-:-:S03]  /*c2e0*/  IMAD.MOV.U32 R28, RZ, RZ, R11 ;  /* 0x000000ffff1c7224 */ /* 0x000fc600078e000b */
        /* <DEDUP_REMOVED lines=15> */
.L_x_2145:
[----:B------:R-:W-:Y:S05]  /*c3e0*/  BSYNC.RECONVERGENT B0 ;  /* 0x0000000000007941 */ /* 0x000fea0003800200 */
.L_x_2144:
        /* <DEDUP_REMOVED lines=12> */
[----:B------:R-:W-:Y:S02]  /*c4b0*/  LOP3.LUT R28, R28, 0xfffffffe, RZ, 0xc0, !PT ;  /* 0xfffffffe1c1c7812 */ /* 0x000fe400078ec0ff */
[----:B------:R-:W-:Y:S02]  /*c4c0*/  ISETP.NE.AND P4, PT, R18, R17, PT ;  /* 0x000000111200720c */ /* 0x000fe40003f85270 */
[----:B------:R-:W-:Y:S01]  /*c4d0*/  LEA.HI R17, R25, R25, RZ, 0x1 ;  /* 0x0000001919117211 */ /* 0x000fe200078f08ff */
[----:B------:R-:W-:Y:S01]  /*c4e0*/  IMAD.IADD R28, R13, 0x1, -R28 ;  /* 0x000000010d1c7824 */ /* 0x000fe200078e0a1c */
[----:B------:R-:W-:Y:S02]  /*c4f0*/  LOP3.LUT R29, R29, 0xfffffffe, RZ, 0xc0, !PT ;  /* 0xfffffffe1d1d7812 */ /* 0x000fe400078ec0ff */
[----:B------:R-:W-:Y:S02]  /*c500*/  LOP3.LUT R18, R17, 0xfffffffe, RZ, 0xc0, !PT ;  /* 0xfffffffe11127812 */ /* 0x000fe400078ec0ff */
[----:B------:R-:W-:Y:S01]  /*c510*/  LOP3.LUT R17, R32, 0xfffffffe, RZ, 0xc0, !PT ;  /* 0xfffffffe20117812 */ /* 0x000fe200078ec0ff */
[----:B------:R-:W-:Y:S01]  /*c520*/  IMAD.IADD R29, R20, 0x1, -R29 ;  /* 0x00000001141d7824 */ /* 0x000fe200078e0a1d */
[----:B------:R-:W-:Y:S01]  /*c530*/  LEA.HI R32, R14, R14, RZ, 0x1 ;  /* 0x0000000e0e207211 */ /* 0x000fe200078f08ff */
[----:B------:R-:W-:Y:S01]  /*c540*/  IMAD.IADD R18, R25, 0x1, -R18 ;  /* 0x0000000119127824 */ /* 0x000fe200078e0a12 */
[----:B------:R-:W-:Y:S01]  /*c550*/  ISETP.GE.AND P0, PT, R19, R12, PT ;  /* 0x0000000c1300720c */ /* 0x000fe20003f06270 */
        /* <DEDUP_REMOVED lines=25> */
[----:B------:R-:W-:-:S02]  /*c6f0*/  IMAD.IADD R17, R16, 0x1, -R17 ;  /* 0x0000000110117824 */ /* 0x000fc400078e0a11 */
[----:B------:R-:W-:Y:S02]  /*c700*/  IMAD.IADD R28, R15, 0x1, -R28 ;  /* 0x000000010f1c7824 */ /* 0x000fe400078e0a1c */
[----:B------:R-:W-:Y:S01]  /*c710*/  IMAD.IADD R29, R26, 0x1, -R29 ;  /* 0x000000011a1d7824 */ /* 0x000fe200078e0a1d */
[----:B------:R-:W-:Y:S02]  /*c720*/  ISETP.NE.AND P2, PT, R18, R17, PT ;  /* 0x000000111200720c */ /* 0x000fe40003f45270 */
[----:B------:R-:W-:Y:S02]  /*c730*/  SEL R18, RZ, 0xffffffff, !P0 ;  /* 0xffffffffff127807 */ /* 0x000fe40004000000 */
[----:B------:R-:W-:Y:S02]  /*c740*/  ISETP.NE.AND P0, PT, R28, R29, PT ;  /* 0x0000001d1c00720c */ /* 0x000fe40003f05270 */
        /* <DEDUP_REMOVED lines=8> */
[----:B------:R-:W-:Y:S01]  /*c7d0*/  ISETP.GE.AND P4, PT, R25, R22, PT ;  /* 0x000000161900720c */ /* 0x000fe20003f86270 */
[----:B------:R-:W-:Y:S01]  /*c7e0*/  IMAD.IADD R34, R30, 0x1, -R29 ;  /* 0x000000011e227824 */ /* 0x000fe200078e0a1d */
[----:B------:R-:W-:-:S02]  /*c7f0*/  SEL R28, R28, R13, !P5 ;  /* 0x0000000d1c1c7207 */ /* 0x000fc40006800000 */
[----:B------:R-:W-:Y:S02]  /*c800*/  ISETP.GE.AND P5, PT, R27, R24, PT ;  /* 0x000000181b00720c */ /* 0x000fe40003fa6270 */
[----:B------:R-:W-:Y:S02]  /*c810*/  SEL R32, RZ, 0xffffffff, !P4 ;  /* 0xffffffffff207807 */ /* 0x000fe40006000000 */
[----:B------:R-:W-:Y:S02]  /*c820*/  ISETP.NE.AND P4, PT, R17, R34, PT ;  /* 0x000000221100720c */ /* 0x000fe40003f85270 */
[----:B------:R-:W-:Y:S02]  /*c830*/  LOP3.LUT R18, R18, 0x1, RZ, 0xc0, !PT ;  /* 0x0000000112127812 */ /* 0x000fe400078ec0ff */
[----:B------:R-:W-:Y:S02]  /*c840*/  SEL R34, RZ, 0xffffffff, !P5 ;  /* 0xffffffffff227807 */ /* 0x000fe40006800000 */
[----:B------:R-:W-:-:S02]  /*c850*/  ISETP.GE.AND P5, PT, R23, R14, PT ;  /* 0x0000000e1700720c */ /* 0x000fc40003fa6270 */
[----:B------:R-:W-:Y:S02]  /*c860*/  SEL R32, R32, R25, !P3 ;  /* 0x0000001920207207 */ /* 0x000fe40005800000 */
[----:B------:R-:W-:Y:S02]  /*c870*/  ISETP.NE.U32.AND P3, PT, R18, 0x1, PT ;  /* 0x000000011200780c */ /* 0x000fe40003f65070 */
[----:B------:R-:W-:Y:S02]  /*c880*/  SEL R18, RZ, 0xffffffff, !P5 ;  /* 0xffffffffff127807 */ /* 0x000fe40006800000 */
[----:B------:R-:W-:Y:S02]  /*c890*/  SEL R34, R34, R27, !P1 ;  /* 0x0000001b22227207 */ /* 0x000fe40004800000 */
[----:B------:R-:W-:Y:S02]  /*c8a0*/  LOP3.LUT R28, R28, 0x1, RZ, 0xc0, !PT ;  /* 0x000000011c1c7812 */ /* 0x000fe400078ec0ff */
[----:B------:R-:W-:-:S02]  /*c8b0*/  ISETP.GE.AND P1, PT, R31, R16, PT ;  /* 0x000000101f00720c */ /* 0x000fc40003f26270 */
[----:B------:R-:W-:Y:S02]  /*c8c0*/  LOP3.LUT R32, R32, 0x1, RZ, 0xc0, !PT ;  /* 0x0000000120207812 */ /* 0x000fe400078ec0ff */
[----:B------:R-:W-:Y:S02]  /*c8d0*/  ISETP.GE.AND P5, PT, R15, R26, PT ;  /* 0x0000001a0f00720c */ /* 0x000fe40003fa6270 */
[----:B------:R-:W-:Y:S02]  /*c8e0*/  SEL R18, R18, R23, !P6 ;  /* 0x0000001712127207 */ /* 0x000fe40007000000 */
[----:B------:R-:W-:Y:S02]  /*c8f0*/  ISETP.NE.U32.AND P6, PT, R28, 0x1, PT ;  /* 0x000000011c00780c */ /* 0x000fe40003fc5070 */
[----:B------:R-:W-:Y:S02]  /*c900*/  SEL R28, RZ, 0xffffffff, !P1 ;  /* 0xffffffffff1c7807 */ /* 0x000fe40004800000 */
[----:B------:R-:W-:-:S02]  /*c910*/  ISETP.NE.U32.AND P1, PT, R32, 0x1, PT ;  /* 0x000000012000780c */ /* 0x000fc40003f25070 */
[----:B------:R-:W-:Y:S02]  /*c920*/  SEL R32, RZ, 0xffffffff, !P5 ;  /* 0xffffffffff207807 */ /* 0x000fe40006800000 */
[----:B------:R-:W-:Y:S02]  /*c930*/  LOP3.LUT R34, R34, 0x1, RZ, 0xc0, !PT ;  /* 0x0000000122227812 */ /* 0x000fe400078ec0ff */
[----:B------:R-:W-:Y:S02]  /*c940*/  ISETP.GE.AND P5, PT, R11, R30, PT ;  /* 0x0000001e0b00720c */ /* 0x000fe40003fa6270 */
[----:B------:R-:W-:Y:S02]  /*c950*/  SEL R28, R28, R31, !P2 ;  /* 0x0000001f1c1c7207 */ /* 0x000fe40005000000 */
[----:B------:R-:W-:Y:S02]  /*c960*/  ISETP.NE.U32.AND P2, PT, R34, 0x1, PT ;  /* 0x000000012200780c */ /* 0x000fe40003f45070 */
[----:B------:R-:W-:-:S02]  /*c970*/  SEL R34, RZ, 0xffffffff, !P5 ;  /* 0xffffffffff227807 */ /* 0x000fc40006800000 */
[----:B------:R-:W-:Y:S02]  /*c980*/  SEL R32, R32, R15, !P0 ;  /* 0x0000000f20207207 */ /* 0x000fe40004000000 */
[----:B------:R-:W-:Y:S02]  /*c990*/  LOP3.LUT R18, R18, 0x1, RZ, 0xc0, !PT ;  /* 0x0000000112127812 */ /* 0x000fe400078ec0ff */
[----:B------:R-:W-:Y:S02]  /*c9a0*/  SEL R34, R34, R11, !P4 ;  /* 0x0000000b22227207 */ /* 0x000fe40006000000 */
[----:B------:R-:W-:Y:S02]  /*c9b0*/  LOP3.LUT R32, R32, 0x1, RZ, 0xc0, !PT ;  /* 0x0000000120207812 */ /* 0x000fe400078ec0ff */
[----:B------:R-:W-:Y:S02]  /*c9c0*/  ISETP.NE.U32.AND P4, PT, R18, 0x1, PT ;  /* 0x000000011200780c */ /* 0x000fe40003f85070 */
[----:B------:R-:W-:-:S02]  /*c9d0*/  SEL R29, R20, R13, !P6 ;  /* 0x0000000d141d7207 */ /* 0x000fc40007000000 */
[----:B------:R-:W-:Y:S02]  /*c9e0*/  SEL R18, R19, R12, !P3 ;  /* 0x0000000c13127207 */ /* 0x000fe40005800000 */
[----:B------:R-:W-:Y:S02]  /*c9f0*/  LOP3.LUT R28, R28, 0x1, RZ, 0xc0, !PT ;  /* 0x000000011c1c7812 */ /* 0x000fe400078ec0ff */
[----:B------:R-:W-:Y:S02]  /*ca00*/  SEL R17, R12, R19, !P3 ;  /* 0x000000130c117207 */ /* 0x000fe40005800000 */
[----:B------:R-:W-:Y:S02]  /*ca10*/  ISETP.NE.U32.AND P0, PT, R32, 0x1, PT ;  /* 0x000000012000780c */ /* 0x000fe40003f05070 */
[----:B------:R-:W-:Y:S02]  /*ca20*/  LEA.HI R19, R29, R29, RZ, 0x1 ;  /* 0x0000001d1d137211 */ /* 0x000fe400078f08ff */
[----:B------:R-:W-:-:S02]  /*ca30*/  LEA.HI R32, R18, R18, RZ, 0x1 ;  /* 0x0000001212207211 */ /* 0x000fc400078f08ff */
[----:B------:R-:W-:Y:S02]  /*ca40*/  ISETP.NE.U32.AND P5, PT, R28, 0x1, PT ;  /* 0x000000011c00780c */ /* 0x000fe40003fa5070 */
[----:B------:R-:W-:Y:S02]  /*ca50*/  LOP3.LUT R28, R19, 0xfffffffe, RZ, 0xc0, !PT ;  /* 0xfffffffe131c7812 */ /* 0x000fe400078ec0ff */
[----:B------:R-:W-:Y:S02]  /*ca60*/  LOP3.LUT R19, R32, 0xfffffffe, RZ, 0xc0, !PT ;  /* 0xfffffffe20137812 */ /* 0x000fe400078ec0ff */
[----:B------:R-:W-:Y:S01]  /*ca70*/  SEL R20, R13, R20, !P6 ;  /* 0x000000140d147207 */ /* 0x000fe20007000000 */
[----:B------:R-:W-:Y:S01]  /*ca80*/  IMAD.IADD R28, R29, 0x1, -R28 ;  /* 0x000000011d1c7824 */ /* 0x000fe200078e0a1c */
[----:B------:R-:W-:Y:S02]  /*ca90*/  SEL R12, R25, R22, !P1 ;  /* 0x00000016190c7207 */ /* 0x000fe40004800000 */
[----:B------:R-:W-:Y:S01]  /*caa0*/  SEL R33, R22, R25, !P1 ;  /* 0x0000001916217207 */ /* 0x000fe20004800000 */
[----:B------:R-:W-:Y:S01]  /*cab0*/  IMAD.IADD R25, R18, 0x1, -R19 ;  /* 0x0000000112197824 */ /* 0x000fe200078e0a13 */
[----:B------:R-:W-:-:S02]  /*cac0*/  SEL R22, R23, R14, !P4 ;  /* 0x0000000e17167207 */ /* 0x000fc40006000000 */
[----:B------:R-:W-:Y:S02]  /*cad0*/  SEL R19, R31, R16, !P5 ;  /* 0x000000101f137207 */ /* 0x000fe40006800000 */
[----:B------:R-:W-:Y:S02]  /*cae0*/  SEL R14, R14, R23, !P4 ;  /* 0x000000170e0e7207 */ /* 0x000fe40006000000 */
[----:B------:R-:W-:Y:S02]  /*caf0*/  SEL R31, R16, R31, !P5 ;  /* 0x0000001f101f7207 */ /* 0x000fe40006800000 */
[----:B------:R-:W-:Y:S02]  /*cb00*/  LEA.HI R16, R33, R33, RZ, 0x1 ;  /* 0x0000002121107211 */ /* 0x000fe400078f08ff */
[----:B------:R-:W-:Y:S02]  /*cb10*/  LEA.HI R23, R20, R20, RZ, 0x1 ;  /* 0x0000001414177211 */ /* 0x000fe400078f08ff */
[----:B------:R-:W-:-:S02]  /*cb20*/  SEL R13, R27, R24, !P2 ;  /* 0x000000181b0d7207 */ /* 0x000fc40005000000 */
[----:B------:R-:W-:Y:S02]  /*cb30*/  SEL R27, R24, R27, !P2 ;  /* 0x0000001b181b7207 */ /* 0x000fe40005000000 */
[----:B------:R-:W-:Y:S02]  /*cb40*/  ISETP.NE.AND P2, PT, R28, R25, PT ;  /* 0x000000191c00720c */ /* 0x000fe40003f45270 */
        /* <DEDUP_REMOVED lines=10> */
[----:B------:R-:W-:Y:S02]  /*cbf0*/  ISETP.NE.U32.AND P3, PT, R34, 0x1, PT ;  /* 0x000000012200780c */ /* 0x000fe40003f65070 */
[----:B------:R-:W-:Y:S01]  /*cc00*/  SEL R25, R15, R26, !P0 ;  /* 0x0000001a0f197207 */ /* 0x000fe20004000000 */
[----:B------:R-:W-:Y:S01]  /*cc10*/  IMAD.IADD R24, R27, 0x1, -R24 ;  /* 0x000000011b187824 */ /* 0x000fe200078e0a18 */
[----:B------:R-:W-:Y:S02]  /*cc20*/  SEL R34, R26, R15, !P0 ;  /* 0x0000000f1a227207 */ /* 0x000fe40004000000 */
[----:B------:R-:W-:Y:S02]  /*cc30*/  ISETP.NE.AND P1, PT, R16, R23, PT ;  /* 0x000000171000720c */ /* 0x000fe40003f25270 */
[----:B------:R-:W-:-:S02]  /*cc40*/  LEA.HI R15, R14, R14, RZ, 0x1 ;  /* 0x0000000e0e0f7211 */ /* 0x000fc400078f08ff */
[----:B------:R-:W-:Y:S02]  /*cc50*/  LEA.HI R16, R13, R13, RZ, 0x1 ;  /* 0x0000000d0d107211 */ /* 0x000fe400078f08ff */
[----:B------:R-:W-:Y:S02]  /*cc60*/  LEA.HI R23, R31, R31, RZ, 0x1 ;  /* 0x0000001f1f177211 */ /* 0x000fe400078f08ff */
[----:B------:R-:W-:Y:S02]  /*cc70*/  LEA.HI R26, R22, R22, RZ, 0x1 ;  /* 0x00000016161a7211 */ /* 0x000fe400078f08ff */
[----:B------:R-:W-:Y:S02]  /*cc80*/  LOP3.LUT R15, R15, 0xfffffffe, RZ, 0xc0, !PT ;  /* 0xfffffffe0f0f7812 */ /* 0x000fe400078ec0ff */
[----:B------:R-:W-:Y:S02]  /*cc90*/  LOP3.LUT R16, R16, 0xfffffffe, RZ, 0xc0, !PT ;  /* 0xfffffffe10107812 */ /* 0x000fe400078ec0ff */
[----:B------:R-:W-:Y:S01]  /*cca0*/  ISETP.NE.AND P0, PT, R24, R35, PT ;  /* 0x000000231800720c */ /* 0x000fe20003f05270 */
        /* <DEDUP_REMOVED lines=22> */
[----:B------:R-:W-:Y:S01]  /*ce10*/  LEA.HI R15, R28, R28, RZ, 0x1 ;  /* 0x0000001c1c0f7211 */ /* 0x000fe200078f08ff */
[----:B------:R-:W-:Y:S01]  /*ce20*/  IMAD.IADD R24, R25, 0x1, -R24 ;  /* 0x0000000119187824 */ /* 0x000fe200078e0a18 */
[----:B------:R-:W-:-:S02]  /*ce30*/  ISETP.NE.AND P6, PT, R11, R16, PT ;  /* 0x000000100b00720c */ /* 0x000fc40003fc5270 */
[----:B------:R-:W-:Y:S02]  /*ce40*/  LEA.HI R11, R21, R21, RZ, 0x1 ;  /* 0x00000015150b7211 */ /* 0x000fe400078f08ff */
[----:B------:R-:W-:Y:S02]  /*ce50*/  SEL R16, RZ, 0xffffffff, !P5 ;  /* 0xffffffffff107807 */ /* 0x000fe40006800000 */
[----:B------:R-:W-:Y:S02]  /*ce60*/  ISETP.NE.AND P5, PT, R23, R24, PT ;  /* 0x000000181700720c */ /* 0x000fe40003fa5270 */
        /* <DEDUP_REMOVED lines=14> */
[----:B------:R-:W-:Y:S02]  /*cf50*/  SEL R11, RZ, 0xffffffff, !P2 ;  /* 0xffffffffff0b7807 */ /* 0x000fe40005000000 */
[----:B------:R-:W-:Y:S02]  /*cf60*/  ISETP.GE.AND P2, PT, R31, R22, PT ;  /* 0x000000161f00720c */ /* 0x000fe40003f46270 */
[----:B------:R-:W-:Y:S02]  /*cf70*/  SEL R11, R11, R14, !P4 ;  /* 0x0000000e0b0b7207 */ /* 0x000fe40006000000 */
[----:B------:R-:W-:-:S02]  /*cf80*/  ISETP.GE.AND P4, PT, R34, R19, PT ;  /* 0x000000132200720c */ /* 0x000fc40003f86270 */
[----:B------:R-:W-:Y:S02]  /*cf90*/  ISETP.NE.U32.AND P0, PT, R16, 0x1, PT ;  /* 0x000000011000780c */ /* 0x000fe40003f05070 */
[----:B------:R-:W-:Y:S02]  /*cfa0*/  SEL R15, RZ, 0xffffffff, !P4 ;  /* 0xffffffffff0f7807 */ /* 0x000fe40006000000 */
[----:B------:R-:W-:Y:S02]  /*cfb0*/  ISETP.GE.AND P4, PT, R30, R25, PT ;  /* 0x000000191e00720c */ /* 0x000fe40003f86270 */
[----:B------:R-:W-:Y:S02]  /*cfc0*/  LOP3.LUT R24, R24, 0x1, RZ, 0xc0, !PT ;  /* 0x0000000118187812 */ /* 0x000fe400078ec0ff */
[----:B------:R-:W-:Y:S02]  /*cfd0*/  SEL R23, RZ, 0xffffffff, !P4 ;  /* 0xffffffffff177807 */ /* 0x000fe40006000000 */
[----:B------:R-:W-:-:S02]  /*cfe0*/  SEL R16, RZ, 0xffffffff, !P2 ;  /* 0xffffffffff107807 */ /* 0x000fc40005000000 */
[----:B------:R-:W-:Y:S02]  /*cff0*/  SEL R15, R15, R34, !P6 ;  /* 0x000000220f0f7207 */ /* 0x000fe40007000000 */
[----:B------:R-:W-:Y:S02]  /*d000*/  ISETP.GE.AND P6, PT, R21, R28, PT ;  /* 0x0000001c1500720c */ /* 0x000fe40003fc6270 */
[----:B------:R-:W-:Y:S02]  /*d010*/  SEL R23, R23, R30, !P5 ;  /* 0x0000001e17177207 */ /* 0x000fe40006800000 */
[----:B------:R-:W-:Y:S02]  /*d020*/  ISETP.NE.U32.AND P2, PT, R24, 0x1, PT ;  /* 0x000000011800780c */ /* 0x000fe40003f45070 */
[----:B------:R-:W-:Y:S02]  /*d030*/  SEL R16, R16, R31, !P3 ;  /* 0x0000001f10107207 */ /* 0x000fe40005800000 */
[----:B------:R-:W-:-:S02]  /*d040*/  LOP3.LUT R11, R11, 0x1, RZ, 0xc0, !PT ;  /* 0x000000010b0b7812 */ /* 0x000fc400078ec0ff */
[----:B------:R-:W-:Y:S02]  /*d050*/  SEL R24, RZ, 0xffffffff, !P6 ;  /* 0xffffffffff187807 */ /* 0x000fe40007000000 */
[----:B------:R-:W-:Y:S02]  /*d060*/  LOP3.LUT R15, R15, 0x1, RZ, 0xc0, !PT ;  /* 0x000000010f0f7812 */ /* 0x000fe400078ec0ff */
[----:B------:R-:W-:Y:S02]  /*d070*/  LOP3.LUT R26, R26, 0x1, RZ, 0xc0, !PT ;  /* 0x000000011a1a7812 */ /* 0x000fe400078ec0ff */
[----:B------:R-:W-:Y:S02]  /*d080*/  LOP3.LUT R23, R23, 0x1, RZ, 0xc0, !PT ;  /* 0x0000000117177812 */ /* 0x000fe400078ec0ff */
[----:B------:R-:W-:Y:S02]  /*d090*/  SEL R32, R18, R29, !P0 ;  /* 0x0000001d12207207 */ /* 0x000fe40004000000 */
[----:B------:R-:W-:-:S02]  /*d0a0*/  LOP3.LUT R16, R16, 0x1, RZ, 0xc0, !PT ;  /* 0x0000000110107812 */ /* 0x000fc400078ec0ff */
[----:B------:R-:W-:Y:S02]  /*d0b0*/  ISETP.NE.U32.AND P4, PT, R11, 0x1, PT ;  /* 0x000000010b00780c */ /* 0x000fe40003f85070 */
[----:B------:R-:W-:Y:S02]  /*d0c0*/  SEL R24, R24, R21, !P1 ;  /* 0x0000001518187207 */ /* 0x000fe40004800000 */
[----:B------:R-:W-:Y:S02]  /*d0d0*/  ISETP.NE.U32.AND P6, PT, R15, 0x1, PT ;  /* 0x000000010f00780c */ /* 0x000fe40003fc5070 */
[----:B------:R-:W-:Y:S02]  /*d0e0*/  ISETP.NE.U32.AND P3, PT, R26, 0x1, PT ;  /* 0x000000011a00780c */ /* 0x000fe40003f65070 */
[----:B------:R-:W-:Y:S02]  /*d0f0*/  ISETP.NE.U32.AND P1, PT, R23, 0x1, PT ;  /* 0x000000011700780c */ /* 0x000fe40003f25070 */
        /* <DEDUP_REMOVED lines=9> */
[----:B------:R-:W-:Y:S02]  /*d190*/  LOP3.LUT R29, R20, 0xfffffffe, RZ, 0xc0, !PT ;  /* 0xfffffffe141d7812 */ /* 0x000fe400078ec0ff */
[----:B------:R-:W-:Y:S01]  /*d1a0*/  SEL R27, R14, R13, !P4 ;  /* 0x0000000d0e1b7207 */ /* 0x000fe20006000000 */
[----:B------:R-:W-:Y:S01]  /*d1b0*/  IMAD.IADD R12, R17, 0x1, -R12 ;  /* 0x00000001110c7824 */ /* 0x000fe200078e0a0c */
[----:B------:R-:W-:Y:S01]  /*d1c0*/  SEL R23, R13, R14, !P4 ;  /* 0x0000000e0d177207 */ /* 0x000fe20006000000 */
[----:B------:R-:W-:Y:S01]  /*d1d0*/  IMAD.IADD R29, R32, 0x1, -R29 ;  /* 0x00000001201d7824 */ /* 0x000fe200078e0a1d */
[----:B------:R-:W-:-:S02]  /*d1e0*/  LEA.HI R13, R16, R16, RZ, 0x1 ;  /* 0x00000010100d7211 */ /* 0x000fc400078f08ff */
[----:B------:R-:W-:Y:S02]  /*d1f0*/  LEA.HI R20, R26, R26, RZ, 0x1 ;  /* 0x0000001a1a147211 */ /* 0x000fe400078f08ff */
[----:B------:R-:W-:Y:S02]  /*d200*/  ISETP.NE.AND P4, PT, R29, R12, PT ;  /* 0x0000000c1d00720c */ /* 0x000fe40003f85270 */
[----:B------:R-:W-:Y:S02]  /*d210*/  LEA.HI R12, R15, R15, RZ, 0x1 ;  /* 0x0000000f0f0c7211 */ /* 0x000fe400078f08ff */
[----:B------:R-:W-:Y:S02]  /*d220*/  LEA.HI R29, R11, R11, RZ, 0x1 ;  /* 0x0000000b0b1d7211 */ /* 0x000fe400078f08ff */
[----:B------:R-:W-:Y:S02]  /*d230*/  LOP3.LUT R12, R12, 0xfffffffe, RZ, 0xc0, !PT ;  /* 0xfffffffe0c0c7812 */ /* 0x000fe400078ec0ff */
[----:B------:R-:W-:-:S02]  /*d240*/  LOP3.LUT R13, R13, 0xfffffffe, RZ, 0xc0, !PT ;  /* 0xfffffffe0d0d7812 */ /* 0x000fc400078ec0ff */
[----:B------:R-:W-:Y:S01]  /*d250*/  SEL R14, R31, R22, !P5 ;  /* 0x000000161f0e7207 */ /* 0x000fe20006800000 */
[----:B------:R-:W-:Y:S01]  /*d260*/  IMAD.IADD R12, R15, 0x1, -R12 ;  /* 0x000000010f0c7824 */ /* 0x000fe200078e0a0c */
[----:B------:R-:W-:Y:S02]  /*d270*/  LOP3.LUT R24, R24, 0x1, RZ, 0xc0, !PT ;  /* 0x0000000118187812 */ /* 0x000fe400078ec0ff */
[----:B------:R-:W-:Y:S02]  /*d280*/  SEL R22, R22, R31, !P5 ;  /* 0x0000001f16167207 */ /* 0x000fe40006800000 */
[----:B------:R-:W-:Y:S02]  /*d290*/  LOP3.LUT R31, R20, 0xfffffffe, RZ, 0xc0, !PT ;  /* 0xfffffffe141f7812 */ /* 0x000fe400078ec0ff */
[----:B------:R-:W-:Y:S01]  /*d2a0*/  LOP3.LUT R20, R29, 0xfffffffe, RZ, 0xc0, !PT ;  /* 0xfffffffe1d147812 */ /* 0x000fe200078ec0ff */
[----:B------:R-:W-:Y:S01]  /*d2b0*/  IMAD.IADD R29, R16, 0x1, -R13 ;  /* 0x00000001101d7824 */ /* 0x000fe200078e0a0d */
[----:B------:R-:W-:Y:S01]  /*d2c0*/  ISETP.NE.U32.AND P0, PT, R24, 0x1, PT ;  /* 0x000000011800780c */ /* 0x000fe20003f05070 */
[----:B------:R-:W-:Y:S01]  /*d2d0*/  IMAD.IADD R31, R26, 0x1, -R31 ;  /* 0x000000011a1f7824 */ /* 0x000fe200078e0a1f */
[----:B------:R-:W-:-:S02]  /*d2e0*/  SEL R24, R34, R19, !P6 ;  /* 0x0000001322187207 */ /* 0x000fc40007000000 */
[----:B------:R-:W-:Y:S01]  /*d2f0*/  SEL R19, R19, R34, !P6 ;  /* 0x0000002213137207 */ /* 0x000fe20007000000 */
[----:B------:R-:W-:Y:S01]  /*d300*/  IMAD.IADD R34, R11, 0x1, -R20 ;  /* 0x000000010b227824 */ /* 0x000fe200078e0a14 */
        /* <DEDUP_REMOVED lines=14> */
[----:B------:R-:W-:Y:S01]  /*d3f0*/  LEA.HI R29, R14, R14, RZ, 0x1 ;  /* 0x0000000e0e1d7211 */ /* 0x000fe200078f08ff */
[----:B------:R-:W-:Y:S01]  /*d400*/  IMAD.IADD R31, R22, 0x1, -R31 ;  /* 0x00000001161f7824 */ /* 0x000fe200078e0a1f */
[----:B------:R-:W-:Y:S01]  /*d410*/  ISETP.NE.AND P1, PT, R25, R30, PT ;  /* 0x0000001e1900720c */ /* 0x000fe20003f25270 */
[----:B------:R-:W-:Y:S01]  /*d420*/  IMAD.IADD R34, R27, 0x1, -R34 ;  /* 0x000000011b227824 */ /* 0x000fe200078e0a22 */
[----:B------:R-:W-:Y:S02]  /*d430*/  LEA.HI R25, R19, R19, RZ, 0x1 ;  /* 0x0000001313197211 */ /* 0x000fe400078f08ff */
[----:B------:R-:W-:Y:S02]  /*d440*/  SEL R12, R21, R28, !P0 ;  /* 0x0000001c150c7207 */ /* 0x000fe40004000000 */
[----:B------:R-:W-:Y:S02]  /*d450*/  SEL R21, R28, R21, !P0 ;  /* 0x000000151c157207 */ /* 0x000fe40004000000 */
[----:B------:R-:W-:-:S02]  /*d460*/  ISETP.NE.AND P6, PT, R31, R34, PT ;  /* 0x000000221f00720c */ /* 0x000fc40003fc5270 */
[----:B------:R-:W-:Y:S02]  /*d470*/  LEA.HI R30, R13, R13, RZ, 0x1 ;  /* 0x0000000d0d1e7211 */ /* 0x000fe400078f08ff */
[----:B------:R-:W-:Y:S02]  /*d480*/  LEA.HI R31, R24, R24, RZ, 0x1 ;  /* 0x00000018181f7211 */ /* 0x000fe400078f08ff */
[----:B------:R-:W-:Y:S02]  /*d490*/  LOP3.LUT R28, R25, 0xfffffffe, RZ, 0xc0, !PT ;  /* 0xfffffffe191c7812 */ /* 0x000fe400078ec0ff */
[----:B------:R-:W-:Y:S02]  /*d4a0*/  LOP3.LUT R29, R29, 0xfffffffe, RZ, 0xc0, !PT ;  /* 0xfffffffe1d1d7812 */ /* 0x000fe400078ec0ff */
[----:B------:R-:W-:Y:S01]  /*d4b0*/  ISETP.GE.AND P0, PT, R32, R17, PT ;  /* 0x000000112000720c */ /* 0x000fe20003f06270 */
[----:B------:R-:W-:Y:S01]  /*d4c0*/  IMAD.IADD R28, R19, 0x1, -R28 ;  /* 0x00000001131c7824 */ /* 0x000fe200078e0a1c */
[----:B------:R-:W-:Y:S01]  /*d4d0*/  LOP3.LUT R30, R30, 0xfffffffe, RZ, 0xc0, !PT ;  /* 0xfffffffe1e1e7812 */ /* 0x000fe200078ec0ff */
[----:B------:R-:W-:Y:S01]  /*d4e0*/  IMAD.IADD R29, R14, 0x1, -R29 ;  /* 0x000000010e1d7824 */ /* 0x000fe200078e0a1d */
[----:B------:R-:W-:-:S02]  /*d4f0*/  LOP3.LUT R31, R31, 0xfffffffe, RZ, 0xc0, !PT ;  /* 0xfffffffe1f1f7812 */ /* 0x000fc400078ec0ff */
[----:B------:R-:W-:Y:S01]  /*d500*/  SEL R25, RZ, 0xffffffff, !P0 ;  /* 0xffffffffff197807 */ /* 0x000fe20004000000 */
[----:B------:R-:W-:Y:S01]  /*d510*/  IMAD.IADD R30, R13, 0x1, -R30 ;  /* 0x000000010d1e7824 */ /* 0x000fe200078e0a1e */
[----:B------:R-:W-:Y:S01]  /*d520*/  ISETP.NE.AND P2, PT, R28, R29, PT ;  /* 0x0000001d1c00720c */ /* 0x000fe20003f45270 */
[----:B------:R-:W-:Y:S01]  /*d530*/  IMAD.IADD R31, R24, 0x1, -R31 ;  /* 0x00000001181f7824 */ /* 0x000fe200078e0a1f */
[----:B------:R-:W-:Y:S02]  /*d540*/  LEA.HI R28, R21, R21, RZ, 0x1 ;  /* 0x00000015151c7211 */ /* 0x000fe400078f08ff */
[----:B------:R-:W-:Y:S02]  /*d550*/  LEA.HI R29, R20, R20, RZ, 0x1 ;  /* 0x00000014141d7211 */ /* 0x000fe400078f08ff */
[----:B------:R-:W-:Y:S02]  /*d560*/  SEL R25, R25, R32, !P4 ;  /* 0x0000002019197207 */ /* 0x000fe40006000000 */
[----:B------:R-:W-:-:S02]  /*d570*/  ISETP.GE.AND P4, PT, R15, R16, PT ;  /* 0x000000100f00720c */ /* 0x000fc40003f86270 */
[----:B------:R-:W-:Y:S02]  /*d580*/  ISETP.NE.AND P0, PT, R30, R31, PT ;  /* 0x0000001f1e00720c */ /* 0x000fe40003f05270 */
        /* <DEDUP_REMOVED lines=27> */
[----:B------:R-:W-:Y:S02]  /*d740*/  ISETP.NE.U32.AND P2, PT, R30, 0x1, PT ;  /* 0x000000011e00780c */ /* 0x000fe40003f45070 */
[----:B------:R-:W-:Y:S02]  /*d750*/  SEL R30, RZ, 0xffffffff, !P5 ;  /* 0xffffffffff1e7807 */ /* 0x000fe40006800000 */
[----:B------:R-:W-:Y:S02]  /*d760*/  LOP3.LUT R25, R25, 0x1, RZ, 0xc0, !PT ;  /* 0x0000000119197812 */ /* 0x000fe400078ec0ff */
[----:B------:R-:W-:-:S02]  /*d770*/  LOP3.LUT R29, R29, 0x1, RZ, 0xc0, !PT ;  /* 0x000000011d1d7812 */ /* 0x000fc400078ec0ff */
[----:B------:R-:W-:Y:S02]  /*d780*/  SEL R30, R30, R21, !P4 ;  /* 0x000000151e1e7207 */ /* 0x000fe40006000000 */
[----:B------:R-:W-:Y:S02]  /*d790*/  ISETP.NE.U32.AND P4, PT, R25, 0x1, PT ;  /* 0x000000011900780c */ /* 0x000fe40003f85070 */
[----:B------:R-:W-:Y:S02]  /*d7a0*/  ISETP.NE.U32.AND P1, PT, R29, 0x1, PT ;  /* 0x000000011d00780c */ /* 0x000fe40003f25070 */
[----:B------:R-:W-:Y:S02]  /*d7b0*/  LOP3.LUT R25, R30, 0x1, RZ, 0xc0, !PT ;  /* 0x000000011e197812 */ /* 0x000fe400078ec0ff */
[----:B------:R-:W-:Y:S02]  /*d7c0*/  SEL R30, R32, R17, !P3 ;  /* 0x00000011201e7207 */ /* 0x000fe40005800000 */
[----:B------:R-:W-:-:S02]  /*d7d0*/  SEL R29, R16, R15, !P6 ;  /* 0x0000000f101d7207 */ /* 0x000fc40007000000 */
[----:B------:R-:W-:Y:S02]  /*d7e0*/  SEL R17, R17, R32, !P3 ;  /* 0x0000002011117207 */ /* 0x000fe40005800000 */
[----:B------:R-:W-:Y:S02]  /*d7f0*/  LOP3.LUT R28, R28, 0x1, RZ, 0xc0, !PT ;  /* 0x000000011c1c7812 */ /* 0x000fe400078ec0ff */
[----:B------:R-:W-:Y:S02]  /*d800*/  ISETP.NE.U32.AND P3, PT, R25, 0x1, PT ;  /* 0x000000011900780c */ /* 0x000fe40003f65070 */
[----:B------:R-:W-:Y:S02]  /*d810*/  LEA.HI R25, R29, R29, RZ, 0x1 ;  /* 0x0000001d1d197211 */ /* 0x000fe400078f08ff */
[----:B------:R-:W-:Y:S02]  /*d820*/  LEA.HI R31, R30, R30, RZ, 0x1 ;  /* 0x0000001e1e1f7211 */ /* 0x000fe400078f08ff */
[----:B------:R-:W-:-:S02]  /*d830*/  ISETP.NE.U32.AND P5, PT, R28, 0x1, PT ;  /* 0x000000011c00780c */ /* 0x000fc40003fa5070 */
[----:B------:R-:W-:Y:S02]  /*d840*/  LOP3.LUT R28, R25, 0xfffffffe, RZ, 0xc0, !PT ;  /* 0xfffffffe191c7812 */ /* 0x000fe400078ec0ff */
[----:B------:R-:W-:Y:S02]  /*d850*/  LOP3.LUT R31, R31, 0xfffffffe, RZ, 0xc0, !PT ;  /* 0xfffffffe1f1f7812 */ /* 0x000fe400078ec0ff */
[----:B------:R-:W-:Y:S01]  /*d860*/  SEL R16, R15, R16, !P6 ;  /* 0x000000100f107207 */ /* 0x000fe20007000000 */
        /* <DEDUP_REMOVED lines=9> */
[----:B------:R-:W-:Y:S02]  /*d900*/  ISETP.NE.AND P2, PT, R28, R31, PT ;  /* 0x0000001f1c00720c */ /* 0x000fe40003f45270 */
[----:B------:R-:W-:-:S02]  /*d910*/  LEA.HI R19, R11, R11, RZ, 0x1 ;  /* 0x0000000b0b137211 */ /* 0x000fc400078f08ff */
[----:B------:R-:W-:Y:S02]  /*d920*/  LEA.HI R28, R16, R16, RZ, 0x1 ;  /* 0x00000010101c7211 */ /* 0x000fe400078f08ff */
[----:B------:R-:W-:Y:S02]  /*d930*/  SEL R25, R22, R27, !P4 ;  /* 0x0000001b16197207 */ /* 0x000fe40006000000 */
[----:B------:R-:W-:Y:S02]  /*d940*/  LOP3.LUT R34, R34, 0x1, RZ, 0xc0, !PT ;  /* 0x0000000122227812 */ /* 0x000fe400078ec0ff */
[----:B------:R-:W-:Y:S02]  /*d950*/  SEL R27, R27, R22, !P4 ;  /* 0x000000161b1b7207 */ /* 0x000fe40006000000 */
        /* <DEDUP_REMOVED lines=16> */
[----:B------:R-:W-:Y:S02]  /*da60*/  ISETP.NE.AND P0, PT, R33, R32, PT ;  /* 0x000000202100720c */ /* 0x000fe40003f05270 */
[----:B------:R-:W-:Y:S02]  /*da70*/  LOP3.LUT R22, R13, 0xfffffffe, RZ, 0xc0, !PT ;  /* 0xfffffffe0d167812 */ /* 0x000fe400078ec0ff */
[----:B------:R-:W-:Y:S02]  /*da80*/  LEA.HI R31, R14, R14, RZ, 0x1 ;  /* 0x0000000e0e1f7211 */ /* 0x000fe400078f08ff */
[----:B------:R-:W-:Y:S01]  /*da90*/  LEA.HI R32, R25, R25, RZ, 0x1 ;  /* 0x0000001919207211 */ /* 0x000fe200078f08ff */
[----:B------:R-:W-:Y:S01]  /*daa0*/  IMAD.IADD R22, R27, 0x1, -R22 ;  /* 0x000000011b167824 */ /* 0x000fe200078e0a16 */
        /* <DEDUP_REMOVED lines=46> */
[----:B------:R-:W-:Y:S02]  /*dd90*/  SEL R31, RZ, 0xffffffff, !P2 ;  /* 0xffffffffff1f7807 */ /* 0x000fe40005000000 */
[----:B------:R-:W-:Y:S02]  /*dda0*/  LOP3.LUT R21, R21, 0x1, RZ, 0xc0, !PT ;  /* 0x0000000115157812 */ /* 0x000fe400078ec0ff */
[----:B------:R-:W-:Y:S02]  /*ddb0*/  SEL R33, RZ, 0xffffffff, !P4 ;  /* 0xffffffffff217807 */ /* 0x000fe40006000000 */
[----:B------:R-:W-:Y:S02]  /*ddc0*/  ISETP.GE.AND P4, PT, R20, R19, PT ;  /* 0x000000131400720c */ /* 0x000fe40003f86270 */
[----:B------:R-:W-:Y:S02]  /*ddd0*/  SEL R31, R31, R14, !P3 ;  /* 0x0000000e1f1f7207 */ /* 0x000fe40005800000 */
[----:B------:R-:W-:-:S02]  /*dde0*/  ISETP.NE.U32.AND P3, PT, R21, 0x1, PT ;  /* 0x000000011500780c */ /* 0x000fc40003f65070 */
[----:B------:R-:W-:Y:S02]  /*ddf0*/  SEL R21, RZ, 0xffffffff, !P4 ;  /* 0xffffffffff157807 */ /* 0x000fe40006000000 */
[----:B------:R-:W-:Y:S02]  /*de00*/  SEL R33, R33, R24, !P6 ;  /* 0x0000001821217207 */ /* 0x000fe40007000000 */
[----:B------:R-:W-:Y:S02]  /*de10*/  ISETP.GE.AND P6, PT, R12, R13, PT ;  /* 0x0000000d0c00720c */ /* 0x000fe40003fc6270 */
[----:B------:R-:W-:Y:S02]  /*de20*/  SEL R21, R21, R20, !P5 ;  /* 0x0000001415157207 */ /* 0x000fe40006800000 */
[----:B------:R-:W-:Y:S02]  /*de30*/  SEL R35, RZ, 0xffffffff, !P6 ;  /* 0xffffffffff237807 */ /* 0x000fe40007000000 */
[----:B------:R-:W-:-:S02]  /*de40*/  LOP3.LUT R21, R21, 0x1, RZ, 0xc0, !PT ;  /* 0x0000000115157812 */ /* 0x000fc400078ec0ff */
[----:B------:R-:W-:Y:S02]  /*de50*/  ISETP.NE.U32.AND P0, PT, R22, 0x1, PT ;  /* 0x000000011600780c */ /* 0x000fe40003f05070 */
[----:B------:R-:W-:Y:S02]  /*de60*/  SEL R35, R35, R12, !P1 ;  /* 0x0000000c23237207 */ /* 0x000fe40004800000 */
[----:B------:R-:W-:Y:S02]  /*de70*/  ISETP.NE.U32.AND P1, PT, R21, 0x1, PT ;  /* 0x000000011500780c */ /* 0x000fe40003f25070 */
[----:B------:R-:W-:Y:S02]  /*de80*/  LOP3.LUT R28, R28, 0x1, RZ, 0xc0, !PT ;  /* 0x000000011c1c7812 */ /* 0x000fe400078ec0ff */
[----:B------:R-:W-:Y:S02]  /*de90*/  SEL R21, R29, R30, !P0 ;  /* 0x0000001e1d157207 */ /* 0x000fe40004000000 */
[----:B------:R-:W-:-:S02]  /*dea0*/  SEL R30, R30, R29, !P0 ;  /* 0x0000001d1e1e7207 */ /* 0x000fc40004000000 */
[----:B------:R-:W-:Y:S02]  /*deb0*/  LOP3.LUT R32, R32, 0x1, RZ, 0xc0, !PT ;  /* 0x0000000120207812 */ /* 0x000fe400078ec0ff */
[----:B------:R-:W-:Y:S02]  /*dec0*/  ISETP.NE.U32.AND P2, PT, R28, 0x1, PT ;  /* 0x000000011c00780c */ /* 0x000fe40003f45070 */
[----:B------:R-:W-:Y:S02]  /*ded0*/  LEA.HI R29, R17, R17, RZ, 0x1 ;  /* 0x00000011111d7211 */ /* 0x000fe400078f08ff */
[----:B------:R-:W-:Y:S02]  /*dee0*/  LEA.HI R28, R30, R30, RZ, 0x1 ;  /* 0x0000001e1e1c7211 */ /* 0x000fe400078f08ff */
[----:B------:R-:W-:Y:S02]  /*def0*/  ISETP.NE.U32.AND P4, PT, R32, 0x1, PT ;  /* 0x000000012000780c */ /* 0x000fe40003f85070 */
[----:B------:R-:W-:-:S02]  /*df00*/  LOP3.LUT R31, R31, 0x1, RZ, 0xc0, !PT ;  /* 0x000000011f1f7812 */ /* 0x000fc400078ec0ff */
[----:B------:R-:W-:Y:S02]  /*df10*/  LOP3.LUT R32, R29, 0xfffffffe, RZ, 0xc0, !PT ;  /* 0xfffffffe1d207812 */ /* 0x000fe400078ec0ff */
[----:B------:R-:W-:Y:S02]  /*df20*/  LOP3.LUT R33, R33, 0x1, RZ, 0xc0, !PT ;  /* 0x0000000121217812 */ /* 0x000fe400078ec0ff */
[----:B------:R-:W-:Y:S01]  /*df30*/  LOP3.LUT R29, R28, 0xfffffffe, RZ, 0xc0, !PT ;  /* 0xfffffffe1c1d7812 */ /* 0x000fe200078ec0ff */
[----:B------:R-:W-:Y:S01]  /*df40*/  IMAD.IADD R32, R17, 0x1, -R32 ;  /* 0x0000000111207824 */ /* 0x000fe200078e0a20 */
[----:B------:R-:W-:Y:S02]  /*df50*/  ISETP.NE.U32.AND P5, PT, R31, 0x1, PT ;  /* 0x000000011f00780c */ /* 0x000fe40003fa5070 */
        /* <DEDUP_REMOVED lines=21> */
[----:B------:R-:W-:Y:S02]  /*e0b0*/  SEL R29, R20, R19, !P1 ;  /* 0x00000013141d7207 */ /* 0x000fe40004800000 */
[----:B------:R-:W-:-:S02]  /*e0c0*/  LOP3.LUT R32, R31, 0xfffffffe, RZ, 0xc0, !PT ;  /* 0xfffffffe1f207812 */ /* 0x000fc400078ec0ff */
[----:B------:R-:W-:Y:S02]  /*e0d0*/  LOP3.LUT R33, R33, 0xfffffffe, RZ, 0xc0, !PT ;  /* 0xfffffffe21217812 */ /* 0x000fe400078ec0ff */
[----:B------:R-:W-:Y:S01]  /*e0e0*/  SEL R19, R19, R20, !P1 ;  /* 0x0000001413137207 */ /* 0x000fe20004800000 */
[----:B------:R-:W-:Y:S01]  /*e0f0*/  IMAD.IADD R32, R15, 0x1, -R32 ;  /* 0x000000010f207824 */ /* 0x000fe200078e0a20 */
[----:B------:R-:W-:Y:S01]  /*e100*/  ISETP.NE.AND P5, PT, R27, R24, PT ;  /* 0x000000181b00720c */ /* 0x000fe20003fa5270 */
[----:B------:R-:W-:Y:S01]  /*e110*/  IMAD.IADD R33, R22, 0x1, -R33 ;  /* 0x0000000116217824 */ /* 0x000fe200078e0a21 */
[----:B------:R-:W-:Y:S02]  /*e120*/  LEA.HI R20, R26, R26, RZ, 0x1 ;  /* 0x0000001a1a147211 */ /* 0x000fe400078f08ff */
[----:B------:R-:W-:Y:S02]  /*e130*/  LEA.HI R24, R11, R11, RZ, 0x1 ;  /* 0x0000000b0b187211 */ /* 0x000fe400078f08ff */
[----:B------:R-:W-:-:S02]  /*e140*/  LOP3.LUT R27, R20, 0xfffffffe, RZ, 0xc0, !PT ;  /* 0xfffffffe141b7812 */ /* 0x000fc400078ec0ff */
[----:B------:R-:W-:Y:S02]  /*e150*/  LOP3.LUT R24, R24, 0xfffffffe, RZ, 0xc0, !PT ;  /* 0xfffffffe18187812 */ /* 0x000fe400078ec0ff */
[----:B------:R-:W-:Y:S01]  /*e160*/  LOP3.LUT R35, R35, 0x1, RZ, 0xc0, !PT ;  /* 0x0000000123237812 */ /* 0x000fe200078ec0ff */
[----:B------:R-:W-:Y:S01]  /*e170*/  IMAD.IADD R27, R26, 0x1, -R27 ;  /* 0x000000011a1b7824 */ /* 0x000fe200078e0a1b */
[----:B------:R-:W-:Y:S01]  /*e180*/  ISETP.NE.AND P3, PT, R32, R33, PT ;  /* 0x000000212000720c */ /* 0x000fe20003f65270 */
[----:B------:R-:W-:Y:S01]  /*e190*/  IMAD.IADD R20, R11, 0x1, -R24 ;  /* 0x000000010b147824 */ /* 0x000fe200078e0a18 */
[----:B------:R-:W-:Y:S02]  /*e1a0*/  ISETP.NE.U32.AND P0, PT, R35, 0x1, PT ;  /* 0x000000012300780c */ /* 0x000fe40003f05070 */
[----:B------:R-:W-:Y:S02]  /*e1b0*/  LEA.HI R31, R25, R25, RZ, 0x1 ;  /* 0x00000019191f7211 */ /* 0x000fe400078f08ff */
[----:B------:R-:W-:-:S02]  /*e1c0*/  LEA.HI R33, R18, R18, RZ, 0x1 ;  /* 0x0000001212217211 */ /* 0x000fc400078f08ff */
[----:B------:R-:W-:Y:S02]  /*e1d0*/  SEL R24, R12, R13, !P0 ;  /* 0x0000000d0c187207 */ /* 0x000fe40004000000 */
[----:B------:R-:W-:Y:S02]  /*e1e0*/  LOP3.LUT R32, R31, 0xfffffffe, RZ, 0xc0, !PT ;  /* 0xfffffffe1f207812 */ /* 0x000fe400078ec0ff */
[----:B------:R-:W-:Y:S02]  /*e1f0*/  LOP3.LUT R33, R33, 0xfffffffe, RZ, 0xc0, !PT ;  /* 0xfffffffe21217812 */ /* 0x000fe400078ec0ff */
[----:B------:R-:W-:Y:S01]  /*e200*/  SEL R12, R13, R12, !P0 ;  /* 0x0000000c0d0c7207 */ /* 0x000fe20004000000 */
[----:B------:R-:W-:Y:S01]  /*e210*/  IMAD.IADD R32, R25, 0x1, -R32 ;  /* 0x0000000119207824 */ /* 0x000fe200078e0a20 */
[----:B------:R-:W-:Y:S01]  /*e220*/  ISETP.NE.AND P1, PT, R27, R20, PT ;  /* 0x000000141b00720c */ /* 0x000fe20003f25270 */
[----:B------:R-:W-:Y:S01]  /*e230*/  IMAD.IADD R33, R18, 0x1, -R33 ;  /* 0x0000000112217824 */ /* 0x000fe200078e0a21 */
[----:B------:R-:W-:-:S02]  /*e240*/  LEA.HI R13, R23, R23, RZ, 0x1 ;  /* 0x00000017170d7211 */ /* 0x000fc400078f08ff */
[----:B------:R-:W-:Y:S02]  /*e250*/  LEA.HI R27, R28, R28, RZ, 0x1 ;  /* 0x0000001c1c1b7211 */ /* 0x000fe400078f08ff */
[----:B------:R-:W-:Y:S02]  /*e260*/  LOP3.LUT R20, R13, 0xfffffffe, RZ, 0xc0, !PT ;  /* 0xfffffffe0d147812 */ /* 0x000fe400078ec0ff */
[----:B------:R-:W-:Y:S02]  /*e270*/  LOP3.LUT R27, R27, 0xfffffffe, RZ, 0xc0, !PT ;  /* 0xfffffffe1b1b7812 */ /* 0x000fe400078ec0ff */
[----:B------:R-:W-:Y:S01]  /*e280*/  ISETP.NE.AND P6, PT, R32, R33, PT ;  /* 0x000000212000720c */ /* 0x000fe20003fc5270 */
[----:B------:R-:W-:Y:S01]  /*e290*/  IMAD.IADD R20, R23, 0x1, -R20 ;  /* 0x0000000117147824 */ /* 0x000fe200078e0a14 */
[----:B------:R-:W-:Y:S01]  /*e2a0*/  ISETP.GE.AND P0, PT, R30, R17, PT ;  /* 0x000000111e00720c */ /* 0x000fe20003f06270 */
[----:B------:R-:W-:Y:S01]  /*e2b0*/  IMAD.IADD R27, R28, 0x1, -R27 ;  /* 0x000000011c1b7824 */ /* 0x000fe200078e0a1b */
[----:B------:R-:W-:-:S02]  /*e2c0*/  LEA.HI R31, R19, R19, RZ, 0x1 ;  /* 0x00000013131f7211 */ /* 0x000fc400078f08ff */
[----:B------:R-:W-:Y:S02]  /*e2d0*/  LEA.HI R33, R14, R14, RZ, 0x1 ;  /* 0x0000000e0e217211 */ /* 0x000fe400078f08ff */
[----:B------:R-:W-:Y:S02]  /*e2e0*/  SEL R13, RZ, 0xffffffff, !P0 ;  /* 0xffffffffff0d7807 */ /* 0x000fe40004000000 */
[----:B------:R-:W-:Y:S02]  /*e2f0*/  LOP3.LUT R32, R31, 0xfffffffe, RZ, 0xc0, !PT ;  /* 0xfffffffe1f207812 */ /* 0x000fe400078ec0ff */
[----:B------:R-:W-:Y:S02]  /*e300*/  LOP3.LUT R33, R33, 0xfffffffe, RZ, 0xc0, !PT ;  /* 0xfffffffe21217812 */ /* 0x000fe400078ec0ff */
[----:B------:R-:W-:Y:S01]  /*e310*/  ISETP.NE.AND P2, PT, R20, R27, PT ;  /* 0x0000001b1400720c */ /* 0x000fe20003f45270 */
[----:B------:R-:W-:Y:S01]  /*e320*/  IMAD.IADD R32, R19, 0x1, -R32 ;  /* 0x0000000113207824 */ /* 0x000fe200078e0a20 */
[----:B------:R-:W-:Y:S01]  /*e330*/  LEA.HI R20, R12, R12, RZ, 0x1 ;  /* 0x0000000c0c147211 */ /* 0x000fe200078f08ff */
[----:B------:R-:W-:Y:S01]  /*e340*/  IMAD.IADD R33, R14, 0x1, -R33 ;  /* 0x000000010e217824 */ /* 0x000fe200078e0a21 */
        /* <DEDUP_REMOVED lines=9> */
[----:B------:R-:W-:-:S02]  /*e3e0*/  ISETP.GE.AND P4, PT, R15, R22, PT ;  /* 0x000000160f00720c */ /* 0x000fc40003f86270 */
[----:B------:R-:W-:Y:S02]  /*e3f0*/  SEL R27, R27, R16, !P5 ;  /* 0x000000101b1b7207 */ /* 0x000fe40006800000 */
[----:B------:R-:W-:Y:S02]  /*e400*/  ISETP.GE.AND P5, PT, R26, R11, PT ;  /* 0x0000000b1a00720c */ /* 0x000fe40003fa6270 */
[----:B------:R-:W-:Y:S02]  /*e410*/  SEL R20, RZ, 0xffffffff, !P4 ;  /* 0xffffffffff147807 */ /* 0x000fe40006000000 */
[----:B------:R-:W-:Y:S02]  /*e420*/  ISETP.NE.AND P4, PT, R31, R32, PT ;  /* 0x000000201f00720c */ /* 0x000fe40003f85270 */
[----:B------:R-:W-:Y:S02]  /*e430*/  SEL R31, RZ, 0xffffffff, !P5 ;  /* 0xffffffffff1f7807 */ /* 0x000fe40006800000 */
[----:B------:R-:W-:-:S02]  /*e440*/  SEL R20, R20, R15, !P3 ;  /* 0x0000000f14147207 */ /* 0x000fc40005800000 */
[----:B------:R-:W-:Y:S02]  /*e450*/  ISETP.GE.AND P5, PT, R25, R18, PT ;  /* 0x000000121900720c */ /* 0x000fe40003fa6270 */
[----:B------:R-:W-:Y:S02]  /*e460*/  SEL R31, R31, R26, !P1 ;  /* 0x0000001a1f1f7207 */ /* 0x000fe40004800000 */
[----:B------:R-:W-:Y:S02]  /*e470*/  ISETP.GE.AND P1, PT, R23, R28, PT ;  /* 0x0000001c1700720c */ /* 0x000fe40003f26270 */
[----:B------:R-:W-:Y:S02]  /*e480*/  SEL R32, RZ, 0xffffffff, !P5 ;  /* 0xffffffffff207807 */ /* 0x000fe40006800000 */
[----:B------:R-:W-:Y:S02]  /*e490*/  LOP3.LUT R20, R20, 0x1, RZ, 0xc0, !PT ;  /* 0x0000000114147812 */ /* 0x000fe400078ec0ff */
[----:B------:R-:W-:-:S02]  /*e4a0*/  ISETP.GE.AND P5, PT, R19, R14, PT ;  /* 0x0000000e1300720c */ /* 0x000fc40003fa6270 */
[----:B------:R-:W-:Y:S02]  /*e4b0*/  SEL R34, RZ, 0xffffffff, !P1 ;  /* 0xffffffffff227807 */ /* 0x000fe40004800000 */
[----:B------:R-:W-:Y:S02]  /*e4c0*/  ISETP.NE.U32.AND P1, PT, R20, 0x1, PT ;  /* 0x000000011400780c */ /* 0x000fe40003f25070 */
[----:B------:R-:W-:Y:S02]  /*e4d0*/  LOP3.LUT R13, R13, 0x1, RZ, 0xc0, !PT ;  /* 0x000000010d0d7812 */ /* 0x000fe400078ec0ff */
[----:B------:R-:W-:Y:S02]  /*e4e0*/  SEL R20, RZ, 0xffffffff, !P5 ;  /* 0xffffffffff147807 */ /* 0x000fe40006800000 */
[----:B------:R-:W-:Y:S02]  /*e4f0*/  ISETP.GE.AND P5, PT, R12, R29, PT ;  /* 0x0000001d0c00720c */ /* 0x000fe40003fa6270 */
[----:B------:R-:W-:-:S02]  /*e500*/  ISETP.NE.U32.AND P3, PT, R13, 0x1, PT ;  /* 0x000000010d00780c */ /* 0x000fc40003f65070 */
[----:B------:R-:W-:Y:S02]  /*e510*/  SEL R20, R20, R19, !P0 ;  /* 0x0000001314147207 */ /* 0x000fe40004000000 */
[----:B------:R-:W-:Y:S02]  /*e520*/  SEL R13, RZ, 0xffffffff, !P5 ;  /* 0xffffffffff0d7807 */ /* 0x000fe40006800000 */
[----:B------:R-:W-:Y:S02]  /*e530*/  LOP3.LUT R27, R27, 0x1, RZ, 0xc0, !PT ;  /* 0x000000011b1b7812 */ /* 0x000fe400078ec0ff */
[----:B------:R-:W-:Y:S02]  /*e540*/  SEL R32, R32, R25, !P6 ;  /* 0x0000001920207207 */ /* 0x000fe40007000000 */
[----:B------:R-:W-:Y:S02]  /*e550*/  LOP3.LUT R20, R20, 0x1, RZ, 0xc0, !PT ;  /* 0x0000000114147812 */ /* 0x000fe400078ec0ff */
[----:B------:R-:W-:-:S02]  /*e560*/  SEL R13, R13, R12, !P4 ;  /* 0x0000000c0d0d7207 */ /* 0x000fc40006000000 */
[----:B------:R-:W-:Y:S02]  /*e570*/  ISETP.NE.U32.AND P6, PT, R27, 0x1, PT ;  /* 0x000000011b00780c */ /* 0x000fe40003fc5070 */
[----:B------:R-:W-:Y:S02]  /*e580*/  LOP3.LUT R31, R31, 0x1, RZ, 0xc0, !PT ;  /* 0x000000011f1f7812 */ /* 0x000fe400078ec0ff */
[----:B------:R-:W-:Y:S02]  /*e590*/  ISETP.NE.U32.AND P0, PT, R20, 0x1, PT ;  /* 0x000000011400780c */ /* 0x000fe40003f05070 */
[----:B------:R-:W-:Y:S02]  /*e5a0*/  LOP3.LUT R27, R13, 0x1, RZ, 0xc0, !PT ;  /* 0x000000010d1b7812 */ /* 0x000fe400078ec0ff */
[----:B------:R-:W-:Y:S02]  /*e5b0*/  SEL R20, R30, R17, !P3 ;  /* 0x000000111e147207 */ /* 0x000fe40005800000 */
[----:B------:R-:W-:-:S02]  /*e5c0*/  SEL R13, R21, R16, !P6 ;  /* 0x00000010150d7207 */ /* 0x000fc40007000000 */
[----:B------:R-:W-:Y:S02]  /*e5d0*/  SEL R34, R34, R23, !P2 ;  /* 0x0000001722227207 */ /* 0x000fe40005000000 */
[----:B------:R-:W-:Y:S02]  /*e5e0*/  SEL R17, R17, R30, !P3 ;  /* 0x0000001e11117207 */ /* 0x000fe40005800000 */
[----:B------:R-:W-:Y:S02]  /*e5f0*/  ISETP.NE.U32.AND P2, PT, R31, 0x1, PT ;  /* 0x000000011f00780c */ /* 0x000fe40003f45070 */
[----:B------:R-:W-:Y:S02]  /*e600*/  LOP3.LUT R32, R32, 0x1, RZ, 0xc0, !PT ;  /* 0x0000000120207812 */ /* 0x000fe400078ec0ff */
[----:B------:R-:W-:Y:S02]  /*e610*/  ISETP.NE.U32.AND P3, PT, R27, 0x1, PT ;  /* 0x000000011b00780c */ /* 0x000fe40003f65070 */
[----:B------:R-:W-:-:S02]  /*e620*/  LEA.HI R27, R13, R13, RZ, 0x1 ;  /* 0x0000000d0d1b7211 */ /* 0x000fc400078f08ff */
[----:B------:R-:W-:Y:S02]  /*e630*/  LEA.HI R31, R20, R20, RZ, 0x1 ;  /* 0x00000014141f7211 */ /* 0x000fe400078f08ff */
        /* <DEDUP_REMOVED lines=59> */
[----:B------:R-:W-:Y:S01]  /*e9f0*/  ISETP.GE.AND P5, PT, R13, R20, PT ;  /* 0x000000140d00720c */ /* 0x000fe20003fa6270 */
[----:B------:R-:W-:Y:S01]  /*ea00*/  IMAD.IADD R31, R29, 0x1, -R12 ;  /* 0x000000011d1f7824 */ /* 0x000fe200078e0a0c */
[----:B------:R-:W-:Y:S01]  /*ea10*/  ISETP.NE.AND P6, PT, R23, R30, PT ;  /* 0x0000001e1700720c */ /* 0x000fe20003fc5270 */
[----:B------:R-:W-:Y:S01]  /*ea20*/  IMAD.IADD R32, R26, 0x1, -R33 ;  /* 0x000000011a207824 */ /* 0x000fe200078e0a21 */
[----:B------:R-:W-:Y:S02]  /*ea30*/  LEA.HI R23, R24, R24, RZ, 0x1 ;  /* 0x0000001818177211 */ /* 0x000fe400078f08ff */
[----:B------:R-:W-:Y:S02]  /*ea40*/  SEL R12, RZ, 0xffffffff, !P5 ;  /* 0xffffffffff0c7807 */ /* 0x000fe40006800000 */
[----:B------:R-:W-:-:S02]  /*ea50*/  LEA.HI R30, R19, R19, RZ, 0x1 ;  /* 0x00000013131e7211 */ /* 0x000fc400078f08ff */
[----:B------:R-:W-:Y:S02]  /*ea60*/  ISETP.NE.AND P5, PT, R31, R32, PT ;  /* 0x000000201f00720c */ /* 0x000fe40003fa5270 */
[----:B------:R-:W-:Y:S02]  /*ea70*/  LOP3.LUT R23, R23, 0xfffffffe, RZ, 0xc0, !PT ;  /* 0xfffffffe17177812 */ /* 0x000fe400078ec0ff */
[----:B------:R-:W-:Y:S02]  /*ea80*/  SEL R12, R12, R13, !P2 ;  /* 0x0000000d0c0c7207 */ /* 0x000fe40005000000 */
[----:B------:R-:W-:Y:S01]  /*ea90*/  LOP3.LUT R32, R30, 0xfffffffe, RZ, 0xc0, !PT ;  /* 0xfffffffe1e207812 */ /* 0x000fe200078ec0ff */
[----:B------:R-:W-:Y:S01]  /*eaa0*/  IMAD.IADD R30, R24, 0x1, -R23 ;  /* 0x00000001181e7824 */ /* 0x000fe200078e0a17 */
[----:B------:R-:W-:Y:S02]  /*eab0*/  ISETP.GE.AND P2, PT, R22, R21, PT ;  /* 0x000000151600720c */ /* 0x000fe40003f46270 */
[----:B------:R-:W-:Y:S01]  /*eac0*/  LOP3.LUT R12, R12, 0x1, RZ, 0xc0, !PT ;  /* 0x000000010c0c7812 */ /* 0x000fe200078ec0ff */
[----:B------:R-:W-:Y:S01]  /*ead0*/  IMAD.IADD R31, R19, 0x1, -R32 ;  /* 0x00000001131f7824 */ /* 0x000fe200078e0a20 */
[----:B------:R-:W-:-:S02]  /*eae0*/  SEL R23, RZ, 0xffffffff, !P2 ;  /* 0xffffffffff177807 */ /* 0x000fc40005000000 */
[----:B------:R-:W-:Y:S02]  /*eaf0*/  ISETP.GE.AND P2, PT, R11, R16, PT ;  /* 0x000000100b00720c */ /* 0x000fe40003f46270 */
[----:B------:R-:W-:Y:S02]  /*eb00*/  SEL R23, R23, R22, !P1 ;  /* 0x0000001617177207 */ /* 0x000fe40004800000 */
[----:B------:R-:W-:Y:S02]  /*eb10*/  ISETP.NE.AND P1, PT, R30, R31, PT ;  /* 0x0000001f1e00720c */ /* 0x000fe40003f25270 */
[----:B------:R-:W-:Y:S02]  /*eb20*/  SEL R30, RZ, 0xffffffff, !P2 ;  /* 0xffffffffff1e7807 */ /* 0x000fe40005000000 */
[----:B------:R-:W-:Y:S02]  /*eb30*/  ISETP.GE.AND P2, PT, R18, R15, PT ;  /* 0x0000000f1200720c */ /* 0x000fe40003f46270 */
[----:B------:R-:W-:-:S02]  /*eb40*/  LOP3.LUT R23, R23, 0x1, RZ, 0xc0, !PT ;  /* 0x0000000117177812 */ /* 0x000fc400078ec0ff */
[----:B------:R-:W-:Y:S02]  /*eb50*/  SEL R31, RZ, 0xffffffff, !P2 ;  /* 0xffffffffff1f7807 */ /* 0x000fe40005000000 */
[----:B------:R-:W-:Y:S02]  /*eb60*/  ISETP.GE.AND P2, PT, R28, R27, PT ;  /* 0x0000001b1c00720c */ /* 0x000fe40003f46270 */
[----:B------:R-:W-:Y:S02]  /*eb70*/  SEL R31, R31, R18, !P4 ;  /* 0x000000121f1f7207 */ /* 0x000fe40006000000 */
[----:B------:R-:W-:Y:S02]  /*eb80*/  ISETP.GE.AND P4, PT, R14, R25, PT ;  /* 0x000000190e00720c */ /* 0x000fe40003f86270 */
[----:B------:R-:W-:Y:S02]  /*eb90*/  SEL R33, RZ, 0xffffffff, !P2 ;  /* 0xffffffffff217807 */ /* 0x000fe40005000000 */
[----:B------:R-:W-:-:S02]  /*eba0*/  ISETP.NE.U32.AND P2, PT, R23, 0x1, PT ;  /* 0x000000011700780c */ /* 0x000fc40003f45070 */
[----:B------:R-:W-:Y:S02]  /*ebb0*/  SEL R23, RZ, 0xffffffff, !P4 ;  /* 0xffffffffff177807 */ /* 0x000fe40006000000 */
[----:B------:R-:W-:Y:S02]  /*ebc0*/  ISETP.GE.AND P4, PT, R29, R26, PT ;  /* 0x0000001a1d00720c */ /* 0x000fe40003f86270 */
[----:B------:R-:W-:Y:S02]  /*ebd0*/  SEL R30, R30, R11, !P0 ;  /* 0x0000000b1e1e7207 */ /* 0x000fe40004000000 */
[----:B------:R-:W-:Y:S02]  /*ebe0*/  ISETP.NE.U32.AND P0, PT, R12, 0x1, PT ;  /* 0x000000010c00780c */ /* 0x000fe40003f05070 */
[----:B------:R-:W-:Y:S02]  /*ebf0*/  SEL R12, RZ, 0xffffffff, !P4 ;  /* 0xffffffffff0c7807 */ /* 0x000fe40006000000 */
[----:B------:R-:W-:-:S02]  /*ec00*/  SEL R23, R23, R14, !P6 ;  /* 0x0000000e17177207 */ /* 0x000fc40007000000 */
[----:B------:R-:W-:Y:S02]  /*ec10*/  LOP3.LUT R31, R31, 0x1, RZ, 0xc0, !PT ;  /* 0x000000011f1f7812 */ /* 0x000fe400078ec0ff */
[----:B------:R-:W-:Y:S02]  /*ec20*/  ISETP.GE.AND P6, PT, R24, R19, PT ;  /* 0x000000131800720c */ /* 0x000fe40003fc6270 */
[----:B------:R-:W-:Y:S02]  /*ec30*/  SEL R12, R12, R29, !P5 ;  /* 0x0000001d0c0c7207 */ /* 0x000fe40006800000 */
[----:B------:R-:W-:Y:S02]  /*ec40*/  ISETP.NE.U32.AND P4, PT, R31, 0x1, PT ;  /* 0x000000011f00780c */ /* 0x000fe40003f85070 */
[----:B------:R-:W-:Y:S02]  /*ec50*/  SEL R31, RZ, 0xffffffff, !P6 ;  /* 0xffffffffff1f7807 */ /* 0x000fe40007000000 */
[----:B------:R-:W-:-:S02]  /*ec60*/  LOP3.LUT R12, R12, 0x1, RZ, 0xc0, !PT ;  /* 0x000000010c0c7812 */ /* 0x000fc400078ec0ff */
[----:B------:R-:W-:Y:S02]  /*ec70*/  SEL R31, R31, R24, !P1 ;  /* 0x000000181f1f7207 */ /* 0x000fe40004800000 */
[----:B------:R-:W-:Y:S02]  /*ec80*/  ISETP.NE.U32.AND P1, PT, R12, 0x1, PT ;  /* 0x000000010c00780c */ /* 0x000fe40003f25070 */
[----:B------:R-:W-:Y:S02]  /*ec90*/  LOP3.LUT R30, R30, 0x1, RZ, 0xc0, !PT ;  /* 0x000000011e1e7812 */ /* 0x000fe400078ec0ff */
[----:B------:R-:W-:Y:S02]  /*eca0*/  LOP3.LUT R23, R23, 0x1, RZ, 0xc0, !PT ;  /* 0x0000000117177812 */ /* 0x000fe400078ec0ff */
[----:B------:R-:W-:Y:S02]  /*ecb0*/  SEL R12, R13, R20, !P0 ;  /* 0x000000140d0c7207 */ /* 0x000fe40004000000 */
        /* <DEDUP_REMOVED lines=8> */
[----:B------:R-:W-:Y:S01]  /*ed40*/  SEL R13, R22, R21, !P2 ;  /* 0x00000015160d7207 */ /* 0x000fe20005000000 */
[----:B------:R-:W-:Y:S01]  /*ed50*/  IMAD.IADD R32, R17, 0x1, -R32 ;  /* 0x0000000111207824 */ /* 0x000fe200078e0a20 */
[----:B------:R-:W-:Y:S02]  /*ed60*/  LOP3.LUT R33, R33, 0x1, RZ, 0xc0, !PT ;  /* 0x0000000121217812 */ /* 0x000fe400078ec0ff */
[----:B------:R-:W-:Y:S02]  /*ed70*/  SEL R21, R21, R22, !P2 ;  /* 0x0000001615157207 */ /* 0x000fe40005000000 */
[----:B------:R-:W-:Y:S02]  /*ed80*/  SEL R22, R11, R16, !P3 ;  /* 0x000000100b167207 */ /* 0x000fe40005800000 */
[----:B------:R-:W-:Y:S01]  /*ed90*/  SEL R16, R16, R11, !P3 ;  /* 0x0000000b10107207 */ /* 0x000fe20005800000 */
[----:B------:R-:W-:Y:S01]  /*eda0*/  IMAD.IADD R11, R20, 0x1, -R23 ;  /* 0x00000001140b7824 */ /* 0x000fe200078e0a17 */
[----:B------:R-:W-:-:S02]  /*edb0*/  ISETP.NE.U32.AND P5, PT, R33, 0x1, PT ;  /* 0x000000012100780c */ /* 0x000fc40003fa5070 */
[----:B------:R-:W-:Y:S02]  /*edc0*/  SEL R30, R18, R15, !P4 ;  /* 0x0000000f121e7207 */ /* 0x000fe40006000000 */
[----:B------:R-:W-:Y:S02]  /*edd0*/  SEL R15, R15, R18, !P4 ;  /* 0x000000120f0f7207 */ /* 0x000fe40006000000 */
[----:B------:R-:W-:Y:S02]  /*ede0*/  SEL R18, R28, R27, !P5 ;  /* 0x0000001b1c127207 */ /* 0x000fe40006800000 */
[----:B------:R-:W-:Y:S02]  /*edf0*/  ISETP.NE.AND P4, PT, R11, R32, PT ;  /* 0x000000200b00720c */ /* 0x000fe40003f85270 */
[----:B------:R-:W-:Y:S02]  /*ee00*/  LOP3.LUT R31, R31, 0x1, RZ, 0xc0, !PT ;  /* 0x000000011f1f7812 */ /* 0x000fe400078ec0ff */
[----:B------:R-:W-:-:S02]  /*ee10*/  SEL R27, R27, R28, !P5 ;  /* 0x0000001c1b1b7207 */ /* 0x000fc40006800000 */
[----:B------:R-:W-:Y:S02]  /*ee20*/  LEA.HI R11, R21, R21, RZ, 0x1 ;  /* 0x00000015150b7211 */ /* 0x000fe400078f08ff */
[----:B------:R-:W-:Y:S02]  /*ee30*/  LEA.HI R28, R12, R12, RZ, 0x1 ;  /* 0x0000000c0c1c7211 */ /* 0x000fe400078f08ff */
[----:B------:R-:W-:Y:S02]  /*ee40*/  SEL R23, R14, R25, !P6 ;  /* 0x000000190e177207 */ /* 0x000fe40007000000 */
[----:B------:R-:W-:Y:S02]  /*ee50*/  SEL R25, R25, R14, !P6 ;  /* 0x0000000e19197207 */ /* 0x000fe40007000000 */
[----:B------:R-:W-:Y:S02]  /*ee60*/  ISETP.NE.U32.AND P0, PT, R31, 0x1, PT ;  /* 0x000000011f00780c */ /* 0x000fe40003f05070 */
[----:B------:R-:W-:-:S02]  /*ee70*/  LOP3.LUT R14, R11, 0xfffffffe, RZ, 0xc0, !PT ;  /* 0xfffffffe0b0e7812 */ /* 0x000fc400078ec0ff */
[----:B------:R-:W-:Y:S02]  /*ee80*/  LEA.HI R31, R16, R16, RZ, 0x1 ;  /* 0x00000010101f7211 */ /* 0x000fe400078f08ff */
[----:B------:R-:W-:Y:S01]  /*ee90*/  LOP3.LUT R11, R28, 0xfffffffe, RZ, 0xc0, !PT ;  /* 0xfffffffe1c0b7812 */ /* 0x000fe200078ec0ff */
[----:B------:R-:W-:Y:S01]  /*eea0*/  IMAD.IADD R14, R21, 0x1, -R14 ;  /* 0x00000001150e7824 */ /* 0x000fe200078e0a0e */
[----:B------:R-:W-:Y:S02]  /*eeb0*/  LEA.HI R32, R13, R13, RZ, 0x1 ;  /* 0x0000000d0d207211 */ /* 0x000fe400078f08ff */
[----:B------:R-:W-:Y:S01]  /*eec0*/  LOP3.LUT R33, R31, 0xfffffffe, RZ, 0xc0, !PT ;  /* 0xfffffffe1f217812 */ /* 0x000fe200078ec0ff */
[----:B------:R-:W-:Y:S01]  /*eed0*/  IMAD.IADD R31, R12, 0x1, -R11 ;  /* 0x000000010c1f7824 */ /* 0x000fe200078e0a0b */
[----:B------:R-:W-:Y:S02]  /*eee0*/  LOP3.LUT R32, R32, 0xfffffffe, RZ, 0xc0, !PT ;  /* 0xfffffffe20207812 */ /* 0x000fe400078ec0ff */
[----:B------:R-:W-:Y:S01]  /*eef0*/  LEA.HI R28, R22, R22, RZ, 0x1 ;  /* 0x00000016161c7211 */ /* 0x000fe200078f08ff */
[----:B------:R-:W-:Y:S01]  /*ef00*/  IMAD.IADD R33, R16, 0x1, -R33 ;  /* 0x0000000110217824 */ /* 0x000fe200078e0a21 */
[----:B------:R-:W-:Y:S01]  /*ef10*/  ISETP.NE.AND P5, PT, R14, R31, PT ;  /* 0x0000001f0e00720c */ /* 0x000fe20003fa5270 */
[----:B------:R-:W-:Y:S01]  /*ef20*/  IMAD.IADD R32, R13, 0x1, -R32 ;  /* 0x000000010d207824 */ /* 0x000fe200078e0a20 */
[----:B------:R-:W-:-:S02]  /*ef30*/  LEA.HI R14, R15, R15, RZ, 0x1 ;  /* 0x0000000f0f0e7211 */ /* 0x000fc400078f08ff */
[----:B------:R-:W-:Y:S02]  /*ef40*/  SEL R11, R29, R26, !P1 ;  /* 0x0000001a1d0b7207 */ /* 0x000fe40004800000 */
[----:B------:R-:W-:Y:S02]  /*ef50*/  SEL R26, R26, R29, !P1 ;  /* 0x0000001d1a1a7207 */ /* 0x000fe40004800000 */
[----:B------:R-:W-:Y:S02]  /*ef60*/  LEA.HI R31, R27, R27, RZ, 0x1 ;  /* 0x0000001b1b1f7211 */ /* 0x000fe400078f08ff */
[----:B------:R-:W-:Y:S02]  /*ef70*/  LOP3.LUT R14, R14, 0xfffffffe, RZ, 0xc0, !PT ;  /* 0xfffffffe0e0e7812 */ /* 0x000fe400078ec0ff */
[----:B------:R-:W-:Y:S02]  /*ef80*/  LOP3.LUT R29, R28, 0xfffffffe, RZ, 0xc0, !PT ;  /* 0xfffffffe1c1d7812 */ /* 0x000fe400078ec0ff */
[----:B------:R-:W-:Y:S01]  /*ef90*/  ISETP.NE.AND P3, PT, R33, R32, PT ;  /* 0x000000202100720c */ /* 0x000fe20003f65270 */
[----:B------:R-:W-:Y:S01]  /*efa0*/  IMAD.IADD R14, R15, 0x1, -R14 ;  /* 0x000000010f0e7824 */ /* 0x000fe200078e0a0e */
[----:B------:R-:W-:-:S02]  /*efb0*/  LEA.HI R32, R30, R30, RZ, 0x1 ;  /* 0x0000001e1e207211 */ /* 0x000fc400078f08ff */
[----:B------:R-:W-:Y:S01]  /*efc0*/  LOP3.LUT R28, R31, 0xfffffffe, RZ, 0xc0, !PT ;  /* 0xfffffffe1f1c7812 */ /* 0x000fe200078ec0ff */
[----:B------:R-:W-:Y:S01]  /*efd0*/  IMAD.IADD R31, R22, 0x1, -R29 ;  /* 0x00000001161f7824 */ /* 0x000fe200078e0a1d */
[----:B------:R-:W-:Y:S02]  /*efe0*/  LOP3.LUT R33, R32, 0xfffffffe, RZ, 0xc0, !PT ;  /* 0xfffffffe20217812 */ /* 0x000fe400078ec0ff */
[----:B------:R-:W-:Y:S01]  /*eff0*/  SEL R29, R24, R19, !P0 ;  /* 0x00000013181d7207 */ /* 0x000fe20004000000 */
[----:B------:R-:W-:Y:S01]  /*f000*/  IMAD.IADD R28, R27, 0x1, -R28 ;  /* 0x000000011b1c7824 */ /* 0x000fe200078e0a1c */
[----:B------:R-:W-:Y:S01]  /*f010*/  SEL R24, R19, R24, !P0 ;  /* 0x0000001813187207 */ /* 0x000fe20004000000 */
[----:B------:R-:W-:Y:S01]  /*f020*/  IMAD.IADD R33, R30, 0x1, -R33 ;  /* 0x000000011e217824 */ /* 0x000fe200078e0a21 */
[----:B------:R-:W-:Y:S02]  /*f030*/  ISETP.NE.AND P1, PT, R14, R31, PT ;  /* 0x0000001f0e00720c */ /* 0x000fe40003f25270 */
[----:B------:R-:W-:-:S02]  /*f040*/  LEA.HI R14, R25, R25, RZ, 0x1 ;  /* 0x00000019190e7211 */ /* 0x000fc400078f08ff */
        /* <DEDUP_REMOVED lines=47> */
[----:B------:R-:W-:-:S02]  /*f340*/  ISETP.GE.AND P5, PT, R24, R11, PT ;  /* 0x0000000b1800720c */ /* 0x000fc40003fa6270 */
[----:B------:R-:W-:Y:S02]  /*f350*/  LOP3.LUT R14, R14, 0x1, RZ, 0xc0, !PT ;  /* 0x000000010e0e7812 */ /* 0x000fe400078ec0ff */
[----:B------:R-:W-:Y:S02]  /*f360*/  LOP3.LUT R19, R19, 0x1, RZ, 0xc0, !PT ;  /* 0x0000000113137812 */ /* 0x000fe400078ec0ff */
[----:B------:R-:W-:Y:S02]  /*f370*/  ISETP.NE.U32.AND P1, PT, R31, 0x1, PT ;  /* 0x000000011f00780c */ /* 0x000fe40003f25070 */
[----:B------:R-:W-:Y:S02]  /*f380*/  SEL R31, RZ, 0xffffffff, !P5 ;  /* 0xffffffffff1f7807 */ /* 0x000fe40006800000 */
[----:B------:R-:W-:Y:S02]  /*f390*/  LOP3.LUT R28, R28, 0x1, RZ, 0xc0, !PT ;  /* 0x000000011c1c7812 */ /* 0x000fe400078ec0ff */
[----:B------:R-:W-:-:S02]  /*f3a0*/  ISETP.NE.U32.AND P5, PT, R14, 0x1, PT ;  /* 0x000000010e00780c */ /* 0x000fc40003fa5070 */
[----:B------:R-:W-:Y:S02]  /*f3b0*/  ISETP.NE.U32.AND P0, PT, R19, 0x1, PT ;  /* 0x000000011300780c */ /* 0x000fe40003f05070 */
[----:B------:R-:W-:Y:S02]  /*f3c0*/  SEL R14, R20, R17, !P3 ;  /* 0x00000011140e7207 */ /* 0x000fe40005800000 */
[----:B------:R-:W-:Y:S02]  /*f3d0*/  SEL R19, R12, R21, !P6 ;  /* 0x000000150c137207 */ /* 0x000fe40007000000 */
[----:B------:R-:W-:Y:S02]  /*f3e0*/  ISETP.NE.U32.AND P2, PT, R28, 0x1, PT ;  /* 0x000000011c00780c */ /* 0x000fe40003f45070 */
[----:B------:R-:W-:Y:S02]  /*f3f0*/  SEL R17, R17, R20, !P3 ;  /* 0x0000001411117207 */ /* 0x000fe40005800000 */
[----:B------:R-:W-:-:S02]  /*f400*/  LEA.HI R20, R19, R19, RZ, 0x1 ;  /* 0x0000001313147211 */ /* 0x000fc400078f08ff */
[----:B------:R-:W-:Y:S02]  /*f410*/  LEA.HI R28, R14, R14, RZ, 0x1 ;  /* 0x0000000e0e1c7211 */ /* 0x000fe400078f08ff */
[----:B------:R-:W-:Y:S02]  /*f420*/  SEL R31, R31, R24, !P4 ;  /* 0x000000181f1f7207 */ /* 0x000fe40006000000 */
[----:B------:R-:W-:Y:S02]  /*f430*/  LOP3.LUT R20, R20, 0xfffffffe, RZ, 0xc0, !PT ;  /* 0xfffffffe14147812 */ /* 0x000fe400078ec0ff */
[----:B------:R-:W-:Y:S02]  /*f440*/  LOP3.LUT R33, R28, 0xfffffffe, RZ, 0xc0, !PT ;  /* 0xfffffffe1c217812 */ /* 0x000fe400078ec0ff */
[----:B------:R-:W-:Y:S02]  /*f450*/  SEL R12, R21, R12, !P6 ;  /* 0x0000000c150c7207 */ /* 0x000fe40007000000 */
[----:B------:R-:W-:Y:S01]  /*f460*/  LOP3.LUT R31, R31, 0x1, RZ, 0xc0, !PT ;  /* 0x000000011f1f7812 */ /* 0x000fe200078ec0ff */
[----:B------:R-:W-:Y:S01]  /*f470*/  IMAD.IADD R33, R14, 0x1, -R33 ;  /* 0x000000010e217824 */ /* 0x000fe200078e0a21 */
[----:B------:R-:W-:-:S02]  /*f480*/  SEL R21, R16, R13, !P1 ;  /* 0x0000000d10157207 */ /* 0x000fc40004800000 */
[----:B------:R-:W-:Y:S01]  /*f490*/  SEL R13, R13, R16, !P1 ;  /* 0x000000100d0d7207 */ /* 0x000fe20004800000 */
[----:B------:R-:W-:Y:S01]  /*f4a0*/  IMAD.IADD R16, R19, 0x1, -R20 ;  /* 0x0000000113107824 */ /* 0x000fe200078e0a14 */
[----:B------:R-:W-:Y:S02]  /*f4b0*/  LOP3.LUT R32, R32, 0x1, RZ, 0xc0, !PT ;  /* 0x0000000120207812 */ /* 0x000fe400078ec0ff */
[----:B------:R-:W-:Y:S02]  /*f4c0*/  ISETP.NE.U32.AND P3, PT, R31, 0x1, PT ;  /* 0x000000011f00780c */ /* 0x000fe40003f65070 */
[----:B------:R-:W-:Y:S02]  /*f4d0*/  SEL R31, R15, R22, !P2 ;  /* 0x000000160f1f7207 */ /* 0x000fe40005000000 */
[----:B------:R-:W-:Y:S02]  /*f4e0*/  ISETP.NE.U32.AND P4, PT, R32, 0x1, PT ;  /* 0x000000012000780c */ /* 0x000fe40003f85070 */
[----:B------:R-:W-:-:S02]  /*f4f0*/  SEL R22, R22, R15, !P2 ;  /* 0x0000000f16167207 */ /* 0x000fc40005000000 */
[----:B------:R-:W-:Y:S02]  /*f500*/  SEL R20, R25, R18, !P5 ;  /* 0x0000001219147207 */ /* 0x000fe40006800000 */
[----:B------:R-:W-:Y:S02]  /*f510*/  SEL R18, R18, R25, !P5 ;  /* 0x0000001912127207 */ /* 0x000fe40006800000 */
[----:B------:R-:W-:Y:S02]  /*f520*/  ISETP.NE.AND P2, PT, R16, R33, PT ;  /* 0x000000211000720c */ /* 0x000fe40003f45270 */
[----:B------:R-:W-:Y:S02]  /*f530*/  LEA.HI R16, R13, R13, RZ, 0x1 ;  /* 0x0000000d0d107211 */ /* 0x000fe400078f08ff */
[----:B------:R-:W-:Y:S02]  /*f540*/  LEA.HI R25, R12, R12, RZ, 0x1 ;  /* 0x0000000c0c197211 */ /* 0x000fe400078f08ff */
[----:B------:R-:W-:-:S02]  /*f550*/  SEL R15, R27, R30, !P4 ;  /* 0x0000001e1b0f7207 */ /* 0x000fc40006000000 */
[----:B------:R-:W-:Y:S02]  /*f560*/  SEL R30, R30, R27, !P4 ;  /* 0x0000001b1e1e7207 */ /* 0x000fe40006000000 */
[----:B------:R-:W-:Y:S02]  /*f570*/  LEA.HI R28, R22, R22, RZ, 0x1 ;  /* 0x00000016161c7211 */ /* 0x000fe400078f08ff */
[----:B------:R-:W-:Y:S02]  /*f580*/  LOP3.LUT R16, R16, 0xfffffffe, RZ, 0xc0, !PT ;  /* 0xfffffffe10107812 */ /* 0x000fe400078ec0ff */
[----:B------:R-:W-:Y:S02]  /*f590*/  LOP3.LUT R27, R25, 0xfffffffe, RZ, 0xc0, !PT ;  /* 0xfffffffe191b7812 */ /* 0x000fe400078ec0ff */
[----:B------:R-:W-:Y:S01]  /*f5a0*/  LOP3.LUT R33, R28, 0xfffffffe, RZ, 0xc0, !PT ;  /* 0xfffffffe1c217812 */ /* 0x000fe200078ec0ff */
[----:B------:R-:W-:Y:S01]  /*f5b0*/  IMAD.IADD R25, R13, 0x1, -R16 ;  /* 0x000000010d197824 */ /* 0x000fe200078e0a10 */
[----:B------:R-:W-:Y:S01]  /*f5c0*/  LEA.HI R32, R21, R21, RZ, 0x1 ;  /* 0x0000001515207211 */ /* 0x000fe200078f08ff */
[----:B------:R-:W-:Y:S01]  /*f5d0*/  IMAD.IADD R28, R12, 0x1, -R27 ;  /* 0x000000010c1c7824 */ /* 0x000fe200078e0a1b */
[----:B------:R-:W-:Y:S01]  /*f5e0*/  SEL R16, R26, R23, !P0 ;  /* 0x000000171a107207 */ /* 0x000fe20004000000 */
[----:B------:R-:W-:Y:S01]  /*f5f0*/  IMAD.IADD R33, R22, 0x1, -R33 ;  /* 0x0000000116217824 */ /* 0x000fe200078e0a21 */
[----:B------:R-:W-:-:S02]  /*f600*/  SEL R23, R23, R26, !P0 ;  /* 0x0000001a17177207 */ /* 0x000fc40004000000 */
[----:B------:R-:W-:Y:S02]  /*f610*/  ISETP.NE.AND P1, PT, R25, R28, PT ;  /* 0x0000001c1900720c */ /* 0x000fe40003f25270 */
[----:B------:R-:W-:Y:S02]  /*f620*/  LOP3.LUT R32, R32, 0xfffffffe, RZ, 0xc0, !PT ;  /* 0xfffffffe20207812 */ /* 0x000fe400078ec0ff */
[----:B------:R-:W-:Y:S02]  /*f630*/  LEA.HI R25, R30, R30, RZ, 0x1 ;  /* 0x0000001e1e197211 */ /* 0x000fe400078f08ff */
        /* <DEDUP_REMOVED lines=27> */
[----:B------:R-:W-:Y:S02]  /*f7f0*/  IMAD.IADD R25, R20, 0x1, -R25 ;  /* 0x0000000114197824 */ /* 0x000fe400078e0a19 */
[----:B------:R-:W-:-:S02]  /*f800*/  IMAD.IADD R26, R11, 0x1, -R26 ;  /* 0x000000010b1a7824 */ /* 0x000fc400078e0a1a */
[----:B------:R-:W-:Y:S01]  /*f810*/  IMAD.IADD R27, R16, 0x1, -R27 ;  /* 0x00000001101b7824 */ /* 0x000fe200078e0a1b */
[----:B------:R-:W-:Y:S02]  /*f820*/  ISETP.NE.AND P6, PT, R24, R25, PT ;  /* 0x000000191800720c */ /* 0x000fe40003fc5270 */
[----:B------:R-:W-:Y:S02]  /*f830*/  SEL R24, RZ, 0xffffffff, !P5 ;  /* 0xffffffffff187807 */ /* 0x000fe40006800000 */
[----:B------:R-:W-:Y:S02]  /*f840*/  LEA.HI R25, R29, R29, RZ, 0x1 ;  /* 0x0000001d1d197211 */ /* 0x000fe400078f08ff */
[----:B------:R-:W-:Y:S02]  /*f850*/  ISETP.NE.AND P5, PT, R26, R27, PT ;  /* 0x0000001b1a00720c */ /* 0x000fe40003fa5270 */
[----:B------:R-:W-:Y:S02]  /*f860*/  LEA.HI R27, R28, R28, RZ, 0x1 ;  /* 0x0000001c1c1b7211 */ /* 0x000fe400078f08ff */
        /* <DEDUP_REMOVED lines=15> */
[----:B------:R-:W-:Y:S02]  /*f960*/  ISETP.NE.U32.AND P0, PT, R24, 0x1, PT ;  /* 0x000000011800780c */ /* 0x000fe40003f05070 */
[----:B------:R-:W-:Y:S02]  /*f970*/  SEL R27, R27, R30, !P4 ;  /* 0x0000001e1b1b7207 */ /* 0x000fe40006000000 */
[----:B------:R-:W-:Y:S02]  /*f980*/  ISETP.GE.AND P4, PT, R23, R20, PT ;  /* 0x000000141700720c */ /* 0x000fe40003f86270 */
[----:B------:R-:W-:Y:S02]  /*f990*/  ISETP.GE.AND P2, PT, R18, R15, PT ;  /* 0x0000000f1200720c */ /* 0x000fe40003f46270 */
[----:B------:R-:W-:Y:S02]  /*f9a0*/  LOP3.LUT R26, R26, 0x1, RZ, 0xc0, !PT ;  /* 0x000000011a1a7812 */ /* 0x000fe400078ec0ff */
[----:B------:R-:W-:-:S02]  /*f9b0*/  SEL R24, RZ, 0xffffffff, !P4 ;  /* 0xffffffffff187807 */ /* 0x000fc40006000000 */
[----:B------:R-:W-:Y:S02]  /*f9c0*/  ISETP.GE.AND P4, PT, R11, R16, PT ;  /* 0x000000100b00720c */ /* 0x000fe40003f86270 */
[----:B------:R-:W-:Y:S02]  /*f9d0*/  SEL R33, RZ, 0xffffffff, !P2 ;  /* 0xffffffffff217807 */ /* 0x000fe40005000000 */
[----:B------:R-:W-:Y:S02]  /*f9e0*/  ISETP.NE.U32.AND P2, PT, R26, 0x1, PT ;  /* 0x000000011a00780c */ /* 0x000fe40003f45070 */
[----:B------:R-:W-:Y:S02]  /*f9f0*/  SEL R26, RZ, 0xffffffff, !P4 ;  /* 0xffffffffff1a7807 */ /* 0x000fe40006000000 */
[----:B------:R-:W-:Y:S02]  /*fa00*/  SEL R24, R24, R23, !P6 ;  /* 0x0000001718187207 */ /* 0x000fe40007000000 */
[----:B------:R-:W-:-:S02]  /*fa10*/  ISETP.GE.AND P6, PT, R29, R28, PT ;  /* 0x0000001c1d00720c */ /* 0x000fc40003fc6270 */
[----:B------:R-:W-:Y:S02]  /*fa20*/  SEL R26, R26, R11, !P5 ;  /* 0x0000000b1a1a7207 */ /* 0x000fe40006800000 */
[----:B------:R-:W-:Y:S02]  /*fa30*/  LOP3.LUT R25, R25, 0x1, RZ, 0xc0, !PT ;  /* 0x0000000119197812 */ /* 0x000fe400078ec0ff */
[----:B------:R-:W-:Y:S02]  /*fa40*/  SEL R32, RZ, 0xffffffff, !P6 ;  /* 0xffffffffff207807 */ /* 0x000fe40007000000 */
[----:B------:R-:W-:Y:S02]  /*fa50*/  SEL R33, R33, R18, !P3 ;  /* 0x0000001221217207 */ /* 0x000fe40005800000 */
[----:B------:R-:W-:Y:S02]  /*fa60*/  LOP3.LUT R26, R26, 0x1, RZ, 0xc0, !PT ;  /* 0x000000011a1a7812 */ /* 0x000fe400078ec0ff */
[----:B------:R-:W-:-:S02]  /*fa70*/  ISETP.NE.U32.AND P3, PT, R25, 0x1, PT ;  /* 0x000000011900780c */ /* 0x000fc40003f65070 */
[----:B------:R-:W-:Y:S02]  /*fa80*/  SEL R32, R32, R29, !P1 ;  /* 0x0000001d20207207 */ /* 0x000fe40004800000 */
[----:B------:R-:W-:Y:S02]  /*fa90*/  SEL R25, R19, R14, !P0 ;  /* 0x0000000e13197207 */ /* 0x000fe40004000000 */
[----:B------:R-:W-:Y:S02]  /*faa0*/  SEL R14, R14, R19, !P0 ;  /* 0x000000130e0e7207 */ /* 0x000fe40004000000 */
[----:B------:R-:W-:Y:S02]  /*fab0*/  ISETP.NE.U32.AND P1, PT, R26, 0x1, PT ;  /* 0x000000011a00780c */ /* 0x000fe40003f25070 */
[----:B------:R-:W-:Y:S02]  /*fac0*/  SEL R26, R13, R12, !P2 ;  /* 0x0000000c0d1a7207 */ /* 0x000fe40005000000 */
[----:B------:R-:W-:-:S02]  /*fad0*/  LOP3.LUT R32, R32, 0x1, RZ, 0xc0, !PT ;  /* 0x0000000120207812 */ /* 0x000fc400078ec0ff */
[----:B------:R-:W-:Y:S02]  /*fae0*/  SEL R12, R12, R13, !P2 ;  /* 0x0000000d0c0c7207 */ /* 0x000fe40005000000 */
[----:B------:R-:W-:Y:S02]  /*faf0*/  LEA.HI R19, R17, R17, RZ, 0x1 ;  /* 0x0000001111137211 */ /* 0x000fe400078f08ff */
[----:B------:R-:W-:Y:S02]  /*fb00*/  LEA.HI R13, R14, R14, RZ, 0x1 ;  /* 0x0000000e0e0d7211 */ /* 0x000fe400078f08ff */
[----:B------:R-:W-:Y:S02]  /*fb10*/  ISETP.NE.U32.AND P0, PT, R32, 0x1, PT ;  /* 0x000000012000780c */ /* 0x000fe40003f05070 */
[----:B------:R-:W-:Y:S02]  /*fb20*/  LOP3.LUT R27, R27, 0x1, RZ, 0xc0, !PT ;  /* 0x000000011b1b7812 */ /* 0x000fe400078ec0ff */
[----:B------:R-:W-:-:S02]  /*fb30*/  LOP3.LUT R33, R33, 0x1, RZ, 0xc0, !PT ;  /* 0x0000000121217812 */ /* 0x000fc400078ec0ff */
[----:B------:R-:W-:Y:S02]  /*fb40*/  LOP3.LUT R32, R19, 0xfffffffe, RZ, 0xc0, !PT ;  /* 0xfffffffe13207812 */ /* 0x000fe400078ec0ff */
[----:B------:R-:W-:Y:S02]  /*fb50*/  LOP3.LUT R13, R13, 0xfffffffe, RZ, 0xc0, !PT ;  /* 0xfffffffe0d0d7812 */ /* 0x000fe400078ec0ff */
[----:B------:R-:W-:Y:S01]  /*fb60*/  ISETP.NE.U32.AND P4, PT, R27, 0x1, PT ;  /* 0x000000011b00780c */ /* 0x000fe20003f85070 */
[----:B------:R-:W-:Y:S01]  /*fb70*/  IMAD.IADD R32, R17, 0x1, -R32 ;  /* 0x0000000111207824 */ /* 0x000fe200078e0a20 */
[----:B------:R-:W-:Y:S01]  /*fb80*/  LOP3.LUT R24, R24, 0x1, RZ, 0xc0, !PT ;  /* 0x0000000118187812 */ /* 0x000fe200078ec0ff */
[----:B------:R-:W-:Y:S01]  /*fb90*/  IMAD.IADD R27, R14, 0x1, -R13 ;  /* 0x000000010e1b7824 */ /* 0x000fe200078e0a0d */
[----:B------:R-:W-:Y:S02]  /*fba0*/  ISETP.NE.U32.AND P5, PT, R33, 0x1, PT ;  /* 0x000000012100780c */ /* 0x000fe40003fa5070 */
[----:B------:R-:W-:-:S02]  /*fbb0*/  ISETP.NE.U32.AND P6, PT, R24, 0x1, PT ;  /* 0x000000011800780c */ /* 0x000fc40003fc5070 */
        /* <DEDUP_REMOVED lines=8> */
[----:B------:R-:W-:Y:S02]  /*fc40*/  SEL R13, R23, R20, !P6 ;  /* 0x00000014170d7207 */ /* 0x000fe40007000000 */
        /* <DEDUP_REMOVED lines=66> */
[----:B------:R-:W-:-:S02]  /*10070*/  SEL R30, R30, R31, !P1 ;  /* 0x0000001f1e1e7207 */ /* 0x000fc40004800000 */
[----:B------:R-:W-:Y:S02]  /*10080*/  LOP3.LUT R27, R27, 0x1, RZ, 0xc0, !PT ;  /* 0x000000011b1b7812 */ /* 0x000fe400078ec0ff */
[----:B------:R-:W-:Y:S02]  /*10090*/  SEL R28, R28, R21, !P4 ;  /* 0x000000151c1c7207 */ /* 0x000fe40006000000 */
[----:B------:R-:W-:Y:S02]  /*100a0*/  ISETP.GE.AND P1, PT, R20, R19, PT ;  /* 0x000000131400720c */ /* 0x000fe40003f26270 */
[----:B------:R-:W-:Y:S02]  /*100b0*/  ISETP.GE.AND P6, PT, R16, R13, PT ;  /* 0x0000000d1000720c */ /* 0x000fe40003fc6270 */
[----:B------:R-:W-:Y:S02]  /*100c0*/  SEL R32, R32, R15, !P0 ;  /* 0x0000000f20207207 */ /* 0x000fe40004000000 */
[----:B------:R-:W-:-:S02]  /*100d0*/  ISETP.NE.U32.AND P4, PT, R23, 0x1, PT ;  /* 0x000000011700780c */ /* 0x000fc40003f85070 */
[----:B------:R-:W-:Y:S02]  /*100e0*/  ISETP.NE.U32.AND P0, PT, R27, 0x1, PT ;  /* 0x000000011b00780c */ /* 0x000fe40003f05070 */
[----:B------:R-:W-:Y:S02]  /*100f0*/  LOP3.LUT R28, R28, 0x1, RZ, 0xc0, !PT ;  /* 0x000000011c1c7812 */ /* 0x000fe400078ec0ff */
[----:B------:R-:W-:Y:S02]  /*10100*/  SEL R23, RZ, 0xffffffff, !P1 ;  /* 0xffffffffff177807 */ /* 0x000fe40004800000 */
[----:B------:R-:W-:Y:S02]  /*10110*/  SEL R27, RZ, 0xffffffff, !P6 ;  /* 0xffffffffff1b7807 */ /* 0x000fe40007000000 */
[----:B------:R-:W-:Y:S02]  /*10120*/  ISETP.GE.AND P6, PT, R29, R18, PT ;  /* 0x000000121d00720c */ /* 0x000fe40003fc6270 */
[----:B------:R-:W-:-:S02]  /*10130*/  ISETP.NE.U32.AND P1, PT, R28, 0x1, PT ;  /* 0x000000011c00780c */ /* 0x000fc40003f25070 */
[----:B------:R-:W-:Y:S02]  /*10140*/  SEL R23, R23, R20, !P2 ;  /* 0x0000001417177207 */ /* 0x000fe40005000000 */
        /* <DEDUP_REMOVED lines=17> */
[----:B------:R-:W-:Y:S02]  /*10260*/  LOP3.LUT R33, R12, 0xfffffffe, RZ, 0xc0, !PT ;  /* 0xfffffffe0c217812 */ /* 0x000fe400078ec0ff */
[----:B------:R-:W-:Y:S02]  /*10270*/  ISETP.NE.U32.AND P6, PT, R32, 0x1, PT ;  /* 0x000000012000780c */ /* 0x000fe40003fc5070 */
[----:B------:R-:W-:Y:S01]  /*10280*/  ISETP.NE.U32.AND P0, PT, R23, 0x1, PT ;  /* 0x000000011700780c */ /* 0x000fe20003f05070 */
[----:B------:R-:W-:Y:S01]  /*10290*/  IMAD.IADD R33, R28, 0x1, -R33 ;  /* 0x000000011c217824 */ /* 0x000fe200078e0a21 */
[----:B------:R-:W-:Y:S01]  /*102a0*/  ISETP.NE.U32.AND P2, PT, R30, 0x1, PT ;  /* 0x000000011e00780c */ /* 0x000fe20003f45070 */
        /* <DEDUP_REMOVED lines=11> */
[----:B------:R-:W-:Y:S02]  /*10360*/  ISETP.NE.AND P1, PT, R33, R30, PT ;  /* 0x0000001e2100720c */ /* 0x000fe40003f25270 */
[----:B------:R-:W-:Y:S02]  /*10370*/  LEA.HI R31, R24, R24, RZ, 0x1 ;  /* 0x00000018181f7211 */ /* 0x000fe400078f08ff */
[----:B------:R-:W-:Y:S02]  /*10380*/  LOP3.LUT R15, R15, 0xfffffffe, RZ, 0xc0, !PT ;  /* 0xfffffffe0f0f7812 */ /* 0x000fe400078ec0ff */
[----:B------:R-:W-:-:S02]  /*10390*/  LOP3.LUT R30, R20, 0xfffffffe, RZ, 0xc0, !PT ;  /* 0xfffffffe141e7812 */ /* 0x000fc400078ec0ff */
[----:B------:R-:W-:Y:S01]  /*103a0*/  LOP3.LUT R33, R31, 0xfffffffe, RZ, 0xc0, !PT ;  /* 0xfffffffe1f217812 */ /* 0x000fe200078ec0ff */
[----:B------:R-:W-:Y:S01]  /*103b0*/  IMAD.IADD R20, R26, 0x1, -R15 ;  /* 0x000000011a147824 */ /* 0x000fe200078e0a0f */
[----:B------:R-:W-:Y:S01]  /*103c0*/  LEA.HI R32, R23, R23, RZ, 0x1 ;  /* 0x0000001717207211 */ /* 0x000fe200078f08ff */
[----:B------:R-:W-:Y:S01]  /*103d0*/  IMAD.IADD R31, R25, 0x1, -R30 ;  /* 0x00000001191f7824 */ /* 0x000fe200078e0a1e */
[----:B------:R-:W-:Y:S01]  /*103e0*/  SEL R15, R16, R13, !P3 ;  /* 0x0000000d100f7207 */ /* 0x000fe20005800000 */
[----:B------:R-:W-:Y:S01]  /*103f0*/  IMAD.IADD R33, R24, 0x1, -R33 ;  /* 0x0000000118217824 */ /* 0x000fe200078e0a21 */
[----:B------:R-:W-:Y:S02]  /*10400*/  LOP3.LUT R32, R32, 0xfffffffe, RZ, 0xc0, !PT ;  /* 0xfffffffe20207812 */ /* 0x000fe400078ec0ff */
[----:B------:R-:W-:Y:S02]  /*10410*/  SEL R13, R13, R16, !P3 ;  /* 0x000000100d0d7207 */ /* 0x000fe40005800000 */
        /* <DEDUP_REMOVED lines=35> */
[----:B------:R-:W-:Y:S02]  /*10650*/  LEA.HI R30, R16, R16, RZ, 0x1 ;  /* 0x00000010101e7211 */ /* 0x000fe400078f08ff */
[----:B------:R-:W-:Y:S02]  /*10660*/  LOP3.LUT R20, R20, 0xfffffffe, RZ, 0xc0, !PT ;  /* 0xfffffffe14147812 */ /* 0x000fe400078ec0ff */
[----:B------:R-:W-:Y:S02]  /*10670*/  SEL R29, R29, R28, !P1 ;  /* 0x0000001c1d1d7207 */ /* 0x000fe40004800000 */
[----:B------:R-:W-:Y:S01]  /*10680*/  LOP3.LUT R33, R30, 0xfffffffe, RZ, 0xc0, !PT ;  /* 0xfffffffe1e217812 */ /* 0x000fe200078ec0ff */
[----:B------:R-:W-:Y:S01]  /*10690*/  IMAD.IADD R20, R11, 0x1, -R20 ;  /* 0x000000010b147824 */ /* 0x000fe200078e0a14 */
[----:B------:R-:W-:Y:S02]  /*106a0*/  ISETP.GE.AND P1, PT, R26, R25, PT ;  /* 0x000000191a00720c */ /* 0x000fe40003f26270 */
[----:B------:R-:W-:Y:S01]  /*106b0*/  ISETP.NE.AND P5, PT, R31, R32, PT ;  /* 0x000000201f00720c */ /* 0x000fe20003fa5270 */
[----:B------:R-:W-:Y:S01]  /*106c0*/  IMAD.IADD R33, R16, 0x1, -R33 ;  /* 0x0000000110217824 */ /* 0x000fe200078e0a21 */
[----:B------:R-:W-:-:S02]  /*106d0*/  SEL R31, RZ, 0xffffffff, !P1 ;  /* 0xffffffffff1f7807 */ /* 0x000fc40004800000 */
[----:B------:R-:W-:Y:S02]  /*106e0*/  ISETP.GE.AND P1, PT, R24, R23, PT ;  /* 0x000000171800720c */ /* 0x000fe40003f26270 */
[----:B------:R-:W-:Y:S02]  /*106f0*/  SEL R31, R31, R26, !P2 ;  /* 0x0000001a1f1f7207 */ /* 0x000fe40005000000 */
[----:B------:R-:W-:Y:S02]  /*10700*/  ISETP.NE.AND P2, PT, R20, R33, PT ;  /* 0x000000211400720c */ /* 0x000fe40003f45270 */
[----:B------:R-:W-:Y:S02]  /*10710*/  SEL R33, RZ, 0xffffffff, !P1 ;  /* 0xffffffffff217807 */ /* 0x000fe40004800000 */
[----:B------:R-:W-:Y:S02]  /*10720*/  ISETP.GE.AND P1, PT, R22, R21, PT ;  /* 0x000000151600720c */ /* 0x000fe40003f26270 */
        /* <DEDUP_REMOVED lines=8> */
[----:B------:R-:W-:Y:S02]  /*107b0*/  ISETP.GE.AND P4, PT, R18, R15, PT ;  /* 0x0000000f1200720c */ /* 0x000fe40003f86270 */
[----:B------:R-:W-:Y:S02]  /*107c0*/  SEL R30, RZ, 0xffffffff, !P0 ;  /* 0xffffffffff1e7807 */ /* 0x000fe40004000000 */
[----:B------:R-:W-:Y:S02]  /*107d0*/  ISETP.NE.U32.AND P1, PT, R29, 0x1, PT ;  /* 0x000000011d00780c */ /* 0x000fe40003f25070 */
[----:B------:R-:W-:Y:S02]  /*107e0*/  SEL R29, RZ, 0xffffffff, !P4 ;  /* 0xffffffffff1d7807 */ /* 0x000fe40006000000 */
[----:B------:R-:W-:-:S02]  /*107f0*/  SEL R30, R30, R13, !P6 ;  /* 0x0000000d1e1e7207 */ /* 0x000fc40007000000 */
[----:B------:R-:W-:Y:S02]  /*10800*/  ISETP.GE.AND P6, PT, R11, R16, PT ;  /* 0x000000100b00720c */ /* 0x000fe40003fc6270 */
[----:B------:R-:W-:Y:S02]  /*10810*/  LOP3.LUT R20, R20, 0x1, RZ, 0xc0, !PT ;  /* 0x0000000114147812 */ /* 0x000fe400078ec0ff */
[----:B------:R-:W-:Y:S02]  /*10820*/  SEL R29, R29, R18, !P5 ;  /* 0x000000121d1d7207 */ /* 0x000fe40006800000 */
[----:B------:R-:W-:Y:S02]  /*10830*/  SEL R32, RZ, 0xffffffff, !P6 ;  /* 0xffffffffff207807 */ /* 0x000fe40007000000 */
[----:B------:R-:W-:Y:S02]  /*10840*/  ISETP.NE.U32.AND P6, PT, R20, 0x1, PT ;  /* 0x000000011400780c */ /* 0x000fe40003fc5070 */
[----:B------:R-:W-:-:S02]  /*10850*/  LOP3.LUT R30, R30, 0x1, RZ, 0xc0, !PT ;  /* 0x000000011e1e7812 */ /* 0x000fc400078ec0ff */
[----:B------:R-:W-:Y:S02]  /*10860*/  LOP3.LUT R29, R29, 0x1, RZ, 0xc0, !PT ;  /* 0x000000011d1d7812 */ /* 0x000fe400078ec0ff */
[----:B------:R-:W-:Y:S02]  /*10870*/  SEL R20, R28, R27, !P1 ;  /* 0x0000001b1c147207 */ /* 0x000fe40004800000 */
[----:B------:R-:W-:Y:S02]  /*10880*/  LOP3.LUT R31, R31, 0x1, RZ, 0xc0, !PT ;  /* 0x000000011f1f7812 */ /* 0x000fe400078ec0ff */
[----:B------:R-:W-:Y:S02]  /*10890*/  SEL R28, R27, R28, !P1 ;  /* 0x0000001c1b1c7207 */ /* 0x000fe40004800000 */
[----:B------:R-:W-:Y:S02]  /*108a0*/  LOP3.LUT R33, R33, 0x1, RZ, 0xc0, !PT ;  /* 0x0000000121217812 */ /* 0x000fe400078ec0ff */
[----:B------:R-:W-:-:S02]  /*108b0*/  SEL R32, R32, R11, !P2 ;  /* 0x0000000b20207207 */ /* 0x000fc40005000000 */
[----:B------:R-:W-:Y:S02]  /*108c0*/  ISETP.NE.U32.AND P5, PT, R30, 0x1, PT ;  /* 0x000000011e00780c */ /* 0x000fe40003fa5070 */
[----:B------:R-:W-:Y:S02]  /*108d0*/  ISETP.NE.U32.AND P2, PT, R29, 0x1, PT ;  /* 0x000000011d00780c */ /* 0x000fe40003f45070 */
[----:B------:R-:W-:Y:S02]  /*108e0*/  ISETP.NE.U32.AND P3, PT, R31, 0x1, PT ;  /* 0x000000011f00780c */ /* 0x000fe40003f65070 */
[----:B------:R-:W-:Y:S02]  /*108f0*/  LOP3.LUT R35, R35, 0x1, RZ, 0xc0, !PT ;  /* 0x0000000123237812 */ /* 0x000fe400078ec0ff */
[----:B------:R-:W-:Y:S02]  /*10900*/  LEA.HI R30, R17, R17, RZ, 0x1 ;  /* 0x00000011111e7211 */ /* 0x000fe400078f08ff */
[----:B------:R-:W-:-:S02]  /*10910*/  LEA.HI R29, R28, R28, RZ, 0x1 ;  /* 0x0000001c1c1d7211 */ /* 0x000fc400078f08ff */
[----:B------:R-:W-:Y:S02]  /*10920*/  ISETP.NE.U32.AND P0, PT, R33, 0x1, PT ;  /* 0x000000012100780c */ /* 0x000fe40003f05070 */
[----:B------:R-:W-:Y:S02]  /*10930*/  ISETP.NE.U32.AND P4, PT, R35, 0x1, PT ;  /* 0x000000012300780c */ /* 0x000fe40003f85070 */
[----:B------:R-:W-:Y:S02]  /*10940*/  SEL R27, R26, R25, !P3 ;  /* 0x000000191a1b7207 */ /* 0x000fe40005800000 */
[----:B------:R-:W-:Y:S02]  /*10950*/  LOP3.LUT R30, R30, 0xfffffffe, RZ, 0xc0, !PT ;  /* 0xfffffffe1e1e7812 */ /* 0x000fe400078ec0ff */
[----:B------:R-:W-:Y:S02]  /*10960*/  LOP3.LUT R31, R29, 0xfffffffe, RZ, 0xc0, !PT ;  /* 0xfffffffe1d1f7812 */ /* 0x000fe400078ec0ff */
        /* <DEDUP_REMOVED lines=16> */
[----:B------:R-:W-:-:S02]  /*10a70*/  LOP3.LUT R30, R13, 0xfffffffe, RZ, 0xc0, !PT ;  /* 0xfffffffe0d1e7812 */ /* 0x000fc400078ec0ff */
[----:B------:R-:W-:Y:S02]  /*10a80*/  LOP3.LUT R19, R19, 0xfffffffe, RZ, 0xc0, !PT ;  /* 0xfffffffe13137812 */ /* 0x000fe400078ec0ff */
[----:B------:R-:W-:Y:S01]  /*10a90*/  ISETP.NE.U32.AND P1, PT, R32, 0x1, PT ;  /* 0x000000012000780c */ /* 0x000fe20003f25070 */
[----:B------:R-:W-:Y:S01]  /*10aa0*/  IMAD.IADD R30, R25, 0x1, -R30 ;  /* 0x00000001191e7824 */ /* 0x000fe200078e0a1e */
[----:B------:R-:W-:Y:S02]  /*10ab0*/  LEA.HI R32, R27, R27, RZ, 0x1 ;  /* 0x0000001b1b207211 */ /* 0x000fe400078f08ff */
        /* <DEDUP_REMOVED lines=11> */
[----:B------:R-:W-:Y:S02]  /*10b70*/  LEA.HI R31, R22, R22, RZ, 0x1 ;  /* 0x00000016161f7211 */ /* 0x000fe400078f08ff */
[----:B------:R-:W-:Y:S01]  /*10b80*/  LOP3.LUT R15, R30, 0xfffffffe, RZ, 0xc0, !PT ;  /* 0xfffffffe1e0f7812 */ /* 0x000fe200078ec0ff */
[----:B------:R-:W-:Y:S01]  /*10b90*/  IMAD.IADD R18, R29, 0x1, -R18 ;  /* 0x000000011d127824 */ /* 0x000fe200078e0a12 */
[----:B------:R-:W-:-:S02]  /*10ba0*/  ISETP.NE.AND P3, PT, R32, R33, PT ;  /* 0x000000212000720c */ /* 0x000fc40003f65270 */
[----:B------:R-:W-:Y:S01]  /*10bb0*/  LOP3.LUT R33, R31, 0xfffffffe, RZ, 0xc0, !PT ;  /* 0xfffffffe1f217812 */ /* 0x000fe200078ec0ff */
[----:B------:R-:W-:Y:S01]  /*10bc0*/  IMAD.IADD R31, R26, 0x1, -R15 ;  /* 0x000000011a1f7824 */ /* 0x000fe200078e0a0f */
[----:B------:R-:W-:Y:S02]  /*10bd0*/  SEL R15, R11, R16, !P1 ;  /* 0x000000100b0f7207 */ /* 0x000fe40004800000 */
[----:B------:R-:W-:Y:S01]  /*10be0*/  SEL R16, R16, R11, !P1 ;  /* 0x0000000b10107207 */ /* 0x000fe20004800000 */
[----:B------:R-:W-:Y:S01]  /*10bf0*/  IMAD.IADD R33, R22, 0x1, -R33 ;  /* 0x0000000116217824 */ /* 0x000fe200078e0a21 */
[----:B------:R-:W-:Y:S02]  /*10c00*/  ISETP.NE.AND P4, PT, R18, R31, PT ;  /* 0x0000001f1200720c */ /* 0x000fe40003f85270 */
[----:B------:R-:W-:Y:S02]  /*10c10*/  LEA.HI R11, R14, R14, RZ, 0x1 ;  /* 0x0000000e0e0b7211 */ /* 0x000fe400078f08ff */
[----:B------:R-:W-:-:S02]  /*10c20*/  LEA.HI R18, R21, R21, RZ, 0x1 ;  /* 0x0000001515127211 */ /* 0x000fc400078f08ff */
        /* <DEDUP_REMOVED lines=11> */
[----:B------:R-:W-:Y:S01]  /*10ce0*/  ISETP.GE.AND P6, PT, R28, R17, PT ;  /* 0x000000111c00720c */ /* 0x000fe20003fc6270 */
[----:B------:R-:W-:Y:S01]  /*10cf0*/  IMAD.IADD R31, R12, 0x1, -R31 ;  /* 0x000000010c1f7824 */ /* 0x000fe200078e0a1f */
[----:B------:R-:W-:Y:S01]  /*10d00*/  ISETP.NE.AND P5, PT, R11, R18, PT ;  /* 0x000000120b00720c */ /* 0x000fe20003fa5270 */
[----:B------:R-:W-:Y:S01]  /*10d10*/  IMAD.IADD R32, R23, 0x1, -R32 ;  /* 0x0000000117207824 */ /* 0x000fe200078e0a20 */
[----:B------:R-:W-:Y:S02]  /*10d20*/  SEL R11, RZ, 0xffffffff, !P6 ;  /* 0xffffffffff0b7807 */ /* 0x000fe40007000000 */
[----:B------:R-:W-:Y:S02]  /*10d30*/  ISETP.NE.AND P6, PT, R30, R31, PT ;  /* 0x0000001f1e00720c */ /* 0x000fe40003fc5270 */
        /* <DEDUP_REMOVED lines=16> */
[----:B------:R-:W-:Y:S02]  /*10e40*/  LOP3.LUT R11, R11, 0x1, RZ, 0xc0, !PT ;  /* 0x000000010b0b7812 */ /* 0x000fe400078ec0ff */
[----:B------:R-:W-:Y:S02]  /*10e50*/  SEL R31, R31, R24, !P3 ;  /* 0x000000181f1f7207 */ /* 0x000fe40005800000 */
[----:B------:R-:W-:Y:S02]  /*10e60*/  ISETP.GE.AND P3, PT, R22, R23, PT ;  /* 0x000000171600720c */ /* 0x000fe40003f66270 */
[----:B------:R-:W-:Y:S02]  /*10e70*/  SEL R30, R30, R29, !P4 ;  /* 0x0000001d1e1e7207 */ /* 0x000fe40006000000 */
[----:B------:R-:W-:-:S02]  /*10e80*/  ISETP.GE.AND P4, PT, R14, R21, PT ;  /* 0x000000150e00720c */ /* 0x000fc40003f86270 */
[----:B------:R-:W-:Y:S02]  /*10e90*/  ISETP.NE.U32.AND P2, PT, R11, 0x1, PT ;  /* 0x000000010b00780c */ /* 0x000fe40003f45070 */
[----:B------:R-:W-:Y:S02]  /*10ea0*/  SEL R11, RZ, 0xffffffff, !P3 ;  /* 0xffffffffff0b7807 */ /* 0x000fe40005800000 */
[----:B------:R-:W-:Y:S02]  /*10eb0*/  LOP3.LUT R18, R18, 0x1, RZ, 0xc0, !PT ;  /* 0x0000000112127812 */ /* 0x000fe400078ec0ff */
[----:B------:R-:W-:Y:S02]  /*10ec0*/  ISETP.GE.AND P3, PT, R19, R12, PT ;  /* 0x0000000c1300720c */ /* 0x000fe40003f66270 */
[----:B------:R-:W-:Y:S02]  /*10ed0*/  SEL R33, RZ, 0xffffffff, !P4 ;  /* 0xffffffffff217807 */ /* 0x000fe40006000000 */
[----:B------:R-:W-:-:S02]  /*10ee0*/  SEL R11, R11, R22, !P1 ;  /* 0x000000160b0b7207 */ /* 0x000fc40004800000 */
[----:B------:R-:W-:Y:S02]  /*10ef0*/  ISETP.NE.U32.AND P1, PT, R18, 0x1, PT ;  /* 0x000000011200780c */ /* 0x000fe40003f25070 */
[----:B------:R-:W-:Y:S02]  /*10f00*/  LOP3.LUT R31, R31, 0x1, RZ, 0xc0, !PT ;  /* 0x000000011f1f7812 */ /* 0x000fe400078ec0ff */
[----:B------:R-:W-:Y:S02]  /*10f10*/  SEL R18, RZ, 0xffffffff, !P3 ;  /* 0xffffffffff127807 */ /* 0x000fe40005800000 */
[----:B------:R-:W-:Y:S02]  /*10f20*/  SEL R33, R33, R14, !P5 ;  /* 0x0000000e21217207 */ /* 0x000fe40006800000 */
[----:B------:R-:W-:Y:S02]  /*10f30*/  ISETP.GE.AND P5, PT, R16, R13, PT ;  /* 0x0000000d1000720c */ /* 0x000fe40003fa6270 */
[----:B------:R-:W-:-:S02]  /*10f40*/  ISETP.NE.U32.AND P4, PT, R31, 0x1, PT ;  /* 0x000000011f00780c */ /* 0x000fc40003f85070 */
[----:B------:R-:W-:Y:S02]  /*10f50*/  SEL R18, R18, R19, !P6 ;  /* 0x0000001312127207 */ /* 0x000fe40007000000 */
[----:B------:R-:W-:Y:S02]  /*10f60*/  SEL R31, RZ, 0xffffffff, !P5 ;  /* 0xffffffffff1f7807 */ /* 0x000fe40006800000 */
[----:B------:R-:W-:Y:S02]  /*10f70*/  LOP3.LUT R18, R18, 0x1, RZ, 0xc0, !PT ;  /* 0x0000000112127812 */ /* 0x000fe400078ec0ff */
[----:B------:R-:W-:Y:S02]  /*10f80*/  LOP3.LUT R11, R11, 0x1, RZ, 0xc0, !PT ;  /* 0x000000010b0b7812 */ /* 0x000fe400078ec0ff */
[----:B------:R-:W-:Y:S02]  /*10f90*/  SEL R31, R31, R16, !P0 ;  /* 0x000000101f1f7207 */ /* 0x000fe40004000000 */
[----:B------:R-:W-:-:S02]  /*10fa0*/  LOP3.LUT R30, R30, 0x1, RZ, 0xc0, !PT ;  /* 0x000000011e1e7812 */ /* 0x000fc400078ec0ff */
[----:B------:R-:W-:Y:S02]  /*10fb0*/  ISETP.NE.U32.AND P0, PT, R18, 0x1, PT ;  /* 0x000000011200780c */ /* 0x000fe40003f05070 */
[----:B------:R-:W-:Y:S02]  /*10fc0*/  ISETP.NE.U32.AND P6, PT, R11, 0x1, PT ;  /* 0x000000010b00780c */ /* 0x000fe40003fc5070 */
[----:B------:R-:W-:Y:S02]  /*10fd0*/  LOP3.LUT R31, R31, 0x1, RZ, 0xc0, !PT ;  /* 0x000000011f1f7812 */ /* 0x000fe400078ec0ff */
[----:B------:R-:W-:Y:S02]  /*10fe0*/  SEL R18, R20, R25, !P1 ;  /* 0x0000001914127207 */ /* 0x000fe40004800000 */
[----:B------:R-:W-:Y:S02]  /*10ff0*/  SEL R11, R28, R17, !P2 ;  /* 0x000000111c0b7207 */ /* 0x000fe40005000000 */
[----:B------:R-:W-:-:S02]  /*11000*/  ISETP.NE.U32.AND P3, PT, R30, 0x1, PT ;  /* 0x000000011e00780c */ /* 0x000fc40003f65070 */
[----:B------:R-:W-:Y:S02]  /*11010*/  SEL R25, R25, R20, !P1 ;  /* 0x0000001419197207 */ /* 0x000fe40004800000 */
[----:B------:R-:W-:Y:S02]  /*11020*/  ISETP.NE.U32.AND P1, PT, R31, 0x1, PT ;  /* 0x000000011f00780c */ /* 0x000fe40003f25070 */
[----:B------:R-:W-:Y:S02]  /*11030*/  LEA.HI R30, R18, R18, RZ, 0x1 ;  /* 0x00000012121e7211 */ /* 0x000fe400078f08ff */
[----:B------:R-:W-:Y:S02]  /*11040*/  LEA.HI R31, R11, R11, RZ, 0x1 ;  /* 0x0000000b0b1f7211 */ /* 0x000fe400078f08ff */
[----:B------:R-:W-:Y:S02]  /*11050*/  SEL R17, R17, R28, !P2 ;  /* 0x0000001c11117207 */ /* 0x000fe40005000000 */
[----:B------:R-:W-:-:S02]  /*11060*/  SEL R20, R24, R27, !P4 ;  /* 0x0000001b18147207 */ /* 0x000fc40006000000 */
[----:B------:R-:W-:Y:S02]  /*11070*/  SEL R28, R27, R24, !P4 ;  /* 0x000000181b1c7207 */ /* 0x000fe40006000000 */
[----:B------:R-:W-:Y:S02]  /*11080*/  LOP3.LUT R27, R30, 0xfffffffe, RZ, 0xc0, !PT ;  /* 0xfffffffe1e1b7812 */ /* 0x000fe400078ec0ff */
[----:B------:R-:W-:Y:S02]  /*11090*/  LOP3.LUT R30, R31, 0xfffffffe, RZ, 0xc0, !PT ;  /* 0xfffffffe1f1e7812 */ /* 0x000fe400078ec0ff */
[----:B------:R-:W-:Y:S01]  /*110a0*/  LOP3.LUT R33, R33, 0x1, RZ, 0xc0, !PT ;  /* 0x0000000121217812 */ /* 0x000fe200078ec0ff */
[----:B------:R-:W-:Y:S01]  /*110b0*/  IMAD.IADD R27, R18, 0x1, -R27 ;  /* 0x00000001121b7824 */ /* 0x000fe200078e0a1b */
[----:B------:R-:W-:Y:S01]  /*110c0*/  SEL R24, R29, R26, !P3 ;  /* 0x0000001a1d187207 */ /* 0x000fe20005800000 */
[----:B------:R-:W-:Y:S01]  /*110d0*/  IMAD.IADD R30, R11, 0x1, -R30 ;  /* 0x000000010b1e7824 */ /* 0x000fe200078e0a1e */
[----:B------:R-:W-:-:S02]  /*110e0*/  ISETP.NE.U32.AND P5, PT, R33, 0x1, PT ;  /* 0x000000012100780c */ /* 0x000fc40003fa5070 */
[----:B------:R-:W-:Y:S02]  /*110f0*/  SEL R29, R26, R29, !P3 ;  /* 0x0000001d1a1d7207 */ /* 0x000fe40005800000 */
[----:B------:R-:W-:Y:S02]  /*11100*/  SEL R26, R22, R23, !P6 ;  /* 0x00000017161a7207 */ /* 0x000fe40007000000 */
[----:B------:R-:W-:Y:S02]  /*11110*/  SEL R23, R23, R22, !P6 ;  /* 0x0000001617177207 */ /* 0x000fe40007000000 */
[----:B------:R-:W-:Y:S02]  /*11120*/  SEL R22, R14, R21, !P5 ;  /* 0x000000150e167207 */ /* 0x000fe40006800000 */
[----:B------:R-:W-:Y:S02]  /*11130*/  SEL R21, R21, R14, !P5 ;  /* 0x0000000e15157207 */ /* 0x000fe40006800000 */
        /* <DEDUP_REMOVED lines=30> */
[----:B------:R-:W-:Y:S02]  /*11320*/  ISETP.NE.AND P1, PT, R27, R30, PT ;  /* 0x0000001e1b00720c */ /* 0x000fe40003f25270 */
        /* <DEDUP_REMOVED lines=12> */
[----:B------:R-:W-:Y:S01]  /*113f0*/  ISETP.NE.AND P6, PT, R16, R27, PT ;  /* 0x0000001b1000720c */ /* 0x000fe20003fc5270 */
[----:B------:R-:W-:Y:S01]  /*11400*/  IMAD.IADD R31, R14, 0x1, -R31 ;  /* 0x000000010e1f7824 */ /* 0x000fe200078e0a1f */
[----:B------:R-:W-:Y:S01]  /*11410*/  SEL R27, RZ, 0xffffffff, !P5 ;  /* 0xffffffffff1b7807 */ /* 0x000fe20006800000 */
[----:B------:R-:W-:Y:S01]  /*11420*/  IMAD.IADD R33, R26, 0x1, -R33 ;  /* 0x000000011a217824 */ /* 0x000fe200078e0a21 */
[----:B------:R-:W-:Y:S02]  /*11430*/  LEA.HI R16, R15, R15, RZ, 0x1 ;  /* 0x0000000f0f107211 */ /* 0x000fe400078f08ff */
[----:B------:R-:W-:Y:S02]  /*11440*/  ISETP.NE.AND P5, PT, R30, R31, PT ;  /* 0x0000001f1e00720c */ /* 0x000fe40003fa5270 */
        /* <DEDUP_REMOVED lines=16> */
[----:B------:R-:W-:Y:S02]  /*11550*/  SEL R30, RZ, 0xffffffff, !P2 ;  /* 0xffffffffff1e7807 */ /* 0x000fe40005000000 */
[----:B------:R-:W-:Y:S02]  /*11560*/  ISETP.GE.AND P3, PT, R21, R26, PT ;  /* 0x0000001a1500720c */ /* 0x000fe40003f66270 */
[----:B------:R-:W-:Y:S02]  /*11570*/  SEL R30, R30, R23, !P1 ;  /* 0x000000171e1e7207 */ /* 0x000fe40004800000 */
[----:B------:R-:W-:Y:S02]  /*11580*/  SEL R32, RZ, 0xffffffff, !P3 ;  /* 0xffffffffff207807 */ /* 0x000fe40005800000 */
[----:B------:R-:W-:Y:S02]  /*11590*/  ISETP.GE.AND P1, PT, R19, R22, PT ;  /* 0x000000161300720c */ /* 0x000fe40003f26270 */
[----:B------:R-:W-:-:S02]  /*115a0*/  LOP3.LUT R16, R16, 0x1, RZ, 0xc0, !PT ;  /* 0x0000000110107812 */ /* 0x000fc400078ec0ff */
[----:B------:R-:W-:Y:S02]  /*115b0*/  SEL R32, R32, R21, !P4 ;  /* 0x0000001520207207 */ /* 0x000fe40006000000 */
[----:B------:R-:W-:Y:S02]  /*115c0*/  SEL R34, RZ, 0xffffffff, !P1 ;  /* 0xffffffffff227807 */ /* 0x000fe40004800000 */
[----:B------:R-:W-:Y:S02]  /*115d0*/  ISETP.GE.AND P4, PT, R13, R14, PT ;  /* 0x0000000e0d00720c */ /* 0x000fe40003f86270 */
[----:B------:R-:W-:Y:S02]  /*115e0*/  ISETP.NE.U32.AND P1, PT, R16, 0x1, PT ;  /* 0x000000011000780c */ /* 0x000fe40003f25070 */
[----:B------:R-:W-:Y:S02]  /*115f0*/  SEL R34, R34, R19, !P6 ;  /* 0x0000001322227207 */ /* 0x000fe40007000000 */
[----:B------:R-:W-:-:S02]  /*11600*/  LOP3.LUT R30, R30, 0x1, RZ, 0xc0, !PT ;  /* 0x000000011e1e7812 */ /* 0x000fc400078ec0ff */
[----:B------:R-:W-:Y:S02]  /*11610*/  SEL R16, RZ, 0xffffffff, !P4 ;  /* 0xffffffffff107807 */ /* 0x000fe40006000000 */
[----:B------:R-:W-:Y:S02]  /*11620*/  ISETP.GE.AND P6, PT, R15, R12, PT ;  /* 0x0000000c0f00720c */ /* 0x000fe40003fc6270 */
[----:B------:R-:W-:Y:S02]  /*11630*/  ISETP.NE.U32.AND P4, PT, R30, 0x1, PT ;  /* 0x000000011e00780c */ /* 0x000fe40003f85070 */
[----:B------:R-:W-:Y:S02]  /*11640*/  SEL R16, R16, R13, !P5 ;  /* 0x0000000d10107207 */ /* 0x000fe40006800000 */
[----:B------:R-:W-:Y:S02]  /*11650*/  SEL R30, RZ, 0xffffffff, !P6 ;  /* 0xffffffffff1e7807 */ /* 0x000fe40007000000 */
[----:B------:R-:W-:-:S02]  /*11660*/  LOP3.LUT R16, R16, 0x1, RZ, 0xc0, !PT ;  /* 0x0000000110107812 */ /* 0x000fc400078ec0ff */
[----:B------:R-:W-:Y:S02]  /*11670*/  ISETP.NE.U32.AND P2, PT, R27, 0x1, PT ;  /* 0x000000011b00780c */ /* 0x000fe40003f45070 */
[----:B------:R-:W-:Y:S02]  /*11680*/  SEL R30, R30, R15, !P0 ;  /* 0x0000000f1e1e7207 */ /* 0x000fe40004000000 */
[----:B------:R-:W-:Y:S02]  /*11690*/  LOP3.LUT R31, R31, 0x1, RZ, 0xc0, !PT ;  /* 0x000000011f1f7812 */ /* 0x000fe400078ec0ff */
[----:B------:R-:W-:Y:S02]  /*116a0*/  ISETP.NE.U32.AND P0, PT, R16, 0x1, PT ;  /* 0x000000011000780c */ /* 0x000fe40003f05070 */
[----:B------:R-:W-:Y:S02]  /*116b0*/  LOP3.LUT R30, R30, 0x1, RZ, 0xc0, !PT ;  /* 0x000000011e1e7812 */ /* 0x000fe400078ec0ff */
[----:B------:R-:W-:-:S02]  /*116c0*/  SEL R16, R18, R11, !P2 ;  /* 0x0000000b12107207 */ /* 0x000fc40005000000 */
[----:B------:R-:W-:Y:S02]  /*116d0*/  SEL R18, R11, R18, !P2 ;  /* 0x000000120b127207 */ /* 0x000fe40005000000 */
[----:B------:R-:W-:Y:S02]  /*116e0*/  ISETP.NE.U32.AND P3, PT, R31, 0x1, PT ;  /* 0x000000011f00780c */ /* 0x000fe40003f65070 */
[----:B------:R-:W-:Y:S02]  /*116f0*/  LOP3.LUT R32, R32, 0x1, RZ, 0xc0, !PT ;  /* 0x0000000120207812 */ /* 0x000fe400078ec0ff */
[----:B------:R-:W-:Y:S02]  /*11700*/  ISETP.NE.U32.AND P2, PT, R30, 0x1, PT ;  /* 0x000000011e00780c */ /* 0x000fe40003f45070 */
[----:B------:R-:W-:Y:S02]  /*11710*/  LEA.HI R31, R17, R17, RZ, 0x1 ;  /* 0x00000011111f7211 */ /* 0x000fe400078f08ff */
[----:B------:R-:W-:-:S02]  /*11720*/  LEA.HI R30, R18, R18, RZ, 0x1 ;  /* 0x00000012121e7211 */ /* 0x000fc400078f08ff */
[----:B------:R-:W-:Y:S02]  /*11730*/  SEL R11, R28, R25, !P3 ;  /* 0x000000191c0b7207 */ /* 0x000fe40005800000 */
[----:B------:R-:W-:Y:S02]  /*11740*/  SEL R25, R25, R28, !P3 ;  /* 0x0000001c19197207 */ /* 0x000fe40005800000 */
[----:B------:R-:W-:Y:S02]  /*11750*/  ISETP.NE.U32.AND P6, PT, R32, 0x1, PT ;  /* 0x000000012000780c */ /* 0x000fe40003fc5070 */
[----:B------:R-:W-:Y:S02]  /*11760*/  SEL R27, R29, R20, !P1 ;  /* 0x000000141d1b7207 */ /* 0x000fe40004800000 */
[----:B------:R-:W-:Y:S02]  /*11770*/  SEL R28, R20, R29, !P1 ;  /* 0x0000001d141c7207 */ /* 0x000fe40004800000 */
[----:B------:R-:W-:-:S02]  /*11780*/  LOP3.LUT R32, R31, 0xfffffffe, RZ, 0xc0, !PT ;  /* 0xfffffffe1f207812 */ /* 0x000fc400078ec0ff */
[----:B------:R-:W-:Y:S02]  /*11790*/  LOP3.LUT R29, R30, 0xfffffffe, RZ, 0xc0, !PT ;  /* 0xfffffffe1e1d7812 */ /* 0x000fe400078ec0ff */
[----:B------:R-:W-:Y:S01]  /*117a0*/  LOP3.LUT R34, R34, 0x1, RZ, 0xc0, !PT ;  /* 0x0000000122227812 */ /* 0x000fe200078ec0ff */
[----:B------:R-:W-:Y:S01]  /*117b0*/  IMAD.IADD R32, R17, 0x1, -R32 ;  /* 0x0000000111207824 */ /* 0x000fe200078e0a20 */
[----:B------:R-:W-:Y:S01]  /*117c0*/  SEL R20, R23, R24, !P4 ;  /* 0x0000001817147207 */ /* 0x000fe20006000000 */
[----:B------:R-:W-:Y:S01]  /*117d0*/  IMAD.IADD R29, R18, 0x1, -R29 ;  /* 0x00000001121d7824 */ /* 0x000fe200078e0a1d */
[----:B------:R-:W-:Y:S02]  /*117e0*/  ISETP.NE.U32.AND P5, PT, R34, 0x1, PT ;  /* 0x000000012200780c */ /* 0x000fe40003fa5070 */
        /* <DEDUP_REMOVED lines=27> */
[----:B------:R-:W-:Y:S02]  /*119a0*/  ISETP.NE.AND P3, PT, R32, R33, PT ;  /* 0x000000212000720c */ /* 0x000fe40003f65270 */
        /* <DEDUP_REMOVED lines=41> */
[----:B------:R-:W-:Y:S02]  /*11c40*/  SEL R31, R31, R28, !P3 ;  /* 0x0000001c1f1f7207 */ /* 0x000fe40005800000 */
[----:B------:R-:W-:Y:S02]  /*11c50*/  LOP3.LUT R15, R15, 0x1, RZ, 0xc0, !PT ;  /* 0x000000010f0f7812 */ /* 0x000fe400078ec0ff */
[----:B------:R-:W-:-:S02]  /*11c60*/  ISETP.GE.AND P3, PT, R21, R20, PT ;  /* 0x000000141500720c */ /* 0x000fc40003f66270 */
[----:B------:R-:W-:Y:S02]  /*11c70*/  SEL R33, R33, R24, !P4 ;  /* 0x0000001821217207 */ /* 0x000fe40006000000 */
[----:B------:R-:W-:Y:S02]  /*11c80*/  ISETP.GE.AND P4, PT, R22, R23, PT ;  /* 0x000000171600720c */ /* 0x000fe40003f86270 */
[----:B------:R-:W-:Y:S02]  /*11c90*/  ISETP.NE.U32.AND P0, PT, R15, 0x1, PT ;  /* 0x000000010f00780c */ /* 0x000fe40003f05070 */
[----:B------:R-:W-:Y:S02]  /*11ca0*/  SEL R30, RZ, 0xffffffff, !P3 ;  /* 0xffffffffff1e7807 */ /* 0x000fe40005800000 */
[----:B------:R-:W-:Y:S02]  /*11cb0*/  LOP3.LUT R12, R12, 0x1, RZ, 0xc0, !PT ;  /* 0x000000010c0c7812 */ /* 0x000fe400078ec0ff */
[----:B------:R-:W-:-:S02]  /*11cc0*/  SEL R15, RZ, 0xffffffff, !P4 ;  /* 0xffffffffff0f7807 */ /* 0x000fc40006000000 */
[----:B------:R-:W-:Y:S02]  /*11cd0*/  ISETP.GE.AND P3, PT, R29, R26, PT ;  /* 0x0000001a1d00720c */ /* 0x000fe40003f66270 */
[----:B------:R-:W-:Y:S02]  /*11ce0*/  SEL R30, R30, R21, !P2 ;  /* 0x000000151e1e7207 */ /* 0x000fe40005000000 */
[----:B------:R-:W-:Y:S02]  /*11cf0*/  LOP3.LUT R31, R31, 0x1, RZ, 0xc0, !PT ;  /* 0x000000011f1f7812 */ /* 0x000fe400078ec0ff */
[----:B------:R-:W-:Y:S02]  /*11d00*/  ISETP.NE.U32.AND P2, PT, R12, 0x1, PT ;  /* 0x000000010c00780c */ /* 0x000fe40003f45070 */
[----:B------:R-:W-:Y:S02]  /*11d10*/  SEL R15, R15, R22, !P5 ;  /* 0x000000160f0f7207 */ /* 0x000fe40006800000 */
[----:B------:R-:W-:-:S02]  /*11d20*/  SEL R12, RZ, 0xffffffff, !P3 ;  /* 0xffffffffff0c7807 */ /* 0x000fc40005800000 */
[----:B------:R-:W-:Y:S02]  /*11d30*/  ISETP.GE.AND P5, PT, R14, R19, PT ;  /* 0x000000130e00720c */ /* 0x000fe40003fa6270 */
[----:B------:R-:W-:Y:S02]  /*11d40*/  ISETP.NE.U32.AND P4, PT, R31, 0x1, PT ;  /* 0x000000011f00780c */ /* 0x000fe40003f85070 */
[----:B------:R-:W-:Y:S02]  /*11d50*/  SEL R12, R12, R29, !P6 ;  /* 0x0000001d0c0c7207 */ /* 0x000fe40007000000 */
        /* <DEDUP_REMOVED lines=14> */
[----:B------:R-:W-:-:S02]  /*11e40*/  LOP3.LUT R33, R33, 0x1, RZ, 0xc0, !PT ;  /* 0x0000000121217812 */ /* 0x000fc400078ec0ff */
        /* <DEDUP_REMOVED lines=83> */
[----:B------:R-:W-:-:S02]  /*12380*/  LOP3.LUT R29, R29, 0x1, RZ, 0xc0, !PT ;  /* 0x000000011d1d7812 */ /* 0x000fc400078ec0ff */
[----:B------:R-:W-:Y:S02]  /*12390*/  ISETP.GE.AND P0, PT, R26, R21, PT ;  /* 0x000000151a00720c */ /* 0x000fe40003f06270 */
[----:B------:R-:W-:Y:S02]  /*123a0*/  ISETP.NE.U32.AND P2, PT, R14, 0x1, PT ;  /* 0x000000010e00780c */ /* 0x000fe40003f45070 */
[----:B------:R-:W-:Y:S02]  /*123b0*/  SEL R14, RZ, 0xffffffff, !P3 ;  /* 0xffffffffff0e7807 */ /* 0x000fe40005800000 */
[----:B------:R-:W-:Y:S02]  /*123c0*/  ISETP.NE.U32.AND P3, PT, R29, 0x1, PT ;  /* 0x000000011d00780c */ /* 0x000fe40003f65070 */
[----:B------:R-:W-:Y:S02]  /*123d0*/  SEL R29, RZ, 0xffffffff, !P0 ;  /* 0xffffffffff1d7807 */ /* 0x000fe40004000000 */
[----:B------:R-:W-:-:S02]  /*123e0*/  SEL R14, R14, R23, !P4 ;  /* 0x000000170e0e7207 */ /* 0x000fc40006000000 */
[----:B------:R-:W-:Y:S02]  /*123f0*/  SEL R29, R29, R26, !P6 ;  /* 0x0000001a1d1d7207 */ /* 0x000fe40007000000 */
[----:B------:R-:W-:Y:S02]  /*12400*/  LOP3.LUT R30, R30, 0x1, RZ, 0xc0, !PT ;  /* 0x000000011e1e7812 */ /* 0x000fe400078ec0ff */
[----:B------:R-:W-:Y:S02]  /*12410*/  ISETP.GE.AND P6, PT, R13, R24, PT ;  /* 0x000000180d00720c */ /* 0x000fe40003fc6270 */
[----:B------:R-:W-:Y:S02]  /*12420*/  ISETP.GE.AND P4, PT, R19, R22, PT ;  /* 0x000000161300720c */ /* 0x000fe40003f86270 */
[----:B------:R-:W-:Y:S02]  /*12430*/  LOP3.LUT R14, R14, 0x1, RZ, 0xc0, !PT ;  /* 0x000000010e0e7812 */ /* 0x000fe400078ec0ff */
[----:B------:R-:W-:-:S02]  /*12440*/  ISETP.NE.U32.AND P0, PT, R30, 0x1, PT ;  /* 0x000000011e00780c */ /* 0x000fc40003f05070 */
[----:B------:R-:W-:Y:S02]  /*12450*/  SEL R32, RZ, 0xffffffff, !P6 ;  /* 0xffffffffff207807 */ /* 0x000fe40007000000 */
[----:B------:R-:W-:Y:S02]  /*12460*/  SEL R30, RZ, 0xffffffff, !P4 ;  /* 0xffffffffff1e7807 */ /* 0x000fe40006000000 */
[----:B------:R-:W-:Y:S02]  /*12470*/  ISETP.NE.U32.AND P6, PT, R14, 0x1, PT ;  /* 0x000000010e00780c */ /* 0x000fe40003fc5070 */
[----:B------:R-:W-:Y:S02]  /*12480*/  LOP3.LUT R31, R31, 0x1, RZ, 0xc0, !PT ;  /* 0x000000011f1f7812 */ /* 0x000fe400078ec0ff */
[----:B------:R-:W-:Y:S02]  /*12490*/  LOP3.LUT R29, R29, 0x1, RZ, 0xc0, !PT ;  /* 0x000000011d1d7812 */ /* 0x000fe400078ec0ff */
[----:B------:R-:W-:-:S02]  /*124a0*/  SEL R32, R32, R13, !P1 ;  /* 0x0000000d20207207 */ /* 0x000fc40004800000 */
[----:B------:R-:W-:Y:S02]  /*124b0*/  SEL R14, R15, R12, !P2 ;  /* 0x0000000c0f0e7207 */ /* 0x000fe40005000000 */
[----:B------:R-:W-:Y:S02]  /*124c0*/  SEL R30, R30, R19, !P5 ;  /* 0x000000131e1e7207 */ /* 0x000fe40006800000 */
[----:B------:R-:W-:Y:S02]  /*124d0*/  SEL R12, R12, R15, !P2 ;  /* 0x0000000f0c0c7207 */ /* 0x000fe40005000000 */
[----:B------:R-:W-:Y:S02]  /*124e0*/  ISETP.NE.U32.AND P4, PT, R31, 0x1, PT ;  /* 0x000000011f00780c */ /* 0x000fe40003f85070 */
[----:B------:R-:W-:Y:S02]  /*124f0*/  ISETP.NE.U32.AND P5, PT, R29, 0x1, PT ;  /* 0x000000011d00780c */ /* 0x000fe40003fa5070 */
[----:B------:R-:W-:-:S02]  /*12500*/  LOP3.LUT R32, R32, 0x1, RZ, 0xc0, !PT ;  /* 0x0000000120207812 */ /* 0x000fc400078ec0ff */
[----:B------:R-:W-:Y:S02]  /*12510*/  LOP3.LUT R30, R30, 0x1, RZ, 0xc0, !PT ;  /* 0x000000011e1e7812 */ /* 0x000fe400078ec0ff */
[----:B------:R-:W-:Y:S02]  /*12520*/  LEA.HI R31, R17, R17, RZ, 0x1 ;  /* 0x00000011111f7211 */ /* 0x000fe400078f08ff */
[----:B------:R-:W-:Y:S02]  /*12530*/  LEA.HI R29, R12, R12, RZ, 0x1 ;  /* 0x0000000c0c1d7211 */ /* 0x000fe400078f08ff */
[----:B------:R-:W-:Y:S02]  /*12540*/  ISETP.NE.U32.AND P2, PT, R32, 0x1, PT ;  /* 0x000000012000780c */ /* 0x000fe40003f45070 */
[----:B------:R-:W-:Y:S02]  /*12550*/  SEL R15, R28, R25, !P3 ;  /* 0x000000191c0f7207 */ /* 0x000fe40005800000 */
[----:B------:R-:W-:-:S02]  /*12560*/  ISETP.NE.U32.AND P1, PT, R30, 0x1, PT ;  /* 0x000000011e00780c */ /* 0x000fc40003f25070 */
        /* <DEDUP_REMOVED lines=30> */
[C---:B------:R-:W-:Y:S02]  /*12750*/  LEA.HI R29, R28.reuse, R28, RZ, 0x1 ;  /* 0x0000001c1c1d7211 */ /* 0x040fe400078f08ff */
[----:B------:R-:W-:Y:S02]  /*12760*/  ISETP.NE.AND P3, PT, R31, R34, PT ;  /* 0x000000221f00720c */ /* 0x000fe40003f65270 */
[----:B------:R-:W-:Y:S02]  /*12770*/  LEA.HI R31, R23, R23, RZ, 0x1 ;  /* 0x00000017171f7211 */ /* 0x000fe400078f08ff */
        /* <DEDUP_REMOVED lines=8> */
[----:B------:R-:W-:-:S02]  /*12800*/  LEA.HI R13, R26, R26, RZ, 0x1 ;  /* 0x0000001a1a0d7211 */ /* 0x000fc400078f08ff */
[----:B------:R-:W-:Y:S02]  /*12810*/  ISETP.NE.AND P4, PT, R22, R31, PT ;  /* 0x0000001f1600720c */ /* 0x000fe40003f85270 */
        /* <DEDUP_REMOVED lines=14> */
[----:B------:R-:W-:-:S02]  /*12900*/  SEL R13, RZ, 0xffffffff, !P6 ;  /* 0xffffffffff0d7807 */ /* 0x000fc40007000000 */
[----:B------:R-:W-:Y:S02]  /*12910*/  LOP3.LUT R33, R33, 0xfffffffe, RZ, 0xc0, !PT ;  /* 0xfffffffe21217812 */ /* 0x000fe400078ec0ff */
[----:B------:R-:W-:Y:S02]  /*12920*/  ISETP.NE.AND P6, PT, R24, R31, PT ;  /* 0x0000001f1800720c */ /* 0x000fe40003fc5270 */
[----:B------:R-:W-:Y:S01]  /*12930*/  LEA.HI R22, R29, R29, RZ, 0x1 ;  /* 0x0000001d1d167211 */ /* 0x000fe200078f08ff */
[----:B------:R-:W-:Y:S01]  /*12940*/  IMAD.IADD R33, R16, 0x1, -R33 ;  /* 0x0000000110217824 */ /* 0x000fe200078e0a21 */
[----:B------:R-:W-:Y:S02]  /*12950*/  LEA.HI R31, R20, R20, RZ, 0x1 ;  /* 0x00000014141f7211 */ /* 0x000fe400078f08ff */
[----:B------:R-:W-:Y:S02]  /*12960*/  SEL R13, R13, R12, !P0 ;  /* 0x0000000c0d0d7207 */ /* 0x000fe40004000000 */
[----:B------:R-:W-:-:S02]  /*12970*/  ISETP.GE.AND P0, PT, R25, R14, PT ;  /* 0x0000000e1900720c */ /* 0x000fc40003f06270 */
[----:B------:R-:W-:Y:S02]  /*12980*/  LOP3.LUT R24, R22, 0xfffffffe, RZ, 0xc0, !PT ;  /* 0xfffffffe16187812 */ /* 0x000fe400078ec0ff */
[----:B------:R-:W-:Y:S02]  /*12990*/  LOP3.LUT R31, R31, 0xfffffffe, RZ, 0xc0, !PT ;  /* 0xfffffffe1f1f7812 */ /* 0x000fe400078ec0ff */
[----:B------:R-:W-:Y:S01]  /*129a0*/  SEL R22, RZ, 0xffffffff, !P0 ;  /* 0xffffffffff167807 */ /* 0x000fe20004000000 */
[----:B------:R-:W-:Y:S01]  /*129b0*/  IMAD.IADD R24, R29, 0x1, -R24 ;  /* 0x000000011d187824 */ /* 0x000fe200078e0a18 */
[----:B------:R-:W-:Y:S01]  /*129c0*/  ISETP.NE.AND P2, PT, R32, R33, PT ;  /* 0x000000212000720c */ /* 0x000fe20003f45270 */
[----:B------:R-:W-:Y:S01]  /*129d0*/  IMAD.IADD R33, R20, 0x1, -R31 ;  /* 0x0000000114217824 */ /* 0x000fe200078e0a1f */
[----:B------:R-:W-:Y:S02]  /*129e0*/  ISETP.GE.AND P0, PT, R30, R15, PT ;  /* 0x0000000f1e00720c */ /* 0x000fe40003f06270 */
[----:B------:R-:W-:-:S02]  /*129f0*/  SEL R22, R22, R25, !P1 ;  /* 0x0000001916167207 */ /* 0x000fc40004800000 */
[----:B------:R-:W-:Y:S02]  /*12a00*/  ISETP.GE.AND P1, PT, R27, R28, PT ;  /* 0x0000001c1b00720c */ /* 0x000fe40003f26270 */
[----:B------:R-:W-:Y:S02]  /*12a10*/  SEL R31, RZ, 0xffffffff, !P0 ;  /* 0xffffffffff1f7807 */ /* 0x000fe40004000000 */
[----:B------:R-:W-:Y:S02]  /*12a20*/  ISETP.NE.AND P0, PT, R24, R33, PT ;  /* 0x000000211800720c */ /* 0x000fe40003f05270 */
[----:B------:R-:W-:Y:S02]  /*12a30*/  SEL R24, RZ, 0xffffffff, !P1 ;  /* 0xffffffffff187807 */ /* 0x000fe40004800000 */
[----:B------:R-:W-:Y:S02]  /*12a40*/  SEL R31, R31, R30, !P3 ;  /* 0x0000001e1f1f7207 */ /* 0x000fe40005800000 */
[----:B------:R-:W-:-:S02]  /*12a50*/  LOP3.LUT R13, R13, 0x1, RZ, 0xc0, !PT ;  /* 0x000000010d0d7812 */ /* 0x000fc400078ec0ff */
[----:B------:R-:W-:Y:S02]  /*12a60*/  ISETP.GE.AND P3, PT, R23, R16, PT ;  /* 0x000000101700720c */ /* 0x000fe40003f66270 */
[----:B------:R-:W-:Y:S02]  /*12a70*/  SEL R24, R24, R27, !P4 ;  /* 0x0000001b18187207 */ /* 0x000fe40006000000 */
[----:B------:R-:W-:Y:S02]  /*12a80*/  ISETP.GE.AND P4, PT, R26, R11, PT ;  /* 0x0000000b1a00720c */ /* 0x000fe40003f86270 */
[----:B------:R-:W-:Y:S02]  /*12a90*/  ISETP.NE.U32.AND P1, PT, R13, 0x1, PT ;  /* 0x000000010d00780c */ /* 0x000fe40003f25070 */
[----:B------:R-:W-:Y:S02]  /*12aa0*/  SEL R32, RZ, 0xffffffff, !P3 ;  /* 0xffffffffff207807 */ /* 0x000fe40005800000 */
[----:B------:R-:W-:-:S02]  /*12ab0*/  LOP3.LUT R22, R22, 0x1, RZ, 0xc0, !PT ;  /* 0x0000000116167812 */ /* 0x000fc400078ec0ff */
[----:B------:R-:W-:Y:S02]  /*12ac0*/  SEL R13, RZ, 0xffffffff, !P4 ;  /* 0xffffffffff0d7807 */ /* 0x000fe40006000000 */
[----:B------:R-:W-:Y:S02]  /*12ad0*/  ISETP.GE.AND P3, PT, R21, R18, PT ;  /* 0x000000121500720c */ /* 0x000fe40003f66270 */
[----:B------:R-:W-:Y:S02]  /*12ae0*/  SEL R32, R32, R23, !P2 ;  /* 0x0000001720207207 */ /* 0x000fe40005000000 */
[----:B------:R-:W-:Y:S02]  /*12af0*/  ISETP.NE.U32.AND P2, PT, R22, 0x1, PT ;  /* 0x000000011600780c */ /* 0x000fe40003f45070 */
[----:B------:R-:W-:Y:S02]  /*12b00*/  LOP3.LUT R24, R24, 0x1, RZ, 0xc0, !PT ;  /* 0x0000000118187812 */ /* 0x000fe400078ec0ff */
[----:B------:R-:W-:-:S02]  /*12b10*/  SEL R13, R13, R26, !P5 ;  /* 0x0000001a0d0d7207 */ /* 0x000fc40006800000 */
[----:B------:R-:W-:Y:S02]  /*12b20*/  SEL R22, RZ, 0xffffffff, !P3 ;  /* 0xffffffffff167807 */ /* 0x000fe40005800000 */
[----:B------:R-:W-:Y:S02]  /*12b30*/  ISETP.GE.AND P5, PT, R29, R20, PT ;  /* 0x000000141d00720c */ /* 0x000fe40003fa6270 */
[----:B------:R-:W-:Y:S02]  /*12b40*/  ISETP.NE.U32.AND P3, PT, R24, 0x1, PT ;  /* 0x000000011800780c */ /* 0x000fe40003f65070 */
[----:B------:R-:W-:Y:S02]  /*12b50*/  SEL R22, R22, R21, !P6 ;  /* 0x0000001516167207 */ /* 0x000fe40007000000 */
[----:B------:R-:W-:Y:S02]  /*12b60*/  SEL R24, RZ, 0xffffffff, !P5 ;  /* 0xffffffffff187807 */ /* 0x000fe40006800000 */
[----:B------:R-:W-:-:S02]  /*12b70*/  LOP3.LUT R13, R13, 0x1, RZ, 0xc0, !PT ;  /* 0x000000010d0d7812 */ /* 0x000fc400078ec0ff */
[----:B------:R-:W-:Y:S02]  /*12b80*/  LOP3.LUT R22, R22, 0x1, RZ, 0xc0, !PT ;  /* 0x0000000116167812 */ /* 0x000fe400078ec0ff */
[----:B------:R-:W-:Y:S02]  /*12b90*/  SEL R24, R24, R29, !P0 ;  /* 0x0000001d18187207 */ /* 0x000fe40004000000 */
[----:B------:R-:W-:Y:S02]  /*12ba0*/  ISETP.NE.U32.AND P5, PT, R13, 0x1, PT ;  /* 0x000000010d00780c */ /* 0x000fe40003fa5070 */
[----:B------:R-:W-:Y:S02]  /*12bb0*/  ISETP.NE.U32.AND P0, PT, R22, 0x1, PT ;  /* 0x000000011600780c */ /* 0x000fe40003f05070 */
[----:B------:R-:W-:Y:S02]  /*12bc0*/  LOP3.LUT R24, R24, 0x1, RZ, 0xc0, !PT ;  /* 0x0000000118187812 */ /* 0x000fe400078ec0ff */
        /* <DEDUP_REMOVED lines=9> */
[----:B------:R-:W-:Y:S02]  /*12c60*/  SEL R25, R25, R14, !P2 ;  /* 0x0000000e19197207 */ /* 0x000fe40005000000 */
[----:B------:R-:W-:Y:S02]  /*12c70*/  LOP3.LUT R31, R17, 0xfffffffe, RZ, 0xc0, !PT ;  /* 0xfffffffe111f7812 */ /* 0x000fe400078ec0ff */
[----:B------:R-:W-:Y:S02]  /*12c80*/  LOP3.LUT R24, R24, 0xfffffffe, RZ, 0xc0, !PT ;  /* 0xfffffffe18187812 */ /* 0x000fe400078ec0ff */
[----:B------:R-:W-:Y:S01]  /*12c90*/  SEL R14, R30, R15, !P4 ;  /* 0x0000000f1e0e7207 */ /* 0x000fe20006000000 */
[----:B------:R-:W-:Y:S01]  /*12ca0*/  IMAD.IADD R31, R22, 0x1, -R31 ;  /* 0x00000001161f7824 */ /* 0x000fe200078e0a1f */
[----:B------:R-:W-:-:S02]  /*12cb0*/  ISETP.NE.U32.AND P6, PT, R32, 0x1, PT ;  /* 0x000000012000780c */ /* 0x000fc40003fc5070 */
[----:B------:R-:W-:Y:S02]  /*12cc0*/  SEL R30, R15, R30, !P4 ;  /* 0x0000001e0f1e7207 */ /* 0x000fe40006000000 */
[----:B------:R-:W-:Y:S02]  /*12cd0*/  SEL R15, R27, R28, !P3 ;  /* 0x0000001c1b0f7207 */ /* 0x000fe40005800000 */
        /* <DEDUP_REMOVED lines=72> */
[----:B------:R-:W-:-:S02]  /*13160*/  ISETP.GE.AND P3, PT, R26, R17, PT ;  /* 0x000000111a00720c */ /* 0x000fc40003f66270 */
[----:B------:R-:W-:Y:S02]  /*13170*/  SEL R31, R31, R24, !P1 ;  /* 0x000000181f1f7207 */ /* 0x000fe40004800000 */
[----:B------:R-:W-:Y:S02]  /*13180*/  ISETP.GE.AND P1, PT, R21, R16, PT ;  /* 0x000000101500720c */ /* 0x000fe40003f26270 */
[----:B------:R-:W-:Y:S02]  /*13190*/  ISETP.NE.U32.AND P2, PT, R23, 0x1, PT ;  /* 0x000000011700780c */ /* 0x000fe40003f45070 */
[----:B------:R-:W-:Y:S02]  /*131a0*/  SEL R23, RZ, 0xffffffff, !P3 ;  /* 0xffffffffff177807 */ /* 0x000fe40005800000 */
[----:B------:R-:W-:Y:S02]  /*131b0*/  SEL R32, RZ, 0xffffffff, !P1 ;  /* 0xffffffffff207807 */ /* 0x000fe40004800000 */
[----:B------:R-:W-:-:S02]  /*131c0*/  LOP3.LUT R20, R20, 0x1, RZ, 0xc0, !PT ;  /* 0x0000000114147812 */ /* 0x000fc400078ec0ff */
[----:B------:R-:W-:Y:S02]  /*131d0*/  SEL R23, R23, R26, !P5 ;  /* 0x0000001a17177207 */ /* 0x000fe40006800000 */
        /* <DEDUP_REMOVED lines=26> */
[----:B------:R-:W-:-:S02]  /*13380*/  LOP3.LUT R32, R32, 0x1, RZ, 0xc0, !PT ;  /* 0x0000000120207812 */ /* 0x000fc400078ec0ff */
[----:B------:R-:W-:Y:S02]  /*13390*/  ISETP.NE.AND P1, PT, R30, R31, PT ;  /* 0x0000001f1e00720c */ /* 0x000fe40003f25270 */
[----:B------:R-:W-:Y:S02]  /*133a0*/  LEA.HI R30, R27, R27, RZ, 0x1 ;  /* 0x0000001b1b1e7211 */ /* 0x000fe400078f08ff */
[----:B------:R-:W-:Y:S02]  /*133b0*/  LEA.HI R33, R22, R22, RZ, 0x1 ;  /* 0x0000001616217211 */ /* 0x000fe400078f08ff */
[----:B------:R-:W-:Y:S02]  /*133c0*/  LOP3.LUT R26, R26, 0xfffffffe, RZ, 0xc0, !PT ;  /* 0xfffffffe1a1a7812 */ /* 0x000fe400078ec0ff */
[----:B------:R-:W-:Y:S02]  /*133d0*/  LOP3.LUT R31, R29, 0xfffffffe, RZ, 0xc0, !PT ;  /* 0xfffffffe1d1f7812 */ /* 0x000fe400078ec0ff */
[----:B------:R-:W-:Y:S01]  /*133e0*/  ISETP.NE.U32.AND P2, PT, R32, 0x1, PT ;  /* 0x000000012000780c */ /* 0x000fe20003f45070 */
        /* <DEDUP_REMOVED lines=12> */
[----:B------:R-:W-:Y:S02]  /*134b0*/  LOP3.LUT R21, R21, 0xfffffffe, RZ, 0xc0, !PT ;  /* 0xfffffffe15157812 */ /* 0x000fe400078ec0ff */
[----:B------:R-:W-:Y:S02]  /*134c0*/  LEA.HI R31, R17, R17, RZ, 0x1 ;  /* 0x00000011111f7211 */ /* 0x000fe400078f08ff */
[----:B------:R-:W-:Y:S02]  /*134d0*/  LEA.HI R33, R14, R14, RZ, 0x1 ;  /* 0x0000000e0e217211 */ /* 0x000fe400078f08ff */
[----:B------:R-:W-:Y:S01]  /*134e0*/  LOP3.LUT R30, R29, 0xfffffffe, RZ, 0xc0, !PT ;  /* 0xfffffffe1d1e7812 */ /* 0x000fe200078ec0ff */
[----:B------:R-:W-:Y:S01]  /*134f0*/  IMAD.IADD R29, R24, 0x1, -R21 ;  /* 0x00000001181d7824 */ /* 0x000fe200078e0a15 */
[----:B------:R-:W-:Y:S02]  /*13500*/  ISETP.GE.AND P2, PT, R28, R11, PT ;  /* 0x0000000b1c00720c */ /* 0x000fe40003f46270 */
[----:B------:R-:W-:Y:S01]  /*13510*/  LOP3.LUT R32, R31, 0xfffffffe, RZ, 0xc0, !PT ;  /* 0xfffffffe1f207812 */ /* 0x000fe200078ec0ff */
[----:B------:R-:W-:Y:S01]  /*13520*/  IMAD.IADD R30, R23, 0x1, -R30 ;  /* 0x00000001171e7824 */ /* 0x000fe200078e0a1e */
[----:B------:R-:W-:-:S02]  /*13530*/  LOP3.LUT R33, R33, 0xfffffffe, RZ, 0xc0, !PT ;  /* 0xfffffffe21217812 */ /* 0x000fc400078ec0ff */
[----:B------:R-:W-:Y:S01]  /*13540*/  SEL R21, RZ, 0xffffffff, !P2 ;  /* 0xffffffffff157807 */ /* 0x000fe20005000000 */
[----:B------:R-:W-:Y:S01]  /*13550*/  IMAD.IADD R32, R17, 0x1, -R32 ;  /* 0x0000000111207824 */ /* 0x000fe200078e0a20 */
[----:B------:R-:W-:Y:S01]  /*13560*/  ISETP.NE.AND P5, PT, R29, R30, PT ;  /* 0x0000001e1d00720c */ /* 0x000fe20003fa5270 */
[----:B------:R-:W-:Y:S01]  /*13570*/  IMAD.IADD R33, R14, 0x1, -R33 ;  /* 0x000000010e217824 */ /* 0x000fe200078e0a21 */
[----:B------:R-:W-:Y:S02]  /*13580*/  SEL R21, R21, R28, !P4 ;  /* 0x0000001c15157207 */ /* 0x000fe40006000000 */
[----:B------:R-:W-:Y:S02]  /*13590*/  LEA.HI R29, R16, R16, RZ, 0x1 ;  /* 0x00000010101d7211 */ /* 0x000fe400078f08ff */
[----:B------:R-:W-:Y:S02]  /*135a0*/  LEA.HI R30, R15, R15, RZ, 0x1 ;  /* 0x0000000f0f1e7211 */ /* 0x000fe400078f08ff */
[----:B------:R-:W-:-:S02]  /*135b0*/  ISETP.GE.AND P4, PT, R19, R18, PT ;  /* 0x000000121300720c */ /* 0x000fc40003f86270 */
[----:B------:R-:W-:Y:S02]  /*135c0*/  LOP3.LUT R21, R21, 0x1, RZ, 0xc0, !PT ;  /* 0x0000000115157812 */ /* 0x000fe400078ec0ff */
[----:B------:R-:W-:Y:S02]  /*135d0*/  ISETP.NE.AND P2, PT, R32, R33, PT ;  /* 0x000000212000720c */ /* 0x000fe40003f45270 */
[----:B------:R-:W-:Y:S02]  /*135e0*/  LOP3.LUT R29, R29, 0xfffffffe, RZ, 0xc0, !PT ;  /* 0xfffffffe1d1d7812 */ /* 0x000fe400078ec0ff */
[----:B------:R-:W-:Y:S02]  /*135f0*/  LOP3.LUT R32, R30, 0xfffffffe, RZ, 0xc0, !PT ;  /* 0xfffffffe1e207812 */ /* 0x000fe400078ec0ff */
[----:B------:R-:W-:Y:S02]  /*13600*/  SEL R30, RZ, 0xffffffff, !P4 ;  /* 0xffffffffff1e7807 */ /* 0x000fe40006000000 */
[----:B------:R-:W-:Y:S01]  /*13610*/  ISETP.NE.U32.AND P4, PT, R21, 0x1, PT ;  /* 0x000000011500780c */ /* 0x000fe20003f85070 */
[----:B------:R-:W-:Y:S01]  /*13620*/  IMAD.IADD R21, R16, 0x1, -R29 ;  /* 0x0000000110157824 */ /* 0x000fe200078e0a1d */
[----:B------:R-:W-:Y:S01]  /*13630*/  SEL R30, R30, R19, !P0 ;  /* 0x000000131e1e7207 */ /* 0x000fe20004000000 */
[----:B------:R-:W-:Y:S01]  /*13640*/  IMAD.IADD R32, R15, 0x1, -R32 ;  /* 0x000000010f207824 */ /* 0x000fe200078e0a20 */
[----:B------:R-:W-:-:S02]  /*13650*/  SEL R29, R28, R11, !P4 ;  /* 0x0000000b1c1d7207 */ /* 0x000fc40006000000 */
[----:B------:R-:W-:Y:S02]  /*13660*/  SEL R11, R11, R28, !P4 ;  /* 0x0000001c0b0b7207 */ /* 0x000fe40006000000 */
[----:B------:R-:W-:Y:S02]  /*13670*/  ISETP.GE.AND P4, PT, R13, R12, PT ;  /* 0x0000000c0d00720c */ /* 0x000fe40003f86270 */
[----:B------:R-:W-:Y:S02]  /*13680*/  ISETP.NE.AND P0, PT, R21, R32, PT ;  /* 0x000000201500720c */ /* 0x000fe40003f05270 */
[----:B------:R-:W-:Y:S02]  /*13690*/  LOP3.LUT R30, R30, 0x1, RZ, 0xc0, !PT ;  /* 0x000000011e1e7812 */ /* 0x000fe400078ec0ff */
[----:B------:R-:W-:Y:S02]  /*136a0*/  LEA.HI R21, R11, R11, RZ, 0x1 ;  /* 0x0000000b0b157211 */ /* 0x000fe400078f08ff */
[----:B------:R-:W-:-:S02]  /*136b0*/  LEA.HI R31, R26, R26, RZ, 0x1 ;  /* 0x0000001a1a1f7211 */ /* 0x000fc400078f08ff */
[----:B------:R-:W-:Y:S02]  /*136c0*/  SEL R28, RZ, 0xffffffff, !P4 ;  /* 0xffffffffff1c7807 */ /* 0x000fe40006000000 */
        /* <DEDUP_REMOVED lines=30> */
[----:B------:R-:W-:Y:S02]  /*138b0*/  SEL R33, R33, R24, !P5 ;  /* 0x0000001821217207 */ /* 0x000fe40006800000 */
[----:B------:R-:W-:Y:S02]  /*138c0*/  ISETP.GE.AND P2, PT, R11, R26, PT ;  /* 0x0000001a0b00720c */ /* 0x000fe40003f46270 */
[----:B------:R-:W-:Y:S02]  /*138d0*/  SEL R19, RZ, 0xffffffff, !P4 ;  /* 0xffffffffff137807 */ /* 0x000fe40006000000 */
[----:B------:R-:W-:-:S02]  /*138e0*/  ISETP.GE.AND P5, PT, R28, R29, PT ;  /* 0x0000001d1c00720c */ /* 0x000fc40003fa6270 */
[----:B------:R-:W-:Y:S02]  /*138f0*/  ISETP.NE.U32.AND P3, PT, R32, 0x1, PT ;  /* 0x000000012000780c */ /* 0x000fe40003f65070 */
[----:B------:R-:W-:Y:S02]  /*13900*/  ISETP.NE.U32.AND P4, PT, R31, 0x1, PT ;  /* 0x000000011f00780c */ /* 0x000fe40003f85070 */
[----:B------:R-:W-:Y:S02]  /*13910*/  SEL R32, RZ, 0xffffffff, !P2 ;  /* 0xffffffffff207807 */ /* 0x000fe40005000000 */
[----:B------:R-:W-:Y:S02]  /*13920*/  SEL R19, R19, R16, !P0 ;  /* 0x0000001013137207 */ /* 0x000fe40004000000 */
[----:B------:R-:W-:Y:S02]  /*13930*/  SEL R31, RZ, 0xffffffff, !P5 ;  /* 0xffffffffff1f7807 */ /* 0x000fe40006800000 */
[----:B------:R-:W-:-:S02]  /*13940*/  LOP3.LUT R19, R19, 0x1, RZ, 0xc0, !PT ;  /* 0x0000000113137812 */ /* 0x000fc400078ec0ff */
[----:B------:R-:W-:Y:S02]  /*13950*/  SEL R32, R32, R11, !P1 ;  /* 0x0000000b20207207 */ /* 0x000fe40004800000 */
[----:B------:R-:W-:Y:S02]  /*13960*/  LOP3.LUT R30, R30, 0x1, RZ, 0xc0, !PT ;  /* 0x000000011e1e7812 */ /* 0x000fe400078ec0ff */
[----:B------:R-:W-:Y:S02]  /*13970*/  SEL R31, R31, R28, !P6 ;  /* 0x0000001c1f1f7207 */ /* 0x000fe40007000000 */
[----:B------:R-:W-:Y:S02]  /*13980*/  LOP3.LUT R33, R33, 0x1, RZ, 0xc0, !PT ;  /* 0x0000000121217812 */ /* 0x000fe400078ec0ff */
[----:B------:R-:W-:Y:S02]  /*13990*/  ISETP.NE.U32.AND P1, PT, R19, 0x1, PT ;  /* 0x000000011300780c */ /* 0x000fe40003f25070 */
[----:B------:R-:W-:-:S02]  /*139a0*/  LOP3.LUT R32, R32, 0x1, RZ, 0xc0, !PT ;  /* 0x0000000120207812 */ /* 0x000fc400078ec0ff */
[----:B------:R-:W-:Y:S02]  /*139b0*/  ISETP.NE.U32.AND P2, PT, R30, 0x1, PT ;  /* 0x000000011e00780c */ /* 0x000fe40003f45070 */
[----:B------:R-:W-:Y:S02]  /*139c0*/  LOP3.LUT R18, R18, 0x1, RZ, 0xc0, !PT ;  /* 0x0000000112127812 */ /* 0x000fe400078ec0ff */
[----:B------:R-:W-:Y:S02]  /*139d0*/  SEL R19, R13, R12, !P3 ;  /* 0x0000000c0d137207 */ /* 0x000fe40005800000 */
[----:B------:R-:W-:Y:S02]  /*139e0*/  LOP3.LUT R31, R31, 0x1, RZ, 0xc0, !PT ;  /* 0x000000011f1f7812 */ /* 0x000fe400078ec0ff */
[----:B------:R-:W-:Y:S02]  /*139f0*/  SEL R12, R12, R13, !P3 ;  /* 0x0000000d0c0c7207 */ /* 0x000fe40005800000 */
[----:B------:R-:W-:-:S02]  /*13a00*/  ISETP.NE.U32.AND P0, PT, R33, 0x1, PT ;  /* 0x000000012100780c */ /* 0x000fc40003f05070 */
[----:B------:R-:W-:Y:S02]  /*13a10*/  SEL R13, R25, R20, !P4 ;  /* 0x00000014190d7207 */ /* 0x000fe40006000000 */
[----:B------:R-:W-:Y:S02]  /*13a20*/  ISETP.NE.U32.AND P3, PT, R32, 0x1, PT ;  /* 0x000000012000780c */ /* 0x000fe40003f65070 */
        /* <DEDUP_REMOVED lines=14> */
[----:B------:R-:W-:-:S07]  /*13b10*/  SEL R30, R29, R28, !P4 ;  /* 0x0000001c1d1e7207 */ /* 0x000fce0006000000 */
.L_x_2147:
[----:B------:R-:W-:Y:S05]  /*13b20*/  BSYNC.RECONVERGENT B0 ;  /* 0x0000000000007941 */ /* 0x000fea0003800200 */
.L_x_2146:
[----:B------:R-:W-:-:S07]  /*13b30*/  IMAD.MOV.U32 R28, RZ, RZ, 0x2 ;  /* 0x00000002ff1c7424 */ /* 0x000fce00078e00ff */
.L_x_2185:
[--C-:B------:R-:W-:Y:S01]  /*13b40*/  IMAD.MOV R17, RZ, RZ, -R28.reuse ;  /* 0x000000ffff117224 */ /* 0x100fe200078e0a1c */
[----:B------:R-:W0:Y:S01]  /*13b50*/  S2UR UR5, SR_CgaCtaId ;  /* 0x00000000000579c3 */ /* 0x000e220000008800 */
[----:B------:R-:W-:-:S07]  /*13b60*/  SHF.R.U32.HI R34, RZ, 0x1, R28 ;  /* 0x00000001ff227819 */ /* 0x000fce000001161c */
[----:B------:R-:W-:Y:S01]  /*13b70*/  BAR.SYNC.DEFER_BLOCKING 0x0 ;  /* 0x0000000000007b1d */ /* 0x000fe20000010000 */
[----:B------:R-:W-:Y:S01]  /*13b80*/  IMAD.MOV.U32 R33, RZ, RZ, 0x44 ;  /* 0x00000044ff217424 */ /* 0x000fe200078e00ff */
[----:B------:R-:W-:-:S04]  /*13b90*/  LOP3.LUT R17, R0, R17, RZ, 0xc0, !PT ;  /* 0x0000001100117212 */ /* 0x000fc800078ec0ff */
[----:B------:R-:W-:Y:S01]  /*13ba0*/  UMOV UR4, 0x400 ;  /* 0x0000040000047882 */ /* 0x000fe20000000000 */
[----:B------:R-:W-:Y:S01]  /*13bb0*/  IMAD R17, R17, 0x11, RZ ;  /* 0x0000001111117824 */ /* 0x000fe200078e02ff */
[----:B------:R-:W-:Y:S04]  /*13bc0*/  BSSY.RECONVERGENT B0, `(.L_x_2148) ;  /* 0x000003f000007945 */ /* 0x000fe80003800200 */
[----:B--2---:R-:W-:Y:S01]  /*13bd0*/  VIMNMX R29, PT, PT, R17, UR6, PT ;  /* 0x00000006111d7c48 */ /* 0x004fe2000bfe0100 */
[----:B------:R-:W-:-:S04]  /*13be0*/  VIADD R17, R28, 0xffffffff ;  /* 0xffffffff1c117836 */ /* 0x000fc80000000000 */
[----:B------:R-:W-:Y:S01]  /*13bf0*/  IMAD R18, R34, 0x11, R29 ;  /* 0x0000001122127824 */ /* 0x000fe200078e021d */
[----:B------:R-:W-:-:S04]  /*13c00*/  LOP3.LUT R17, R17, R0, RZ, 0xc0, !PT ;  /* 0x0000000011117212 */ /* 0x000fc800078ec0ff */
[----:B------:R-:W-:Y:S01]  /*13c10*/  VIMNMX R18, PT, PT, R18, UR6, PT ;  /* 0x0000000612127c48 */ /* 0x000fe2000bfe0100 */
[----:B0-----:R-:W-:-:S04]  /*13c20*/  ULEA UR4, UR5, UR4, 0x18 ;  /* 0x0000000405047291 */ /* 0x001fc8000f8ec0ff */
[--C-:B------:R-:W-:Y:S02]  /*13c30*/  IMAD R34, R34, 0x11, R18.reuse ;  /* 0x0000001122227824 */ /* 0x100fe400078e0212 */
[----:B------:R-:W-:Y:S02]  /*13c40*/  IMAD R32, R0, R33, UR4 ;  /* 0x0000000400207e24 */ /* 0x000fe4000f8e0221 */
[----:B------:R-:W-:Y:S01]  /*13c50*/  IMAD R33, R17, 0x11, RZ ;  /* 0x0000001111217824 */ /* 0x000fe200078e02ff */
[----:B------:R-:W-:Y:S02]  /*13c60*/  VIMNMX R17, PT, PT, R34, UR6, PT ;  /* 0x0000000622117c48 */ /* 0x000fe4000bfe0100 */
[----:B------:R0:W-:Y:S02]  /*13c70*/  STS [R32], R12 ;  /* 0x0000000c20007388 */ /* 0x0001e40000000800 */
[----:B------:R-:W-:Y:S01]  /*13c80*/  VIMNMX R33, PT, PT, R33, UR6, PT ;  /* 0x0000000621217c48 */ /* 0x000fe2000bfe0100 */
        /* <DEDUP_REMOVED lines=25> */
.L_x_2150:
        /* <DEDUP_REMOVED lines=25> */
.L_x_2149:
[----:B------:R-:W-:Y:S05]  /*13fb0*/  BSYNC.RECONVERGENT B0 ;  /* 0x0000000000007941 */ /* 0x000fea0003800200 */
.L_x_2148:
[----:B--2---:R-:W-:Y:S01]  /*13fc0*/  IMAD.IADD R15, R29, 0x1, R12 ;  /* 0x000000011d0f7824 */ /* 0x004fe200078e020c */
        /* <DEDUP_REMOVED lines=26> */
.L_x_2152:
[----:B------:R-:W-:Y:S05]  /*14170*/  BSYNC.RECONVERGENT B0 ;  /* 0x0000000000007941 */ /* 0x000fea0003800200 */
.L_x_2151:
        /* <DEDUP_REMOVED lines=30> */
.L_x_2154:
[----:B------:R-:W-:Y:S05]  /*14360*/  BSYNC.RECONVERGENT B0 ;  /* 0x0000000000007941 */ /* 0x000fea0003800200 */
.L_x_2153:
        /* <DEDUP_REMOVED lines=30> */
.L_x_2156:
[----:B------:R-:W-:Y:S05]  /*14550*/  BSYNC.RECONVERGENT B0 ;  /* 0x0000000000007941 */ /* 0x000fea0003800200 */
.L_x_2155:
        /* <DEDUP_REMOVED lines=30> */
.L_x_2158:
[----:B------:R-:W-:Y:S05]  /*14740*/  BSYNC.RECONVERGENT B0 ;  /* 0x0000000000007941 */ /* 0x000fea0003800200 */
.L_x_2157:
        /* <DEDUP_REMOVED lines=30> */
.L_x_2160:
[----:B------:R-:W-:Y:S05]  /*14930*/  BSYNC.RECONVERGENT B0 ;  /* 0x0000000000007941 */ /* 0x000fea0003800200 */
.L_x_2159:
        /* <DEDUP_REMOVED lines=30> */
.L_x_2162:
[----:B------:R-:W-:Y:S05]  /*14b20*/  BSYNC.RECONVERGENT B0 ;  /* 0x0000000000007941 */ /* 0x000fea0003800200 */
.L_x_2161:
        /* <DEDUP_REMOVED lines=30> */
.L_x_2164:
[----:B------:R-:W-:Y:S05]  /*14d10*/  BSYNC.RECONVERGENT B0 ;  /* 0x0000000000007941 */ /* 0x000fea0003800200 */
.L_x_2163:
        /* <DEDUP_REMOVED lines=30> */
.L_x_2166:
[----:B------:R-:W-:Y:S05]  /*14f00*/  BSYNC.RECONVERGENT B0 ;  /* 0x0000000000007941 */ /* 0x000fea0003800200 */
.L_x_2165:
        /* <DEDUP_REMOVED lines=30> */
.L_x_2168:
[----:B------:R-:W-:Y:S05]  /*150f0*/  BSYNC.RECONVERGENT B0 ;  /* 0x0000000000007941 */ /* 0x000fea0003800200 */
.L_x_2167:
        /* <DEDUP_REMOVED lines=30> */
.L_x_2170:
[----:B------:R-:W-:Y:S05]  /*152e0*/  BSYNC.RECONVERGENT B0 ;  /* 0x0000000000007941 */ /* 0x000fea0003800200 */
.L_x_2169:
        /* <DEDUP_REMOVED lines=30> */
.L_x_2172:
[----:B------:R-:W-:Y:S05]  /*154d0*/  BSYNC.RECONVERGENT B0 ;  /* 0x0000000000007941 */ /* 0x000fea0003800200 */
.L_x_2171:
        /* <DEDUP_REMOVED lines=30> */
.L_x_2174:
[----:B------:R-:W-:Y:S05]  /*156c0*/  BSYNC.RECONVERGENT B0 ;  /* 0x0000000000007941 */ /* 0x000fea0003800200 */
.L_x_2173:
        /* <DEDUP_REMOVED lines=30> */
.L_x_2176:
[----:B------:R-:W-:Y:S05]  /*158b0*/  BSYNC.RECONVERGENT B0 ;  /* 0x0000000000007941 */ /* 0x000fea0003800200 */
.L_x_2175:
        /* <DEDUP_REMOVED lines=30> */
.L_x_2178:
[----:B------:R-:W-:Y:S05]  /*15aa0*/  BSYNC.RECONVERGENT B0 ;  /* 0x0000000000007941 */ /* 0x000fea0003800200 */
.L_x_2177:
        /* <DEDUP_REMOVED lines=29> */
.L_x_2180:
[----:B------:R-:W-:Y:S05]  /*15c80*/  BSYNC.RECONVERGENT B0 ;  /* 0x0000000000007941 */ /* 0x000fea0003800200 */
.L_x_2179:
[----:B------:R-:W-:Y:S01]  /*15c90*/  VIADD R36, R34, 0x1 ;  /* 0x0000000122247836 */ /* 0x000fe20000000000 */
[----:B------:R-:W-:Y:S01]  /*15ca0*/  BSSY.RECONVERGENT B0, `(.L_x_2181) ;  /* 0x000001c000007945 */ /* 0x000fe20003800200 */
[----:B------:R-:W-:Y:S01]  /*15cb0*/  @!P0 IMAD.MOV R36, RZ, RZ, R34 ;  /* 0x000000ffff248224 */ /* 0x000fe200078e0222 */
[----:B012---:R-:W-:Y:S01]  /*15cc0*/  SEL R30, R29, R32, P0 ;  /* 0x000000201d1e7207 */ /* 0x007fe20000000000 */
        /* <DEDUP_REMOVED lines=25> */
.L_x_2182:
[----:B------:R-:W-:Y:S05]  /*15e60*/  BSYNC.RECONVERGENT B0 ;  /* 0x0000000000007941 */ /* 0x000fea0003800200 */
.L_x_2181:
[----:B0-----:R-:W-:Y:S01]  /*15e70*/  VIADD R33, R21, 0x1 ;  /* 0x0000000115217836 */ /* 0x001fe20000000000 */
[----:B-12---:R-:W-:Y:S01]  /*15e80*/  SEL R11, R29, R32, P0 ;  /* 0x000000201d0b7207 */ /* 0x006fe20000000000 */
        /* <DEDUP_REMOVED lines=29> */
.L_x_2184:
[----:B------:R-:W-:Y:S05]  /*16060*/  BSYNC.RECONVERGENT B0 ;  /* 0x0000000000007941 */ /* 0x000fea0003800200 */
.L_x_2183:
        /* <DEDUP_REMOVED lines=13> */
[----:B------:R1:W-:Y:S04]  /*16140*/  STS [R10+0x8], R20 ;  /* 0x000008140a007388 */ /* 0x0003e80000000800 */
[----:B------:R-:W-:Y:S04]  /*16150*/  STS [R10+0xc], R13 ;  /* 0x00000c0d0a007388 */ /* 0x000fe80000000800 */
[----:B------:R3:W-:Y:S04]  /*16160*/  STS [R10+0x10], R22 ;  /* 0x000010160a007388 */ /* 0x0007e80000000800 */
        /* <DEDUP_REMOVED lines=32> */
[----:B-1----:R-:W5:Y:S01]  /*16370*/  S2R R20, SR_TID.X ;  /* 0x0000000000147919 */ /* 0x002f620000002100 */
[----:B---3--:R-:W1:Y:S01]  /*16380*/  S2R R22, SR_CTAID.X ;  /* 0x0000000000167919 */ /* 0x008e620000002500 */
[----:B----4-:R-:W3:Y:S01]  /*16390*/  S2R R24, SR_TID.X ;  /* 0x0000000000187919 */ /* 0x010ee20000002100 */
[----:B------:R-:W4:Y:S01]  /*163a0*/  LDS R18, [UR4+0x4400] ;  /* 0x00440004ff127984 */ /* 0x000f220008000800 */
[----:B-----5:R-:W-:-:S02]  /*163b0*/  LOP3.LUT R10, R20, 0x1f, RZ, 0xc0, !PT ;  /* 0x0000001f140a7812 */ /* 0x020fc400078ec0ff */
[----:B------:R-:W-:-:S03]  /*163c0*/  LOP3.LUT R20, R20, 0x3e0, RZ, 0xc0, !PT ;  /* 0x000003e014147812 */ /* 0x000fc600078ec0ff */
[----:B-1----:R-:W-:Y:S02]  /*163d0*/  IMAD R10, R22, 0x1100, R10 ;  /* 0x00001100160a7824 */ /* 0x002fe400078e020a */
[----:B------:R-:W-:Y:S01]  /*163e0*/  IMAD R11, R20, 0x11, RZ ;  /* 0x00000011140b7824 */ /* 0x000fe200078e02ff */
[C---:B---3--:R-:W-:Y:S02]  /*163f0*/  LOP3.LUT R20, R24.reuse, 0x1f, RZ, 0xc0, !PT ;  /* 0x0000001f18147812 */ /* 0x048fe400078ec0ff */
[----:B------:R-:W-:Y:S02]  /*16400*/  LOP3.LUT R24, R24, 0x3e0, RZ, 0xc0, !PT ;  /* 0x000003e018187812 */ /* 0x000fe400078ec0ff */
[----:B------:R-:W-:-:S03]  /*16410*/  IADD3 R11, P0, PT, R11, R10, RZ ;  /* 0x0000000a0b0b7210 */ /* 0x000fc60007f1e0ff */
[----:B--2---:R-:W-:Y:S02]  /*16420*/  IMAD R9, R24, 0x11, R20 ;  /* 0x0000001118097824 */ /* 0x004fe400078e0214 */
[----:B------:R-:W-:Y:S01]  /*16430*/  IMAD.X R20, RZ, RZ, RZ, P0 ;  /* 0x000000ffff147224 */ /* 0x000fe200000e06ff */
[----:B0-----:R-:W-:Y:S01]  /*16440*/  LEA R10, P0, R11, UR10, 0x2 ;  /* 0x0000000a0b0a7c11 */ /* 0x001fe2000f8010ff */
[C---:B------:R-:W-:Y:S02]  /*16450*/  VIADD R22, R9.reuse, 0x20 ;  /* 0x0000002009167836 */ /* 0x040fe40000000000 */
[----:B------:R-:W-:Y:S01]  /*16460*/  VIADD R24, R9, 0x40 ;  /* 0x0000004009187836 */ /* 0x000fe20000000000 */
[----:B------:R-:W-:Y:S01]  /*16470*/  LEA.HI.X R11, R11, UR11, R20, 0x2, P0 ;  /* 0x0000000b0b0b7c11 */ /* 0x000fe200080f1414 */
[C---:B------:R-:W-:Y:S01]  /*16480*/  VIADD R20, R9.reuse, 0x80 ;  /* 0x0000008009147836 */ /* 0x040fe20000000000 */
[-C--:B----4-:R-:W-:Y:S01]  /*16490*/  ISETP.GE.AND P2, PT, R2, R18.reuse, PT ;  /* 0x000000120200720c */ /* 0x090fe20003f46270 */
[C---:B------:R-:W-:Y:S01]  /*164a0*/  VIADD R2, R9.reuse, 0x60 ;  /* 0x0000006009027836 */ /* 0x040fe20000000000 */
        /* <DEDUP_REMOVED lines=41> */
.L_x_2186:
[----:B------:R-:W-:Y:S01]  /*16740*/  ISETP.NE.AND P0, PT, R0, RZ, PT ;  /* 0x000000ff0000720c */ /* 0x000fe20003f05270 */
[----:B------:R0:W-:Y:S01]  /*16750*/  STS [R10+0x18], R24 ;  /* 0x000018180a007388 */ /* 0x0001e20000000800 */
[----:B------:R-:W1:Y:S03]  /*16760*/  LDCU.64 UR10, c[0x0][0x3b0] ;  /* 0x00007600ff0a77ac */ /* 0x000e660008000a00 */
[----:B------:R-:W-:Y:S04]  /*16770*/  STS [R10], R12 ;  /* 0x0000000c0a007388 */ /* 0x000fe80000000800 */
[----:B------:R-:W-:Y:S01]  /*16780*/  STS [R10+0x4], R19 ;  /* 0x000004130a007388 */ /* 0x000fe20000000800 */
[----:B0-----:R-:W-:-:S03]  /*16790*/  IMAD.U32 R24, RZ, RZ, UR6 ;  /* 0x00000006ff187e24 */ /* 0x001fc6000f8e00ff */
        /* <DEDUP_REMOVED lines=32> */
[----:B------:R5:W-:Y:S01]  /*169a0*/  @!P0 STS [UR4+0x4400], R24 ;  /* 0x00440018ff008988 */ /* 0x000be20008000804 */
[----:B------:R-:W-:Y:S06]  /*169b0*/  BAR.SYNC.DEFER_BLOCKING 0x0 ;  /* 0x0000000000007b1d */ /* 0x000fec0000010000 */
[----:B0-----:R-:W4:Y:S01]  /*169c0*/  S2R R20, SR_CTAID.X ;  /* 0x0000000000147919 */ /* 0x001f220000002500 */
[----:B---3--:R-:W0:Y:S01]  /*169d0*/  S2R R22, SR_TID.X ;  /* 0x0000000000167919 */ /* 0x008e220000002100 */
[----:B------:R-:W3:Y:S01]  /*169e0*/  LDS R18, [UR4+0x4400] ;  /* 0x00440004ff127984 */ /* 0x000ee20008000800 */
[----:B----4-:R-:W-:Y:S01]  /*169f0*/  IMAD R11, R20, 0x1100, RZ ;  /* 0x00001100140b7824 */ /* 0x010fe200078e02ff */
[----:B0-----:R-:W-:-:S02]  /*16a00*/  LOP3.LUT R20, R22, 0x1f, RZ, 0xc0, !PT ;  /* 0x0000001f16147812 */ /* 0x001fc400078ec0ff */
[----:B------:R-:W-:Y:S02]  /*16a10*/  LOP3.LUT R22, R22, 0x3e0, RZ, 0xc0, !PT ;  /* 0x000003e016167812 */ /* 0x000fe400078ec0ff */
[----:B------:R-:W-:-:S03]  /*16a20*/  IADD3 R11, P0, PT, R11, R2, RZ ;  /* 0x000000020b0b7210 */ /* 0x000fc60007f1e0ff */
[----:B------:R-:W-:Y:S02]  /*16a30*/  IMAD R20, R22, 0x11, R20 ;  /* 0x0000001116147824 */ /* 0x000fe400078e0214 */
[----:B------:R-:W-:Y:S01]  /*16a40*/  IMAD.X R22, RZ, RZ, RZ, P0 ;  /* 0x000000ffff167224 */ /* 0x000fe200000e06ff */
[C---:B-1----:R-:W-:Y:S01]  /*16a50*/  LEA R10, P0, R11.reuse, UR10, 0x2 ;  /* 0x0000000a0b0a7c11 */ /* 0x042fe2000f8010ff */
[C---:B--2---:R-:W-:Y:S02]  /*16a60*/  VIADD R9, R20.reuse, 0x20 ;  /* 0x0000002014097836 */ /* 0x044fe40000000000 */
[C---:B-----5:R-:W-:Y:S01]  /*16a70*/  VIADD R24, R20.reuse, 0xc0 ;  /* 0x000000c014187836 */ /* 0x060fe20000000000 */
[----:B------:R-:W-:Y:S01]  /*16a80*/  LEA.HI.X R11, R11, UR11, R22, 0x2, P0 ;  /* 0x0000000b0b0b7c11 */ /* 0x000fe200080f1416 */
[----:B------:R-:W-:Y:S01]  /*16a90*/  VIADD R22, R20, 0x40 ;  /* 0x0000004014167836 */ /* 0x000fe20000000000 */
[-C--:B---3--:R-:W-:Y:S01]  /*16aa0*/  ISETP.GE.AND P2, PT, R2, R18.reuse, PT ;  /* 0x000000120200720c */ /* 0x088fe20003f46270 */
[C---:B------:R-:W-:Y:S01]  /*16ab0*/  VIADD R2, R20.reuse, 0xe0 ;  /* 0x000000e014027836 */ /* 0x040fe20000000000 */
[-C--:B------:R-:W-:Y:S01]  /*16ac0*/  ISETP.GE.AND P3, PT, R9, R18.reuse, PT ;  /* 0x000000120900720c */ /* 0x080fe20003f66270 */
[----:B------:R-:W-:Y:S01]  /*16ad0*/  VIADD R9, R20, 0x60 ;  /* 0x0000006014097836 */ /* 0x000fe20000000000 */
[-C--:B------:R-:W-:Y:S01]  /*16ae0*/  ISETP.GE.AND P4, PT, R24, R18.reuse, PT ;  /* 0x000000121800720c */ /* 0x080fe20003f86270 */
[----:B------:R-:W-:Y:S01]  /*16af0*/  VIADD R24, R20, 0x100 ;  /* 0x0000010014187836 */ /* 0x000fe20000000000 */
[-C--:B------:R-:W-:Y:S01]  /*16b00*/  ISETP.GE.AND P6, PT, R2, R18.reuse, PT ;  /* 0x000000120200720c */ /* 0x080fe20003fc6270 */
[C---:B------:R-:W-:Y:S01]  /*16b10*/  VIADD R2, R20.reuse, 0x120 ;  /* 0x0000012014027836 */ /* 0x040fe20000000000 */
        /* <DEDUP_REMOVED lines=35> */
.L_x_2187:
        /* <DEDUP_REMOVED lines=11> */
.L_x_2228:


//--------------------- .text._ZN3cub18CUB_300001_SM_10006detail8for_each13static_kernelINS2_12policy_hub_t12policy_500_tElN6thrust24THRUST_300001_SM_1000_NS8cuda_cub10__tabulate7functorINS7_6detail15normal_iteratorINS7_10device_ptrIiEEEENS7_6system6detail7generic6detail22compute_sequence_valueIivEElEEEEvT0_T1_ --------------------------
	.section	.text._ZN3cub18CUB_300001_SM_10006detail8for_each13static_kernelINS2_12policy_hub_t12policy_500_tElN6thrust24THRUST_300001_SM_1000_NS8cuda_cub10__tabulate7functorINS7_6detail15normal_iteratorINS7_10device_ptrIiEEEENS7_6system6detail7generic6detail22compute_sequence_valueIivEElEEEEvT0_T1_,"ax",@progbits
	.align	128
        .global         _ZN3cub18CUB_300001_SM_10006detail8for_each13static_kernelINS2_12policy_hub_t12policy_500_tElN6thrust24THRUST_300001_SM_1000_NS8cuda_cub10__tabulate7functorINS7_6detail15normal_iteratorINS7_10device_ptrIiEEEENS7_6system6detail7generic6detail22compute_sequence_valueIivEElEEEEvT0_T1_
        .type           _ZN3cub18CUB_300001_SM_10006detail8for_each13static_kernelINS2_12policy_hub_t12policy_500_tElN6thrust24THRUST_300001_SM_1000_NS8cuda_cub10__tabulate7functorINS7_6detail15normal_iteratorINS7_10device_ptrIiEEEENS7_6system6detail7generic6detail22compute_sequence_valueIivEElEEEEvT0_T1_,@function
        .size           _ZN3cub18CUB_300001_SM_10006detail8for_each13static_kernelINS2_12policy_hub_t12policy_500_tElN6thrust24THRUST_300001_SM_1000_NS8cuda_cub10__tabulate7functorINS7_6detail15normal_iteratorINS7_10device_ptrIiEEEENS7_6system6detail7generic6detail22compute_sequence_valueIivEElEEEEvT0_T1_,(.L_x_2229 - _ZN3cub18CUB_300001_SM_10006detail8for_each13static_kernelINS2_12policy_hub_t12policy_500_tElN6thrust24THRUST_300001_SM_1000_NS8cuda_cub10__tabulate7functorINS7_6detail15normal_iteratorINS7_10device_ptrIiEEEENS7_6system6detail7generic6detail22compute_sequence_valueIivEElEEEEvT0_T1_)
        .other          _ZN3cub18CUB_300001_SM_10006detail8for_each13static_kernelINS2_12policy_hub_t12policy_500_tElN6thrust24THRUST_300001_SM_1000_NS8cuda_cub10__tabulate7functorINS7_6detail15normal_iteratorINS7_10device_ptrIiEEEENS7_6system6detail7generic6detail22compute_sequence_valueIivEElEEEEvT0_T1_,@"STO_CUDA_ENTRY STV_DEFAULT"
_ZN3cub18CUB_300001_SM_10006detail8for_each13static_kernelINS2_12policy_hub_t12policy_500_tElN6thrust24THRUST_300001_SM_1000_NS8cuda_cub10__tabulate7functorINS7_6detail15normal_iteratorINS7_10device_ptrIiEEEENS7_6system6detail7generic6detail22compute_sequence_valueIivEElEEEEvT0_T1_:
.text._ZN3cub18CUB_300001_SM_10006detail8for_each13static_kernelINS2_12policy_hub_t12policy_500_tElN6thrust24THRUST_300001_SM_1000_NS8cuda_cub10__tabulate7functorINS7_6detail15normal_iteratorINS7_10device_ptrIiEEEENS7_6system6detail7generic6detail22compute_sequence_valueIivEElEEEEvT0_T1_:
[----:B------:R-:W-:Y:S08]  /*0000*/  LDC R1, c[0x0][0x37c] ;  /* 0x0000df00ff017b82 */ /* 0x000ff00000000800 */
[----:B------:R-:W0:Y:S01]  /*0010*/  S2UR UR4, SR_CTAID.X ;  /* 0x00000000000479c3 */ /* 0x000e220000002500 */
[----:B------:R-:W1:Y:S01]  /*0020*/  LDCU.64 UR6, c[0x0][0x380] ;  /* 0x00007000ff0677ac */ /* 0x000e620008000a00 */
[----:B------:R-:W2:Y:S01]  /*0030*/  LDCU.64 UR8, c[0x0][0x358] ;  /* 0x00006b00ff0877ac */ /* 0x000ea20008000a00 */
[----:B0-----:R-:W-:-:S04]  /*0040*/  UIMAD.WIDE.U32 UR4, UR4, 0x200, URZ ;  /* 0x00000200040478a5 */ /* 0x001fc8000f8e00ff */
[----:B-1----:R-:W-:-:S04]  /*0050*/  UIADD3 UR6, UP0, UPT, -UR4, UR6, URZ ;  /* 0x0000000604067290 */ /* 0x002fc8000ff1e1ff */
[----:B------:R-:W-:Y:S02]  /*0060*/  UIADD3.X UR7, UPT, UPT, ~UR5, UR7, URZ, UP0, !UPT ;  /* 0x0000000705077290 */ /* 0x000fe400087fe5ff */
[----:B------:R-:W-:-:S04]  /*0070*/  UISETP.GE.U32.AND UP0, UPT, UR6, 0x200, UPT ;  /* 0x000002000600788c */ /* 0x000fc8000bf06070 */
[----:B------:R-:W-:-:S09]  /*0080*/  UISETP.GE.AND.EX UP0, UPT, UR7, URZ, UPT, UP0 ;  /* 0x000000ff0700728c */ /* 0x000fd2000bf06300 */
[----:B--2---:R-:W-:Y:S05]  /*0090*/  BRA.U !UP0, `(.L_x_2188) ;  /* 0x0000000108347547 */ /* 0x004fea000b800000 */
[----:B------:R-:W0:Y:S01]  /*00a0*/  S2R R0, SR_TID.X ;  /* 0x0000000000007919 */ /* 0x000e220000002100 */
[----:B------:R-:W1:Y:S01]  /*00b0*/  LDC.64 R6, c[0x0][0x390] ;  /* 0x0000e400ff067b82 */ /* 0x000e620000000a00 */
[----:B------:R-:W2:Y:S01]  /*00c0*/  LDCU.64 UR10, c[0x0][0x388] ;  /* 0x00007100ff0a77ac */ /* 0x000ea20008000a00 */
[----:B0-----:R-:W-:-:S05]  /*00d0*/  IADD3 R5, P0, PT, R0, UR4, RZ ;  /* 0x0000000400057c10 */ /* 0x001fca000ff1e0ff */
[----:B------:R-:W-:Y:S01]  /*00e0*/  IMAD.X R4, RZ, RZ, UR5, P0 ;  /* 0x00000005ff047e24 */ /* 0x000fe200080e06ff */
[C---:B--2---:R-:W-:Y:S01]  /*00f0*/  LEA R2, P0, R5.reuse, UR10, 0x2 ;  /* 0x0000000a05027c11 */ /* 0x044fe2000f8010ff */
[----:B------:R-:W-:-:S03]  /*0100*/  VIADD R0, R5, 0x100 ;  /* 0x0000010005007836 */ /* 0x000fc60000000000 */
[C---:B------:R-:W-:Y:S01]  /*0110*/  LEA.HI.X R3, R5.reuse, UR11, R4, 0x2, P0 ;  /* 0x0000000b05037c11 */ /* 0x040fe200080f1404 */
[-CC-:B-1----:R-:W-:Y:S02]  /*0120*/  IMAD R5, R5, R7.reuse, R6.reuse ;  /* 0x0000000705057224 */ /* 0x182fe400078e0206 */
[----:B------:R-:W-:-:S03]  /*0130*/  IMAD R7, R0, R7, R6 ;  /* 0x0000000700077224 */ /* 0x000fc600078e0206 */
[----:B------:R-:W-:Y:S04]  /*0140*/  STG.E desc[UR8][R2.64], R5 ;  /* 0x0000000502007986 */ /* 0x000fe8000c101908 */
[----:B------:R-:W-:Y:S01]  /*0150*/  STG.E desc[UR8][R2.64+0x400], R7 ;  /* 0x0004000702007986 */ /* 0x000fe2000c101908 */
[----:B------:R-:W-:Y:S05]  /*0160*/  EXIT ;  /* 0x000000000000794d */ /* 0x000fea0003800000 */
.L_x_2188:
[----:B------:R-:W0:Y:S01]  /*0170*/  S2R R2, SR_TID.X ;  /* 0x0000000000027919 */ /* 0x000e220000002100 */
[----:B------:R-:W-:Y:S01]  /*0180*/  USHF.R.S32.HI UR7, URZ, 0x1f, UR6 ;  /* 0x0000001fff077899 */ /* 0x000fe20008011406 */
[----:B------:R-:W-:Y:S05]  /*0190*/  BSSY.RECONVERGENT B0, `(.L_x_2189) ;  /* 0x0000011000007945 */ /* 0x000fea0003800200 */
[----:B------:R-:W-:Y:S02]  /*01a0*/  IMAD.U32 R3, RZ, RZ, UR7 ;  /* 0x00000007ff037e24 */ /* 0x000fe4000f8e00ff */
[----:B------:R-:W-:Y:S01]  /*01b0*/  IMAD.U32 R4, RZ, RZ, UR7 ;  /* 0x00000007ff047e24 */ /* 0x000fe2000f8e00ff */
[C---:B0-----:R-:W-:Y:S01]  /*01c0*/  ISETP.LT.U32.AND P0, PT, R2.reuse, UR6, PT ;  /* 0x0000000602007c0c */ /* 0x041fe2000bf01070 */
[----:B------:R-:W-:-:S03]  /*01d0*/  VIADD R0, R2, 0x100 ;  /* 0x0000010002007836 */ /* 0x000fc60000000000 */
[----:B------:R-:W-:Y:S02]  /*01e0*/  ISETP.GT.AND.EX P0, PT, R3, RZ, PT, P0 ;  /* 0x000000ff0300720c */ /* 0x000fe40003f04300 */
[----:B------:R-:W-:-:S04]  /*01f0*/  ISETP.LT.U32.AND P1, PT, R0, UR6, PT ;  /* 0x0000000600007c0c */ /* 0x000fc8000bf21070 */
[----:B------:R-:W-:-:S07]  /*0200*/  ISETP.GT.AND.EX P1, PT, R4, RZ, PT, P1 ;  /* 0x000000ff0400720c */ /* 0x000fce0003f24310 */
[----:B------:R-:W-:Y:S06]  /*0210*/  @!P0 BRA `(.L_x_2190) ;  /* 0x0000000000208947 */ /* 0x000fec0003800000 */
[----:B------:R-:W0:Y:S01]  /*0220*/  LDC.64 R6, c[0x0][0x390] ;  /* 0x0000e400ff067b82 */ /* 0x000e220000000a00 */
[----:B------:R-:W1:Y:S01]  /*0230*/  LDCU.64 UR10, c[0x0][0x388] ;  /* 0x00007100ff0a77ac */ /* 0x000e620008000a00 */
[----:B------:R-:W-:-:S05]  /*0240*/  IADD3 R4, P0, PT, R2, UR4, RZ ;  /* 0x0000000402047c10 */ /* 0x000fca000ff1e0ff */
[----:B------:R-:W-:Y:S01]  /*0250*/  IMAD.X R3, RZ, RZ, UR5, P0 ;  /* 0x00000005ff037e24 */ /* 0x000fe200080e06ff */
[----:B-1----:R-:W-:-:S04]  /*0260*/  LEA R2, P0, R4, UR10, 0x2 ;  /* 0x0000000a04027c11 */ /* 0x002fc8000f8010ff */
[C---:B------:R-:W-:Y:S01]  /*0270*/  LEA.HI.X R3, R4.reuse, UR11, R3, 0x2, P0 ;  /* 0x0000000b04037c11 */ /* 0x040fe200080f1403 */
[----:B0-----:R-:W-:-:S05]  /*0280*/  IMAD R7, R4, R7, R6 ;  /* 0x0000000704077224 */ /* 0x001fca00078e0206 */
[----:B------:R0:W-:Y:S03]  /*0290*/  STG.E desc[UR8][R2.64], R7 ;  /* 0x0000000702007986 */ /* 0x0001e6000c101908 */
.L_x_2190:
[----:B------:R-:W-:Y:S05]  /*02a0*/  BSYNC.RECONVERGENT B0 ;  /* 0x0000000000007941 */ /* 0x000fea0003800200 */
.L_x_2189:
[----:B------:R-:W-:Y:S05]  /*02b0*/  @!P1 EXIT ;  /* 0x000000000000994d */ /* 0x000fea0003800000 */
[----:B------:R-:W1:Y:S01]  /*02c0*/  LDC.64 R4, c[0x0][0x390] ;  /* 0x0000e400ff047b82 */ /* 0x000e620000000a00 */
[----:B------:R-:W2:Y:S01]  /*02d0*/  LDCU.64 UR6, c[0x0][0x388] ;  /* 0x00007100ff0677ac */ /* 0x000ea20008000a00 */
[----:B------:R-:W-:-:S05]  /*02e0*/  IADD3 R0, P0, PT, R0, UR4, RZ ;  /* 0x0000000400007c10 */ /* 0x000fca000ff1e0ff */
[----:B0-----:R-:W-:Y:S01]  /*02f0*/  IMAD.X R3, RZ, RZ, UR5, P0 ;  /* 0x00000005ff037e24 */ /* 0x001fe200080e06ff */
[----:B--2---:R-:W-:-:S04]  /*0300*/  LEA R2, P0, R0, UR6, 0x2 ;  /* 0x0000000600027c11 */ /* 0x004fc8000f8010ff */
[C---:B------:R-:W-:Y:S01]  /*0310*/  LEA.HI.X R3, R0.reuse, UR7, R3, 0x2, P0 ;  /* 0x0000000700037c11 */ /* 0x040fe200080f1403 */
[----:B-1----:R-:W-:-:S05]  /*0320*/  IMAD R5, R0, R5, R4 ;  /* 0x0000000500057224 */ /* 0x002fca00078e0204 */
[----:B------:R-:W-:Y:S01]  /*0330*/  STG.E desc[UR8][R2.64], R5 ;  /* 0x0000000502007986 */ /* 0x000fe2000c101908 */
[----:B------:R-:W-:Y:S05]  /*0340*/  EXIT ;  /* 0x000000000000794d */ /* 0x000fea0003800000 */
.L_x_2191:
        /* <DEDUP_REMOVED lines=11> */
.L_x_2229:


//--------------------- .text._ZN3cub18CUB_300001_SM_10006detail8for_each13static_kernelINS2_12policy_hub_t12policy_500_tEmNS2_12op_wrapper_tImN6thrust24THRUST_300001_SM_1000_NS6detail23allocator_traits_detail24construct1_via_allocatorINS8_16device_allocatorIN4cuda3std3__44pairIiiEEEEEENS8_10device_ptrISH_EEEEEEvT0_T1_ --------------------------
	.section	.text._ZN3cub18CUB_300001_SM_10006detail8for_each13static_kernelINS2_12policy_hub_t12policy_500_tEmNS2_12op_wrapper_tImN6thrust24THRUST_300001_SM_1000_NS6detail23allocator_traits_detail24construct1_via_allocatorINS8_16device_allocatorIN4cuda3std3__44pairIiiEEEEEENS8_10device_ptrISH_EEEEEEvT0_T1_,"ax",@progbits
	.align	128
        .global         _ZN3cub18CUB_300001_SM_10006detail8for_each13static_kernelINS2_12policy_hub_t12policy_500_tEmNS2_12op_wrapper_tImN6thrust24THRUST_300001_SM_1000_NS6detail23allocator_traits_detail24construct1_via_allocatorINS8_16device_allocatorIN4cuda3std3__44pairIiiEEEEEENS8_10device_ptrISH_EEEEEEvT0_T1_
        .type           _ZN3cub18CUB_300001_SM_10006detail8for_each13static_kernelINS2_12policy_hub_t12policy_500_tEmNS2_12op_wrapper_tImN6thrust24THRUST_300001_SM_1000_NS6detail23allocator_traits_detail24construct1_via_allocatorINS8_16device_allocatorIN4cuda3std3__44pairIiiEEEEEENS8_10device_ptrISH_EEEEEEvT0_T1_,@function
        .size           _ZN3cub18CUB_300001_SM_10006detail8for_each13static_kernelINS2_12policy_hub_t12policy_500_tEmNS2_12op_wrapper_tImN6thrust24THRUST_300001_SM_1000_NS6detail23allocator_traits_detail24construct1_via_allocatorINS8_16device_allocatorIN4cuda3std3__44pairIiiEEEEEENS8_10device_ptrISH_EEEEEEvT0_T1_,(.L_x_2230 - _ZN3cub18CUB_300001_SM_10006detail8for_each13static_kernelINS2_12policy_hub_t12policy_500_tEmNS2_12op_wrapper_tImN6thrust24THRUST_300001_SM_1000_NS6detail23allocator_traits_detail24construct1_via_allocatorINS8_16device_allocatorIN4cuda3std3__44pairIiiEEEEEENS8_10device_ptrISH_EEEEEEvT0_T1_)
        .other          _ZN3cub18CUB_300001_SM_10006detail8for_each13static_kernelINS2_12policy_hub_t12policy_500_tEmNS2_12op_wrapper_tImN6thrust24THRUST_300001_SM_1000_NS6detail23allocator_traits_detail24construct1_via_allocatorINS8_16device_allocatorIN4cuda3std3__44pairIiiEEEEEENS8_10device_ptrISH_EEEEEEvT0_T1_,@"STO_CUDA_ENTRY STV_DEFAULT"
_ZN3cub18CUB_300001_SM_10006detail8for_each13static_kernelINS2_12policy_hub_t12policy_500_tEmNS2_12op_wrapper_tImN6thrust24THRUST_300001_SM_1000_NS6detail23allocator_traits_detail24construct1_via_allocatorINS8_16device_allocatorIN4cuda3std3__44pairIiiEEEEEENS8_10device_ptrISH_EEEEEEvT0_T1_:
.text._ZN3cub18CUB_300001_SM_10006detail8for_each13static_kernelINS2_12policy_hub_t12policy_500_tEmNS2_12op_wrapper_tImN6thrust24THRUST_300001_SM_1000_NS6detail23allocator_traits_detail24construct1_via_allocatorINS8_16device_allocatorIN4cuda3std3__44pairIiiEEEEEENS8_10device_ptrISH_EEEEEEvT0_T1_:
        /* <DEDUP_REMOVED lines=8> */
[----:B------:R-:W-:-:S09]  /*0080*/  UISETP.GE.U32.AND.EX UP0, UPT, UR7, URZ, UPT, UP0 ;  /* 0x000000ff0700728c */ /* 0x000fd2000bf06100 */
[----:B--2---:R-:W-:Y:S05]  /*0090*/  BRA.U !UP0, `(.L_x_2192) ;  /* 0x00000001082c7547 */ /* 0x004fea000b800000 */
[----:B------:R-:W0:Y:S01]  /*00a0*/  S2R R0, SR_TID.X ;  /* 0x0000000000007919 */ /* 0x000e220000002100 */
[----:B------:R-:W1:Y:S01]  /*00b0*/  LDCU.64 UR6, c[0x0][0x388] ;  /* 0x00007100ff0677ac */ /* 0x000e620008000a00 */
[----:B0-----:R-:W-:-:S05]  /*00c0*/  IADD3 R0, P0, PT, R0, UR4, RZ ;  /* 0x0000000400007c10 */ /* 0x001fca000ff1e0ff */
[----:B------:R-:W-:Y:S01]  /*00d0*/  IMAD.X R3, RZ, RZ, UR5, P0 ;  /* 0x00000005ff037e24 */ /* 0x000fe200080e06ff */
[----:B-1----:R-:W-:-:S04]  /*00e0*/  LEA R2, P0, R0, UR6, 0x3 ;  /* 0x0000000600027c11 */ /* 0x002fc8000f8018ff */
[----:B------:R-:W-:-:S05]  /*00f0*/  LEA.HI.X R3, R0, UR7, R3, 0x3, P0 ;  /* 0x0000000700037c11 */ /* 0x000fca00080f1c03 */
[----:B------:R-:W-:Y:S04]  /*0100*/  STG.E desc[UR8][R2.64], RZ ;  /* 0x000000ff02007986 */ /* 0x000fe8000c101908 */
[----:B------:R-:W-:Y:S04]  /*0110*/  STG.E desc[UR8][R2.64+0x4], RZ ;  /* 0x000004ff02007986 */ /* 0x000fe8000c101908 */
[----:B------:R-:W-:Y:S04]  /*0120*/  STG.E desc[UR8][R2.64+0x800], RZ ;  /* 0x000800ff02007986 */ /* 0x000fe8000c101908 */
[----:B------:R-:W-:Y:S01]  /*0130*/  STG.E desc[UR8][R2.64+0x804], RZ ;  /* 0x000804ff02007986 */ /* 0x000fe2000c101908 */
[----:B------:R-:W-:Y:S05]  /*0140*/  EXIT ;  /* 0x000000000000794d */ /* 0x000fea0003800000 */
.L_x_2192:
[----:B------:R-:W0:Y:S01]  /*0150*/  S2R R0, SR_TID.X ;  /* 0x0000000000007919 */ /* 0x000e220000002100 */
[----:B------:R-:W1:Y:S01]  /*0160*/  LDCU.64 UR10, c[0x0][0x388] ;  /* 0x00007100ff0a77ac */ /* 0x000e620008000a00 */
[----:B------:R-:W-:Y:S02]  /*0170*/  IMAD.U32 R3, RZ, RZ, UR7 ;  /* 0x00000007ff037e24 */ /* 0x000fe4000f8e00ff */
[----:B------:R-:W-:Y:S02]  /*0180*/  IMAD.U32 R4, RZ, RZ, UR7 ;  /* 0x00000007ff047e24 */ /* 0x000fe4000f8e00ff */
[C---:B0-----:R-:W-:Y:S01]  /*0190*/  VIADD R2, R0.reuse, 0x100 ;  /* 0x0000010000027836 */ /* 0x041fe20000000000 */
[C---:B------:R-:W-:Y:S02]  /*01a0*/  ISETP.LT.U32.AND P0, PT, R0.reuse, UR6, PT ;  /* 0x0000000600007c0c */ /* 0x040fe4000bf01070 */
[----:B------:R-:W-:Y:S02]  /*01b0*/  IADD3 R0, P2, PT, R0, UR4, RZ ;  /* 0x0000000400007c10 */ /* 0x000fe4000ff5e0ff */
[----:B------:R-:W-:-:S02]  /*01c0*/  ISETP.LT.U32.AND P1, PT, R2, UR6, PT ;  /* 0x0000000602007c0c */ /* 0x000fc4000bf21070 */
[----:B------:R-:W-:Y:S01]  /*01d0*/  ISETP.GT.U32.AND.EX P0, PT, R3, RZ, PT, P0 ;  /* 0x000000ff0300720c */ /* 0x000fe20003f04100 */
[----:B------:R-:W-:Y:S01]  /*01e0*/  IMAD.X R3, RZ, RZ, UR5, P2 ;  /* 0x00000005ff037e24 */ /* 0x000fe200090e06ff */
[----:B------:R-:W-:Y:S02]  /*01f0*/  ISETP.GT.U32.AND.EX P1, PT, R4, RZ, PT, P1 ;  /* 0x000000ff0400720c */ /* 0x000fe40003f24110 */
[----:B-1----:R-:W-:-:S04]  /*0200*/  LEA R2, P2, R0, UR10, 0x3 ;  /* 0x0000000a00027c11 */ /* 0x002fc8000f8418ff */
[----:B------:R-:W-:-:S05]  /*0210*/  LEA.HI.X R3, R0, UR11, R3, 0x3, P2 ;  /* 0x0000000b00037c11 */ /* 0x000fca00090f1c03 */
[----:B------:R0:W-:Y:S04]  /*0220*/  @P0 STG.E desc[UR8][R2.64], RZ ;  /* 0x000000ff02000986 */ /* 0x0001e8000c101908 */
[----:B------:R0:W-:Y:S01]  /*0230*/  @P0 STG.E desc[UR8][R2.64+0x4], RZ ;  /* 0x000004ff02000986 */ /* 0x0001e2000c101908 */
[----:B------:R-:W-:Y:S05]  /*0240*/  @!P1 EXIT ;  /* 0x000000000000994d */ /* 0x000fea0003800000 */
[----:B------:R-:W-:Y:S04]  /*0250*/  STG.E desc[UR8][R2.64+0x800], RZ ;  /* 0x000800ff02007986 */ /* 0x000fe8000c101908 */
[----:B------:R-:W-:Y:S01]  /*0260*/  STG.E desc[UR8][R2.64+0x804], RZ ;  /* 0x000804ff02007986 */ /* 0x000fe2000c101908 */
[----:B------:R-:W-:Y:S05]  /*0270*/  EXIT ;  /* 0x000000000000794d */ /* 0x000fea0003800000 */
.L_x_2193:
        /* <DEDUP_REMOVED lines=16> */
.L_x_2230:


//--------------------- .text._ZN3cub18CUB_300001_SM_10006detail8for_each13static_kernelINS2_12policy_hub_t12policy_500_tEmN6thrust24THRUST_300001_SM_1000_NS8cuda_cub20__uninitialized_fill7functorINS7_10device_ptrIfEEfEEEEvT0_T1_ --------------------------
	.section	.text._ZN3cub18CUB_300001_SM_10006detail8for_each13static_kernelINS2_12policy_hub_t12policy_500_tEmN6thrust24THRUST_300001_SM_1000_NS8cuda_cub20__uninitialized_fill7functorINS7_10device_ptrIfEEfEEEEvT0_T1_,"ax",@progbits
	.align	128
        .global         _ZN3cub18CUB_300001_SM_10006detail8for_each13static_kernelINS2_12policy_hub_t12policy_500_tEmN6thrust24THRUST_300001_SM_1000_NS8cuda_cub20__uninitialized_fill7functorINS7_10device_ptrIfEEfEEEEvT0_T1_
        .type           _ZN3cub18CUB_300001_SM_10006detail8for_each13static_kernelINS2_12policy_hub_t12policy_500_tEmN6thrust24THRUST_300001_SM_1000_NS8cuda_cub20__uninitialized_fill7functorINS7_10device_ptrIfEEfEEEEvT0_T1_,@function
        .size           _ZN3cub18CUB_300001_SM_10006detail8for_each13static_kernelINS2_12policy_hub_t12policy_500_tEmN6thrust24THRUST_300001_SM_1000_NS8cuda_cub20__uninitialized_fill7functorINS7_10device_ptrIfEEfEEEEvT0_T1_,(.L_x_2231 - _ZN3cub18CUB_300001_SM_10006detail8for_each13static_kernelINS2_12policy_hub_t12policy_500_tEmN6thrust24THRUST_300001_SM_1000_NS8cuda_cub20__uninitialized_fill7functorINS7_10device_ptrIfEEfEEEEvT0_T1_)
        .other          _ZN3cub18CUB_300001_SM_10006detail8for_each13static_kernelINS2_12policy_hub_t12policy_500_tEmN6thrust24THRUST_300001_SM_1000_NS8cuda_cub20__uninitialized_fill7functorINS7_10device_ptrIfEEfEEEEvT0_T1_,@"STO_CUDA_ENTRY STV_DEFAULT"
_ZN3cub18CUB_300001_SM_10006detail8for_each13static_kernelINS2_12policy_hub_t12policy_500_tEmN6thrust24THRUST_300001_SM_1000_NS8cuda_cub20__uninitialized_fill7functorINS7_10device_ptrIfEEfEEEEvT0_T1_:
.text._ZN3cub18CUB_300001_SM_10006detail8for_each13static_kernelINS2_12policy_hub_t12policy_500_tEmN6thrust24THRUST_300001_SM_1000_NS8cuda_cub20__uninitialized_fill7functorINS7_10device_ptrIfEEfEEEEvT0_T1_:
        /* <DEDUP_REMOVED lines=12> */
[----:B------:R-:W2:Y:S01]  /*00c0*/  LDC R5, c[0x0][0x390] ;  /* 0x0000e400ff057b82 */ /* 0x000ea20000000800 */
[----:B0-----:R-:W-:-:S05]  /*00d0*/  IADD3 R0, P0, PT, R0, UR4, RZ ;  /* 0x0000000400007c10 */ /* 0x001fca000ff1e0ff */
[----:B------:R-:W-:Y:S01]  /*00e0*/  IMAD.X R3, RZ, RZ, UR5, P0 ;  /* 0x00000005ff037e24 */ /* 0x000fe200080e06ff */
[----:B-1----:R-:W-:-:S04]  /*00f0*/  LEA R2, P0, R0, UR6, 0x2 ;  /* 0x0000000600027c11 */ /* 0x002fc8000f8010ff */
[----:B------:R-:W-:-:S05]  /*0100*/  LEA.HI.X R3, R0, UR7, R3, 0x2, P0 ;  /* 0x0000000700037c11 */ /* 0x000fca00080f1403 */
[----:B--2---:R-:W-:Y:S04]  /*0110*/  STG.E desc[UR8][R2.64], R5 ;  /* 0x0000000502007986 */ /* 0x004fe8000c101908 */
[----:B------:R-:W-:Y:S01]  /*0120*/  STG.E desc[UR8][R2.64+0x400], R5 ;  /* 0x0004000502007986 */ /* 0x000fe2000c101908 */
[----:B------:R-:W-:Y:S05]  /*0130*/  EXIT ;  /* 0x000000000000794d */ /* 0x000fea0003800000 */
.L_x_2194:
[----:B------:R-:W0:Y:S01]  /*0140*/  S2R R0, SR_TID.X ;  /* 0x0000000000007919 */ /* 0x000e220000002100 */
[----:B------:R-:W-:Y:S01]  /*0150*/  IMAD.U32 R2, RZ, RZ, UR7 ;  /* 0x00000007ff027e24 */ /* 0x000fe2000f8e00ff */
[----:B------:R-:W1:Y:S01]  /*0160*/  LDCU.64 UR10, c[0x0][0x388] ;  /* 0x00007100ff0a77ac */ /* 0x000e620008000a00 */
[----:B------:R-:W-:Y:S01]  /*0170*/  IMAD.U32 R4, RZ, RZ, UR7 ;  /* 0x00000007ff047e24 */ /* 0x000fe2000f8e00ff */
[----:B0-----:R-:W-:-:S04]  /*0180*/  ISETP.LT.U32.AND P0, PT, R0, UR6, PT ;  /* 0x0000000600007c0c */ /* 0x001fc8000bf01070 */
[----:B------:R-:W-:Y:S01]  /*0190*/  ISETP.GT.U32.AND.EX P0, PT, R2, RZ, PT, P0 ;  /* 0x000000ff0200720c */ /* 0x000fe20003f04100 */
[C---:B------:R-:W-:Y:S01]  /*01a0*/  VIADD R2, R0.reuse, 0x100 ;  /* 0x0000010000027836 */ /* 0x040fe20000000000 */
[----:B------:R-:W-:-:S04]  /*01b0*/  IADD3 R0, P2, PT, R0, UR4, RZ ;  /* 0x0000000400007c10 */ /* 0x000fc8000ff5e0ff */
[----:B------:R-:W-:Y:S01]  /*01c0*/  ISETP.LT.U32.AND P1, PT, R2, UR6, PT ;  /* 0x0000000602007c0c */ /* 0x000fe2000bf21070 */
[----:B------:R-:W-:Y:S01]  /*01d0*/  IMAD.X R3, RZ, RZ, UR5, P2 ;  /* 0x00000005ff037e24 */ /* 0x000fe200090e06ff */
[----:B-1----:R-:W-:Y:S02]  /*01e0*/  LEA R2, P2, R0, UR10, 0x2 ;  /* 0x0000000a00027c11 */ /* 0x002fe4000f8410ff */
[----:B------:R-:W-:Y:S02]  /*01f0*/  ISETP.GT.U32.AND.EX P1, PT, R4, RZ, PT, P1 ;  /* 0x000000ff0400720c */ /* 0x000fe40003f24110 */
[----:B------:R-:W-:Y:S01]  /*0200*/  LEA.HI.X R3, R0, UR11, R3, 0x2, P2 ;  /* 0x0000000b00037c11 */ /* 0x000fe200090f1403 */
[----:B------:R-:W0:Y:S04]  /*0210*/  @P0 LDC R5, c[0x0][0x390] ;  /* 0x0000e400ff050b82 */ /* 0x000e280000000800 */
[----:B0-----:R0:W-:Y:S06]  /*0220*/  @P0 STG.E desc[UR8][R2.64], R5 ;  /* 0x0000000502000986 */ /* 0x0011ec000c101908 */
[----:B------:R-:W-:Y:S05]  /*0230*/  @!P1 EXIT ;  /* 0x000000000000994d */ /* 0x000fea0003800000 */
[----:B0-----:R-:W0:Y:S02]  /*0240*/  LDC R5, c[0x0][0x390] ;  /* 0x0000e400ff057b82 */ /* 0x001e240000000800 */
[----:B0-----:R-:W-:Y:S01]  /*0250*/  STG.E desc[UR8][R2.64+0x400], R5 ;  /* 0x0004000502007986 */ /* 0x001fe2000c101908 */
[----:B------:R-:W-:Y:S05]  /*0260*/  EXIT ;  /* 0x000000000000794d */ /* 0x000fea0003800000 */
.L_x_2195:
        /* <DEDUP_REMOVED lines=9> */
.L_x_2231:


//--------------------- .text._ZN3cub18CUB_300001_SM_10006detail8for_each13static_kernelINS2_12policy_hub_t12policy_500_tEmN6thrust24THRUST_300001_SM_1000_NS8cuda_cub20__uninitialized_fill7functorINS7_10device_ptrIiEEiEEEEvT0_T1_ --------------------------
	.section	.text._ZN3cub18CUB_300001_SM_10006detail8for_each13static_kernelINS2_12policy_hub_t12policy_500_tEmN6thrust24THRUST_300001_SM_1000_NS8cuda_cub20__uninitialized_fill7functorINS7_10device_ptrIiEEiEEEEvT0_T1_,"ax",@progbits
	.align	128
        .global         _ZN3cub18CUB_300001_SM_10006detail8for_each13static_kernelINS2_12policy_hub_t12policy_500_tEmN6thrust24THRUST_300001_SM_1000_NS8cuda_cub20__uninitialized_fill7functorINS7_10device_ptrIiEEiEEEEvT0_T1_
        .type           _ZN3cub18CUB_300001_SM_10006detail8for_each13static_kernelINS2_12policy_hub_t12policy_500_tEmN6thrust24THRUST_300001_SM_1000_NS8cuda_cub20__uninitialized_fill7functorINS7_10device_ptrIiEEiEEEEvT0_T1_,@function
        .size           _ZN3cub18CUB_300001_SM_10006detail8for_each13static_kernelINS2_12policy_hub_t12policy_500_tEmN6thrust24THRUST_300001_SM_1000_NS8cuda_cub20__uninitialized_fill7functorINS7_10device_ptrIiEEiEEEEvT0_T1_,(.L_x_2232 - _ZN3cub18CUB_300001_SM_10006detail8for_each13static_kernelINS2_12policy_hub_t12policy_500_tEmN6thrust24THRUST_300001_SM_1000_NS8cuda_cub20__uninitialized_fill7functorINS7_10device_ptrIiEEiEEEEvT0_T1_)
        .other          _ZN3cub18CUB_300001_SM_10006detail8for_each13static_kernelINS2_12policy_hub_t12policy_500_tEmN6thrust24THRUST_300001_SM_1000_NS8cuda_cub20__uninitialized_fill7functorINS7_10device_ptrIiEEiEEEEvT0_T1_,@"STO_CUDA_ENTRY STV_DEFAULT"
_ZN3cub18CUB_300001_SM_10006detail8for_each13static_kernelINS2_12policy_hub_t12policy_500_tEmN6thrust24THRUST_300001_SM_1000_NS8cuda_cub20__uninitialized_fill7functorINS7_10device_ptrIiEEiEEEEvT0_T1_:
.text._ZN3cub18CUB_300001_SM_10006detail8for_each13static_kernelINS2_12policy_hub_t12policy_500_tEmN6thrust24THRUST_300001_SM_1000_NS8cuda_cub20__uninitialized_fill7functorINS7_10device_ptrIiEEiEEEEvT0_T1_:
        /* <DEDUP_REMOVED lines=20> */
.L_x_2196:
        /* <DEDUP_REMOVED lines=19> */
.L_x_2197:
        /* <DEDUP_REMOVED lines=9> */
.L_x_2232:


//--------------------- .text._ZN3cub18CUB_300001_SM_10006detail11EmptyKernelIvEEvv --------------------------
	.section	.text._ZN3cub18CUB_300001_SM_10006detail11EmptyKernelIvEEvv,"ax",@progbits
	.align	128
        .global         _ZN3cub18CUB_300001_SM_10006detail11EmptyKernelIvEEvv
        .type           _ZN3cub18CUB_300001_SM_10006detail11EmptyKernelIvEEvv,@function
        .size           _ZN3cub18CUB_300001_SM_10006detail11EmptyKernelIvEEvv,(.L_x_2233 - _ZN3cub18CUB_300001_SM_10006detail11EmptyKernelIvEEvv)
        .other          _ZN3cub18CUB_300001_SM_10006detail11EmptyKernelIvEEvv,@"STO_CUDA_ENTRY STV_DEFAULT"
_ZN3cub18CUB_300001_SM_10006detail11EmptyKernelIvEEvv:
.text._ZN3cub18CUB_300001_SM_10006detail11EmptyKernelIvEEvv:
[----:B------:R-:W-:Y:S01]  /*0000*/  LDC R1, c[0x0][0x37c] ;  /* 0x0000df00ff017b82 */ /* 0x000fe20000000800 */
[----:B------:R-:W-:Y:S05]  /*0010*/  EXIT ;  /* 0x000000000000794d */ /* 0x000fea0003800000 */
.L_x_2198:
        /* <DEDUP_REMOVED lines=14> */
.L_x_2233:


//--------------------- .nv.shared._ZN3cub18CUB_300001_SM_10006detail10radix_sort29DeviceRadixSortOnesweepKernelINS1_5radix10policy_hubIiiyE10Policy1000ELNS0_9SortOrderE1EiiyiiNS1_21identity_decomposer_tEEEvPT5_SB_PT3_PKSC_PT1_PKSG_PT2_PKSK_T4_iiT6_ --------------------------
	.section	.nv.shared._ZN3cub18CUB_300001_SM_10006detail10radix_sort29DeviceRadixSortOnesweepKernelINS1_5radix10policy_hubIiiyE10Policy1000ELNS0_9SortOrderE1EiiyiiNS1_21identity_decomposer_tEEEvPT5_SB_PT3_PKSC_PT1_PKSG_PT2_PKSK_T4_iiT6_,"aw",@nobits
	.sectionflags	@""
	.align	16
.nv.shared._ZN3cub18CUB_300001_SM_10006detail10radix_sort29DeviceRadixSortOnesweepKernelINS1_5radix10policy_hubIiiyE10Policy1000ELNS0_9SortOrderE1EiiyiiNS1_21identity_decomposer_tEEEvPT5_SB_PT3_PKSC_PT1_PKSG_PT2_PKSK_T4_iiT6_:
	.zero		29184


//--------------------- .nv.shared.reserved.0     --------------------------
	.section	.nv.shared.reserved.0,"aw",@nobits
	.weak		__nv_reservedSMEM_offset_0_alias
	.size		__nv_reservedSMEM_offset_0_alias, 0, 64
	.other		__nv_reservedSMEM_offset_0_alias,@"STO_CUDA_RESERVED_SHARED STV_DEFAULT"
__nv_reservedSMEM_offset_0_alias:
	.zero		0
	.zero		64


//--------------------- .nv.global                --------------------------
	.section	.nv.global,"aw",@nobits
.nv.global:
	.type		_ZN34_INTERNAL_292826b5_4_k_cu_69eec3986thrust24THRUST_300001_SM_1000_NS12placeholders2_8E,@object
	.size		_ZN34_INTERNAL_292826b5_4_k_cu_69eec3986thrust24THRUST_300001_SM_1000_NS12placeholders2_8E,(_ZN34_INTERNAL_292826b5_4_k_cu_69eec3984cuda3std3__436_GLOBAL__N__292826b5_4_k_cu_69eec3986ignoreE - _ZN34_INTERNAL_292826b5_4_k_cu_69eec3986thrust24THRUST_300001_SM_1000_NS12placeholders2_8E)
_ZN34_INTERNAL_292826b5_4_k_cu_69eec3986thrust24THRUST_300001_SM_1000_NS12placeholders2_8E:
	.zero		1
	.type		_ZN34_INTERNAL_292826b5_4_k_cu_69eec3984cuda3std3__436_GLOBAL__N__292826b5_4_k_cu_69eec3986ignoreE,@object
	.size		_ZN34_INTERNAL_292826b5_4_k_cu_69eec3984cuda3std3__436_GLOBAL__N__292826b5_4_k_cu_69eec3986ignoreE,(_ZN34_INTERNAL_292826b5_4_k_cu_69eec3984cuda3std6ranges3__45__cpo4dataE - _ZN34_INTERNAL_292826b5_4_k_cu_69eec3984cuda3std3__436_GLOBAL__N__292826b5_4_k_cu_69eec3986ignoreE)
_ZN34_INTERNAL_292826b5_4_k_cu_69eec3984cuda3std3__436_GLOBAL__N__292826b5_4_k_cu_69eec3986ignoreE:
	.zero		1
	.type		_ZN34_INTERNAL_292826b5_4_k_cu_69eec3984cuda3std6ranges3__45__cpo4dataE,@object
	.size		_ZN34_INTERNAL_292826b5_4_k_cu_69eec3984cuda3std6ranges3__45__cpo4dataE,(_ZN34_INTERNAL_292826b5_4_k_cu_69eec3986thrust24THRUST_300001_SM_1000_NS6system3cpp3parE - _ZN34_INTERNAL_292826b5_4_k_cu_69eec3984cuda3std6ranges3__45__cpo4dataE)
_ZN34_INTERNAL_292826b5_4_k_cu_69eec3984cuda3std6ranges3__45__cpo4dataE:
	.zero		1
	.type		_ZN34_INTERNAL_292826b5_4_k_cu_69eec3986thrust24THRUST_300001_SM_1000_NS6system3cpp3parE,@object
	.size		_ZN34_INTERNAL_292826b5_4_k_cu_69eec3986thrust24THRUST_300001_SM_1000_NS6system3cpp3parE,(_ZN34_INTERNAL_292826b5_4_k_cu_69eec3984cuda3std3__45__cpo5beginE - _ZN34_INTERNAL_292826b5_4_k_cu_69eec3986thrust24THRUST_300001_SM_1000_NS6system3cpp3parE)
_ZN34_INTERNAL_292826b5_4_k_cu_69eec3986thrust24THRUST_300001_SM_1000_NS6system3cpp3parE:
	.zero		1
	.type		_ZN34_INTERNAL_292826b5_4_k_cu_69eec3984cuda3std3__45__cpo5beginE,@object
	.size		_ZN34_INTERNAL_292826b5_4_k_cu_69eec3984cuda3std3__45__cpo5beginE,(_ZN34_INTERNAL_292826b5_4_k_cu_69eec3984cuda3std6ranges3__45__cpo5beginE - _ZN34_INTERNAL_292826b5_4_k_cu_69eec3984cuda3std3__45__cpo5beginE)
_ZN34_INTERNAL_292826b5_4_k_cu_69eec3984cuda3std3__45__cpo5beginE:
	.zero		1
	.type		_ZN34_INTERNAL_292826b5_4_k_cu_69eec3984cuda3std6ranges3__45__cpo5beginE,@object
	.size		_ZN34_INTERNAL_292826b5_4_k_cu_69eec3984cuda3std6ranges3__45__cpo5beginE,(_ZN34_INTERNAL_292826b5_4_k_cu_69eec3986thrust24THRUST_300001_SM_1000_NS6deviceE - _ZN34_INTERNAL_292826b5_4_k_cu_69eec3984cuda3std6ranges3__45__cpo5beginE)
_ZN34_INTERNAL_292826b5_4_k_cu_69eec3984cuda3std6ranges3__45__cpo5beginE:
	.zero		1
	.type		_ZN34_INTERNAL_292826b5_4_k_cu_69eec3986thrust24THRUST_300001_SM_1000_NS6deviceE,@object
	.size		_ZN34_INTERNAL_292826b5_4_k_cu_69eec3986thrust24THRUST_300001_SM_1000_NS6deviceE,(_ZN34_INTERNAL_292826b5_4_k_cu_69eec3984cuda3std3__47nulloptE - _ZN34_INTERNAL_292826b5_4_k_cu_69eec3986thrust24THRUST_300001_SM_1000_NS6deviceE)
_ZN34_INTERNAL_292826b5_4_k_cu_69eec3986thrust24THRUST_300001_SM_1000_NS6deviceE:
	.zero		1
	.type		_ZN34_INTERNAL_292826b5_4_k_cu_69eec3984cuda3std3__47nulloptE,@object
	.size		_ZN34_INTERNAL_292826b5_4_k_cu_69eec3984cuda3std3__47nulloptE,(_ZN34_INTERNAL_292826b5_4_k_cu_69eec3984cuda3std6ranges3__45__cpo8distanceE - _ZN34_INTERNAL_292826b5_4_k_cu_69eec3984cuda3std3__47nulloptE)
_ZN34_INTERNAL_292826b5_4_k_cu_69eec3984cuda3std3__47nulloptE:
	.zero		1
	.type		_ZN34_INTERNAL_292826b5_4_k_cu_69eec3984cuda3std6ranges3__45__cpo8distanceE,@object
	.size		_ZN34_INTERNAL_292826b5_4_k_cu_69eec3984cuda3std6ranges3__45__cpo8distanceE,(_ZN34_INTERNAL_292826b5_4_k_cu_69eec3986thrust24THRUST_300001_SM_1000_NS12placeholders2_4E - _ZN34_INTERNAL_292826b5_4_k_cu_69eec3984cuda3std6ranges3__45__cpo8distanceE)
_ZN34_INTERNAL_292826b5_4_k_cu_69eec3984cuda3std6ranges3__45__cpo8distanceE:
	.zero		1
	.type		_ZN34_INTERNAL_292826b5_4_k_cu_69eec3986thrust24THRUST_300001_SM_1000_NS12placeholders2_4E,@object
	.size		_ZN34_INTERNAL_292826b5_4_k_cu_69eec3986thrust24THRUST_300001_SM_1000_NS12placeholders2_4E,(_ZN34_INTERNAL_292826b5_4_k_cu_69eec3984cuda3std3__45__cpo6rbeginE - _ZN34_INTERNAL_292826b5_4_k_cu_69eec3986thrust24THRUST_300001_SM_1000_NS12placeholders2_4E)
_ZN34_INTERNAL_292826b5_4_k_cu_69eec3986thrust24THRUST_300001_SM_1000_NS12placeholders2_4E:
	.zero		1
	.type		_ZN34_INTERNAL_292826b5_4_k_cu_69eec3984cuda3std3__45__cpo6rbeginE,@object
	.size		_ZN34_INTERNAL_292826b5_4_k_cu_69eec3984cuda3std3__45__cpo6rbeginE,(_ZN34_INTERNAL_292826b5_4_k_cu_69eec3984cuda3std6ranges3__45__cpo7advanceE - _ZN34_INTERNAL_292826b5_4_k_cu_69eec3984cuda3std3__45__cpo6rbeginE)
_ZN34_INTERNAL_292826b5_4_k_cu_69eec3984cuda3std3__45__cpo6rbeginE:
	.zero		1
	.type		_ZN34_INTERNAL_292826b5_4_k_cu_69eec3984cuda3std6ranges3__45__cpo7advanceE,@object
	.size		_ZN34_INTERNAL_292826b5_4_k_cu_69eec3984cuda3std6ranges3__45__cpo7advanceE,(_ZN34_INTERNAL_292826b5_4_k_cu_69eec3986thrust24THRUST_300001_SM_1000_NS12placeholders3_10E - _ZN34_INTERNAL_292826b5_4_k_cu_69eec3984cuda3std6ranges3__45__cpo7advanceE)
_ZN34_INTERNAL_292826b5_4_k_cu_69eec3984cuda3std6ranges3__45__cpo7advanceE:
	.zero		1
	.type		_ZN34_INTERNAL_292826b5_4_k_cu_69eec3986thrust24THRUST_300001_SM_1000_NS12placeholders3_10E,@object
	.size		_ZN34_INTERNAL_292826b5_4_k_cu_69eec3986thrust24THRUST_300001_SM_1000_NS12placeholders3_10E,(_ZN34_INTERNAL_292826b5_4_k_cu_69eec3984cuda3std3__48in_placeE - _ZN34_INTERNAL_292826b5_4_k_cu_69eec3986thrust24THRUST_300001_SM_1000_NS12placeholders3_10E)
_ZN34_INTERNAL_292826b5_4_k_cu_69eec3986thrust24THRUST_300001_SM_1000_NS12placeholders3_10E:
	.zero		1
	.type		_ZN34_INTERNAL_292826b5_4_k_cu_69eec3984cuda3std3__48in_placeE,@object
	.size		_ZN34_INTERNAL_292826b5_4_k_cu_69eec3984cuda3std3__48in_placeE,(_ZN34_INTERNAL_292826b5_4_k_cu_69eec3984cuda3std6ranges3__45__cpo4sizeE - _ZN34_INTERNAL_292826b5_4_k_cu_69eec3984cuda3std3__48in_placeE)
_ZN34_INTERNAL_292826b5_4_k_cu_69eec3984cuda3std3__48in_placeE:
	.zero		1
	.type		_ZN34_INTERNAL_292826b5_4_k_cu_69eec3984cuda3std6ranges3__45__cpo4sizeE,@object
	.size		_ZN34_INTERNAL_292826b5_4_k_cu_69eec3984cuda3std6ranges3__45__cpo4sizeE,(_ZN34_INTERNAL_292826b5_4_k_cu_69eec3986thrust24THRUST_300001_SM_1000_NS12placeholders2_2E - _ZN34_INTERNAL_292826b5_4_k_cu_69eec3984cuda3std6ranges3__45__cpo4sizeE)
_ZN34_INTERNAL_292826b5_4_k_cu_69eec3984cuda3std6ranges3__45__cpo4sizeE:
	.zero		1
	.type		_ZN34_INTERNAL_292826b5_4_k_cu_69eec3986thrust24THRUST_300001_SM_1000_NS12placeholders2_2E,@object
	.size		_ZN34_INTERNAL_292826b5_4_k_cu_69eec3986thrust24THRUST_300001_SM_1000_NS12placeholders2_2E,(_ZN34_INTERNAL_292826b5_4_k_cu_69eec3984cuda3std3__45__cpo6cbeginE - _ZN34_INTERNAL_292826b5_4_k_cu_69eec3986thrust24THRUST_300001_SM_1000_NS12placeholders2_2E)
_ZN34_INTERNAL_292826b5_4_k_cu_69eec3986thrust24THRUST_300001_SM_1000_NS12placeholders2_2E:
	.zero		1
	.type		_ZN34_INTERNAL_292826b5_4_k_cu_69eec3984cuda3std3__45__cpo6cbeginE,@object
	.size		_ZN34_INTERNAL_292826b5_4_k_cu_69eec3984cuda3std3__45__cpo6cbeginE,(_ZN34_INTERNAL_292826b5_4_k_cu_69eec3984cuda3std6ranges3__45__cpo6cbeginE - _ZN34_INTERNAL_292826b5_4_k_cu_69eec3984cuda3std3__45__cpo6cbeginE)
_ZN34_INTERNAL_292826b5_4_k_cu_69eec3984cuda3std3__45__cpo6cbeginE:
	.zero		1
	.type		_ZN34_INTERNAL_292826b5_4_k_cu_69eec3984cuda3std6ranges3__45__cpo6cbeginE,@object
	.size		_ZN34_INTERNAL_292826b5_4_k_cu_69eec3984cuda3std6ranges3__45__cpo6cbeginE,(_ZN34_INTERNAL_292826b5_4_k_cu_69eec3986thrust24THRUST_300001_SM_1000_NS12placeholders2_6E - _ZN34_INTERNAL_292826b5_4_k_cu_69eec3984cuda3std6ranges3__45__cpo6cbeginE)
_ZN34_INTERNAL_292826b5_4_k_cu_69eec3984cuda3std6ranges3__45__cpo6cbeginE:
	.zero		1
	.type		_ZN34_INTERNAL_292826b5_4_k_cu_69eec3986thrust24THRUST_300001_SM_1000_NS12placeholders2_6E,@object
	.size		_ZN34_INTERNAL_292826b5_4_k_cu_69eec3986thrust24THRUST_300001_SM_1000_NS12placeholders2_6E,(_ZN34_INTERNAL_292826b5_4_k_cu_69eec3984cuda3std3__45__cpo7crbeginE - _ZN34_INTERNAL_292826b5_4_k_cu_69eec3986thrust24THRUST_300001_SM_1000_NS12placeholders2_6E)
_ZN34_INTERNAL_292826b5_4_k_cu_69eec3986thrust24THRUST_300001_SM_1000_NS12placeholders2_6E:
	.zero		1
	.type		_ZN34_INTERNAL_292826b5_4_k_cu_69eec3984cuda3std3__45__cpo7crbeginE,@object
	.size		_ZN34_INTERNAL_292826b5_4_k_cu_69eec3984cuda3std3__45__cpo7crbeginE,(_ZN34_INTERNAL_292826b5_4_k_cu_69eec3984cuda3std6ranges3__45__cpo4nextE - _ZN34_INTERNAL_292826b5_4_k_cu_69eec3984cuda3std3__45__cpo7crbeginE)
_ZN34_INTERNAL_292826b5_4_k_cu_69eec3984cuda3std3__45__cpo7crbeginE:
	.zero		1
	.type		_ZN34_INTERNAL_292826b5_4_k_cu_69eec3984cuda3std6ranges3__45__cpo4nextE,@object
	.size		_ZN34_INTERNAL_292826b5_4_k_cu_69eec3984cuda3std6ranges3__45__cpo4nextE,(_ZN34_INTERNAL_292826b5_4_k_cu_69eec3984cuda3std6ranges3__45__cpo4swapE - _ZN34_INTERNAL_292826b5_4_k_cu_69eec3984cuda3std6ranges3__45__cpo4nextE)
_ZN34_INTERNAL_292826b5_4_k_cu_69eec3984cuda3std6ranges3__45__cpo4nextE:
	.zero		1
	.type		_ZN34_INTERNAL_292826b5_4_k_cu_69eec3984cuda3std6ranges3__45__cpo4swapE,@object
	.size		_ZN34_INTERNAL_292826b5_4_k_cu_69eec3984cuda3std6ranges3__45__cpo4swapE,(_ZN34_INTERNAL_292826b5_4_k_cu_69eec3986thrust24THRUST_300001_SM_1000_NS8cuda_cub10par_nosyncE - _ZN34_INTERNAL_292826b5_4_k_cu_69eec3984cuda3std6ranges3__45__cpo4swapE)
_ZN34_INTERNAL_292826b5_4_k_cu_69eec3984cuda3std6ranges3__45__cpo4swapE:
	.zero		1
	.type		_ZN34_INTERNAL_292826b5_4_k_cu_69eec3986thrust24THRUST_300001_SM_1000_NS8cuda_cub10par_nosyncE,@object
	.size		_ZN34_INTERNAL_292826b5_4_k_cu_69eec3986thrust24THRUST_300001_SM_1000_NS8cuda_cub10par_nosyncE,(_ZN34_INTERNAL_292826b5_4_k_cu_69eec3986thrust24THRUST_300001_SM_1000_NS3seqE - _ZN34_INTERNAL_292826b5_4_k_cu_69eec3986thrust24THRUST_300001_SM_1000_NS8cuda_cub10par_nosyncE)
_ZN34_INTERNAL_292826b5_4_k_cu_69eec3986thrust24THRUST_300001_SM_1000_NS8cuda_cub10par_nosyncE:
	.zero		1
	.type		_ZN34_INTERNAL_292826b5_4_k_cu_69eec3986thrust24THRUST_300001_SM_1000_NS3seqE,@object
	.size		_ZN34_INTERNAL_292826b5_4_k_cu_69eec3986thrust24THRUST_300001_SM_1000_NS3seqE,(_ZN34_INTERNAL_292826b5_4_k_cu_69eec3984cuda3std3__420unreachable_sentinelE - _ZN34_INTERNAL_292826b5_4_k_cu_69eec3986thrust24THRUST_300001_SM_1000_NS3seqE)
_ZN34_INTERNAL_292826b5_4_k_cu_69eec3986thrust24THRUST_300001_SM_1000_NS3seqE:
	.zero		1
	.type		_ZN34_INTERNAL_292826b5_4_k_cu_69eec3984cuda3std3__420unreachable_sentinelE,@object
	.size		_ZN34_INTERNAL_292826b5_4_k_cu_69eec3984cuda3std3__420unreachable_sentinelE,(_ZN34_INTERNAL_292826b5_4_k_cu_69eec3984cuda3std6ranges3__45__cpo5ssizeE - _ZN34_INTERNAL_292826b5_4_k_cu_69eec3984cuda3std3__420unreachable_sentinelE)
_ZN34_INTERNAL_292826b5_4_k_cu_69eec3984cuda3std3__420unreachable_sentinelE:
	.zero		1
	.type		_ZN34_INTERNAL_292826b5_4_k_cu_69eec3984cuda3std6ranges3__45__cpo5ssizeE,@object
	.size		_ZN34_INTERNAL_292826b5_4_k_cu_69eec3984cuda3std6ranges3__45__cpo5ssizeE,(_ZN34_INTERNAL_292826b5_4_k_cu_69eec3986thrust24THRUST_300001_SM_1000_NS12placeholders2_3E - _ZN34_INTERNAL_292826b5_4_k_cu_69eec3984cuda3std6ranges3__45__cpo5ssizeE)
_ZN34_INTERNAL_292826b5_4_k_cu_69eec3984cuda3std6ranges3__45__cpo5ssizeE:
	.zero		1
	.type		_ZN34_INTERNAL_292826b5_4_k_cu_69eec3986thrust24THRUST_300001_SM_1000_NS12placeholders2_3E,@object
	.size		_ZN34_INTERNAL_292826b5_4_k_cu_69eec3986thrust24THRUST_300001_SM_1000_NS12placeholders2_3E,(_ZN34_INTERNAL_292826b5_4_k_cu_69eec3984cuda3std3__45__cpo4cendE - _ZN34_INTERNAL_292826b5_4_k_cu_69eec3986thrust24THRUST_300001_SM_1000_NS12placeholders2_3E)
_ZN34_INTERNAL_292826b5_4_k_cu_69eec3986thrust24THRUST_300001_SM_1000_NS12placeholders2_3E:
	.zero		1
	.type		_ZN34_INTERNAL_292826b5_4_k_cu_69eec3984cuda3std3__45__cpo4cendE,@object
	.size		_ZN34_INTERNAL_292826b5_4_k_cu_69eec3984cuda3std3__45__cpo4cendE,(_ZN34_INTERNAL_292826b5_4_k_cu_69eec3984cuda3std6ranges3__45__cpo4cendE - _ZN34_INTERNAL_292826b5_4_k_cu_69eec3984cuda3std3__45__cpo4cendE)
_ZN34_INTERNAL_292826b5_4_k_cu_69eec3984cuda3std3__45__cpo4cendE:
	.zero		1
	.type		_ZN34_INTERNAL_292826b5_4_k_cu_69eec3984cuda3std6ranges3__45__cpo4cendE,@object
	.size		_ZN34_INTERNAL_292826b5_4_k_cu_69eec3984cuda3std6ranges3__45__cpo4cendE,(_ZN34_INTERNAL_292826b5_4_k_cu_69eec3986thrust24THRUST_300001_SM_1000_NS12placeholders2_7E - _ZN34_INTERNAL_292826b5_4_k_cu_69eec3984cuda3std6ranges3__45__cpo4cendE)
_ZN34_INTERNAL_292826b5_4_k_cu_69eec3984cuda3std6ranges3__45__cpo4cendE:
	.zero		1
	.type		_ZN34_INTERNAL_292826b5_4_k_cu_69eec3986thrust24THRUST_300001_SM_1000_NS12placeholders2_7E,@object
	.size		_ZN34_INTERNAL_292826b5_4_k_cu_69eec3986thrust24THRUST_300001_SM_1000_NS12placeholders2_7E,(_ZN34_INTERNAL_292826b5_4_k_cu_69eec3984cuda3std3__45__cpo5crendE - _ZN34_INTERNAL_292826b5_4_k_cu_69eec3986thrust24THRUST_300001_SM_1000_NS12placeholders2_7E)
_ZN34_INTERNAL_292826b5_4_k_cu_69eec3986thrust24THRUST_300001_SM_1000_NS12placeholders2_7E:
	.zero		1
	.type		_ZN34_INTERNAL_292826b5_4_k_cu_69eec3984cuda3std3__45__cpo5crendE,@object
	.size		_ZN34_INTERNAL_292826b5_4_k_cu_69eec3984cuda3std3__45__cpo5crendE,(_ZN34_INTERNAL_292826b5_4_k_cu_69eec3984cuda3std6ranges3__45__cpo4prevE - _ZN34_INTERNAL_292826b5_4_k_cu_69eec3984cuda3std3__45__cpo5crendE)
_ZN34_INTERNAL_292826b5_4_k_cu_69eec3984cuda3std3__45__cpo5crendE:
	.zero		1
	.type		_ZN34_INTERNAL_292826b5_4_k_cu_69eec3984cuda3std6ranges3__45__cpo4prevE,@object
	.size		_ZN34_INTERNAL_292826b5_4_k_cu_69eec3984cuda3std6ranges3__45__cpo4prevE,(_ZN34_INTERNAL_292826b5_4_k_cu_69eec3984cuda3std6ranges3__45__cpo9iter_moveE - _ZN34_INTERNAL_292826b5_4_k_cu_69eec3984cuda3std6ranges3__45__cpo4prevE)
_ZN34_INTERNAL_292826b5_4_k_cu_69eec3984cuda3std6ranges3__45__cpo4prevE:
	.zero		1
	.type		_ZN34_INTERNAL_292826b5_4_k_cu_69eec3984cuda3std6ranges3__45__cpo9iter_moveE,@object
	.size		_ZN34_INTERNAL_292826b5_4_k_cu_69eec3984cuda3std6ranges3__45__cpo9iter_moveE,(_ZN34_INTERNAL_292826b5_4_k_cu_69eec3986thrust24THRUST_300001_SM_1000_NS6system6detail10sequential3seqE - _ZN34_INTERNAL_292826b5_4_k_cu_69eec3984cuda3std6ranges3__45__cpo9iter_moveE)
_ZN34_INTERNAL_292826b5_4_k_cu_69eec3984cuda3std6ranges3__45__cpo9iter_moveE:
	.zero		1
	.type		_ZN34_INTERNAL_292826b5_4_k_cu_69eec3986thrust24THRUST_300001_SM_1000_NS6system6detail10sequential3seqE,@object
	.size		_ZN34_INTERNAL_292826b5_4_k_cu_69eec3986thrust24THRUST_300001_SM_1000_NS6system6detail10sequential3seqE,(_ZN34_INTERNAL_292826b5_4_k_cu_69eec3986thrust24THRUST_300001_SM_1000_NS12placeholders2_9E - _ZN34_INTERNAL_292826b5_4_k_cu_69eec3986thrust24THRUST_300001_SM_1000_NS6system6detail10sequential3seqE)
_ZN34_INTERNAL_292826b5_4_k_cu_69eec3986thrust24THRUST_300001_SM_1000_NS6system6detail10sequential3seqE:
	.zero		1
	.type		_ZN34_INTERNAL_292826b5_4_k_cu_69eec3986thrust24THRUST_300001_SM_1000_NS12placeholders2_9E,@object
	.size		_ZN34_INTERNAL_292826b5_4_k_cu_69eec3986thrust24THRUST_300001_SM_1000_NS12placeholders2_9E,(_ZN34_INTERNAL_292826b5_4_k_cu_69eec3984cuda3std3__419piecewise_constructE - _ZN34_INTERNAL_292826b5_4_k_cu_69eec3986thrust24THRUST_300001_SM_1000_NS12placeholders2_9E)
_ZN34_INTERNAL_292826b5_4_k_cu_69eec3986thrust24THRUST_300001_SM_1000_NS12placeholders2_9E:
	.zero		1
	.type		_ZN34_INTERNAL_292826b5_4_k_cu_69eec3984cuda3std3__419piecewise_constructE,@object
	.size		_ZN34_INTERNAL_292826b5_4_k_cu_69eec3984cuda3std3__419piecewise_constructE,(_ZN34_INTERNAL_292826b5_4_k_cu_69eec3984cuda3std6ranges3__45__cpo5cdataE - _ZN34_INTERNAL_292826b5_4_k_cu_69eec3984cuda3std3__419piecewise_constructE)
_ZN34_INTERNAL_292826b5_4_k_cu_69eec3984cuda3std3__419piecewise_constructE:
	.zero		1
	.type		_ZN34_INTERNAL_292826b5_4_k_cu_69eec3984cuda3std6ranges3__45__cpo5cdataE,@object
	.size		_ZN34_INTERNAL_292826b5_4_k_cu_69eec3984cuda3std6ranges3__45__cpo5cdataE,(_ZN34_INTERNAL_292826b5_4_k_cu_69eec3986thrust24THRUST_300001_SM_1000_NS12placeholders2_1E - _ZN34_INTERNAL_292826b5_4_k_cu_69eec3984cuda3std6ranges3__45__cpo5cdataE)
_ZN34_INTERNAL_292826b5_4_k_cu_69eec3984cuda3std6ranges3__45__cpo5cdataE:
	.zero		1
	.type		_ZN34_INTERNAL_292826b5_4_k_cu_69eec3986thrust24THRUST_300001_SM_1000_NS12placeholders2_1E,@object
	.size		_ZN34_INTERNAL_292826b5_4_k_cu_69eec3986thrust24THRUST_300001_SM_1000_NS12placeholders2_1E,(_ZN34_INTERNAL_292826b5_4_k_cu_69eec3984cuda3std3__45__cpo3endE - _ZN34_INTERNAL_292826b5_4_k_cu_69eec3986thrust24THRUST_300001_SM_1000_NS12placeholders2_1E)
_ZN34_INTERNAL_292826b5_4_k_cu_69eec3986thrust24THRUST_300001_SM_1000_NS12placeholders2_1E:
	.zero		1
	.type		_ZN34_INTERNAL_292826b5_4_k_cu_69eec3984cuda3std3__45__cpo3endE,@object
	.size		_ZN34_INTERNAL_292826b5_4_k_cu_69eec3984cuda3std3__45__cpo3endE,(_ZN34_INTERNAL_292826b5_4_k_cu_69eec3984cuda3std6ranges3__45__cpo3endE - _ZN34_INTERNAL_292826b5_4_k_cu_69eec3984cuda3std3__45__cpo3endE)
_ZN34_INTERNAL_292826b5_4_k_cu_69eec3984cuda3std3__45__cpo3endE:
	.zero		1
	.type		_ZN34_INTERNAL_292826b5_4_k_cu_69eec3984cuda3std6ranges3__45__cpo3endE,@object
	.size		_ZN34_INTERNAL_292826b5_4_k_cu_69eec3984cuda3std6ranges3__45__cpo3endE,(_ZN34_INTERNAL_292826b5_4_k_cu_69eec3986thrust24THRUST_300001_SM_1000_NS12placeholders2_5E - _ZN34_INTERNAL_292826b5_4_k_cu_69eec3984cuda3std6ranges3__45__cpo3endE)
_ZN34_INTERNAL_292826b5_4_k_cu_69eec3984cuda3std6ranges3__45__cpo3endE:
	.zero		1
	.type		_ZN34_INTERNAL_292826b5_4_k_cu_69eec3986thrust24THRUST_300001_SM_1000_NS12placeholders2_5E,@object
	.size		_ZN34_INTERNAL_292826b5_4_k_cu_69eec3986thrust24THRUST_300001_SM_1000_NS12placeholders2_5E,(_ZN34_INTERNAL_292826b5_4_k_cu_69eec3984cuda3std3__45__cpo4rendE - _ZN34_INTERNAL_292826b5_4_k_cu_69eec3986thrust24THRUST_300001_SM_1000_NS12placeholders2_5E)
_ZN34_INTERNAL_292826b5_4_k_cu_69eec3986thrust24THRUST_300001_SM_1000_NS12placeholders2_5E:
	.zero		1
	.type		_ZN34_INTERNAL_292826b5_4_k_cu_69eec3984cuda3std3__45__cpo4rendE,@object
	.size		_ZN34_INTERNAL_292826b5_4_k_cu_69eec3984cuda3std3__45__cpo4rendE,(_ZN34_INTERNAL_292826b5_4_k_cu_69eec3984cuda3std6ranges3__45__cpo9iter_swapE - _ZN34_INTERNAL_292826b5_4_k_cu_69eec3984cuda3std3__45__cpo4rendE)
_ZN34_INTERNAL_292826b5_4_k_cu_69eec3984cuda3std3__45__cpo4rendE:
	.zero		1
	.type		_ZN34_INTERNAL_292826b5_4_k_cu_69eec3984cuda3std6ranges3__45__cpo9iter_swapE,@object
	.size		_ZN34_INTERNAL_292826b5_4_k_cu_69eec3984cuda3std6ranges3__45__cpo9iter_swapE,(_ZN34_INTERNAL_292826b5_4_k_cu_69eec3984cuda3std3__48unexpectE - _ZN34_INTERNAL_292826b5_4_k_cu_69eec3984cuda3std6ranges3__45__cpo9iter_swapE)
_ZN34_INTERNAL_292826b5_4_k_cu_69eec3984cuda3std6ranges3__45__cpo9iter_swapE:
	.zero		1
	.type		_ZN34_INTERNAL_292826b5_4_k_cu_69eec3984cuda3std3__48unexpectE,@object
	.size		_ZN34_INTERNAL_292826b5_4_k_cu_69eec3984cuda3std3__48unexpectE,(_ZN34_INTERNAL_292826b5_4_k_cu_69eec3986thrust24THRUST_300001_SM_1000_NS8cuda_cub3parE - _ZN34_INTERNAL_292826b5_4_k_cu_69eec3984cuda3std3__48unexpectE)
_ZN34_INTERNAL_292826b5_4_k_cu_69eec3984cuda3std3__48unexpectE:
	.zero		1
	.type		_ZN34_INTERNAL_292826b5_4_k_cu_69eec3986thrust24THRUST_300001_SM_1000_NS8cuda_cub3parE,@object
	.size		_ZN34_INTERNAL_292826b5_4_k_cu_69eec3986thrust24THRUST_300001_SM_1000_NS8cuda_cub3parE,(.L_29 - _ZN34_INTERNAL_292826b5_4_k_cu_69eec3986thrust24THRUST_300001_SM_1000_NS8cuda_cub3parE)
_ZN34_INTERNAL_292826b5_4_k_cu_69eec3986thrust24THRUST_300001_SM_1000_NS8cuda_cub3parE:
	.zero		1
.L_29:


//--------------------- .nv.shared._ZN3cub18CUB_300001_SM_10006detail10radix_sort30DeviceRadixSortHistogramKernelINS1_5radix10policy_hubIiiyE10Policy1000ELNS0_9SortOrderE1EiyNS1_21identity_decomposer_tEEEvPT2_PKT1_SA_iiT3_ --------------------------
	.section	.nv.shared._ZN3cub18CUB_300001_SM_10006detail10radix_sort30DeviceRadixSortHistogramKernelINS1_5radix10policy_hubIiiyE10Policy1000ELNS0_9SortOrderE1EiyNS1_21identity_decomposer_tEEEvPT2_PKT1_SA_iiT3_,"aw",@nobits
	.sectionflags	@""
	.align	4
.nv.shared._ZN3cub18CUB_300001_SM_10006detail10radix_sort30DeviceRadixSortHistogramKernelINS1_5radix10policy_hubIiiyE10Policy1000ELNS0_9SortOrderE1EiyNS1_21identity_decomposer_tEEEvPT2_PKT1_SA_iiT3_:
	.zero		5120


//--------------------- .nv.shared._ZN3cub18CUB_300001_SM_10006detail10radix_sort31DeviceRadixSortSingleTileKernelINS1_5radix10policy_hubIiiyE10Policy1000ELNS0_9SortOrderE1EiiyNS1_21identity_decomposer_tEEEvPKT1_PSA_PKT2_PSE_T3_iiT4_ --------------------------
	.section	.nv.shared._ZN3cub18CUB_300001_SM_10006detail10radix_sort31DeviceRadixSortSingleTileKernelINS1_5radix10policy_hubIiiyE10Policy1000ELNS0_9SortOrderE1EiiyNS1_21identity_decomposer_tEEEvPKT1_PSA_PKT2_PSE_T3_iiT4_,"aw",@nobits
	.sectionflags	@""
	.align	16
.nv.shared._ZN3cub18CUB_300001_SM_10006detail10radix_sort31DeviceRadixSortSingleTileKernelINS1_5radix10policy_hubIiiyE10Policy1000ELNS0_9SortOrderE1EiiyNS1_21identity_decomposer_tEEEvPKT1_PSA_PKT2_PSE_T3_iiT4_:
	.zero		34880


//--------------------- .nv.shared._ZN3cub18CUB_300001_SM_10006detail10radix_sort29DeviceRadixSortOnesweepKernelINS1_5radix10policy_hubIiiyE10Policy1000ELNS0_9SortOrderE0EiiyiiNS1_21identity_decomposer_tEEEvPT5_SB_PT3_PKSC_PT1_PKSG_PT2_PKSK_T4_iiT6_ --------------------------
	.section	.nv.shared._ZN3cub18CUB_300001_SM_10006detail10radix_sort29DeviceRadixSortOnesweepKernelINS1_5radix10policy_hubIiiyE10Policy1000ELNS0_9SortOrderE0EiiyiiNS1_21identity_decomposer_tEEEvPT5_SB_PT3_PKSC_PT1_PKSG_PT2_PKSK_T4_iiT6_,"aw",@nobits
	.sectionflags	@""
	.align	16
.nv.shared._ZN3cub18CUB_300001_SM_10006detail10radix_sort29DeviceRadixSortOnesweepKernelINS1_5radix10policy_hubIiiyE10Policy1000ELNS0_9SortOrderE0EiiyiiNS1_21identity_decomposer_tEEEvPT5_SB_PT3_PKSC_PT1_PKSG_PT2_PKSK_T4_iiT6_:
	.zero		29184


//--------------------- .nv.shared._ZN3cub18CUB_300001_SM_10006detail10radix_sort33DeviceRadixSortExclusiveSumKernelINS1_5radix10policy_hubIiiyE10Policy1000EyEEvPT0_ --------------------------
	.section	.nv.shared._ZN3cub18CUB_300001_SM_10006detail10radix_sort33DeviceRadixSortExclusiveSumKernelINS1_5radix10policy_hubIiiyE10Policy1000EyEEvPT0_,"aw",@nobits
	.sectionflags	@""
	.align	16
.nv.shared._ZN3cub18CUB_300001_SM_10006detail10radix_sort33DeviceRadixSortExclusiveSumKernelINS1_5radix10policy_hubIiiyE10Policy1000EyEEvPT0_:
	.zero		3360


//--------------------- .nv.shared._ZN3cub18CUB_300001_SM_10006detail10radix_sort30DeviceRadixSortHistogramKernelINS1_5radix10policy_hubIiiyE10Policy1000ELNS0_9SortOrderE0EiyNS1_21identity_decomposer_tEEEvPT2_PKT1_SA_iiT3_ --------------------------
	.section	.nv.shared._ZN3cub18CUB_300001_SM_10006detail10radix_sort30DeviceRadixSortHistogramKernelINS1_5radix10policy_hubIiiyE10Policy1000ELNS0_9SortOrderE0EiyNS1_21identity_decomposer_tEEEvPT2_PKT1_SA_iiT3_,"aw",@nobits
	.sectionflags	@""
	.align	4
.nv.shared._ZN3cub18CUB_300001_SM_10006detail10radix_sort30DeviceRadixSortHistogramKernelINS1_5radix10policy_hubIiiyE10Policy1000ELNS0_9SortOrderE0EiyNS1_21identity_decomposer_tEEEvPT2_PKT1_SA_iiT3_:
	.zero		5120


//--------------------- .nv.shared._ZN3cub18CUB_300001_SM_10006detail10radix_sort31DeviceRadixSortSingleTileKernelINS1_5radix10policy_hubIiiyE10Policy1000ELNS0_9SortOrderE0EiiyNS1_21identity_decomposer_tEEEvPKT1_PSA_PKT2_PSE_T3_iiT4_ --------------------------
	.section	.nv.shared._ZN3cub18CUB_300001_SM_10006detail10radix_sort31DeviceRadixSortSingleTileKernelINS1_5radix10policy_hubIiiyE10Policy1000ELNS0_9SortOrderE0EiiyNS1_21identity_decomposer_tEEEvPKT1_PSA_PKT2_PSE_T3_iiT4_,"aw",@nobits
	.sectionflags	@""
	.align	16
.nv.shared._ZN3cub18CUB_300001_SM_10006detail10radix_sort31DeviceRadixSortSingleTileKernelINS1_5radix10policy_hubIiiyE10Policy1000ELNS0_9SortOrderE0EiiyNS1_21identity_decomposer_tEEEvPKT1_PSA_PKT2_PSE_T3_iiT4_:
	.zero		34880


//--------------------- .nv.shared._ZN3cub18CUB_300001_SM_10006detail10radix_sort29DeviceRadixSortOnesweepKernelINS1_5radix10policy_hubIfNS0_8NullTypeEyE10Policy1000ELNS0_9SortOrderE0EfS6_yiiNS1_21identity_decomposer_tEEEvPT5_SC_PT3_PKSD_PT1_PKSH_PT2_PKSL_T4_iiT6_ --------------------------
	.section	.nv.shared._ZN3cub18CUB_300001_SM_10006detail10radix_sort29DeviceRadixSortOnesweepKernelINS1_5radix10policy_hubIfNS0_8NullTypeEyE10Policy1000ELNS0_9SortOrderE0EfS6_yiiNS1_21identity_decomposer_tEEEvPT5_SC_PT3_PKSD_PT1_PKSH_PT2_PKSL_T4_iiT6_,"aw",@nobits
	.sectionflags	@""
	.align	16
.nv.shared._ZN3cub18CUB_300001_SM_10006detail10radix_sort29DeviceRadixSortOnesweepKernelINS1_5radix10policy_hubIfNS0_8NullTypeEyE10Policy1000ELNS0_9SortOrderE0EfS6_yiiNS1_21identity_decomposer_tEEEvPT5_SC_PT3_PKSD_PT1_PKSH_PT2_PKSL_T4_iiT6_:
	.zero		30720


//--------------------- .nv.shared._ZN3cub18CUB_300001_SM_10006detail10radix_sort33DeviceRadixSortExclusiveSumKernelINS1_5radix10policy_hubIfNS0_8NullTypeEyE10Policy1000EyEEvPT0_ --------------------------
	.section	.nv.shared._ZN3cub18CUB_300001_SM_10006detail10radix_sort33DeviceRadixSortExclusiveSumKernelINS1_5radix10policy_hubIfNS0_8NullTypeEyE10Policy1000EyEEvPT0_,"aw",@nobits
	.sectionflags	@""
	.align	16
.nv.shared._ZN3cub18CUB_300001_SM_10006detail10radix_sort33DeviceRadixSortExclusiveSumKernelINS1_5radix10policy_hubIfNS0_8NullTypeEyE10Policy1000EyEEvPT0_:
	.zero		3360


//--------------------- .nv.shared._ZN3cub18CUB_300001_SM_10006detail10radix_sort30DeviceRadixSortHistogramKernelINS1_5radix10policy_hubIfNS0_8NullTypeEyE10Policy1000ELNS0_9SortOrderE0EfyNS1_21identity_decomposer_tEEEvPT2_PKT1_SB_iiT3_ --------------------------
	.section	.nv.shared._ZN3cub18CUB_300001_SM_10006detail10radix_sort30DeviceRadixSortHistogramKernelINS1_5radix10policy_hubIfNS0_8NullTypeEyE10Policy1000ELNS0_9SortOrderE0EfyNS1_21identity_decomposer_tEEEvPT2_PKT1_SB_iiT3_,"aw",@nobits
	.sectionflags	@""
	.align	4
.nv.shared._ZN3cub18CUB_300001_SM_10006detail10radix_sort30DeviceRadixSortHistogramKernelINS1_5radix10policy_hubIfNS0_8NullTypeEyE10Policy1000ELNS0_9SortOrderE0EfyNS1_21identity_decomposer_tEEEvPT2_PKT1_SB_iiT3_:
	.zero		5120


//--------------------- .nv.shared._ZN3cub18CUB_300001_SM_10006detail10radix_sort31DeviceRadixSortSingleTileKernelINS1_5radix10policy_hubIfNS0_8NullTypeEyE10Policy1000ELNS0_9SortOrderE0EfS6_yNS1_21identity_decomposer_tEEEvPKT1_PSB_PKT2_PSF_T3_iiT4_ --------------------------
	.section	.nv.shared._ZN3cub18CUB_300001_SM_10006detail10radix_sort31DeviceRadixSortSingleTileKernelINS1_5radix10policy_hubIfNS0_8NullTypeEyE10Policy1000ELNS0_9SortOrderE0EfS6_yNS1_21identity_decomposer_tEEEvPKT1_PSB_PKT2_PSF_T3_iiT4_,"aw",@nobits
	.sectionflags	@""
	.align	16
.nv.shared._ZN3cub18CUB_300001_SM_10006detail10radix_sort31DeviceRadixSortSingleTileKernelINS1_5radix10policy_hubIfNS0_8NullTypeEyE10Policy1000ELNS0_9SortOrderE0EfS6_yNS1_21identity_decomposer_tEEEvPKT1_PSB_PKT2_PSF_T3_iiT4_:
	.zero		34880


//--------------------- .nv.shared._ZN3cub18CUB_300001_SM_10006detail10radix_sort29DeviceRadixSortOnesweepKernelINS1_5radix10policy_hubIiNS0_8NullTypeEyE10Policy1000ELNS0_9SortOrderE1EiS6_yiiNS1_21identity_decomposer_tEEEvPT5_SC_PT3_PKSD_PT1_PKSH_PT2_PKSL_T4_iiT6_ --------------------------
	.section	.nv.shared._ZN3cub18CUB_300001_SM_10006detail10radix_sort29DeviceRadixSortOnesweepKernelINS1_5radix10policy_hubIiNS0_8NullTypeEyE10Policy1000ELNS0_9SortOrderE1EiS6_yiiNS1_21identity_decomposer_tEEEvPT5_SC_PT3_PKSD_PT1_PKSH_PT2_PKSL_T4_iiT6_,"aw",@nobits
	.sectionflags	@""
	.align	16
.nv.shared._ZN3cub18CUB_300001_SM_10006detail10radix_sort29DeviceRadixSortOnesweepKernelINS1_5radix10policy_hubIiNS0_8NullTypeEyE10Policy1000ELNS0_9SortOrderE1EiS6_yiiNS1_21identity_decomposer_tEEEvPT5_SC_PT3_PKSD_PT1_PKSH_PT2_PKSL_T4_iiT6_:
	.zero		32256


//--------------------- .nv.shared._ZN3cub18CUB_300001_SM_10006detail10radix_sort30DeviceRadixSortHistogramKernelINS1_5radix10policy_hubIiNS0_8NullTypeEyE10Policy1000ELNS0_9SortOrderE1EiyNS1_21identity_decomposer_tEEEvPT2_PKT1_SB_iiT3_ --------------------------
	.section	.nv.shared._ZN3cub18CUB_300001_SM_10006detail10radix_sort30DeviceRadixSortHistogramKernelINS1_5radix10policy_hubIiNS0_8NullTypeEyE10Policy1000ELNS0_9SortOrderE1EiyNS1_21identity_decomposer_tEEEvPT2_PKT1_SB_iiT3_,"aw",@nobits
	.sectionflags	@""
	.align	4
.nv.shared._ZN3cub18CUB_300001_SM_10006detail10radix_sort30DeviceRadixSortHistogramKernelINS1_5radix10policy_hubIiNS0_8NullTypeEyE10Policy1000ELNS0_9SortOrderE1EiyNS1_21identity_decomposer_tEEEvPT2_PKT1_SB_iiT3_:
	.zero		5120


//--------------------- .nv.shared._ZN3cub18CUB_300001_SM_10006detail10radix_sort31DeviceRadixSortSingleTileKernelINS1_5radix10policy_hubIiNS0_8NullTypeEyE10Policy1000ELNS0_9SortOrderE1EiS6_yNS1_21identity_decomposer_tEEEvPKT1_PSB_PKT2_PSF_T3_iiT4_ --------------------------
	.section	.nv.shared._ZN3cub18CUB_300001_SM_10006detail10radix_sort31DeviceRadixSortSingleTileKernelINS1_5radix10policy_hubIiNS0_8NullTypeEyE10Policy1000ELNS0_9SortOrderE1EiS6_yNS1_21identity_decomposer_tEEEvPKT1_PSB_PKT2_PSF_T3_iiT4_,"aw",@nobits
	.sectionflags	@""
	.align	16
.nv.shared._ZN3cub18CUB_300001_SM_10006detail10radix_sort31DeviceRadixSortSingleTileKernelINS1_5radix10policy_hubIiNS0_8NullTypeEyE10Policy1000ELNS0_9SortOrderE1EiS6_yNS1_21identity_decomposer_tEEEvPKT1_PSB_PKT2_PSF_T3_iiT4_:
	.zero		34880


//--------------------- .nv.shared._ZN3cub18CUB_300001_SM_10006detail10radix_sort29DeviceRadixSortOnesweepKernelINS1_5radix10policy_hubIiNS0_8NullTypeEyE10Policy1000ELNS0_9SortOrderE0EiS6_yiiNS1_21identity_decomposer_tEEEvPT5_SC_PT3_PKSD_PT1_PKSH_PT2_PKSL_T4_iiT6_ --------------------------
	.section	.nv.shared._ZN3cub18CUB_300001_SM_10006detail10radix_sort29DeviceRadixSortOnesweepKernelINS1_5radix10policy_hubIiNS0_8NullTypeEyE10Policy1000ELNS0_9SortOrderE0EiS6_yiiNS1_21identity_decomposer_tEEEvPT5_SC_PT3_PKSD_PT1_PKSH_PT2_PKSL_T4_iiT6_,"aw",@nobits
	.sectionflags	@""
	.align	16
.nv.shared._ZN3cub18CUB_300001_SM_10006detail10radix_sort29DeviceRadixSortOnesweepKernelINS1_5radix10policy_hubIiNS0_8NullTypeEyE10Policy1000ELNS0_9SortOrderE0EiS6_yiiNS1_21identity_decomposer_tEEEvPT5_SC_PT3_PKSD_PT1_PKSH_PT2_PKSL_T4_iiT6_:
	.zero		32256


//--------------------- .nv.shared._ZN3cub18CUB_300001_SM_10006detail10radix_sort33DeviceRadixSortExclusiveSumKernelINS1_5radix10policy_hubIiNS0_8NullTypeEyE10Policy1000EyEEvPT0_ --------------------------
	.section	.nv.shared._ZN3cub18CUB_300001_SM_10006detail10radix_sort33DeviceRadixSortExclusiveSumKernelINS1_5radix10policy_hubIiNS0_8NullTypeEyE10Policy1000EyEEvPT0_,"aw",@nobits
	.sectionflags	@""
	.align	16
.nv.shared._ZN3cub18CUB_300001_SM_10006detail10radix_sort33DeviceRadixSortExclusiveSumKernelINS1_5radix10policy_hubIiNS0_8NullTypeEyE10Policy1000EyEEvPT0_:
	.zero		3360


//--------------------- .nv.shared._ZN3cub18CUB_300001_SM_10006detail10radix_sort30DeviceRadixSortHistogramKernelINS1_5radix10policy_hubIiNS0_8NullTypeEyE10Policy1000ELNS0_9SortOrderE0EiyNS1_21identity_decomposer_tEEEvPT2_PKT1_SB_iiT3_ --------------------------
	.section	.nv.shared._ZN3cub18CUB_300001_SM_10006detail10radix_sort30DeviceRadixSortHistogramKernelINS1_5radix10policy_hubIiNS0_8NullTypeEyE10Policy1000ELNS0_9SortOrderE0EiyNS1_21identity_decomposer_tEEEvPT2_PKT1_SB_iiT3_,"aw",@nobits
	.sectionflags	@""
	.align	4
.nv.shared._ZN3cub18CUB_300001_SM_10006detail10radix_sort30DeviceRadixSortHistogramKernelINS1_5radix10policy_hubIiNS0_8NullTypeEyE10Policy1000ELNS0_9SortOrderE0EiyNS1_21identity_decomposer_tEEEvPT2_PKT1_SB_iiT3_:
	.zero		5120


//--------------------- .nv.shared._ZN3cub18CUB_300001_SM_10006detail10radix_sort31DeviceRadixSortSingleTileKernelINS1_5radix10policy_hubIiNS0_8NullTypeEyE10Policy1000ELNS0_9SortOrderE0EiS6_yNS1_21identity_decomposer_tEEEvPKT1_PSB_PKT2_PSF_T3_iiT4_ --------------------------
	.section	.nv.shared._ZN3cub18CUB_300001_SM_10006detail10radix_sort31DeviceRadixSortSingleTileKernelINS1_5radix10policy_hubIiNS0_8NullTypeEyE10Policy1000ELNS0_9SortOrderE0EiS6_yNS1_21identity_decomposer_tEEEvPKT1_PSB_PKT2_PSF_T3_iiT4_,"aw",@nobits
	.sectionflags	@""
	.align	16
.nv.shared._ZN3cub18CUB_300001_SM_10006detail10radix_sort31DeviceRadixSortSingleTileKernelINS1_5radix10policy_hubIiNS0_8NullTypeEyE10Policy1000ELNS0_9SortOrderE0EiS6_yNS1_21identity_decomposer_tEEEvPKT1_PSB_PKT2_PSF_T3_iiT4_:
	.zero		34880


//--------------------- .nv.shared._ZN3cub18CUB_300001_SM_10006detail10merge_sort26DeviceMergeSortMergeKernelINS2_10policy_hubIN6thrust24THRUST_300001_SM_1000_NS6detail15normal_iteratorINS6_10device_ptrIN4cuda3std3__44pairIiiEEEEEEE9Policy600ESG_PNS0_8NullTypeESG_SK_mNSC_4lessISE_EESE_SJ_EEvbT2_T3_T4_PT6_PT7_T5_PSP_SP_NS1_7vsmem_tE --------------------------
	.section	.nv.shared._ZN3cub18CUB_300001_SM_10006detail10merge_sort26DeviceMergeSortMergeKernelINS2_10policy_hubIN6thrust24THRUST_300001_SM_1000_NS6detail15normal_iteratorINS6_10device_ptrIN4cuda3std3__44pairIiiEEEEEEE9Policy600ESG_PNS0_8NullTypeESG_SK_mNSC_4lessISE_EESE_SJ_EEvbT2_T3_T4_PT6_PT7_T5_PSP_SP_NS1_7vsmem_tE,"aw",@nobits
	.sectionflags	@""
	.align	16
.nv.shared._ZN3cub18CUB_300001_SM_10006detail10merge_sort26DeviceMergeSortMergeKernelINS2_10policy_hubIN6thrust24THRUST_300001_SM_1000_NS6detail15normal_iteratorINS6_10device_ptrIN4cuda3std3__44pairIiiEEEEEEE9Policy600ESG_PNS0_8NullTypeESG_SK_mNSC_4lessISE_EESE_SJ_EEvbT2_T3_T4_PT6_PT7_T5_PSP_SP_NS1_7vsmem_tE:
	.zero		17936


//--------------------- .nv.shared._ZN3cub18CUB_300001_SM_10006detail10merge_sort30DeviceMergeSortBlockSortKernelINS2_10policy_hubIN6thrust24THRUST_300001_SM_1000_NS6detail15normal_iteratorINS6_10device_ptrIN4cuda3std3__44pairIiiEEEEEEE9Policy600ESG_PNS0_8NullTypeESG_SK_mNSC_4lessISE_EESE_SJ_EEvbT0_T1_T2_T3_T4_PT6_PT7_T5_NS1_7vsmem_tE --------------------------
	.section	.nv.shared._ZN3cub18CUB_300001_SM_10006detail10merge_sort30DeviceMergeSortBlockSortKernelINS2_10policy_hubIN6thrust24THRUST_300001_SM_1000_NS6detail15normal_iteratorINS6_10device_ptrIN4cuda3std3__44pairIiiEEEEEEE9Policy600ESG_PNS0_8NullTypeESG_SK_mNSC_4lessISE_EESE_SJ_EEvbT0_T1_T2_T3_T4_PT6_PT7_T5_NS1_7vsmem_tE,"aw",@nobits
	.sectionflags	@""
	.align	16
.nv.shared._ZN3cub18CUB_300001_SM_10006detail10merge_sort30DeviceMergeSortBlockSortKernelINS2_10policy_hubIN6thrust24THRUST_300001_SM_1000_NS6detail15normal_iteratorINS6_10device_ptrIN4cuda3std3__44pairIiiEEEEEEE9Policy600ESG_PNS0_8NullTypeESG_SK_mNSC_4lessISE_EESE_SJ_EEvbT0_T1_T2_T3_T4_PT6_PT7_T5_NS1_7vsmem_tE:
	.zero		17936


//--------------------- .nv.shared._ZN3cub18CUB_300001_SM_10006detail10merge_sort26DeviceMergeSortMergeKernelINS2_10policy_hubIN6thrust24THRUST_300001_SM_1000_NS6detail15normal_iteratorINS6_10device_ptrIN4cuda3std3__44pairIiiEEEEEEE9Policy600ESG_PNS0_8NullTypeESG_SK_jNSC_4lessISE_EESE_SJ_EEvbT2_T3_T4_PT6_PT7_T5_PSP_SP_NS1_7vsmem_tE --------------------------
	.section	.nv.shared._ZN3cub18CUB_300001_SM_10006detail10merge_sort26DeviceMergeSortMergeKernelINS2_10policy_hubIN6thrust24THRUST_300001_SM_1000_NS6detail15normal_iteratorINS6_10device_ptrIN4cuda3std3__44pairIiiEEEEEEE9Policy600ESG_PNS0_8NullTypeESG_SK_jNSC_4lessISE_EESE_SJ_EEvbT2_T3_T4_PT6_PT7_T5_PSP_SP_NS1_7vsmem_tE,"aw",@nobits
	.sectionflags	@""
	.align	16
.nv.shared._ZN3cub18CUB_300001_SM_10006detail10merge_sort26DeviceMergeSortMergeKernelINS2_10policy_hubIN6thrust24THRUST_300001_SM_1000_NS6detail15normal_iteratorINS6_10device_ptrIN4cuda3std3__44pairIiiEEEEEEE9Policy600ESG_PNS0_8NullTypeESG_SK_jNSC_4lessISE_EESE_SJ_EEvbT2_T3_T4_PT6_PT7_T5_PSP_SP_NS1_7vsmem_tE:
	.zero		17936


//--------------------- .nv.shared._ZN3cub18CUB_300001_SM_10006detail10merge_sort30DeviceMergeSortBlockSortKernelINS2_10policy_hubIN6thrust24THRUST_300001_SM_1000_NS6detail15normal_iteratorINS6_10device_ptrIN4cuda3std3__44pairIiiEEEEEEE9Policy600ESG_PNS0_8NullTypeESG_SK_jNSC_4lessISE_EESE_SJ_EEvbT0_T1_T2_T3_T4_PT6_PT7_T5_NS1_7vsmem_tE --------------------------
	.section	.nv.shared._ZN3cub18CUB_300001_SM_10006detail10merge_sort30DeviceMergeSortBlockSortKernelINS2_10policy_hubIN6thrust24THRUST_300001_SM_1000_NS6detail15normal_iteratorINS6_10device_ptrIN4cuda3std3__44pairIiiEEEEEEE9Policy600ESG_PNS0_8NullTypeESG_SK_jNSC_4lessISE_EESE_SJ_EEvbT0_T1_T2_T3_T4_PT6_PT7_T5_NS1_7vsmem_tE,"aw",@nobits
	.sectionflags	@""
	.align	16
.nv.shared._ZN3cub18CUB_300001_SM_10006detail10merge_sort30DeviceMergeSortBlockSortKernelINS2_10policy_hubIN6thrust24THRUST_300001_SM_1000_NS6detail15normal_iteratorINS6_10device_ptrIN4cuda3std3__44pairIiiEEEEEEE9Policy600ESG_PNS0_8NullTypeESG_SK_jNSC_4lessISE_EESE_SJ_EEvbT0_T1_T2_T3_T4_PT6_PT7_T5_NS1_7vsmem_tE:
	.zero		17936


//--------------------- .nv.shared._ZN3cub18CUB_300001_SM_10006detail10merge_sort26DeviceMergeSortMergeKernelINS2_10policy_hubIN6thrust24THRUST_300001_SM_1000_NS6detail15normal_iteratorINS6_10device_ptrIiEEEEE9Policy600ESB_PNS0_8NullTypeESB_SF_m17evens_before_oddsiSE_EEvbT2_T3_T4_PT6_PT7_T5_PSJ_SJ_NS1_7vsmem_tE --------------------------
	.section	.nv.shared._ZN3cub18CUB_300001_SM_10006detail10merge_sort26DeviceMergeSortMergeKernelINS2_10policy_hubIN6thrust24THRUST_300001_SM_1000_NS6detail15normal_iteratorINS6_10device_ptrIiEEEEE9Policy600ESB_PNS0_8NullTypeESB_SF_m17evens_before_oddsiSE_EEvbT2_T3_T4_PT6_PT7_T5_PSJ_SJ_NS1_7vsmem_tE,"aw",@nobits
	.sectionflags	@""
	.align	16
.nv.shared._ZN3cub18CUB_300001_SM_10006detail10merge_sort26DeviceMergeSortMergeKernelINS2_10policy_hubIN6thrust24THRUST_300001_SM_1000_NS6detail15normal_iteratorINS6_10device_ptrIiEEEEE9Policy600ESB_PNS0_8NullTypeESB_SF_m17evens_before_oddsiSE_EEvbT2_T3_T4_PT6_PT7_T5_PSJ_SJ_NS1_7vsmem_tE:
	.zero		18448


//--------------------- .nv.shared._ZN3cub18CUB_300001_SM_10006detail10merge_sort30DeviceMergeSortBlockSortKernelINS2_10policy_hubIN6thrust24THRUST_300001_SM_1000_NS6detail15normal_iteratorINS6_10device_ptrIiEEEEE9Policy600ESB_PNS0_8NullTypeESB_SF_m17evens_before_oddsiSE_EEvbT0_T1_T2_T3_T4_PT6_PT7_T5_NS1_7vsmem_tE --------------------------
	.section	.nv.shared._ZN3cub18CUB_300001_SM_10006detail10merge_sort30DeviceMergeSortBlockSortKernelINS2_10policy_hubIN6thrust24THRUST_300001_SM_1000_NS6detail15normal_iteratorINS6_10device_ptrIiEEEEE9Policy600ESB_PNS0_8NullTypeESB_SF_m17evens_before_oddsiSE_EEvbT0_T1_T2_T3_T4_PT6_PT7_T5_NS1_7vsmem_tE,"aw",@nobits
	.sectionflags	@""
	.align	16
.nv.shared._ZN3cub18CUB_300001_SM_10006detail10merge_sort30DeviceMergeSortBlockSortKernelINS2_10policy_hubIN6thrust24THRUST_300001_SM_1000_NS6detail15normal_iteratorINS6_10device_ptrIiEEEEE9Policy600ESB_PNS0_8NullTypeESB_SF_m17evens_before_oddsiSE_EEvbT0_T1_T2_T3_T4_PT6_PT7_T5_NS1_7vsmem_tE:
	.zero		18448


//--------------------- .nv.shared._ZN3cub18CUB_300001_SM_10006detail10merge_sort26DeviceMergeSortMergeKernelINS2_10policy_hubIN6thrust24THRUST_300001_SM_1000_NS6detail15normal_iteratorINS6_10device_ptrIiEEEEE9Policy600ESB_PNS0_8NullTypeESB_SF_j17evens_before_oddsiSE_EEvbT2_T3_T4_PT6_PT7_T5_PSJ_SJ_NS1_7vsmem_tE --------------------------
	.section	.nv.shared._ZN3cub18CUB_300001_SM_10006detail10merge_sort26DeviceMergeSortMergeKernelINS2_10policy_hubIN6thrust24THRUST_300001_SM_1000_NS6detail15normal_iteratorINS6_10device_ptrIiEEEEE9Policy600ESB_PNS0_8NullTypeESB_SF_j17evens_before_oddsiSE_EEvbT2_T3_T4_PT6_PT7_T5_PSJ_SJ_NS1_7vsmem_tE,"aw",@nobits
	.sectionflags	@""
	.align	16
.nv.shared._ZN3cub18CUB_300001_SM_10006detail10merge_sort26DeviceMergeSortMergeKernelINS2_10policy_hubIN6thrust24THRUST_300001_SM_1000_NS6detail15normal_iteratorINS6_10device_ptrIiEEEEE9Policy600ESB_PNS0_8NullTypeESB_SF_j17evens_before_oddsiSE_EEvbT2_T3_T4_PT6_PT7_T5_PSJ_SJ_NS1_7vsmem_tE:
	.zero		18448


//--------------------- .nv.shared._ZN3cub18CUB_300001_SM_10006detail10merge_sort30DeviceMergeSortBlockSortKernelINS2_10policy_hubIN6thrust24THRUST_300001_SM_1000_NS6detail15normal_iteratorINS6_10device_ptrIiEEEEE9Policy600ESB_PNS0_8NullTypeESB_SF_j17evens_before_oddsiSE_EEvbT0_T1_T2_T3_T4_PT6_PT7_T5_NS1_7vsmem_tE --------------------------
	.section	.nv.shared._ZN3cub18CUB_300001_SM_10006detail10merge_sort30DeviceMergeSortBlockSortKernelINS2_10policy_hubIN6thrust24THRUST_300001_SM_1000_NS6detail15normal_iteratorINS6_10device_ptrIiEEEEE9Policy600ESB_PNS0_8NullTypeESB_SF_j17evens_before_oddsiSE_EEvbT0_T1_T2_T3_T4_PT6_PT7_T5_NS1_7vsmem_tE,"aw",@nobits
	.sectionflags	@""
	.align	16
.nv.shared._ZN3cub18CUB_300001_SM_10006detail10merge_sort30DeviceMergeSortBlockSortKernelINS2_10policy_hubIN6thrust24THRUST_300001_SM_1000_NS6detail15normal_iteratorINS6_10device_ptrIiEEEEE9Policy600ESB_PNS0_8NullTypeESB_SF_j17evens_before_oddsiSE_EEvbT0_T1_T2_T3_T4_PT6_PT7_T5_NS1_7vsmem_tE:
	.zero		18448


//--------------------- .nv.constant0._ZN3cub18CUB_300001_SM_10006detail10radix_sort29DeviceRadixSortOnesweepKernelINS1_5radix10policy_hubIiiyE10Policy1000ELNS0_9SortOrderE1EiiyiiNS1_21identity_decomposer_tEEEvPT5_SB_PT3_PKSC_PT1_PKSG_PT2_PKSK_T4_iiT6_ --------------------------
	.section	.nv.constant0._ZN3cub18CUB_300001_SM_10006detail10radix_sort29DeviceRadixSortOnesweepKernelINS1_5radix10policy_hubIiiyE10Policy1000ELNS0_9SortOrderE1EiiyiiNS1_21identity_decomposer_tEEEvPT5_SB_PT3_PKSC_PT1_PKSG_PT2_PKSK_T4_iiT6_,"a",@progbits
	.sectionflags	@""
	.align	4
.nv.constant0._ZN3cub18CUB_300001_SM_10006detail10radix_sort29DeviceRadixSortOnesweepKernelINS1_5radix10policy_hubIiiyE10Policy1000ELNS0_9SortOrderE1EiiyiiNS1_21identity_decomposer_tEEEvPT5_SB_PT3_PKSC_PT1_PKSG_PT2_PKSK_T4_iiT6_:
	.zero		973


//--------------------- .nv.constant0._ZN3cub18CUB_300001_SM_10006detail10radix_sort30DeviceRadixSortHistogramKernelINS1_5radix10policy_hubIiiyE10Policy1000ELNS0_9SortOrderE1EiyNS1_21identity_decomposer_tEEEvPT2_PKT1_SA_iiT3_ --------------------------
	.section	.nv.constant0._ZN3cub18CUB_300001_SM_10006detail10radix_sort30DeviceRadixSortHistogramKernelINS1_5radix10policy_hubIiiyE10Policy1000ELNS0_9SortOrderE1EiyNS1_21identity_decomposer_tEEEvPT2_PKT1_SA_iiT3_,"a",@progbits
	.sectionflags	@""
	.align	4
.nv.constant0._ZN3cub18CUB_300001_SM_10006detail10radix_sort30DeviceRadixSortHistogramKernelINS1_5radix10policy_hubIiiyE10Policy1000ELNS0_9SortOrderE1EiyNS1_21identity_decomposer_tEEEvPT2_PKT1_SA_iiT3_:
	.zero		929


//--------------------- .nv.constant0._ZN3cub18CUB_300001_SM_10006detail10radix_sort31DeviceRadixSortSingleTileKernelINS1_5radix10policy_hubIiiyE10Policy1000ELNS0_9SortOrderE1EiiyNS1_21identity_decomposer_tEEEvPKT1_PSA_PKT2_PSE_T3_iiT4_ --------------------------
	.section	.nv.constant0._ZN3cub18CUB_300001_SM_10006detail10radix_sort31DeviceRadixSortSingleTileKernelINS1_5radix10policy_hubIiiyE10Policy1000ELNS0_9SortOrderE1EiiyNS1_21identity_decomposer_tEEEvPKT1_PSA_PKT2_PSE_T3_iiT4_,"a",@progbits
	.sectionflags	@""
	.align	4
.nv.constant0._ZN3cub18CUB_300001_SM_10006detail10radix_sort31DeviceRadixSortSingleTileKernelINS1_5radix10policy_hubIiiyE10Policy1000ELNS0_9SortOrderE1EiiyNS1_21identity_decomposer_tEEEvPKT1_PSA_PKT2_PSE_T3_iiT4_:
	.zero		945


//--------------------- .nv.constant0._ZN3cub18CUB_300001_SM_10006detail10radix_sort29DeviceRadixSortOnesweepKernelINS1_5radix10policy_hubIiiyE10Policy1000ELNS0_9SortOrderE0EiiyiiNS1_21identity_decomposer_tEEEvPT5_SB_PT3_PKSC_PT1_PKSG_PT2_PKSK_T4_iiT6_ --------------------------
	.section	.nv.constant0._ZN3cub18CUB_300001_SM_10006detail10radix_sort29DeviceRadixSortOnesweepKernelINS1_5radix10policy_hubIiiyE10Policy1000ELNS0_9SortOrderE0EiiyiiNS1_21identity_decomposer_tEEEvPT5_SB_PT3_PKSC_PT1_PKSG_PT2_PKSK_T4_iiT6_,"a",@progbits
	.sectionflags	@""
	.align	4
.nv.constant0._ZN3cub18CUB_300001_SM_10006detail10radix_sort29DeviceRadixSortOnesweepKernelINS1_5radix10policy_hubIiiyE10Policy1000ELNS0_9SortOrderE0EiiyiiNS1_21identity_decomposer_tEEEvPT5_SB_PT3_PKSC_PT1_PKSG_PT2_PKSK_T4_iiT6_:
	.zero		973


//--------------------- .nv.constant0._ZN3cub18CUB_300001_SM_10006detail10radix_sort33DeviceRadixSortExclusiveSumKernelINS1_5radix10policy_hubIiiyE10Policy1000EyEEvPT0_ --------------------------
	.section	.nv.constant0._ZN3cub18CUB_300001_SM_10006detail10radix_sort33DeviceRadixSortExclusiveSumKernelINS1_5radix10policy_hubIiiyE10Policy1000EyEEvPT0_,"a",@progbits
	.sectionflags	@""
	.align	4
.nv.constant0._ZN3cub18CUB_300001_SM_10006detail10radix_sort33DeviceRadixSortExclusiveSumKernelINS1_5radix10policy_hubIiiyE10Policy1000EyEEvPT0_:
	.zero		904


//--------------------- .nv.constant0._ZN3cub18CUB_300001_SM_10006detail10radix_sort30DeviceRadixSortHistogramKernelINS1_5radix10policy_hubIiiyE10Policy1000ELNS0_9SortOrderE0EiyNS1_21identity_decomposer_tEEEvPT2_PKT1_SA_iiT3_ --------------------------
	.section	.nv.constant0._ZN3cub18CUB_300001_SM_10006detail10radix_sort30DeviceRadixSortHistogramKernelINS1_5radix10policy_hubIiiyE10Policy1000ELNS0_9SortOrderE0EiyNS1_21identity_decomposer_tEEEvPT2_PKT1_SA_iiT3_,"a",@progbits
	.sectionflags	@""
	.align	4
.nv.constant0._ZN3cub18CUB_300001_SM_10006detail10radix_sort30DeviceRadixSortHistogramKernelINS1_5radix10policy_hubIiiyE10Policy1000ELNS0_9SortOrderE0EiyNS1_21identity_decomposer_tEEEvPT2_PKT1_SA_iiT3_:
	.zero		929


//--------------------- .nv.constant0._ZN3cub18CUB_300001_SM_10006detail10radix_sort31DeviceRadixSortSingleTileKernelINS1_5radix10policy_hubIiiyE10Policy1000ELNS0_9SortOrderE0EiiyNS1_21identity_decomposer_tEEEvPKT1_PSA_PKT2_PSE_T3_iiT4_ --------------------------
	.section	.nv.constant0._ZN3cub18CUB_300001_SM_10006detail10radix_sort31DeviceRadixSortSingleTileKernelINS1_5radix10policy_hubIiiyE10Policy1000ELNS0_9SortOrderE0EiiyNS1_21identity_decomposer_tEEEvPKT1_PSA_PKT2_PSE_T3_iiT4_,"a",@progbits
	.sectionflags	@""
	.align	4
.nv.constant0._ZN3cub18CUB_300001_SM_10006detail10radix_sort31DeviceRadixSortSingleTileKernelINS1_5radix10policy_hubIiiyE10Policy1000ELNS0_9SortOrderE0EiiyNS1_21identity_decomposer_tEEEvPKT1_PSA_PKT2_PSE_T3_iiT4_:
	.zero		945


//--------------------- .nv.constant0._ZN3cub18CUB_300001_SM_10006detail10radix_sort29DeviceRadixSortOnesweepKernelINS1_5radix10policy_hubIfNS0_8NullTypeEyE10Policy1000ELNS0_9SortOrderE0EfS6_yiiNS1_21identity_decomposer_tEEEvPT5_SC_PT3_PKSD_PT1_PKSH_PT2_PKSL_T4_iiT6_ --------------------------
	.section	.nv.constant0._ZN3cub18CUB_300001_SM_10006detail10radix_sort29DeviceRadixSortOnesweepKernelINS1_5radix10policy_hubIfNS0_8NullTypeEyE10Policy1000ELNS0_9SortOrderE0EfS6_yiiNS1_21identity_decomposer_tEEEvPT5_SC_PT3_PKSD_PT1_PKSH_PT2_PKSL_T4_iiT6_,"a",@progbits
	.sectionflags	@""
	.align	4
.nv.constant0._ZN3cub18CUB_300001_SM_10006detail10radix_sort29DeviceRadixSortOnesweepKernelINS1_5radix10policy_hubIfNS0_8NullTypeEyE10Policy1000ELNS0_9SortOrderE0EfS6_yiiNS1_21identity_decomposer_tEEEvPT5_SC_PT3_PKSD_PT1_PKSH_PT2_PKSL_T4_iiT6_:
	.zero		973


//--------------------- .nv.constant0._ZN3cub18CUB_300001_SM_10006detail10radix_sort33DeviceRadixSortExclusiveSumKernelINS1_5radix10policy_hubIfNS0_8NullTypeEyE10Policy1000EyEEvPT0_ --------------------------
	.section	.nv.constant0._ZN3cub18CUB_300001_SM_10006detail10radix_sort33DeviceRadixSortExclusiveSumKernelINS1_5radix10policy_hubIfNS0_8NullTypeEyE10Policy1000EyEEvPT0_,"a",@progbits
	.sectionflags	@""
	.align	4
.nv.constant0._ZN3cub18CUB_300001_SM_10006detail10radix_sort33DeviceRadixSortExclusiveSumKernelINS1_5radix10policy_hubIfNS0_8NullTypeEyE10Policy1000EyEEvPT0_:
	.zero		904


//--------------------- .nv.constant0._ZN3cub18CUB_300001_SM_10006detail10radix_sort30DeviceRadixSortHistogramKernelINS1_5radix10policy_hubIfNS0_8NullTypeEyE10Policy1000ELNS0_9SortOrderE0EfyNS1_21identity_decomposer_tEEEvPT2_PKT1_SB_iiT3_ --------------------------
	.section	.nv.constant0._ZN3cub18CUB_300001_SM_10006detail10radix_sort30DeviceRadixSortHistogramKernelINS1_5radix10policy_hubIfNS0_8NullTypeEyE10Policy1000ELNS0_9SortOrderE0EfyNS1_21identity_decomposer_tEEEvPT2_PKT1_SB_iiT3_,"a",@progbits
	.sectionflags	@""
	.align	4
.nv.constant0._ZN3cub18CUB_300001_SM_10006detail10radix_sort30DeviceRadixSortHistogramKernelINS1_5radix10policy_hubIfNS0_8NullTypeEyE10Policy1000ELNS0_9SortOrderE0EfyNS1_21identity_decomposer_tEEEvPT2_PKT1_SB_iiT3_:
	.zero		929


//--------------------- .nv.constant0._ZN3cub18CUB_300001_SM_10006detail10radix_sort31DeviceRadixSortSingleTileKernelINS1_5radix10policy_hubIfNS0_8NullTypeEyE10Policy1000ELNS0_9SortOrderE0EfS6_yNS1_21identity_decomposer_tEEEvPKT1_PSB_PKT2_PSF_T3_iiT4_ --------------------------
	.section	.nv.constant0._ZN3cub18CUB_300001_SM_10006detail10radix_sort31DeviceRadixSortSingleTileKernelINS1_5radix10policy_hubIfNS0_8NullTypeEyE10Policy1000ELNS0_9SortOrderE0EfS6_yNS1_21identity_decomposer_tEEEvPKT1_PSB_PKT2_PSF_T3_iiT4_,"a",@progbits
	.sectionflags	@""
	.align	4
.nv.constant0._ZN3cub18CUB_300001_SM_10006detail10radix_sort31DeviceRadixSortSingleTileKernelINS1_5radix10policy_hubIfNS0_8NullTypeEyE10Policy1000ELNS0_9SortOrderE0EfS6_yNS1_21identity_decomposer_tEEEvPKT1_PSB_PKT2_PSF_T3_iiT4_:
	.zero		945


//--------------------- .nv.constant0._ZN3cub18CUB_300001_SM_10006detail10radix_sort29DeviceRadixSortOnesweepKernelINS1_5radix10policy_hubIiNS0_8NullTypeEyE10Policy1000ELNS0_9SortOrderE1EiS6_yiiNS1_21identity_decomposer_tEEEvPT5_SC_PT3_PKSD_PT1_PKSH_PT2_PKSL_T4_iiT6_ --------------------------
	.section	.nv.constant0._ZN3cub18CUB_300001_SM_10006detail10radix_sort29DeviceRadixSortOnesweepKernelINS1_5radix10policy_hubIiNS0_8NullTypeEyE10Policy1000ELNS0_9SortOrderE1EiS6_yiiNS1_21identity_decomposer_tEEEvPT5_SC_PT3_PKSD_PT1_PKSH_PT2_PKSL_T4_iiT6_,"a",@progbits
	.sectionflags	@""
	.align	4
.nv.constant0._ZN3cub18CUB_300001_SM_10006detail10radix_sort29DeviceRadixSortOnesweepKernelINS1_5radix10policy_hubIiNS0_8NullTypeEyE10Policy1000ELNS0_9SortOrderE1EiS6_yiiNS1_21identity_decomposer_tEEEvPT5_SC_PT3_PKSD_PT1_PKSH_PT2_PKSL_T4_iiT6_:
	.zero		973


//--------------------- .nv.constant0._ZN3cub18CUB_300001_SM_10006detail10radix_sort30DeviceRadixSortHistogramKernelINS1_5radix10policy_hubIiNS0_8NullTypeEyE10Policy1000ELNS0_9SortOrderE1EiyNS1_21identity_decomposer_tEEEvPT2_PKT1_SB_iiT3_ --------------------------
	.section	.nv.constant0._ZN3cub18CUB_300001_SM_10006detail10radix_sort30DeviceRadixSortHistogramKernelINS1_5radix10policy_hubIiNS0_8NullTypeEyE10Policy1000ELNS0_9SortOrderE1EiyNS1_21identity_decomposer_tEEEvPT2_PKT1_SB_iiT3_,"a",@progbits
	.sectionflags	@""
	.align	4
.nv.constant0._ZN3cub18CUB_300001_SM_10006detail10radix_sort30DeviceRadixSortHistogramKernelINS1_5radix10policy_hubIiNS0_8NullTypeEyE10Policy1000ELNS0_9SortOrderE1EiyNS1_21identity_decomposer_tEEEvPT2_PKT1_SB_iiT3_:
	.zero		929


//--------------------- .nv.constant0._ZN3cub18CUB_300001_SM_10006detail10radix_sort31DeviceRadixSortSingleTileKernelINS1_5radix10policy_hubIiNS0_8NullTypeEyE10Policy1000ELNS0_9SortOrderE1EiS6_yNS1_21identity_decomposer_tEEEvPKT1_PSB_PKT2_PSF_T3_iiT4_ --------------------------
	.section	.nv.constant0._ZN3cub18CUB_300001_SM_10006detail10radix_sort31DeviceRadixSortSingleTileKernelINS1_5radix10policy_hubIiNS0_8NullTypeEyE10Policy1000ELNS0_9SortOrderE1EiS6_yNS1_21identity_decomposer_tEEEvPKT1_PSB_PKT2_PSF_T3_iiT4_,"a",@progbits
	.sectionflags	@""
	.align	4
.nv.constant0._ZN3cub18CUB_300001_SM_10006detail10radix_sort31DeviceRadixSortSingleTileKernelINS1_5radix10policy_hubIiNS0_8NullTypeEyE10Policy1000ELNS0_9SortOrderE1EiS6_yNS1_21identity_decomposer_tEEEvPKT1_PSB_PKT2_PSF_T3_iiT4_:
	.zero		945


//--------------------- .nv.constant0._ZN3cub18CUB_300001_SM_10006detail10radix_sort29DeviceRadixSortOnesweepKernelINS1_5radix10policy_hubIiNS0_8NullTypeEyE10Policy1000ELNS0_9SortOrderE0EiS6_yiiNS1_21identity_decomposer_tEEEvPT5_SC_PT3_PKSD_PT1_PKSH_PT2_PKSL_T4_iiT6_ --------------------------
	.section	.nv.constant0._ZN3cub18CUB_300001_SM_10006detail10radix_sort29DeviceRadixSortOnesweepKernelINS1_5radix10policy_hubIiNS0_8NullTypeEyE10Policy1000ELNS0_9SortOrderE0EiS6_yiiNS1_21identity_decomposer_tEEEvPT5_SC_PT3_PKSD_PT1_PKSH_PT2_PKSL_T4_iiT6_,"a",@progbits
	.sectionflags	@""
	.align	4
.nv.constant0._ZN3cub18CUB_300001_SM_10006detail10radix_sort29DeviceRadixSortOnesweepKernelINS1_5radix10policy_hubIiNS0_8NullTypeEyE10Policy1000ELNS0_9SortOrderE0EiS6_yiiNS1_21identity_decomposer_tEEEvPT5_SC_PT3_PKSD_PT1_PKSH_PT2_PKSL_T4_iiT6_:
	.zero		973


//--------------------- .nv.constant0._ZN3cub18CUB_300001_SM_10006detail10radix_sort33DeviceRadixSortExclusiveSumKernelINS1_5radix10policy_hubIiNS0_8NullTypeEyE10Policy1000EyEEvPT0_ --------------------------
	.section	.nv.constant0._ZN3cub18CUB_300001_SM_10006detail10radix_sort33DeviceRadixSortExclusiveSumKernelINS1_5radix10policy_hubIiNS0_8NullTypeEyE10Policy1000EyEEvPT0_,"a",@progbits
	.sectionflags	@""
	.align	4
.nv.constant0._ZN3cub18CUB_300001_SM_10006detail10radix_sort33DeviceRadixSortExclusiveSumKernelINS1_5radix10policy_hubIiNS0_8NullTypeEyE10Policy1000EyEEvPT0_:
	.zero		904


//--------------------- .nv.constant0._ZN3cub18CUB_300001_SM_10006detail10radix_sort30DeviceRadixSortHistogramKernelINS1_5radix10policy_hubIiNS0_8NullTypeEyE10Policy1000ELNS0_9SortOrderE0EiyNS1_21identity_decomposer_tEEEvPT2_PKT1_SB_iiT3_ --------------------------
	.section	.nv.constant0._ZN3cub18CUB_300001_SM_10006detail10radix_sort30DeviceRadixSortHistogramKernelINS1_5radix10policy_hubIiNS0_8NullTypeEyE10Policy1000ELNS0_9SortOrderE0EiyNS1_21identity_decomposer_tEEEvPT2_PKT1_SB_iiT3_,"a",@progbits
	.sectionflags	@""
	.align	4
.nv.constant0._ZN3cub18CUB_300001_SM_10006detail10radix_sort30DeviceRadixSortHistogramKernelINS1_5radix10policy_hubIiNS0_8NullTypeEyE10Policy1000ELNS0_9SortOrderE0EiyNS1_21identity_decomposer_tEEEvPT2_PKT1_SB_iiT3_:
	.zero		929


//--------------------- .nv.constant0._ZN3cub18CUB_300001_SM_10006detail10radix_sort31DeviceRadixSortSingleTileKernelINS1_5radix10policy_hubIiNS0_8NullTypeEyE10Policy1000ELNS0_9SortOrderE0EiS6_yNS1_21identity_decomposer_tEEEvPKT1_PSB_PKT2_PSF_T3_iiT4_ --------------------------
	.section	.nv.constant0._ZN3cub18CUB_300001_SM_10006detail10radix_sort31DeviceRadixSortSingleTileKernelINS1_5radix10policy_hubIiNS0_8NullTypeEyE10Policy1000ELNS0_9SortOrderE0EiS6_yNS1_21identity_decomposer_tEEEvPKT1_PSB_PKT2_PSF_T3_iiT4_,"a",@progbits
	.sectionflags	@""
	.align	4
.nv.constant0._ZN3cub18CUB_300001_SM_10006detail10radix_sort31DeviceRadixSortSingleTileKernelINS1_5radix10policy_hubIiNS0_8NullTypeEyE10Policy1000ELNS0_9SortOrderE0EiS6_yNS1_21identity_decomposer_tEEEvPKT1_PSB_PKT2_PSF_T3_iiT4_:
	.zero		945


//--------------------- .nv.constant0._ZN3cub18CUB_300001_SM_10006detail10merge_sort26DeviceMergeSortMergeKernelINS2_10policy_hubIN6thrust24THRUST_300001_SM_1000_NS6detail15normal_iteratorINS6_10device_ptrIN4cuda3std3__44pairIiiEEEEEEE9Policy600ESG_PNS0_8NullTypeESG_SK_mNSC_4lessISE_EESE_SJ_EEvbT2_T3_T4_PT6_PT7_T5_PSP_SP_NS1_7vsmem_tE --------------------------
	.section	.nv.constant0._ZN3cub18CUB_300001_SM_10006detail10merge_sort26DeviceMergeSortMergeKernelINS2_10policy_hubIN6thrust24THRUST_300001_SM_1000_NS6detail15normal_iteratorINS6_10device_ptrIN4cuda3std3__44pairIiiEEEEEEE9Policy600ESG_PNS0_8NullTypeESG_SK_mNSC_4lessISE_EESE_SJ_EEvbT2_T3_T4_PT6_PT7_T5_PSP_SP_NS1_7vsmem_tE,"a",@progbits
	.sectionflags	@""
	.align	4
.nv.constant0._ZN3cub18CUB_300001_SM_10006detail10merge_sort26DeviceMergeSortMergeKernelINS2_10policy_hubIN6thrust24THRUST_300001_SM_1000_NS6detail15normal_iteratorINS6_10device_ptrIN4cuda3std3__44pairIiiEEEEEEE9Policy600ESG_PNS0_8NullTypeESG_SK_mNSC_4lessISE_EESE_SJ_EEvbT2_T3_T4_PT6_PT7_T5_PSP_SP_NS1_7vsmem_tE:
	.zero		976


//--------------------- .nv.constant0._ZN3cub18CUB_300001_SM_10006detail10merge_sort30DeviceMergeSortPartitionKernelIN6thrust24THRUST_300001_SM_1000_NS6detail15normal_iteratorINS5_10device_ptrIN4cuda3std3__44pairIiiEEEEEEmNSB_4lessISD_EESD_EEvbT_PT2_T0_SL_PSL_T1_SL_i --------------------------
	.section	.nv.constant0._ZN3cub18CUB_300001_SM_10006detail10merge_sort30DeviceMergeSortPartitionKernelIN6thrust24THRUST_300001_SM_1000_NS6detail15normal_iteratorINS5_10device_ptrIN4cuda3std3__44pairIiiEEEEEEmNSB_4lessISD_EESD_EEvbT_PT2_T0_SL_PSL_T1_SL_i,"a",@progbits
	.sectionflags	@""
	.align	4
.nv.constant0._ZN3cub18CUB_300001_SM_10006detail10merge_sort30DeviceMergeSortPartitionKernelIN6thrust24THRUST_300001_SM_1000_NS6detail15normal_iteratorINS5_10device_ptrIN4cuda3std3__44pairIiiEEEEEEmNSB_4lessISD_EESD_EEvbT_PT2_T0_SL_PSL_T1_SL_i:
	.zero		964


//--------------------- .nv.constant0._ZN3cub18CUB_300001_SM_10006detail10merge_sort30DeviceMergeSortBlockSortKernelINS2_10policy_hubIN6thrust24THRUST_300001_SM_1000_NS6detail15normal_iteratorINS6_10device_ptrIN4cuda3std3__44pairIiiEEEEEEE9Policy600ESG_PNS0_8NullTypeESG_SK_mNSC_4lessISE_EESE_SJ_EEvbT0_T1_T2_T3_T4_PT6_PT7_T5_NS1_7vsmem_tE --------------------------
	.section	.nv.constant0._ZN3cub18CUB_300001_SM_10006detail10merge_sort30DeviceMergeSortBlockSortKernelINS2_10policy_hubIN6thrust24THRUST_300001_SM_1000_NS6detail15normal_iteratorINS6_10device_ptrIN4cuda3std3__44pairIiiEEEEEEE9Policy600ESG_PNS0_8NullTypeESG_SK_mNSC_4lessISE_EESE_SJ_EEvbT0_T1_T2_T3_T4_PT6_PT7_T5_NS1_7vsmem_tE,"a",@progbits
	.sectionflags	@""
	.align	4
.nv.constant0._ZN3cub18CUB_300001_SM_10006detail10merge_sort30DeviceMergeSortBlockSortKernelINS2_10policy_hubIN6thrust24THRUST_300001_SM_1000_NS6detail15normal_iteratorINS6_10device_ptrIN4cuda3std3__44pairIiiEEEEEEE9Policy600ESG_PNS0_8NullTypeESG_SK_mNSC_4lessISE_EESE_SJ_EEvbT0_T1_T2_T3_T4_PT6_PT7_T5_NS1_7vsmem_tE:
	.zero		976


//--------------------- .nv.constant0._ZN3cub18CUB_300001_SM_10006detail10merge_sort26DeviceMergeSortMergeKernelINS2_10policy_hubIN6thrust24THRUST_300001_SM_1000_NS6detail15normal_iteratorINS6_10device_ptrIN4cuda3std3__44pairIiiEEEEEEE9Policy600ESG_PNS0_8NullTypeESG_SK_jNSC_4lessISE_EESE_SJ_EEvbT2_T3_T4_PT6_PT7_T5_PSP_SP_NS1_7vsmem_tE --------------------------
	.section	.nv.constant0._ZN3cub18CUB_300001_SM_10006detail10merge_sort26DeviceMergeSortMergeKernelINS2_10policy_hubIN6thrust24THRUST_300001_SM_1000_NS6detail15normal_iteratorINS6_10device_ptrIN4cuda3std3__44pairIiiEEEEEEE9Policy600ESG_PNS0_8NullTypeESG_SK_jNSC_4lessISE_EESE_SJ_EEvbT2_T3_T4_PT6_PT7_T5_PSP_SP_NS1_7vsmem_tE,"a",@progbits
	.sectionflags	@""
	.align	4
.nv.constant0._ZN3cub18CUB_300001_SM_10006detail10merge_sort26DeviceMergeSortMergeKernelINS2_10policy_hubIN6thrust24THRUST_300001_SM_1000_NS6detail15normal_iteratorINS6_10device_ptrIN4cuda3std3__44pairIiiEEEEEEE9Policy600ESG_PNS0_8NullTypeESG_SK_jNSC_4lessISE_EESE_SJ_EEvbT2_T3_T4_PT6_PT7_T5_PSP_SP_NS1_7vsmem_tE:
	.zero		976


//--------------------- .nv.constant0._ZN3cub18CUB_300001_SM_10006detail10merge_sort30DeviceMergeSortPartitionKernelIN6thrust24THRUST_300001_SM_1000_NS6detail15normal_iteratorINS5_10device_ptrIN4cuda3std3__44pairIiiEEEEEEjNSB_4lessISD_EESD_EEvbT_PT2_T0_SL_PSL_T1_SL_i --------------------------
	.section	.nv.constant0._ZN3cub18CUB_300001_SM_10006detail10merge_sort30DeviceMergeSortPartitionKernelIN6thrust24THRUST_300001_SM_1000_NS6detail15normal_iteratorINS5_10device_ptrIN4cuda3std3__44pairIiiEEEEEEjNSB_4lessISD_EESD_EEvbT_PT2_T0_SL_PSL_T1_SL_i,"a",@progbits
	.sectionflags	@""
	.align	4
.nv.constant0._ZN3cub18CUB_300001_SM_10006detail10merge_sort30DeviceMergeSortPartitionKernelIN6thrust24THRUST_300001_SM_1000_NS6detail15normal_iteratorINS5_10device_ptrIN4cuda3std3__44pairIiiEEEEEEjNSB_4lessISD_EESD_EEvbT_PT2_T0_SL_PSL_T1_SL_i:
	.zero		948


//--------------------- .nv.constant0._ZN3cub18CUB_300001_SM_10006detail10merge_sort30DeviceMergeSortBlockSortKernelINS2_10policy_hubIN6thrust24THRUST_300001_SM_1000_NS6detail15normal_iteratorINS6_10device_ptrIN4cuda3std3__44pairIiiEEEEEEE9Policy600ESG_PNS0_8NullTypeESG_SK_jNSC_4lessISE_EESE_SJ_EEvbT0_T1_T2_T3_T4_PT6_PT7_T5_NS1_7vsmem_tE --------------------------
	.section	.nv.constant0._ZN3cub18CUB_300001_SM_10006detail10merge_sort30DeviceMergeSortBlockSortKernelINS2_10policy_hubIN6thrust24THRUST_300001_SM_1000_NS6detail15normal_iteratorINS6_10device_ptrIN4cuda3std3__44pairIiiEEEEEEE9Policy600ESG_PNS0_8NullTypeESG_SK_jNSC_4lessISE_EESE_SJ_EEvbT0_T1_T2_T3_T4_PT6_PT7_T5_NS1_7vsmem_tE,"a",@progbits
	.sectionflags	@""
	.align	4
.nv.constant0._ZN3cub18CUB_300001_SM_10006detail10merge_sort30DeviceMergeSortBlockSortKernelINS2_10policy_hubIN6thrust24THRUST_300001_SM_1000_NS6detail15normal_iteratorINS6_10device_ptrIN4cuda3std3__44pairIiiEEEEEEE9Policy600ESG_PNS0_8NullTypeESG_SK_jNSC_4lessISE_EESE_SJ_EEvbT0_T1_T2_T3_T4_PT6_PT7_T5_NS1_7vsmem_tE:
	.zero		976


//--------------------- .nv.constant0._ZN3cub18CUB_300001_SM_10006detail10merge_sort26DeviceMergeSortMergeKernelINS2_10policy_hubIN6thrust24THRUST_300001_SM_1000_NS6detail15normal_iteratorINS6_10device_ptrIiEEEEE9Policy600ESB_PNS0_8NullTypeESB_SF_m17evens_before_oddsiSE_EEvbT2_T3_T4_PT6_PT7_T5_PSJ_SJ_NS1_7vsmem_tE --------------------------
	.section	.nv.constant0._ZN3cub18CUB_300001_SM_10006detail10merge_sort26DeviceMergeSortMergeKernelINS2_10policy_hubIN6thrust24THRUST_300001_SM_1000_NS6detail15normal_iteratorINS6_10device_ptrIiEEEEE9Policy600ESB_PNS0_8NullTypeESB_SF_m17evens_before_oddsiSE_EEvbT2_T3_T4_PT6_PT7_T5_PSJ_SJ_NS1_7vsmem_tE,"a",@progbits
	.sectionflags	@""
	.align	4
.nv.constant0._ZN3cub18CUB_300001_SM_10006detail10merge_sort26DeviceMergeSortMergeKernelINS2_10policy_hubIN6thrust24THRUST_300001_SM_1000_NS6detail15normal_iteratorINS6_10device_ptrIiEEEEE9Policy600ESB_PNS0_8NullTypeESB_SF_m17evens_before_oddsiSE_EEvbT2_T3_T4_PT6_PT7_T5_PSJ_SJ_NS1_7vsmem_tE:
	.zero		976


//--------------------- .nv.constant0._ZN3cub18CUB_300001_SM_10006detail10merge_sort30DeviceMergeSortPartitionKernelIN6thrust24THRUST_300001_SM_1000_NS6detail15normal_iteratorINS5_10device_ptrIiEEEEm17evens_before_oddsiEEvbT_PT2_T0_SF_PSF_T1_SF_i --------------------------
	.section	.nv.constant0._ZN3cub18CUB_300001_SM_10006detail10merge_sort30DeviceMergeSortPartitionKernelIN6thrust24THRUST_300001_SM_1000_NS6detail15normal_iteratorINS5_10device_ptrIiEEEEm17evens_before_oddsiEEvbT_PT2_T0_SF_PSF_T1_SF_i,"a",@progbits
	.sectionflags	@""
	.align	4
.nv.constant0._ZN3cub18CUB_300001_SM_10006detail10merge_sort30DeviceMergeSortPartitionKernelIN6thrust24THRUST_300001_SM_1000_NS6detail15normal_iteratorINS5_10device_ptrIiEEEEm17evens_before_oddsiEEvbT_PT2_T0_SF_PSF_T1_SF_i:
	.zero		964


//--------------------- .nv.constant0._ZN3cub18CUB_300001_SM_10006detail10merge_sort30DeviceMergeSortBlockSortKernelINS2_10policy_hubIN6thrust24THRUST_300001_SM_1000_NS6detail15normal_iteratorINS6_10device_ptrIiEEEEE9Policy600ESB_PNS0_8NullTypeESB_SF_m17evens_before_oddsiSE_EEvbT0_T1_T2_T3_T4_PT6_PT7_T5_NS1_7vsmem_tE --------------------------
	.section	.nv.constant0._ZN3cub18CUB_300001_SM_10006detail10merge_sort30DeviceMergeSortBlockSortKernelINS2_10policy_hubIN6thrust24THRUST_300001_SM_1000_NS6detail15normal_iteratorINS6_10device_ptrIiEEEEE9Policy600ESB_PNS0_8NullTypeESB_SF_m17evens_before_oddsiSE_EEvbT0_T1_T2_T3_T4_PT6_PT7_T5_NS1_7vsmem_tE,"a",@progbits
	.sectionflags	@""
	.align	4
.nv.constant0._ZN3cub18CUB_300001_SM_10006detail10merge_sort30DeviceMergeSortBlockSortKernelINS2_10policy_hubIN6thrust24THRUST_300001_SM_1000_NS6detail15normal_iteratorINS6_10device_ptrIiEEEEE9Policy600ESB_PNS0_8NullTypeESB_SF_m17evens_before_oddsiSE_EEvbT0_T1_T2_T3_T4_PT6_PT7_T5_NS1_7vsmem_tE:
	.zero		976


//--------------------- .nv.constant0._ZN3cub18CUB_300001_SM_10006detail10merge_sort26DeviceMergeSortMergeKernelINS2_10policy_hubIN6thrust24THRUST_300001_SM_1000_NS6detail15normal_iteratorINS6_10device_ptrIiEEEEE9Policy600ESB_PNS0_8NullTypeESB_SF_j17evens_before_oddsiSE_EEvbT2_T3_T4_PT6_PT7_T5_PSJ_SJ_NS1_7vsmem_tE --------------------------
	.section	.nv.constant0._ZN3cub18CUB_300001_SM_10006detail10merge_sort26DeviceMergeSortMergeKernelINS2_10policy_hubIN6thrust24THRUST_300001_SM_1000_NS6detail15normal_iteratorINS6_10device_ptrIiEEEEE9Policy600ESB_PNS0_8NullTypeESB_SF_j17evens_before_oddsiSE_EEvbT2_T3_T4_PT6_PT7_T5_PSJ_SJ_NS1_7vsmem_tE,"a",@progbits
	.sectionflags	@""
	.align	4
.nv.constant0._ZN3cub18CUB_300001_SM_10006detail10merge_sort26DeviceMergeSortMergeKernelINS2_10policy_hubIN6thrust24THRUST_300001_SM_1000_NS6detail15normal_iteratorINS6_10device_ptrIiEEEEE9Policy600ESB_PNS0_8NullTypeESB_SF_j17evens_before_oddsiSE_EEvbT2_T3_T4_PT6_PT7_T5_PSJ_SJ_NS1_7vsmem_tE:
	.zero		976


//--------------------- .nv.constant0._ZN3cub18CUB_300001_SM_10006detail10merge_sort30DeviceMergeSortPartitionKernelIN6thrust24THRUST_300001_SM_1000_NS6detail15normal_iteratorINS5_10device_ptrIiEEEEj17evens_before_oddsiEEvbT_PT2_T0_SF_PSF_T1_SF_i --------------------------
	.section	.nv.constant0._ZN3cub18CUB_300001_SM_10006detail10merge_sort30DeviceMergeSortPartitionKernelIN6thrust24THRUST_300001_SM_1000_NS6detail15normal_iteratorINS5_10device_ptrIiEEEEj17evens_before_oddsiEEvbT_PT2_T0_SF_PSF_T1_SF_i,"a",@progbits
	.sectionflags	@""
	.align	4
.nv.constant0._ZN3cub18CUB_300001_SM_10006detail10merge_sort30DeviceMergeSortPartitionKernelIN6thrust24THRUST_300001_SM_1000_NS6detail15normal_iteratorINS5_10device_ptrIiEEEEj17evens_before_oddsiEEvbT_PT2_T0_SF_PSF_T1_SF_i:
	.zero		948


//--------------------- .nv.constant0._ZN3cub18CUB_300001_SM_10006detail10merge_sort30DeviceMergeSortBlockSortKernelINS2_10policy_hubIN6thrust24THRUST_300001_SM_1000_NS6detail15normal_iteratorINS6_10device_ptrIiEEEEE9Policy600ESB_PNS0_8NullTypeESB_SF_j17evens_before_oddsiSE_EEvbT0_T1_T2_T3_T4_PT6_PT7_T5_NS1_7vsmem_tE --------------------------
	.section	.nv.constant0._ZN3cub18CUB_300001_SM_10006detail10merge_sort30DeviceMergeSortBlockSortKernelINS2_10policy_hubIN6thrust24THRUST_300001_SM_1000_NS6detail15normal_iteratorINS6_10device_ptrIiEEEEE9Policy600ESB_PNS0_8NullTypeESB_SF_j17evens_before_oddsiSE_EEvbT0_T1_T2_T3_T4_PT6_PT7_T5_NS1_7vsmem_tE,"a",@progbits
	.sectionflags	@""
	.align	4
.nv.constant0._ZN3cub18CUB_300001_SM_10006detail10merge_sort30DeviceMergeSortBlockSortKernelINS2_10policy_hubIN6thrust24THRUST_300001_SM_1000_NS6detail15normal_iteratorINS6_10device_ptrIiEEEEE9Policy600ESB_PNS0_8NullTypeESB_SF_j17evens_before_oddsiSE_EEvbT0_T1_T2_T3_T4_PT6_PT7_T5_NS1_7vsmem_tE:
	.zero		976


//--------------------- .nv.constant0._ZN3cub18CUB_300001_SM_10006detail8for_each13static_kernelINS2_12policy_hub_t12policy_500_tElN6thrust24THRUST_300001_SM_1000_NS8cuda_cub10__tabulate7functorINS7_6detail15normal_iteratorINS7_10device_ptrIiEEEENS7_6system6detail7generic6detail22compute_sequence_valueIivEElEEEEvT0_T1_ --------------------------
	.section	.nv.constant0._ZN3cub18CUB_300001_SM_10006detail8for_each13static_kernelINS2_12policy_hub_t12policy_500_tElN6thrust24THRUST_300001_SM_1000_NS8cuda_cub10__tabulate7functorINS7_6detail15normal_iteratorINS7_10device_ptrIiEEEENS7_6system6detail7generic6detail22compute_sequence_valueIivEElEEEEvT0_T1_,"a",@progbits
	.sectionflags	@""
	.align	4
.nv.constant0._ZN3cub18CUB_300001_SM_10006detail8for_each13static_kernelINS2_12policy_hub_t12policy_500_tElN6thrust24THRUST_300001_SM_1000_NS8cuda_cub10__tabulate7functorINS7_6detail15normal_iteratorINS7_10device_ptrIiEEEENS7_6system6detail7generic6detail22compute_sequence_valueIivEElEEEEvT0_T1_:
	.zero		920


//--------------------- .nv.constant0._ZN3cub18CUB_300001_SM_10006detail8for_each13static_kernelINS2_12policy_hub_t12policy_500_tEmNS2_12op_wrapper_tImN6thrust24THRUST_300001_SM_1000_NS6detail23allocator_traits_detail24construct1_via_allocatorINS8_16device_allocatorIN4cuda3std3__44pairIiiEEEEEENS8_10device_ptrISH_EEEEEEvT0_T1_ --------------------------
	.section	.nv.constant0._ZN3cub18CUB_300001_SM_10006detail8for_each13static_kernelINS2_12policy_hub_t12policy_500_tEmNS2_12op_wrapper_tImN6thrust24THRUST_300001_SM_1000_NS6detail23allocator_traits_detail24construct1_via_allocatorINS8_16device_allocatorIN4cuda3std3__44pairIiiEEEEEENS8_10device_ptrISH_EEEEEEvT0_T1_,"a",@progbits
	.sectionflags	@""
	.align	4
.nv.constant0._ZN3cub18CUB_300001_SM_10006detail8for_each13static_kernelINS2_12policy_hub_t12policy_500_tEmNS2_12op_wrapper_tImN6thrust24THRUST_300001_SM_1000_NS6detail23allocator_traits_detail24construct1_via_allocatorINS8_16device_allocatorIN4cuda3std3__44pairIiiEEEEEENS8_10device_ptrISH_EEEEEEvT0_T1_:
	.zero		920


//--------------------- .nv.constant0._ZN3cub18CUB_300001_SM_10006detail8for_each13static_kernelINS2_12policy_hub_t12policy_500_tEmN6thrust24THRUST_300001_SM_1000_NS8cuda_cub20__uninitialized_fill7functorINS7_10device_ptrIfEEfEEEEvT0_T1_ --------------------------
	.section	.nv.constant0._ZN3cub18CUB_300001_SM_10006detail8for_each13static_kernelINS2_12policy_hub_t12policy_500_tEmN6thrust24THRUST_300001_SM_1000_NS8cuda_cub20__uninitialized_fill7functorINS7_10device_ptrIfEEfEEEEvT0_T1_,"a",@progbits
	.sectionflags	@""
	.align	4
.nv.constant0._ZN3cub18CUB_300001_SM_10006detail8for_each13static_kernelINS2_12policy_hub_t12policy_500_tEmN6thrust24THRUST_300001_SM_1000_NS8cuda_cub20__uninitialized_fill7functorINS7_10device_ptrIfEEfEEEEvT0_T1_:
	.zero		920


//--------------------- .nv.constant0._ZN3cub18CUB_300001_SM_10006detail8for_each13static_kernelINS2_12policy_hub_t12policy_500_tEmN6thrust24THRUST_300001_SM_1000_NS8cuda_cub20__uninitialized_fill7functorINS7_10device_ptrIiEEiEEEEvT0_T1_ --------------------------
	.section	.nv.constant0._ZN3cub18CUB_300001_SM_10006detail8for_each13static_kernelINS2_12policy_hub_t12policy_500_tEmN6thrust24THRUST_300001_SM_1000_NS8cuda_cub20__uninitialized_fill7functorINS7_10device_ptrIiEEiEEEEvT0_T1_,"a",@progbits
	.sectionflags	@""
	.align	4
.nv.constant0._ZN3cub18CUB_300001_SM_10006detail8for_each13static_kernelINS2_12policy_hub_t12policy_500_tEmN6thrust24THRUST_300001_SM_1000_NS8cuda_cub20__uninitialized_fill7functorINS7_10device_ptrIiEEiEEEEvT0_T1_:
	.zero		920


//--------------------- .nv.constant0._ZN3cub18CUB_300001_SM_10006detail11EmptyKernelIvEEvv --------------------------
	.section	.nv.constant0._ZN3cub18CUB_300001_SM_10006detail11EmptyKernelIvEEvv,"a",@progbits
	.sectionflags	@""
	.align	4
.nv.constant0._ZN3cub18CUB_300001_SM_10006detail11EmptyKernelIvEEvv:
	.zero		896


//--------------------- SYMBOLS --------------------------

	.type		.nv.reservedSmem.offset0,@object
	.size		.nv.reservedSmem.offset0,0x4
	.type		.nv.reservedSmem.cap,@object
	.size		.nv.reservedSmem.cap,0x4
